	.target	sm_90a

	.elftype	@"ET_EXEC"


//--------------------- .note.nv.tkinfo           --------------------------
	.section	.note.nv.tkinfo,"",@"SHT_NOTE"
	.sectionflags	@"SHF_NOTE_NV_TKINFO"
	.tkinfo
        /*0018*/ 	.word	0x00000002
        /*0030*/ 	.string	""
        /*0030*/ 	.string	"ptxas"
        /*0030*/ 	.string	"Cuda compilation tools, release 13.0, V13.0.88"
        /*0030*/ 	.string	"Build cuda_13.0.r13.0/compiler.36424714_0"
        /*0030*/ 	.string	"-arch sm_90a -m 64 "



//--------------------- .note.nv.cuinfo           --------------------------
	.section	.note.nv.cuinfo,"",@"SHT_NOTE"
	.sectionflags	@"SHF_NOTE_NV_CUINFO"
        /*0018*/ 	.short	0x0002
        /*001a*/ 	.short	0x005a
        /*001c*/ 	.short	0x0082
	.zero		2


//--------------------- .nv.info                  --------------------------
	.section	.nv.info,"",@"SHT_CUDA_INFO"
	.align	4


	//----- nvinfo : EIATTR_REGCOUNT
	.align		4
        /*0000*/ 	.byte	0x04, 0x2f
        /*0002*/ 	.short	(.L_1 - .L_0)
	.align		4
.L_0:
        /*0004*/ 	.word	index@(_ZN10layer_norm31ln_parallel_residual_bwd_kernelINS_13Kernel_traitsIfffffjLj4096ELj1ELj1ELj8ELj16ENS_18Kernel_traits_baseILj4096EfffffjLj256EEEEELb1ELb1ELb1EEEvNS_9BwdParamsE)
        /*0008*/ 	.word	0x00000097


	//----- nvinfo : EIATTR_FRAME_SIZE
	.align		4
.L_1:
        /*000c*/ 	.byte	0x04, 0x11
        /*000e*/ 	.short	(.L_3 - .L_2)
	.align		4
.L_2:
        /*0010*/ 	.word	index@(_ZN10layer_norm31ln_parallel_residual_bwd_kernelINS_13Kernel_traitsIfffffjLj4096ELj1ELj1ELj8ELj16ENS_18Kernel_traits_baseILj4096EfffffjLj256EEEEELb1ELb1ELb1EEEvNS_9BwdParamsE)
        /*0014*/ 	.word	0x00000000


	//----- nvinfo : EIATTR_REGCOUNT
	.align		4
.L_3:
        /*0018*/ 	.byte	0x04, 0x2f
        /*001a*/ 	.short	(.L_5 - .L_4)
	.align		4
.L_4:
        /*001c*/ 	.word	index@(_ZN10layer_norm40ln_parallel_residual_bwd_finalize_kernelINS_22Kernel_traits_finalizeILj4096EfffffjLb0ELj1024ELj4ENS_18Kernel_traits_baseILj4096EfffffjLj1024EEEEELb1EEEvNS_9BwdParamsE)
        /*0020*/ 	.word	0x00000020


	//----- nvinfo : EIATTR_FRAME_SIZE
	.align		4
.L_5:
        /*0024*/ 	.byte	0x04, 0x11
        /*0026*/ 	.short	(.L_7 - .L_6)
	.align		4
.L_6:
        /*0028*/ 	.word	index@(_ZN10layer_norm40ln_parallel_residual_bwd_finalize_kernelINS_22Kernel_traits_finalizeILj4096EfffffjLb0ELj1024ELj4ENS_18Kernel_traits_baseILj4096EfffffjLj1024EEEEELb1EEEvNS_9BwdParamsE)
        /*002c*/ 	.word	0x00000000


	//----- nvinfo : EIATTR_REGCOUNT
	.align		4
.L_7:
        /*0030*/ 	.byte	0x04, 0x2f
        /*0032*/ 	.short	(.L_9 - .L_8)
	.align		4
.L_8:
        /*0034*/ 	.word	index@(_ZN10layer_norm22ln_bwd_finalize_kernelINS_22Kernel_traits_finalizeILj4096EfffffjLb0ELj1024ELj4ENS_18Kernel_traits_baseILj4096EfffffjLj1024EEEEELb0ELb1EEEvNS_9BwdParamsE)
        /*0038*/ 	.word	0x00000020


	//----- nvinfo : EIATTR_FRAME_SIZE
	.align		4
.L_9:
        /*003c*/ 	.byte	0x04, 0x11
        /*003e*/ 	.short	(.L_11 - .L_10)
	.align		4
.L_10:
        /*0040*/ 	.word	index@(_ZN10layer_norm22ln_bwd_finalize_kernelINS_22Kernel_traits_finalizeILj4096EfffffjLb0ELj1024ELj4ENS_18Kernel_traits_baseILj4096EfffffjLj1024EEEEELb0ELb1EEEvNS_9BwdParamsE)
        /*0044*/ 	.word	0x00000000


	//----- nvinfo : EIATTR_REGCOUNT
	.align		4
.L_11:
        /*0048*/ 	.byte	0x04, 0x2f
        /*004a*/ 	.short	(.L_13 - .L_12)
	.align		4
.L_12:
        /*004c*/ 	.word	index@(_ZN10layer_norm31ln_parallel_residual_bwd_kernelINS_13Kernel_traitsIfffffjLj4096ELj1ELj1ELj8ELj16ENS_18Kernel_traits_baseILj4096EfffffjLj256EEEEELb1ELb1ELb0EEEvNS_9BwdParamsE)
        /*0050*/ 	.word	0x00000090


	//----- nvinfo : EIATTR_FRAME_SIZE
	.align		4
.L_13:
        /*0054*/ 	.byte	0x04, 0x11
        /*0056*/ 	.short	(.L_15 - .L_14)
	.align		4
.L_14:
        /*0058*/ 	.word	index@(_ZN10layer_norm31ln_parallel_residual_bwd_kernelINS_13Kernel_traitsIfffffjLj4096ELj1ELj1ELj8ELj16ENS_18Kernel_traits_baseILj4096EfffffjLj256EEEEELb1ELb1ELb0EEEvNS_9BwdParamsE)
        /*005c*/ 	.word	0x00000000


	//----- nvinfo : EIATTR_REGCOUNT
	.align		4
.L_15:
        /*0060*/ 	.byte	0x04, 0x2f
        /*0062*/ 	.short	(.L_17 - .L_16)
	.align		4
.L_16:
        /*0064*/ 	.word	index@(_ZN10layer_norm40ln_parallel_residual_bwd_finalize_kernelINS_22Kernel_traits_finalizeILj4096EfffffjLb0ELj1024ELj4ENS_18Kernel_traits_baseILj4096EfffffjLj1024EEEEELb0EEEvNS_9BwdParamsE)
        /*0068*/ 	.word	0x00000020


	//----- nvinfo : EIATTR_FRAME_SIZE
	.align		4
.L_17:
        /*006c*/ 	.byte	0x04, 0x11
        /*006e*/ 	.short	(.L_19 - .L_18)
	.align		4
.L_18:
        /*0070*/ 	.word	index@(_ZN10layer_norm40ln_parallel_residual_bwd_finalize_kernelINS_22Kernel_traits_finalizeILj4096EfffffjLb0ELj1024ELj4ENS_18Kernel_traits_baseILj4096EfffffjLj1024EEEEELb0EEEvNS_9BwdParamsE)
        /*0074*/ 	.word	0x00000000


	//----- nvinfo : EIATTR_REGCOUNT
	.align		4
.L_19:
        /*0078*/ 	.byte	0x04, 0x2f
        /*007a*/ 	.short	(.L_21 - .L_20)
	.align		4
.L_20:
        /*007c*/ 	.word	index@(_ZN10layer_norm22ln_bwd_finalize_kernelINS_22Kernel_traits_finalizeILj4096EfffffjLb0ELj1024ELj4ENS_18Kernel_traits_baseILj4096EfffffjLj1024EEEEELb0ELb0EEEvNS_9BwdParamsE)
        /*0080*/ 	.word	0x00000020


	//----- nvinfo : EIATTR_FRAME_SIZE
	.align		4
.L_21:
        /*0084*/ 	.byte	0x04, 0x11
        /*0086*/ 	.short	(.L_23 - .L_22)
	.align		4
.L_22:
        /*0088*/ 	.word	index@(_ZN10layer_norm22ln_bwd_finalize_kernelINS_22Kernel_traits_finalizeILj4096EfffffjLb0ELj1024ELj4ENS_18Kernel_traits_baseILj4096EfffffjLj1024EEEEELb0ELb0EEEvNS_9BwdParamsE)
        /*008c*/ 	.word	0x00000000


	//----- nvinfo : EIATTR_REGCOUNT
	.align		4
.L_23:
        /*0090*/ 	.byte	0x04, 0x2f
        /*0092*/ 	.short	(.L_25 - .L_24)
	.align		4
.L_24:
        /*0094*/ 	.word	index@(_ZN10layer_norm31ln_parallel_residual_bwd_kernelINS_13Kernel_traitsIfffffjLj4096ELj1ELj1ELj8ELj16ENS_18Kernel_traits_baseILj4096EfffffjLj256EEEEELb1ELb0ELb1EEEvNS_9BwdParamsE)
        /*0098*/ 	.word	0x000000d8


	//----- nvinfo : EIATTR_FRAME_SIZE
	.align		4
.L_25:
        /*009c*/ 	.byte	0x04, 0x11
        /*009e*/ 	.short	(.L_27 - .L_26)
	.align		4
.L_26:
        /*00a0*/ 	.word	index@(_ZN10layer_norm31ln_parallel_residual_bwd_kernelINS_13Kernel_traitsIfffffjLj4096ELj1ELj1ELj8ELj16ENS_18Kernel_traits_baseILj4096EfffffjLj256EEEEELb1ELb0ELb1EEEvNS_9BwdParamsE)
        /*00a4*/ 	.word	0x00000000


	//----- nvinfo : EIATTR_REGCOUNT
	.align		4
.L_27:
        /*00a8*/ 	.byte	0x04, 0x2f
        /*00aa*/ 	.short	(.L_29 - .L_28)
	.align		4
.L_28:
        /*00ac*/ 	.word	index@(_ZN10layer_norm31ln_parallel_residual_bwd_kernelINS_13Kernel_traitsIfffffjLj4096ELj1ELj1ELj8ELj16ENS_18Kernel_traits_baseILj4096EfffffjLj256EEEEELb1ELb0ELb0EEEvNS_9BwdParamsE)
        /*00b0*/ 	.word	0x000000c1


	//----- nvinfo : EIATTR_FRAME_SIZE
	.align		4
.L_29:
        /*00b4*/ 	.byte	0x04, 0x11
        /*00b6*/ 	.short	(.L_31 - .L_30)
	.align		4
.L_30:
        /*00b8*/ 	.word	index@(_ZN10layer_norm31ln_parallel_residual_bwd_kernelINS_13Kernel_traitsIfffffjLj4096ELj1ELj1ELj8ELj16ENS_18Kernel_traits_baseILj4096EfffffjLj256EEEEELb1ELb0ELb0EEEvNS_9BwdParamsE)
        /*00bc*/ 	.word	0x00000000


	//----- nvinfo : EIATTR_REGCOUNT
	.align		4
.L_31:
        /*00c0*/ 	.byte	0x04, 0x2f
        /*00c2*/ 	.short	(.L_33 - .L_32)
	.align		4
.L_32:
        /*00c4*/ 	.word	index@(_ZN10layer_norm31ln_parallel_residual_bwd_kernelINS_13Kernel_traitsIfffffjLj4096ELj1ELj1ELj8ELj16ENS_18Kernel_traits_baseILj4096EfffffjLj256EEEEELb0ELb1ELb1EEEvNS_9BwdParamsE)
        /*00c8*/ 	.word	0x00000080


	//----- nvinfo : EIATTR_FRAME_SIZE
	.align		4
.L_33:
        /*00cc*/ 	.byte	0x04, 0x11
        /*00ce*/ 	.short	(.L_35 - .L_34)
	.align		4
.L_34:
        /*00d0*/ 	.word	index@(_ZN10layer_norm31ln_parallel_residual_bwd_kernelINS_13Kernel_traitsIfffffjLj4096ELj1ELj1ELj8ELj16ENS_18Kernel_traits_baseILj4096EfffffjLj256EEEEELb0ELb1ELb1EEEvNS_9BwdParamsE)
        /*00d4*/ 	.word	0x00000000


	//----- nvinfo : EIATTR_REGCOUNT
	.align		4
.L_35:
        /*00d8*/ 	.byte	0x04, 0x2f
        /*00da*/ 	.short	(.L_37 - .L_36)
	.align		4
.L_36:
        /*00dc*/ 	.word	index@(_ZN10layer_norm31ln_parallel_residual_bwd_kernelINS_13Kernel_traitsIfffffjLj4096ELj1ELj1ELj8ELj16ENS_18Kernel_traits_baseILj4096EfffffjLj256EEEEELb0ELb1ELb0EEEvNS_9BwdParamsE)
        /*00e0*/ 	.word	0x00000080


	//----- nvinfo : EIATTR_FRAME_SIZE
	.align		4
.L_37:
        /*00e4*/ 	.byte	0x04, 0x11
        /*00e6*/ 	.short	(.L_39 - .L_38)
	.align		4
.L_38:
        /*00e8*/ 	.word	index@(_ZN10layer_norm31ln_parallel_residual_bwd_kernelINS_13Kernel_traitsIfffffjLj4096ELj1ELj1ELj8ELj16ENS_18Kernel_traits_baseILj4096EfffffjLj256EEEEELb0ELb1ELb0EEEvNS_9BwdParamsE)
        /*00ec*/ 	.word	0x00000000


	//----- nvinfo : EIATTR_REGCOUNT
	.align		4
.L_39:
        /*00f0*/ 	.byte	0x04, 0x2f
        /*00f2*/ 	.short	(.L_41 - .L_40)
	.align		4
.L_40:
        /*00f4*/ 	.word	index@(_ZN10layer_norm31ln_parallel_residual_bwd_kernelINS_13Kernel_traitsIfffffjLj4096ELj1ELj1ELj8ELj16ENS_18Kernel_traits_baseILj4096EfffffjLj256EEEEELb0ELb0ELb1EEEvNS_9BwdParamsE)
        /*00f8*/ 	.word	0x000000c9


	//----- nvinfo : EIATTR_FRAME_SIZE
	.align		4
.L_41:
        /*00fc*/ 	.byte	0x04, 0x11
        /*00fe*/ 	.short	(.L_43 - .L_42)
	.align		4
.L_42:
        /*0100*/ 	.word	index@(_ZN10layer_norm31ln_parallel_residual_bwd_kernelINS_13Kernel_traitsIfffffjLj4096ELj1ELj1ELj8ELj16ENS_18Kernel_traits_baseILj4096EfffffjLj256EEEEELb0ELb0ELb1EEEvNS_9BwdParamsE)
        /*0104*/ 	.word	0x00000000


	//----- nvinfo : EIATTR_REGCOUNT
	.align		4
.L_43:
        /*0108*/ 	.byte	0x04, 0x2f
        /*010a*/ 	.short	(.L_45 - .L_44)
	.align		4
.L_44:
        /*010c*/ 	.word	index@(_ZN10layer_norm31ln_parallel_residual_bwd_kernelINS_13Kernel_traitsIfffffjLj4096ELj1ELj1ELj8ELj16ENS_18Kernel_traits_baseILj4096EfffffjLj256EEEEELb0ELb0ELb0EEEvNS_9BwdParamsE)
        /*0110*/ 	.word	0x000000b8


	//----- nvinfo : EIATTR_FRAME_SIZE
	.align		4
.L_45:
        /*0114*/ 	.byte	0x04, 0x11
        /*0116*/ 	.short	(.L_47 - .L_46)
	.align		4
.L_46:
        /*0118*/ 	.word	index@(_ZN10layer_norm31ln_parallel_residual_bwd_kernelINS_13Kernel_traitsIfffffjLj4096ELj1ELj1ELj8ELj16ENS_18Kernel_traits_baseILj4096EfffffjLj256EEEEELb0ELb0ELb0EEEvNS_9BwdParamsE)
        /*011c*/ 	.word	0x00000000


	//----- nvinfo : EIATTR_REGCOUNT
	.align		4
.L_47:
        /*0120*/ 	.byte	0x04, 0x2f
        /*0122*/ 	.short	(.L_49 - .L_48)
	.align		4
.L_48:
        /*0124*/ 	.word	index@(_ZN10layer_norm31ln_parallel_residual_bwd_kernelINS_13Kernel_traitsI6__halfffffjLj4096ELj1ELj1ELj8ELj16ENS_18Kernel_traits_baseILj4096ES2_ffffjLj256EEEEELb1ELb1ELb1EEEvNS_9BwdParamsE)
        /*0128*/ 	.word	0x00000097


	//----- nvinfo : EIATTR_FRAME_SIZE
	.align		4
.L_49:
        /*012c*/ 	.byte	0x04, 0x11
        /*012e*/ 	.short	(.L_51 - .L_50)
	.align		4
.L_50:
        /*0130*/ 	.word	index@(_ZN10layer_norm31ln_parallel_residual_bwd_kernelINS_13Kernel_traitsI6__halfffffjLj4096ELj1ELj1ELj8ELj16ENS_18Kernel_traits_baseILj4096ES2_ffffjLj256EEEEELb1ELb1ELb1EEEvNS_9BwdParamsE)
        /*0134*/ 	.word	0x00000000


	//----- nvinfo : EIATTR_REGCOUNT
	.align		4
.L_51:
        /*0138*/ 	.byte	0x04, 0x2f
        /*013a*/ 	.short	(.L_53 - .L_52)
	.align		4
.L_52:
        /*013c*/ 	.word	index@(_ZN10layer_norm40ln_parallel_residual_bwd_finalize_kernelINS_22Kernel_traits_finalizeILj4096E6__halfffffjLb0ELj1024ELj4ENS_18Kernel_traits_baseILj4096ES2_ffffjLj1024EEEEELb1EEEvNS_9BwdParamsE)
        /*0140*/ 	.word	0x00000020


	//----- nvinfo : EIATTR_FRAME_SIZE
	.align		4
.L_53:
        /*0144*/ 	.byte	0x04, 0x11
        /*0146*/ 	.short	(.L_55 - .L_54)
	.align		4
.L_54:
        /*0148*/ 	.word	index@(_ZN10layer_norm40ln_parallel_residual_bwd_finalize_kernelINS_22Kernel_traits_finalizeILj4096E6__halfffffjLb0ELj1024ELj4ENS_18Kernel_traits_baseILj4096ES2_ffffjLj1024EEEEELb1EEEvNS_9BwdParamsE)
        /*014c*/ 	.word	0x00000000


	//----- nvinfo : EIATTR_REGCOUNT
	.align		4
.L_55:
        /*0150*/ 	.byte	0x04, 0x2f
        /*0152*/ 	.short	(.L_57 - .L_56)
	.align		4
.L_56:
        /*0154*/ 	.word	index@(_ZN10layer_norm22ln_bwd_finalize_kernelINS_22Kernel_traits_finalizeILj4096E6__halfffffjLb0ELj1024ELj4ENS_18Kernel_traits_baseILj4096ES2_ffffjLj1024EEEEELb0ELb1EEEvNS_9BwdParamsE)
        /*0158*/ 	.word	0x00000020


	//----- nvinfo : EIATTR_FRAME_SIZE
	.align		4
.L_57:
        /*015c*/ 	.byte	0x04, 0x11
        /*015e*/ 	.short	(.L_59 - .L_58)
	.align		4
.L_58:
        /*0160*/ 	.word	index@(_ZN10layer_norm22ln_bwd_finalize_kernelINS_22Kernel_traits_finalizeILj4096E6__halfffffjLb0ELj1024ELj4ENS_18Kernel_traits_baseILj4096ES2_ffffjLj1024EEEEELb0ELb1EEEvNS_9BwdParamsE)
        /*0164*/ 	.word	0x00000000


	//----- nvinfo : EIATTR_REGCOUNT
	.align		4
.L_59:
        /*0168*/ 	.byte	0x04, 0x2f
        /*016a*/ 	.short	(.L_61 - .L_60)
	.align		4
.L_60:
        /*016c*/ 	.word	index@(_ZN10layer_norm31ln_parallel_residual_bwd_kernelINS_13Kernel_traitsI6__halfffffjLj4096ELj1ELj1ELj8ELj16ENS_18Kernel_traits_baseILj4096ES2_ffffjLj256EEEEELb1ELb1ELb0EEEvNS_9BwdParamsE)
        /*0170*/ 	.word	0x00000090


	//----- nvinfo : EIATTR_FRAME_SIZE
	.align		4
.L_61:
        /*0174*/ 	.byte	0x04, 0x11
        /*0176*/ 	.short	(.L_63 - .L_62)
	.align		4
.L_62:
        /*0178*/ 	.word	index@(_ZN10layer_norm31ln_parallel_residual_bwd_kernelINS_13Kernel_traitsI6__halfffffjLj4096ELj1ELj1ELj8ELj16ENS_18Kernel_traits_baseILj4096ES2_ffffjLj256EEEEELb1ELb1ELb0EEEvNS_9BwdParamsE)
        /*017c*/ 	.word	0x00000000


	//----- nvinfo : EIATTR_REGCOUNT
	.align		4
.L_63:
        /*0180*/ 	.byte	0x04, 0x2f
        /*0182*/ 	.short	(.L_65 - .L_64)
	.align		4
.L_64:
        /*0184*/ 	.word	index@(_ZN10layer_norm40ln_parallel_residual_bwd_finalize_kernelINS_22Kernel_traits_finalizeILj4096E6__halfffffjLb0ELj1024ELj4ENS_18Kernel_traits_baseILj4096ES2_ffffjLj1024EEEEELb0EEEvNS_9BwdParamsE)
        /*0188*/ 	.word	0x00000020


	//----- nvinfo : EIATTR_FRAME_SIZE
	.align		4
.L_65:
        /*018c*/ 	.byte	0x04, 0x11
        /*018e*/ 	.short	(.L_67 - .L_66)
	.align		4
.L_66:
        /*0190*/ 	.word	index@(_ZN10layer_norm40ln_parallel_residual_bwd_finalize_kernelINS_22Kernel_traits_finalizeILj4096E6__halfffffjLb0ELj1024ELj4ENS_18Kernel_traits_baseILj4096ES2_ffffjLj1024EEEEELb0EEEvNS_9BwdParamsE)
        /*0194*/ 	.word	0x00000000


	//----- nvinfo : EIATTR_REGCOUNT
	.align		4
.L_67:
        /*0198*/ 	.byte	0x04, 0x2f
        /*019a*/ 	.short	(.L_69 - .L_68)
	.align		4
.L_68:
        /*019c*/ 	.word	index@(_ZN10layer_norm22ln_bwd_finalize_kernelINS_22Kernel_traits_finalizeILj4096E6__halfffffjLb0ELj1024ELj4ENS_18Kernel_traits_baseILj4096ES2_ffffjLj1024EEEEELb0ELb0EEEvNS_9BwdParamsE)
        /*01a0*/ 	.word	0x00000020


	//----- nvinfo : EIATTR_FRAME_SIZE
	.align		4
.L_69:
        /*01a4*/ 	.byte	0x04, 0x11
        /*01a6*/ 	.short	(.L_71 - .L_70)
	.align		4
.L_70:
        /*01a8*/ 	.word	index@(_ZN10layer_norm22ln_bwd_finalize_kernelINS_22Kernel_traits_finalizeILj4096E6__halfffffjLb0ELj1024ELj4ENS_18Kernel_traits_baseILj4096ES2_ffffjLj1024EEEEELb0ELb0EEEvNS_9BwdParamsE)
        /*01ac*/ 	.word	0x00000000


	//----- nvinfo : EIATTR_REGCOUNT
	.align		4
.L_71:
        /*01b0*/ 	.byte	0x04, 0x2f
        /*01b2*/ 	.short	(.L_73 - .L_72)
	.align		4
.L_72:
        /*01b4*/ 	.word	index@(_ZN10layer_norm31ln_parallel_residual_bwd_kernelINS_13Kernel_traitsI6__halfffffjLj4096ELj1ELj1ELj8ELj16ENS_18Kernel_traits_baseILj4096ES2_ffffjLj256EEEEELb1ELb0ELb1EEEvNS_9BwdParamsE)
        /*01b8*/ 	.word	0x000000d4


	//----- nvinfo : EIATTR_FRAME_SIZE
	.align		4
.L_73:
        /*01bc*/ 	.byte	0x04, 0x11
        /*01be*/ 	.short	(.L_75 - .L_74)
	.align		4
.L_74:
        /*01c0*/ 	.word	index@(_ZN10layer_norm31ln_parallel_residual_bwd_kernelINS_13Kernel_traitsI6__halfffffjLj4096ELj1ELj1ELj8ELj16ENS_18Kernel_traits_baseILj4096ES2_ffffjLj256EEEEELb1ELb0ELb1EEEvNS_9BwdParamsE)
        /*01c4*/ 	.word	0x00000000


	//----- nvinfo : EIATTR_REGCOUNT
	.align		4
.L_75:
        /*01c8*/ 	.byte	0x04, 0x2f
        /*01ca*/ 	.short	(.L_77 - .L_76)
	.align		4
.L_76:
        /*01cc*/ 	.word	index@(_ZN10layer_norm31ln_parallel_residual_bwd_kernelINS_13Kernel_traitsI6__halfffffjLj4096ELj1ELj1ELj8ELj16ENS_18Kernel_traits_baseILj4096ES2_ffffjLj256EEEEELb1ELb0ELb0EEEvNS_9BwdParamsE)
        /*01d0*/ 	.word	0x000000c2


	//----- nvinfo : EIATTR_FRAME_SIZE
	.align		4
.L_77:
        /*01d4*/ 	.byte	0x04, 0x11
        /*01d6*/ 	.short	(.L_79 - .L_78)
	.align		4
.L_78:
        /*01d8*/ 	.word	index@(_ZN10layer_norm31ln_parallel_residual_bwd_kernelINS_13Kernel_traitsI6__halfffffjLj4096ELj1ELj1ELj8ELj16ENS_18Kernel_traits_baseILj4096ES2_ffffjLj256EEEEELb1ELb0ELb0EEEvNS_9BwdParamsE)
        /*01dc*/ 	.word	0x00000000


	//----- nvinfo : EIATTR_REGCOUNT
	.align		4
.L_79:
        /*01e0*/ 	.byte	0x04, 0x2f
        /*01e2*/ 	.short	(.L_81 - .L_80)
	.align		4
.L_80:
        /*01e4*/ 	.word	index@(_ZN10layer_norm31ln_parallel_residual_bwd_kernelINS_13Kernel_traitsI6__halfffffjLj4096ELj1ELj1ELj8ELj16ENS_18Kernel_traits_baseILj4096ES2_ffffjLj256EEEEELb0ELb1ELb1EEEvNS_9BwdParamsE)
        /*01e8*/ 	.word	0x00000080


	//----- nvinfo : EIATTR_FRAME_SIZE
	.align		4
.L_81:
        /*01ec*/ 	.byte	0x04, 0x11
        /*01ee*/ 	.short	(.L_83 - .L_82)
	.align		4
.L_82:
        /*01f0*/ 	.word	index@(_ZN10layer_norm31ln_parallel_residual_bwd_kernelINS_13Kernel_traitsI6__halfffffjLj4096ELj1ELj1ELj8ELj16ENS_18Kernel_traits_baseILj4096ES2_ffffjLj256EEEEELb0ELb1ELb1EEEvNS_9BwdParamsE)
        /*01f4*/ 	.word	0x00000000


	//----- nvinfo : EIATTR_REGCOUNT
	.align		4
.L_83:
        /*01f8*/ 	.byte	0x04, 0x2f
        /*01fa*/ 	.short	(.L_85 - .L_84)
	.align		4
.L_84:
        /*01fc*/ 	.word	index@(_ZN10layer_norm31ln_parallel_residual_bwd_kernelINS_13Kernel_traitsI6__halfffffjLj4096ELj1ELj1ELj8ELj16ENS_18Kernel_traits_baseILj4096ES2_ffffjLj256EEEEELb0ELb1ELb0EEEvNS_9BwdParamsE)
        /*0200*/ 	.word	0x00000080


	//----- nvinfo : EIATTR_FRAME_SIZE
	.align		4
.L_85:
        /*0204*/ 	.byte	0x04, 0x11
        /*0206*/ 	.short	(.L_87 - .L_86)
	.align		4
.L_86:
        /*0208*/ 	.word	index@(_ZN10layer_norm31ln_parallel_residual_bwd_kernelINS_13Kernel_traitsI6__halfffffjLj4096ELj1ELj1ELj8ELj16ENS_18Kernel_traits_baseILj4096ES2_ffffjLj256EEEEELb0ELb1ELb0EEEvNS_9BwdParamsE)
        /*020c*/ 	.word	0x00000000


	//----- nvinfo : EIATTR_REGCOUNT
	.align		4
.L_87:
        /*0210*/ 	.byte	0x04, 0x2f
        /*0212*/ 	.short	(.L_89 - .L_88)
	.align		4
.L_88:
        /*0214*/ 	.word	index@(_ZN10layer_norm31ln_parallel_residual_bwd_kernelINS_13Kernel_traitsI6__halfffffjLj4096ELj1ELj1ELj8ELj16ENS_18Kernel_traits_baseILj4096ES2_ffffjLj256EEEEELb0ELb0ELb1EEEvNS_9BwdParamsE)
        /*0218*/ 	.word	0x000000c4


	//----- nvinfo : EIATTR_FRAME_SIZE
	.align		4
.L_89:
        /*021c*/ 	.byte	0x04, 0x11
        /*021e*/ 	.short	(.L_91 - .L_90)
	.align		4
.L_90:
        /*0220*/ 	.word	index@(_ZN10layer_norm31ln_parallel_residual_bwd_kernelINS_13Kernel_traitsI6__halfffffjLj4096ELj1ELj1ELj8ELj16ENS_18Kernel_traits_baseILj4096ES2_ffffjLj256EEEEELb0ELb0ELb1EEEvNS_9BwdParamsE)
        /*0224*/ 	.word	0x00000000


	//----- nvinfo : EIATTR_REGCOUNT
	.align		4
.L_91:
        /*0228*/ 	.byte	0x04, 0x2f
        /*022a*/ 	.short	(.L_93 - .L_92)
	.align		4
.L_92:
        /*022c*/ 	.word	index@(_ZN10layer_norm31ln_parallel_residual_bwd_kernelINS_13Kernel_traitsI6__halfffffjLj4096ELj1ELj1ELj8ELj16ENS_18Kernel_traits_baseILj4096ES2_ffffjLj256EEEEELb0ELb0ELb0EEEvNS_9BwdParamsE)
        /*0230*/ 	.word	0x000000b8


	//----- nvinfo : EIATTR_FRAME_SIZE
	.align		4
.L_93:
        /*0234*/ 	.byte	0x04, 0x11
        /*0236*/ 	.short	(.L_95 - .L_94)
	.align		4
.L_94:
        /*0238*/ 	.word	index@(_ZN10layer_norm31ln_parallel_residual_bwd_kernelINS_13Kernel_traitsI6__halfffffjLj4096ELj1ELj1ELj8ELj16ENS_18Kernel_traits_baseILj4096ES2_ffffjLj256EEEEELb0ELb0ELb0EEEvNS_9BwdParamsE)
        /*023c*/ 	.word	0x00000000


	//----- nvinfo : EIATTR_REGCOUNT
	.align		4
.L_95:
        /*0240*/ 	.byte	0x04, 0x2f
        /*0242*/ 	.short	(.L_97 - .L_96)
	.align		4
.L_96:
        /*0244*/ 	.word	index@(_ZN10layer_norm31ln_parallel_residual_bwd_kernelINS_13Kernel_traitsIf6__halffS2_fjLj4096ELj1ELj1ELj8ELj16ENS_18Kernel_traits_baseILj4096EfS2_fS2_fjLj256EEEEELb1ELb1ELb1EEEvNS_9BwdParamsE)
        /*0248*/ 	.word	0x00000094


	//----- nvinfo : EIATTR_FRAME_SIZE
	.align		4
.L_97:
        /*024c*/ 	.byte	0x04, 0x11
        /*024e*/ 	.short	(.L_99 - .L_98)
	.align		4
.L_98:
        /*0250*/ 	.word	index@(_ZN10layer_norm31ln_parallel_residual_bwd_kernelINS_13Kernel_traitsIf6__halffS2_fjLj4096ELj1ELj1ELj8ELj16ENS_18Kernel_traits_baseILj4096EfS2_fS2_fjLj256EEEEELb1ELb1ELb1EEEvNS_9BwdParamsE)
        /*0254*/ 	.word	0x00000000


	//----- nvinfo : EIATTR_REGCOUNT
	.align		4
.L_99:
        /*0258*/ 	.byte	0x04, 0x2f
        /*025a*/ 	.short	(.L_101 - .L_100)
	.align		4
.L_100:
        /*025c*/ 	.word	index@(_ZN10layer_norm40ln_parallel_residual_bwd_finalize_kernelINS_22Kernel_traits_finalizeILj4096Ef6__halffS2_fjLb0ELj1024ELj4ENS_18Kernel_traits_baseILj4096EfS2_fS2_fjLj1024EEEEELb1EEEvNS_9BwdParamsE)
        /*0260*/ 	.word	0x00000020


	//----- nvinfo : EIATTR_FRAME_SIZE
	.align		4
.L_101:
        /*0264*/ 	.byte	0x04, 0x11
        /*0266*/ 	.short	(.L_103 - .L_102)
	.align		4
.L_102:
        /*0268*/ 	.word	index@(_ZN10layer_norm40ln_parallel_residual_bwd_finalize_kernelINS_22Kernel_traits_finalizeILj4096Ef6__halffS2_fjLb0ELj1024ELj4ENS_18Kernel_traits_baseILj4096EfS2_fS2_fjLj1024EEEEELb1EEEvNS_9BwdParamsE)
        /*026c*/ 	.word	0x00000000


	//----- nvinfo : EIATTR_REGCOUNT
	.align		4
.L_103:
        /*0270*/ 	.byte	0x04, 0x2f
        /*0272*/ 	.short	(.L_105 - .L_104)
	.align		4
.L_104:
        /*0274*/ 	.word	index@(_ZN10layer_norm22ln_bwd_finalize_kernelINS_22Kernel_traits_finalizeILj4096Ef6__halffS2_fjLb0ELj1024ELj4ENS_18Kernel_traits_baseILj4096EfS2_fS2_fjLj1024EEEEELb0ELb1EEEvNS_9BwdParamsE)
        /*0278*/ 	.word	0x00000020


	//----- nvinfo : EIATTR_FRAME_SIZE
	.align		4
.L_105:
        /*027c*/ 	.byte	0x04, 0x11
        /*027e*/ 	.short	(.L_107 - .L_106)
	.align		4
.L_106:
        /*0280*/ 	.word	index@(_ZN10layer_norm22ln_bwd_finalize_kernelINS_22Kernel_traits_finalizeILj4096Ef6__halffS2_fjLb0ELj1024ELj4ENS_18Kernel_traits_baseILj4096EfS2_fS2_fjLj1024EEEEELb0ELb1EEEvNS_9BwdParamsE)
        /*0284*/ 	.word	0x00000000


	//----- nvinfo : EIATTR_REGCOUNT
	.align		4
.L_107:
        /*0288*/ 	.byte	0x04, 0x2f
        /*028a*/ 	.short	(.L_109 - .L_108)
	.align		4
.L_108:
        /*028c*/ 	.word	index@(_ZN10layer_norm31ln_parallel_residual_bwd_kernelINS_13Kernel_traitsIf6__halffS2_fjLj4096ELj1ELj1ELj8ELj16ENS_18Kernel_traits_baseILj4096EfS2_fS2_fjLj256EEEEELb1ELb1ELb0EEEvNS_9BwdParamsE)
        /*0290*/ 	.word	0x0000009e


	//----- nvinfo : EIATTR_FRAME_SIZE
	.align		4
.L_109:
        /*0294*/ 	.byte	0x04, 0x11
        /*0296*/ 	.short	(.L_111 - .L_110)
	.align		4
.L_110:
        /*0298*/ 	.word	index@(_ZN10layer_norm31ln_parallel_residual_bwd_kernelINS_13Kernel_traitsIf6__halffS2_fjLj4096ELj1ELj1ELj8ELj16ENS_18Kernel_traits_baseILj4096EfS2_fS2_fjLj256EEEEELb1ELb1ELb0EEEvNS_9BwdParamsE)
        /*029c*/ 	.word	0x00000000


	//----- nvinfo : EIATTR_REGCOUNT
	.align		4
.L_111:
        /*02a0*/ 	.byte	0x04, 0x2f
        /*02a2*/ 	.short	(.L_113 - .L_112)
	.align		4
.L_112:
        /*02a4*/ 	.word	index@(_ZN10layer_norm40ln_parallel_residual_bwd_finalize_kernelINS_22Kernel_traits_finalizeILj4096Ef6__halffS2_fjLb0ELj1024ELj4ENS_18Kernel_traits_baseILj4096EfS2_fS2_fjLj1024EEEEELb0EEEvNS_9BwdParamsE)
        /*02a8*/ 	.word	0x00000020


	//----- nvinfo : EIATTR_FRAME_SIZE
	.align		4
.L_113:
        /*02ac*/ 	.byte	0x04, 0x11
        /*02ae*/ 	.short	(.L_115 - .L_114)
	.align		4
.L_114:
        /*02b0*/ 	.word	index@(_ZN10layer_norm40ln_parallel_residual_bwd_finalize_kernelINS_22Kernel_traits_finalizeILj4096Ef6__halffS2_fjLb0ELj1024ELj4ENS_18Kernel_traits_baseILj4096EfS2_fS2_fjLj1024EEEEELb0EEEvNS_9BwdParamsE)
        /*02b4*/ 	.word	0x00000000


	//----- nvinfo : EIATTR_REGCOUNT
	.align		4
.L_115:
        /*02b8*/ 	.byte	0x04, 0x2f
        /*02ba*/ 	.short	(.L_117 - .L_116)
	.align		4
.L_116:
        /*02bc*/ 	.word	index@(_ZN10layer_norm22ln_bwd_finalize_kernelINS_22Kernel_traits_finalizeILj4096Ef6__halffS2_fjLb0ELj1024ELj4ENS_18Kernel_traits_baseILj4096EfS2_fS2_fjLj1024EEEEELb0ELb0EEEvNS_9BwdParamsE)
        /*02c0*/ 	.word	0x00000020


	//----- nvinfo : EIATTR_FRAME_SIZE
	.align		4
.L_117:
        /*02c4*/ 	.byte	0x04, 0x11
        /*02c6*/ 	.short	(.L_119 - .L_118)
	.align		4
.L_118:
        /*02c8*/ 	.word	index@(_ZN10layer_norm22ln_bwd_finalize_kernelINS_22Kernel_traits_finalizeILj4096Ef6__halffS2_fjLb0ELj1024ELj4ENS_18Kernel_traits_baseILj4096EfS2_fS2_fjLj1024EEEEELb0ELb0EEEvNS_9BwdParamsE)
        /*02cc*/ 	.word	0x00000000


	//----- nvinfo : EIATTR_REGCOUNT
	.align		4
.L_119:
        /*02d0*/ 	.byte	0x04, 0x2f
        /*02d2*/ 	.short	(.L_121 - .L_120)
	.align		4
.L_120:
        /*02d4*/ 	.word	index@(_ZN10layer_norm31ln_parallel_residual_bwd_kernelINS_13Kernel_traitsIf6__halffS2_fjLj4096ELj1ELj1ELj8ELj16ENS_18Kernel_traits_baseILj4096EfS2_fS2_fjLj256EEEEELb1ELb0ELb1EEEvNS_9BwdParamsE)
        /*02d8*/ 	.word	0x000000c3


	//----- nvinfo : EIATTR_FRAME_SIZE
	.align		4
.L_121:
        /*02dc*/ 	.byte	0x04, 0x11
        /*02de*/ 	.short	(.L_123 - .L_122)
	.align		4
.L_122:
        /*02e0*/ 	.word	index@(_ZN10layer_norm31ln_parallel_residual_bwd_kernelINS_13Kernel_traitsIf6__halffS2_fjLj4096ELj1ELj1ELj8ELj16ENS_18Kernel_traits_baseILj4096EfS2_fS2_fjLj256EEEEELb1ELb0ELb1EEEvNS_9BwdParamsE)
        /*02e4*/ 	.word	0x00000000


	//----- nvinfo : EIATTR_REGCOUNT
	.align		4
.L_123:
        /*02e8*/ 	.byte	0x04, 0x2f
        /*02ea*/ 	.short	(.L_125 - .L_124)
	.align		4
.L_124:
        /*02ec*/ 	.word	index@(_ZN10layer_norm31ln_parallel_residual_bwd_kernelINS_13Kernel_traitsIf6__halffS2_fjLj4096ELj1ELj1ELj8ELj16ENS_18Kernel_traits_baseILj4096EfS2_fS2_fjLj256EEEEELb1ELb0ELb0EEEvNS_9BwdParamsE)
        /*02f0*/ 	.word	0x000000cb


	//----- nvinfo : EIATTR_FRAME_SIZE
	.align		4
.L_125:
        /*02f4*/ 	.byte	0x04, 0x11
        /*02f6*/ 	.short	(.L_127 - .L_126)
	.align		4
.L_126:
        /*02f8*/ 	.word	index@(_ZN10layer_norm31ln_parallel_residual_bwd_kernelINS_13Kernel_traitsIf6__halffS2_fjLj4096ELj1ELj1ELj8ELj16ENS_18Kernel_traits_baseILj4096EfS2_fS2_fjLj256EEEEELb1ELb0ELb0EEEvNS_9BwdParamsE)
        /*02fc*/ 	.word	0x00000000


	//----- nvinfo : EIATTR_REGCOUNT
	.align		4
.L_127:
        /*0300*/ 	.byte	0x04, 0x2f
        /*0302*/ 	.short	(.L_129 - .L_128)
	.align		4
.L_128:
        /*0304*/ 	.word	index@(_ZN10layer_norm31ln_parallel_residual_bwd_kernelINS_13Kernel_traitsIf6__halffS2_fjLj4096ELj1ELj1ELj8ELj16ENS_18Kernel_traits_baseILj4096EfS2_fS2_fjLj256EEEEELb0ELb1ELb1EEEvNS_9BwdParamsE)
        /*0308*/ 	.word	0x00000080


	//----- nvinfo : EIATTR_FRAME_SIZE
	.align		4
.L_129:
        /*030c*/ 	.byte	0x04, 0x11
        /*030e*/ 	.short	(.L_131 - .L_130)
	.align		4
.L_130:
        /*0310*/ 	.word	index@(_ZN10layer_norm31ln_parallel_residual_bwd_kernelINS_13Kernel_traitsIf6__halffS2_fjLj4096ELj1ELj1ELj8ELj16ENS_18Kernel_traits_baseILj4096EfS2_fS2_fjLj256EEEEELb0ELb1ELb1EEEvNS_9BwdParamsE)
        /*0314*/ 	.word	0x00000000


	//----- nvinfo : EIATTR_REGCOUNT
	.align		4
.L_131:
        /*0318*/ 	.byte	0x04, 0x2f
        /*031a*/ 	.short	(.L_133 - .L_132)
	.align		4
.L_132:
        /*031c*/ 	.word	index@(_ZN10layer_norm31ln_parallel_residual_bwd_kernelINS_13Kernel_traitsIf6__halffS2_fjLj4096ELj1ELj1ELj8ELj16ENS_18Kernel_traits_baseILj4096EfS2_fS2_fjLj256EEEEELb0ELb1ELb0EEEvNS_9BwdParamsE)
        /*0320*/ 	.word	0x00000080


	//----- nvinfo : EIATTR_FRAME_SIZE
	.align		4
.L_133:
        /*0324*/ 	.byte	0x04, 0x11
        /*0326*/ 	.short	(.L_135 - .L_134)
	.align		4
.L_134:
        /*0328*/ 	.word	index@(_ZN10layer_norm31ln_parallel_residual_bwd_kernelINS_13Kernel_traitsIf6__halffS2_fjLj4096ELj1ELj1ELj8ELj16ENS_18Kernel_traits_baseILj4096EfS2_fS2_fjLj256EEEEELb0ELb1ELb0EEEvNS_9BwdParamsE)
        /*032c*/ 	.word	0x00000000


	//----- nvinfo : EIATTR_REGCOUNT
	.align		4
.L_135:
        /*0330*/ 	.byte	0x04, 0x2f
        /*0332*/ 	.short	(.L_137 - .L_136)
	.align		4
.L_136:
        /*0334*/ 	.word	index@(_ZN10layer_norm31ln_parallel_residual_bwd_kernelINS_13Kernel_traitsIf6__halffS2_fjLj4096ELj1ELj1ELj8ELj16ENS_18Kernel_traits_baseILj4096EfS2_fS2_fjLj256EEEEELb0ELb0ELb1EEEvNS_9BwdParamsE)
        /*0338*/ 	.word	0x000000ba


	//----- nvinfo : EIATTR_FRAME_SIZE
	.align		4
.L_137:
        /*033c*/ 	.byte	0x04, 0x11
        /*033e*/ 	.short	(.L_139 - .L_138)
	.align		4
.L_138:
        /*0340*/ 	.word	index@(_ZN10layer_norm31ln_parallel_residual_bwd_kernelINS_13Kernel_traitsIf6__halffS2_fjLj4096ELj1ELj1ELj8ELj16ENS_18Kernel_traits_baseILj4096EfS2_fS2_fjLj256EEEEELb0ELb0ELb1EEEvNS_9BwdParamsE)
        /*0344*/ 	.word	0x00000000


	//----- nvinfo : EIATTR_REGCOUNT
	.align		4
.L_139:
        /*0348*/ 	.byte	0x04, 0x2f
        /*034a*/ 	.short	(.L_141 - .L_140)
	.align		4
.L_140:
        /*034c*/ 	.word	index@(_ZN10layer_norm31ln_parallel_residual_bwd_kernelINS_13Kernel_traitsIf6__halffS2_fjLj4096ELj1ELj1ELj8ELj16ENS_18Kernel_traits_baseILj4096EfS2_fS2_fjLj256EEEEELb0ELb0ELb0EEEvNS_9BwdParamsE)
        /*0350*/ 	.word	0x000000bf


	//----- nvinfo : EIATTR_FRAME_SIZE
	.align		4
.L_141:
        /*0354*/ 	.byte	0x04, 0x11
        /*0356*/ 	.short	(.L_143 - .L_142)
	.align		4
.L_142:
        /*0358*/ 	.word	index@(_ZN10layer_norm31ln_parallel_residual_bwd_kernelINS_13Kernel_traitsIf6__halffS2_fjLj4096ELj1ELj1ELj8ELj16ENS_18Kernel_traits_baseILj4096EfS2_fS2_fjLj256EEEEELb0ELb0ELb0EEEvNS_9BwdParamsE)
        /*035c*/ 	.word	0x00000000


	//----- nvinfo : EIATTR_REGCOUNT
	.align		4
.L_143:
        /*0360*/ 	.byte	0x04, 0x2f
        /*0362*/ 	.short	(.L_145 - .L_144)
	.align		4
.L_144:
        /*0364*/ 	.word	index@(_ZN10layer_norm31ln_parallel_residual_bwd_kernelINS_13Kernel_traitsI6__halfS2_fS2_fjLj4096ELj1ELj1ELj8ELj16ENS_18Kernel_traits_baseILj4096ES2_S2_fS2_fjLj256EEEEELb1ELb1ELb1EEEvNS_9BwdParamsE)
        /*0368*/ 	.word	0x00000094


	//----- nvinfo : EIATTR_FRAME_SIZE
	.align		4
.L_145:
        /*036c*/ 	.byte	0x04, 0x11
        /*036e*/ 	.short	(.L_147 - .L_146)
	.align		4
.L_146:
        /*0370*/ 	.word	index@(_ZN10layer_norm31ln_parallel_residual_bwd_kernelINS_13Kernel_traitsI6__halfS2_fS2_fjLj4096ELj1ELj1ELj8ELj16ENS_18Kernel_traits_baseILj4096ES2_S2_fS2_fjLj256EEEEELb1ELb1ELb1EEEvNS_9BwdParamsE)
        /*0374*/ 	.word	0x00000000


	//----- nvinfo : EIATTR_REGCOUNT
	.align		4
.L_147:
        /*0378*/ 	.byte	0x04, 0x2f
        /*037a*/ 	.short	(.L_149 - .L_148)
	.align		4
.L_148:
        /*037c*/ 	.word	index@(_ZN10layer_norm40ln_parallel_residual_bwd_finalize_kernelINS_22Kernel_traits_finalizeILj4096E6__halfS2_fS2_fjLb0ELj1024ELj4ENS_18Kernel_traits_baseILj4096ES2_S2_fS2_fjLj1024EEEEELb1EEEvNS_9BwdParamsE)
        /*0380*/ 	.word	0x00000020


	//----- nvinfo : EIATTR_FRAME_SIZE
	.align		4
.L_149:
        /*0384*/ 	.byte	0x04, 0x11
        /*0386*/ 	.short	(.L_151 - .L_150)
	.align		4
.L_150:
        /*0388*/ 	.word	index@(_ZN10layer_norm40ln_parallel_residual_bwd_finalize_kernelINS_22Kernel_traits_finalizeILj4096E6__halfS2_fS2_fjLb0ELj1024ELj4ENS_18Kernel_traits_baseILj4096ES2_S2_fS2_fjLj1024EEEEELb1EEEvNS_9BwdParamsE)
        /*038c*/ 	.word	0x00000000


	//----- nvinfo : EIATTR_REGCOUNT
	.align		4
.L_151:
        /*0390*/ 	.byte	0x04, 0x2f
        /*0392*/ 	.short	(.L_153 - .L_152)
	.align		4
.L_152:
        /*0394*/ 	.word	index@(_ZN10layer_norm22ln_bwd_finalize_kernelINS_22Kernel_traits_finalizeILj4096E6__halfS2_fS2_fjLb0ELj1024ELj4ENS_18Kernel_traits_baseILj4096ES2_S2_fS2_fjLj1024EEEEELb0ELb1EEEvNS_9BwdParamsE)
        /*0398*/ 	.word	0x00000020


	//----- nvinfo : EIATTR_FRAME_SIZE
	.align		4
.L_153:
        /*039c*/ 	.byte	0x04, 0x11
        /*039e*/ 	.short	(.L_155 - .L_154)
	.align		4
.L_154:
        /*03a0*/ 	.word	index@(_ZN10layer_norm22ln_bwd_finalize_kernelINS_22Kernel_traits_finalizeILj4096E6__halfS2_fS2_fjLb0ELj1024ELj4ENS_18Kernel_traits_baseILj4096ES2_S2_fS2_fjLj1024EEEEELb0ELb1EEEvNS_9BwdParamsE)
        /*03a4*/ 	.word	0x00000000


	//----- nvinfo : EIATTR_REGCOUNT
	.align		4
.L_155:
        /*03a8*/ 	.byte	0x04, 0x2f
        /*03aa*/ 	.short	(.L_157 - .L_156)
	.align		4
.L_156:
        /*03ac*/ 	.word	index@(_ZN10layer_norm31ln_parallel_residual_bwd_kernelINS_13Kernel_traitsI6__halfS2_fS2_fjLj4096ELj1ELj1ELj8ELj16ENS_18Kernel_traits_baseILj4096ES2_S2_fS2_fjLj256EEEEELb1ELb1ELb0EEEvNS_9BwdParamsE)
        /*03b0*/ 	.word	0x0000009e


	//----- nvinfo : EIATTR_FRAME_SIZE
	.align		4
.L_157:
        /*03b4*/ 	.byte	0x04, 0x11
        /*03b6*/ 	.short	(.L_159 - .L_158)
	.align		4
.L_158:
        /*03b8*/ 	.word	index@(_ZN10layer_norm31ln_parallel_residual_bwd_kernelINS_13Kernel_traitsI6__halfS2_fS2_fjLj4096ELj1ELj1ELj8ELj16ENS_18Kernel_traits_baseILj4096ES2_S2_fS2_fjLj256EEEEELb1ELb1ELb0EEEvNS_9BwdParamsE)
        /*03bc*/ 	.word	0x00000000


	//----- nvinfo : EIATTR_REGCOUNT
	.align		4
.L_159:
        /*03c0*/ 	.byte	0x04, 0x2f
        /*03c2*/ 	.short	(.L_161 - .L_160)
	.align		4
.L_160:
        /*03c4*/ 	.word	index@(_ZN10layer_norm40ln_parallel_residual_bwd_finalize_kernelINS_22Kernel_traits_finalizeILj4096E6__halfS2_fS2_fjLb0ELj1024ELj4ENS_18Kernel_traits_baseILj4096ES2_S2_fS2_fjLj1024EEEEELb0EEEvNS_9BwdParamsE)
        /*03c8*/ 	.word	0x00000020


	//----- nvinfo : EIATTR_FRAME_SIZE
	.align		4
.L_161:
        /*03cc*/ 	.byte	0x04, 0x11
        /*03ce*/ 	.short	(.L_163 - .L_162)
	.align		4
.L_162:
        /*03d0*/ 	.word	index@(_ZN10layer_norm40ln_parallel_residual_bwd_finalize_kernelINS_22Kernel_traits_finalizeILj4096E6__halfS2_fS2_fjLb0ELj1024ELj4ENS_18Kernel_traits_baseILj4096ES2_S2_fS2_fjLj1024EEEEELb0EEEvNS_9BwdParamsE)
        /*03d4*/ 	.word	0x00000000


	//----- nvinfo : EIATTR_REGCOUNT
	.align		4
.L_163:
        /*03d8*/ 	.byte	0x04, 0x2f
        /*03da*/ 	.short	(.L_165 - .L_164)
	.align		4
.L_164:
        /*03dc*/ 	.word	index@(_ZN10layer_norm22ln_bwd_finalize_kernelINS_22Kernel_traits_finalizeILj4096E6__halfS2_fS2_fjLb0ELj1024ELj4ENS_18Kernel_traits_baseILj4096ES2_S2_fS2_fjLj1024EEEEELb0ELb0EEEvNS_9BwdParamsE)
        /*03e0*/ 	.word	0x00000020


	//----- nvinfo : EIATTR_FRAME_SIZE
	.align		4
.L_165:
        /*03e4*/ 	.byte	0x04, 0x11
        /*03e6*/ 	.short	(.L_167 - .L_166)
	.align		4
.L_166:
        /*03e8*/ 	.word	index@(_ZN10layer_norm22ln_bwd_finalize_kernelINS_22Kernel_traits_finalizeILj4096E6__halfS2_fS2_fjLb0ELj1024ELj4ENS_18Kernel_traits_baseILj4096ES2_S2_fS2_fjLj1024EEEEELb0ELb0EEEvNS_9BwdParamsE)
        /*03ec*/ 	.word	0x00000000


	//----- nvinfo : EIATTR_REGCOUNT
	.align		4
.L_167:
        /*03f0*/ 	.byte	0x04, 0x2f
        /*03f2*/ 	.short	(.L_169 - .L_168)
	.align		4
.L_168:
        /*03f4*/ 	.word	index@(_ZN10layer_norm31ln_parallel_residual_bwd_kernelINS_13Kernel_traitsI6__halfS2_fS2_fjLj4096ELj1ELj1ELj8ELj16ENS_18Kernel_traits_baseILj4096ES2_S2_fS2_fjLj256EEEEELb1ELb0ELb1EEEvNS_9BwdParamsE)
        /*03f8*/ 	.word	0x000000c2


	//----- nvinfo : EIATTR_FRAME_SIZE
	.align		4
.L_169:
        /*03fc*/ 	.byte	0x04, 0x11
        /*03fe*/ 	.short	(.L_171 - .L_170)
	.align		4
.L_170:
        /*0400*/ 	.word	index@(_ZN10layer_norm31ln_parallel_residual_bwd_kernelINS_13Kernel_traitsI6__halfS2_fS2_fjLj4096ELj1ELj1ELj8ELj16ENS_18Kernel_traits_baseILj4096ES2_S2_fS2_fjLj256EEEEELb1ELb0ELb1EEEvNS_9BwdParamsE)
        /*0404*/ 	.word	0x00000000


	//----- nvinfo : EIATTR_REGCOUNT
	.align		4
.L_171:
        /*0408*/ 	.byte	0x04, 0x2f
        /*040a*/ 	.short	(.L_173 - .L_172)
	.align		4
.L_172:
        /*040c*/ 	.word	index@(_ZN10layer_norm31ln_parallel_residual_bwd_kernelINS_13Kernel_traitsI6__halfS2_fS2_fjLj4096ELj1ELj1ELj8ELj16ENS_18Kernel_traits_baseILj4096ES2_S2_fS2_fjLj256EEEEELb1ELb0ELb0EEEvNS_9BwdParamsE)
        /*0410*/ 	.word	0x000000cb


	//----- nvinfo : EIATTR_FRAME_SIZE
	.align		4
.L_173:
        /*0414*/ 	.byte	0x04, 0x11
        /*0416*/ 	.short	(.L_175 - .L_174)
	.align		4
.L_174:
        /*0418*/ 	.word	index@(_ZN10layer_norm31ln_parallel_residual_bwd_kernelINS_13Kernel_traitsI6__halfS2_fS2_fjLj4096ELj1ELj1ELj8ELj16ENS_18Kernel_traits_baseILj4096ES2_S2_fS2_fjLj256EEEEELb1ELb0ELb0EEEvNS_9BwdParamsE)
        /*041c*/ 	.word	0x00000000


	//----- nvinfo : EIATTR_REGCOUNT
	.align		4
.L_175:
        /*0420*/ 	.byte	0x04, 0x2f
        /*0422*/ 	.short	(.L_177 - .L_176)
	.align		4
.L_176:
        /*0424*/ 	.word	index@(_ZN10layer_norm31ln_parallel_residual_bwd_kernelINS_13Kernel_traitsI6__halfS2_fS2_fjLj4096ELj1ELj1ELj8ELj16ENS_18Kernel_traits_baseILj4096ES2_S2_fS2_fjLj256EEEEELb0ELb1ELb1EEEvNS_9BwdParamsE)
        /*0428*/ 	.word	0x00000080


	//----- nvinfo : EIATTR_FRAME_SIZE
	.align		4
.L_177:
        /*042c*/ 	.byte	0x04, 0x11
        /*042e*/ 	.short	(.L_179 - .L_178)
	.align		4
.L_178:
        /*0430*/ 	.word	index@(_ZN10layer_norm31ln_parallel_residual_bwd_kernelINS_13Kernel_traitsI6__halfS2_fS2_fjLj4096ELj1ELj1ELj8ELj16ENS_18Kernel_traits_baseILj4096ES2_S2_fS2_fjLj256EEEEELb0ELb1ELb1EEEvNS_9BwdParamsE)
        /*0434*/ 	.word	0x00000000


	//----- nvinfo : EIATTR_REGCOUNT
	.align		4
.L_179:
        /*0438*/ 	.byte	0x04, 0x2f
        /*043a*/ 	.short	(.L_181 - .L_180)
	.align		4
.L_180:
        /*043c*/ 	.word	index@(_ZN10layer_norm31ln_parallel_residual_bwd_kernelINS_13Kernel_traitsI6__halfS2_fS2_fjLj4096ELj1ELj1ELj8ELj16ENS_18Kernel_traits_baseILj4096ES2_S2_fS2_fjLj256EEEEELb0ELb1ELb0EEEvNS_9BwdParamsE)
        /*0440*/ 	.word	0x00000080


	//----- nvinfo : EIATTR_FRAME_SIZE
	.align		4
.L_181:
        /*0444*/ 	.byte	0x04, 0x11
        /*0446*/ 	.short	(.L_183 - .L_182)
	.align		4
.L_182:
        /*0448*/ 	.word	index@(_ZN10layer_norm31ln_parallel_residual_bwd_kernelINS_13Kernel_traitsI6__halfS2_fS2_fjLj4096ELj1ELj1ELj8ELj16ENS_18Kernel_traits_baseILj4096ES2_S2_fS2_fjLj256EEEEELb0ELb1ELb0EEEvNS_9BwdParamsE)
        /*044c*/ 	.word	0x00000000


	//----- nvinfo : EIATTR_REGCOUNT
	.align		4
.L_183:
        /*0450*/ 	.byte	0x04, 0x2f
        /*0452*/ 	.short	(.L_185 - .L_184)
	.align		4
.L_184:
        /*0454*/ 	.word	index@(_ZN10layer_norm31ln_parallel_residual_bwd_kernelINS_13Kernel_traitsI6__halfS2_fS2_fjLj4096ELj1ELj1ELj8ELj16ENS_18Kernel_traits_baseILj4096ES2_S2_fS2_fjLj256EEEEELb0ELb0ELb1EEEvNS_9BwdParamsE)
        /*0458*/ 	.word	0x000000bc


	//----- nvinfo : EIATTR_FRAME_SIZE
	.align		4
.L_185:
        /*045c*/ 	.byte	0x04, 0x11
        /*045e*/ 	.short	(.L_187 - .L_186)
	.align		4
.L_186:
        /*0460*/ 	.word	index@(_ZN10layer_norm31ln_parallel_residual_bwd_kernelINS_13Kernel_traitsI6__halfS2_fS2_fjLj4096ELj1ELj1ELj8ELj16ENS_18Kernel_traits_baseILj4096ES2_S2_fS2_fjLj256EEEEELb0ELb0ELb1EEEvNS_9BwdParamsE)
        /*0464*/ 	.word	0x00000000


	//----- nvinfo : EIATTR_REGCOUNT
	.align		4
.L_187:
        /*0468*/ 	.byte	0x04, 0x2f
        /*046a*/ 	.short	(.L_189 - .L_188)
	.align		4
.L_188:
        /*046c*/ 	.word	index@(_ZN10layer_norm31ln_parallel_residual_bwd_kernelINS_13Kernel_traitsI6__halfS2_fS2_fjLj4096ELj1ELj1ELj8ELj16ENS_18Kernel_traits_baseILj4096ES2_S2_fS2_fjLj256EEEEELb0ELb0ELb0EEEvNS_9BwdParamsE)
        /*0470*/ 	.word	0x000000bf


	//----- nvinfo : EIATTR_FRAME_SIZE
	.align		4
.L_189:
        /*0474*/ 	.byte	0x04, 0x11
        /*0476*/ 	.short	(.L_191 - .L_190)
	.align		4
.L_190:
        /*0478*/ 	.word	index@(_ZN10layer_norm31ln_parallel_residual_bwd_kernelINS_13Kernel_traitsI6__halfS2_fS2_fjLj4096ELj1ELj1ELj8ELj16ENS_18Kernel_traits_baseILj4096ES2_S2_fS2_fjLj256EEEEELb0ELb0ELb0EEEvNS_9BwdParamsE)
        /*047c*/ 	.word	0x00000000


	//----- nvinfo : EIATTR_REGCOUNT
	.align		4
.L_191:
        /*0480*/ 	.byte	0x04, 0x2f
        /*0482*/ 	.short	(.L_193 - .L_192)
	.align		4
.L_192:
        /*0484*/ 	.word	index@(_ZN10layer_norm31ln_parallel_residual_bwd_kernelINS_13Kernel_traitsIf6__halfS2_S2_fjLj4096ELj1ELj1ELj8ELj16ENS_18Kernel_traits_baseILj4096EfS2_S2_S2_fjLj256EEEEELb1ELb1ELb1EEEvNS_9BwdParamsE)
        /*0488*/ 	.word	0x00000080


	//----- nvinfo : EIATTR_FRAME_SIZE
	.align		4
.L_193:
        /*048c*/ 	.byte	0x04, 0x11
        /*048e*/ 	.short	(.L_195 - .L_194)
	.align		4
.L_194:
        /*0490*/ 	.word	index@(_ZN10layer_norm31ln_parallel_residual_bwd_kernelINS_13Kernel_traitsIf6__halfS2_S2_fjLj4096ELj1ELj1ELj8ELj16ENS_18Kernel_traits_baseILj4096EfS2_S2_S2_fjLj256EEEEELb1ELb1ELb1EEEvNS_9BwdParamsE)
        /*0494*/ 	.word	0x00000000


	//----- nvinfo : EIATTR_REGCOUNT
	.align		4
.L_195:
        /*0498*/ 	.byte	0x04, 0x2f
        /*049a*/ 	.short	(.L_197 - .L_196)
	.align		4
.L_196:
        /*049c*/ 	.word	index@(_ZN10layer_norm40ln_parallel_residual_bwd_finalize_kernelINS_22Kernel_traits_finalizeILj4096Ef6__halfS2_S2_fjLb0ELj1024ELj4ENS_18Kernel_traits_baseILj4096EfS2_S2_S2_fjLj1024EEEEELb1EEEvNS_9BwdParamsE)
        /*04a0*/ 	.word	0x00000020


	//----- nvinfo : EIATTR_FRAME_SIZE
	.align		4
.L_197:
        /*04a4*/ 	.byte	0x04, 0x11
        /*04a6*/ 	.short	(.L_199 - .L_198)
	.align		4
.L_198:
        /*04a8*/ 	.word	index@(_ZN10layer_norm40ln_parallel_residual_bwd_finalize_kernelINS_22Kernel_traits_finalizeILj4096Ef6__halfS2_S2_fjLb0ELj1024ELj4ENS_18Kernel_traits_baseILj4096EfS2_S2_S2_fjLj1024EEEEELb1EEEvNS_9BwdParamsE)
        /*04ac*/ 	.word	0x00000000


	//----- nvinfo : EIATTR_REGCOUNT
	.align		4
.L_199:
        /*04b0*/ 	.byte	0x04, 0x2f
        /*04b2*/ 	.short	(.L_201 - .L_200)
	.align		4
.L_200:
        /*04b4*/ 	.word	index@(_ZN10layer_norm22ln_bwd_finalize_kernelINS_22Kernel_traits_finalizeILj4096Ef6__halfS2_S2_fjLb0ELj1024ELj4ENS_18Kernel_traits_baseILj4096EfS2_S2_S2_fjLj1024EEEEELb0ELb1EEEvNS_9BwdParamsE)
        /*04b8*/ 	.word	0x00000020


	//----- nvinfo : EIATTR_FRAME_SIZE
	.align		4
.L_201:
        /*04bc*/ 	.byte	0x04, 0x11
        /*04be*/ 	.short	(.L_203 - .L_202)
	.align		4
.L_202:
        /*04c0*/ 	.word	index@(_ZN10layer_norm22ln_bwd_finalize_kernelINS_22Kernel_traits_finalizeILj4096Ef6__halfS2_S2_fjLb0ELj1024ELj4ENS_18Kernel_traits_baseILj4096EfS2_S2_S2_fjLj1024EEEEELb0ELb1EEEvNS_9BwdParamsE)
        /*04c4*/ 	.word	0x00000000


	//----- nvinfo : EIATTR_REGCOUNT
	.align		4
.L_203:
        /*04c8*/ 	.byte	0x04, 0x2f
        /*04ca*/ 	.short	(.L_205 - .L_204)
	.align		4
.L_204:
        /*04cc*/ 	.word	index@(_ZN10layer_norm31ln_parallel_residual_bwd_kernelINS_13Kernel_traitsIf6__halfS2_S2_fjLj4096ELj1ELj1ELj8ELj16ENS_18Kernel_traits_baseILj4096EfS2_S2_S2_fjLj256EEEEELb1ELb1ELb0EEEvNS_9BwdParamsE)
        /*04d0*/ 	.word	0x00000080


	//----- nvinfo : EIATTR_FRAME_SIZE
	.align		4
.L_205:
        /*04d4*/ 	.byte	0x04, 0x11
        /*04d6*/ 	.short	(.L_207 - .L_206)
	.align		4
.L_206:
        /*04d8*/ 	.word	index@(_ZN10layer_norm31ln_parallel_residual_bwd_kernelINS_13Kernel_traitsIf6__halfS2_S2_fjLj4096ELj1ELj1ELj8ELj16ENS_18Kernel_traits_baseILj4096EfS2_S2_S2_fjLj256EEEEELb1ELb1ELb0EEEvNS_9BwdParamsE)
        /*04dc*/ 	.word	0x00000000


	//----- nvinfo : EIATTR_REGCOUNT
	.align		4
.L_207:
        /*04e0*/ 	.byte	0x04, 0x2f
        /*04e2*/ 	.short	(.L_209 - .L_208)
	.align		4
.L_208:
        /*04e4*/ 	.word	index@(_ZN10layer_norm40ln_parallel_residual_bwd_finalize_kernelINS_22Kernel_traits_finalizeILj4096Ef6__halfS2_S2_fjLb0ELj1024ELj4ENS_18Kernel_traits_baseILj4096EfS2_S2_S2_fjLj1024EEEEELb0EEEvNS_9BwdParamsE)
        /*04e8*/ 	.word	0x00000020


	//----- nvinfo : EIATTR_FRAME_SIZE
	.align		4
.L_209:
        /*04ec*/ 	.byte	0x04, 0x11
        /*04ee*/ 	.short	(.L_211 - .L_210)
	.align		4
.L_210:
        /*04f0*/ 	.word	index@(_ZN10layer_norm40ln_parallel_residual_bwd_finalize_kernelINS_22Kernel_traits_finalizeILj4096Ef6__halfS2_S2_fjLb0ELj1024ELj4ENS_18Kernel_traits_baseILj4096EfS2_S2_S2_fjLj1024EEEEELb0EEEvNS_9BwdParamsE)
        /*04f4*/ 	.word	0x00000000


	//----- nvinfo : EIATTR_REGCOUNT
	.align		4
.L_211:
        /*04f8*/ 	.byte	0x04, 0x2f
        /*04fa*/ 	.short	(.L_213 - .L_212)
	.align		4
.L_212:
        /*04fc*/ 	.word	index@(_ZN10layer_norm22ln_bwd_finalize_kernelINS_22Kernel_traits_finalizeILj4096Ef6__halfS2_S2_fjLb0ELj1024ELj4ENS_18Kernel_traits_baseILj4096EfS2_S2_S2_fjLj1024EEEEELb0ELb0EEEvNS_9BwdParamsE)
        /*0500*/ 	.word	0x00000020


	//----- nvinfo : EIATTR_FRAME_SIZE
	.align		4
.L_213:
        /*0504*/ 	.byte	0x04, 0x11
        /*0506*/ 	.short	(.L_215 - .L_214)
	.align		4
.L_214:
        /*0508*/ 	.word	index@(_ZN10layer_norm22ln_bwd_finalize_kernelINS_22Kernel_traits_finalizeILj4096Ef6__halfS2_S2_fjLb0ELj1024ELj4ENS_18Kernel_traits_baseILj4096EfS2_S2_S2_fjLj1024EEEEELb0ELb0EEEvNS_9BwdParamsE)
        /*050c*/ 	.word	0x00000000


	//----- nvinfo : EIATTR_REGCOUNT
	.align		4
.L_215:
        /*0510*/ 	.byte	0x04, 0x2f
        /*0512*/ 	.short	(.L_217 - .L_216)
	.align		4
.L_216:
        /*0514*/ 	.word	index@(_ZN10layer_norm31ln_parallel_residual_bwd_kernelINS_13Kernel_traitsIf6__halfS2_S2_fjLj4096ELj1ELj1ELj8ELj16ENS_18Kernel_traits_baseILj4096EfS2_S2_S2_fjLj256EEEEELb1ELb0ELb1EEEvNS_9BwdParamsE)
        /*0518*/ 	.word	0x000000be


	//----- nvinfo : EIATTR_FRAME_SIZE
	.align		4
.L_217:
        /*051c*/ 	.byte	0x04, 0x11
        /*051e*/ 	.short	(.L_219 - .L_218)
	.align		4
.L_218:
        /*0520*/ 	.word	index@(_ZN10layer_norm31ln_parallel_residual_bwd_kernelINS_13Kernel_traitsIf6__halfS2_S2_fjLj4096ELj1ELj1ELj8ELj16ENS_18Kernel_traits_baseILj4096EfS2_S2_S2_fjLj256EEEEELb1ELb0ELb1EEEvNS_9BwdParamsE)
        /*0524*/ 	.word	0x00000000


	//----- nvinfo : EIATTR_REGCOUNT
	.align		4
.L_219:
        /*0528*/ 	.byte	0x04, 0x2f
        /*052a*/ 	.short	(.L_221 - .L_220)
	.align		4
.L_220:
        /*052c*/ 	.word	index@(_ZN10layer_norm31ln_parallel_residual_bwd_kernelINS_13Kernel_traitsIf6__halfS2_S2_fjLj4096ELj1ELj1ELj8ELj16ENS_18Kernel_traits_baseILj4096EfS2_S2_S2_fjLj256EEEEELb1ELb0ELb0EEEvNS_9BwdParamsE)
        /*0530*/ 	.word	0x000000c0


	//----- nvinfo : EIATTR_FRAME_SIZE
	.align		4
.L_221:
        /*0534*/ 	.byte	0x04, 0x11
        /*0536*/ 	.short	(.L_223 - .L_222)
	.align		4
.L_222:
        /*0538*/ 	.word	index@(_ZN10layer_norm31ln_parallel_residual_bwd_kernelINS_13Kernel_traitsIf6__halfS2_S2_fjLj4096ELj1ELj1ELj8ELj16ENS_18Kernel_traits_baseILj4096EfS2_S2_S2_fjLj256EEEEELb1ELb0ELb0EEEvNS_9BwdParamsE)
        /*053c*/ 	.word	0x00000000


	//----- nvinfo : EIATTR_REGCOUNT
	.align		4
.L_223:
        /*0540*/ 	.byte	0x04, 0x2f
        /*0542*/ 	.short	(.L_225 - .L_224)
	.align		4
.L_224:
        /*0544*/ 	.word	index@(_ZN10layer_norm31ln_parallel_residual_bwd_kernelINS_13Kernel_traitsIf6__halfS2_S2_fjLj4096ELj1ELj1ELj8ELj16ENS_18Kernel_traits_baseILj4096EfS2_S2_S2_fjLj256EEEEELb0ELb1ELb1EEEvNS_9BwdParamsE)
        /*0548*/ 	.word	0x00000080


	//----- nvinfo : EIATTR_FRAME_SIZE
	.align		4
.L_225:
        /*054c*/ 	.byte	0x04, 0x11
        /*054e*/ 	.short	(.L_227 - .L_226)
	.align		4
.L_226:
        /*0550*/ 	.word	index@(_ZN10layer_norm31ln_parallel_residual_bwd_kernelINS_13Kernel_traitsIf6__halfS2_S2_fjLj4096ELj1ELj1ELj8ELj16ENS_18Kernel_traits_baseILj4096EfS2_S2_S2_fjLj256EEEEELb0ELb1ELb1EEEvNS_9BwdParamsE)
        /*0554*/ 	.word	0x00000000


	//----- nvinfo : EIATTR_REGCOUNT
	.align		4
.L_227:
        /*0558*/ 	.byte	0x04, 0x2f
        /*055a*/ 	.short	(.L_229 - .L_228)
	.align		4
.L_228:
        /*055c*/ 	.word	index@(_ZN10layer_norm31ln_parallel_residual_bwd_kernelINS_13Kernel_traitsIf6__halfS2_S2_fjLj4096ELj1ELj1ELj8ELj16ENS_18Kernel_traits_baseILj4096EfS2_S2_S2_fjLj256EEEEELb0ELb1ELb0EEEvNS_9BwdParamsE)
        /*0560*/ 	.word	0x0000007e


	//----- nvinfo : EIATTR_FRAME_SIZE
	.align		4
.L_229:
        /*0564*/ 	.byte	0x04, 0x11
        /*0566*/ 	.short	(.L_231 - .L_230)
	.align		4
.L_230:
        /*0568*/ 	.word	index@(_ZN10layer_norm31ln_parallel_residual_bwd_kernelINS_13Kernel_traitsIf6__halfS2_S2_fjLj4096ELj1ELj1ELj8ELj16ENS_18Kernel_traits_baseILj4096EfS2_S2_S2_fjLj256EEEEELb0ELb1ELb0EEEvNS_9BwdParamsE)
        /*056c*/ 	.word	0x00000000


	//----- nvinfo : EIATTR_REGCOUNT
	.align		4
.L_231:
        /*0570*/ 	.byte	0x04, 0x2f
        /*0572*/ 	.short	(.L_233 - .L_232)
	.align		4
.L_232:
        /*0574*/ 	.word	index@(_ZN10layer_norm31ln_parallel_residual_bwd_kernelINS_13Kernel_traitsIf6__halfS2_S2_fjLj4096ELj1ELj1ELj8ELj16ENS_18Kernel_traits_baseILj4096EfS2_S2_S2_fjLj256EEEEELb0ELb0ELb1EEEvNS_9BwdParamsE)
        /*0578*/ 	.word	0x000000ac


	//----- nvinfo : EIATTR_FRAME_SIZE
	.align		4
.L_233:
        /*057c*/ 	.byte	0x04, 0x11
        /*057e*/ 	.short	(.L_235 - .L_234)
	.align		4
.L_234:
        /*0580*/ 	.word	index@(_ZN10layer_norm31ln_parallel_residual_bwd_kernelINS_13Kernel_traitsIf6__halfS2_S2_fjLj4096ELj1ELj1ELj8ELj16ENS_18Kernel_traits_baseILj4096EfS2_S2_S2_fjLj256EEEEELb0ELb0ELb1EEEvNS_9BwdParamsE)
        /*0584*/ 	.word	0x00000000


	//----- nvinfo : EIATTR_REGCOUNT
	.align		4
.L_235:
        /*0588*/ 	.byte	0x04, 0x2f
        /*058a*/ 	.short	(.L_237 - .L_236)
	.align		4
.L_236:
        /*058c*/ 	.word	index@(_ZN10layer_norm31ln_parallel_residual_bwd_kernelINS_13Kernel_traitsIf6__halfS2_S2_fjLj4096ELj1ELj1ELj8ELj16ENS_18Kernel_traits_baseILj4096EfS2_S2_S2_fjLj256EEEEELb0ELb0ELb0EEEvNS_9BwdParamsE)
        /*0590*/ 	.word	0x000000ad


	//----- nvinfo : EIATTR_FRAME_SIZE
	.align		4
.L_237:
        /*0594*/ 	.byte	0x04, 0x11
        /*0596*/ 	.short	(.L_239 - .L_238)
	.align		4
.L_238:
        /*0598*/ 	.word	index@(_ZN10layer_norm31ln_parallel_residual_bwd_kernelINS_13Kernel_traitsIf6__halfS2_S2_fjLj4096ELj1ELj1ELj8ELj16ENS_18Kernel_traits_baseILj4096EfS2_S2_S2_fjLj256EEEEELb0ELb0ELb0EEEvNS_9BwdParamsE)
        /*059c*/ 	.word	0x00000000


	//----- nvinfo : EIATTR_REGCOUNT
	.align		4
.L_239:
        /*05a0*/ 	.byte	0x04, 0x2f
        /*05a2*/ 	.short	(.L_241 - .L_240)
	.align		4
.L_240:
        /*05a4*/ 	.word	index@(_ZN10layer_norm31ln_parallel_residual_bwd_kernelINS_13Kernel_traitsIf13__nv_bfloat16fS2_fjLj4096ELj1ELj1ELj8ELj16ENS_18Kernel_traits_baseILj4096EfS2_fS2_fjLj256EEEEELb1ELb1ELb1EEEvNS_9BwdParamsE)
        /*05a8*/ 	.word	0x00000096


	//----- nvinfo : EIATTR_FRAME_SIZE
	.align		4
.L_241:
        /*05ac*/ 	.byte	0x04, 0x11
        /*05ae*/ 	.short	(.L_243 - .L_242)
	.align		4
.L_242:
        /*05b0*/ 	.word	index@(_ZN10layer_norm31ln_parallel_residual_bwd_kernelINS_13Kernel_traitsIf13__nv_bfloat16fS2_fjLj4096ELj1ELj1ELj8ELj16ENS_18Kernel_traits_baseILj4096EfS2_fS2_fjLj256EEEEELb1ELb1ELb1EEEvNS_9BwdParamsE)
        /*05b4*/ 	.word	0x00000000


	//----- nvinfo : EIATTR_REGCOUNT
	.align		4
.L_243:
        /*05b8*/ 	.byte	0x04, 0x2f
        /*05ba*/ 	.short	(.L_245 - .L_244)
	.align		4
.L_244:
        /*05bc*/ 	.word	index@(_ZN10layer_norm40ln_parallel_residual_bwd_finalize_kernelINS_22Kernel_traits_finalizeILj4096Ef13__nv_bfloat16fS2_fjLb0ELj1024ELj4ENS_18Kernel_traits_baseILj4096EfS2_fS2_fjLj1024EEEEELb1EEEvNS_9BwdParamsE)
        /*05c0*/ 	.word	0x00000020


	//----- nvinfo : EIATTR_FRAME_SIZE
	.align		4
.L_245:
        /*05c4*/ 	.byte	0x04, 0x11
        /*05c6*/ 	.short	(.L_247 - .L_246)
	.align		4
.L_246:
        /*05c8*/ 	.word	index@(_ZN10layer_norm40ln_parallel_residual_bwd_finalize_kernelINS_22Kernel_traits_finalizeILj4096Ef13__nv_bfloat16fS2_fjLb0ELj1024ELj4ENS_18Kernel_traits_baseILj4096EfS2_fS2_fjLj1024EEEEELb1EEEvNS_9BwdParamsE)
        /*05cc*/ 	.word	0x00000000


	//----- nvinfo : EIATTR_REGCOUNT
	.align		4
.L_247:
        /*05d0*/ 	.byte	0x04, 0x2f
        /*05d2*/ 	.short	(.L_249 - .L_248)
	.align		4
.L_248:
        /*05d4*/ 	.word	index@(_ZN10layer_norm22ln_bwd_finalize_kernelINS_22Kernel_traits_finalizeILj4096Ef13__nv_bfloat16fS2_fjLb0ELj1024ELj4ENS_18Kernel_traits_baseILj4096EfS2_fS2_fjLj1024EEEEELb0ELb1EEEvNS_9BwdParamsE)
        /*05d8*/ 	.word	0x00000020


	//----- nvinfo : EIATTR_FRAME_SIZE
	.align		4
.L_249:
        /*05dc*/ 	.byte	0x04, 0x11
        /*05de*/ 	.short	(.L_251 - .L_250)
	.align		4
.L_250:
        /*05e0*/ 	.word	index@(_ZN10layer_norm22ln_bwd_finalize_kernelINS_22Kernel_traits_finalizeILj4096Ef13__nv_bfloat16fS2_fjLb0ELj1024ELj4ENS_18Kernel_traits_baseILj4096EfS2_fS2_fjLj1024EEEEELb0ELb1EEEvNS_9BwdParamsE)
        /*05e4*/ 	.word	0x00000000


	//----- nvinfo : EIATTR_REGCOUNT
	.align		4
.L_251:
        /*05e8*/ 	.byte	0x04, 0x2f
        /*05ea*/ 	.short	(.L_253 - .L_252)
	.align		4
.L_252:
        /*05ec*/ 	.word	index@(_ZN10layer_norm31ln_parallel_residual_bwd_kernelINS_13Kernel_traitsIf13__nv_bfloat16fS2_fjLj4096ELj1ELj1ELj8ELj16ENS_18Kernel_traits_baseILj4096EfS2_fS2_fjLj256EEEEELb1ELb1ELb0EEEvNS_9BwdParamsE)
        /*05f0*/ 	.word	0x0000009e


	//----- nvinfo : EIATTR_FRAME_SIZE
	.align		4
.L_253:
        /*05f4*/ 	.byte	0x04, 0x11
        /*05f6*/ 	.short	(.L_255 - .L_254)
	.align		4
.L_254:
        /*05f8*/ 	.word	index@(_ZN10layer_norm31ln_parallel_residual_bwd_kernelINS_13Kernel_traitsIf13__nv_bfloat16fS2_fjLj4096ELj1ELj1ELj8ELj16ENS_18Kernel_traits_baseILj4096EfS2_fS2_fjLj256EEEEELb1ELb1ELb0EEEvNS_9BwdParamsE)
        /*05fc*/ 	.word	0x00000000


	//----- nvinfo : EIATTR_REGCOUNT
	.align		4
.L_255:
        /*0600*/ 	.byte	0x04, 0x2f
        /*0602*/ 	.short	(.L_257 - .L_256)
	.align		4
.L_256:
        /*0604*/ 	.word	index@(_ZN10layer_norm40ln_parallel_residual_bwd_finalize_kernelINS_22Kernel_traits_finalizeILj4096Ef13__nv_bfloat16fS2_fjLb0ELj1024ELj4ENS_18Kernel_traits_baseILj4096EfS2_fS2_fjLj1024EEEEELb0EEEvNS_9BwdParamsE)
        /*0608*/ 	.word	0x00000020


	//----- nvinfo : EIATTR_FRAME_SIZE
	.align		4
.L_257:
        /*060c*/ 	.byte	0x04, 0x11
        /*060e*/ 	.short	(.L_259 - .L_258)
	.align		4
.L_258:
        /*0610*/ 	.word	index@(_ZN10layer_norm40ln_parallel_residual_bwd_finalize_kernelINS_22Kernel_traits_finalizeILj4096Ef13__nv_bfloat16fS2_fjLb0ELj1024ELj4ENS_18Kernel_traits_baseILj4096EfS2_fS2_fjLj1024EEEEELb0EEEvNS_9BwdParamsE)
        /*0614*/ 	.word	0x00000000


	//----- nvinfo : EIATTR_REGCOUNT
	.align		4
.L_259:
        /*0618*/ 	.byte	0x04, 0x2f
        /*061a*/ 	.short	(.L_261 - .L_260)
	.align		4
.L_260:
        /*061c*/ 	.word	index@(_ZN10layer_norm22ln_bwd_finalize_kernelINS_22Kernel_traits_finalizeILj4096Ef13__nv_bfloat16fS2_fjLb0ELj1024ELj4ENS_18Kernel_traits_baseILj4096EfS2_fS2_fjLj1024EEEEELb0ELb0EEEvNS_9BwdParamsE)
        /*0620*/ 	.word	0x00000020


	//----- nvinfo : EIATTR_FRAME_SIZE
	.align		4
.L_261:
        /*0624*/ 	.byte	0x04, 0x11
        /*0626*/ 	.short	(.L_263 - .L_262)
	.align		4
.L_262:
        /*0628*/ 	.word	index@(_ZN10layer_norm22ln_bwd_finalize_kernelINS_22Kernel_traits_finalizeILj4096Ef13__nv_bfloat16fS2_fjLb0ELj1024ELj4ENS_18Kernel_traits_baseILj4096EfS2_fS2_fjLj1024EEEEELb0ELb0EEEvNS_9BwdParamsE)
        /*062c*/ 	.word	0x00000000


	//----- nvinfo : EIATTR_REGCOUNT
	.align		4
.L_263:
        /*0630*/ 	.byte	0x04, 0x2f
        /*0632*/ 	.short	(.L_265 - .L_264)
	.align		4
.L_264:
        /*0634*/ 	.word	index@(_ZN10layer_norm31ln_parallel_residual_bwd_kernelINS_13Kernel_traitsIf13__nv_bfloat16fS2_fjLj4096ELj1ELj1ELj8ELj16ENS_18Kernel_traits_baseILj4096EfS2_fS2_fjLj256EEEEELb1ELb0ELb1EEEvNS_9BwdParamsE)
        /*0638*/ 	.word	0x000000c3


	//----- nvinfo : EIATTR_FRAME_SIZE
	.align		4
.L_265:
        /*063c*/ 	.byte	0x04, 0x11
        /*063e*/ 	.short	(.L_267 - .L_266)
	.align		4
.L_266:
        /*0640*/ 	.word	index@(_ZN10layer_norm31ln_parallel_residual_bwd_kernelINS_13Kernel_traitsIf13__nv_bfloat16fS2_fjLj4096ELj1ELj1ELj8ELj16ENS_18Kernel_traits_baseILj4096EfS2_fS2_fjLj256EEEEELb1ELb0ELb1EEEvNS_9BwdParamsE)
        /*0644*/ 	.word	0x00000000


	//----- nvinfo : EIATTR_REGCOUNT
	.align		4
.L_267:
        /*0648*/ 	.byte	0x04, 0x2f
        /*064a*/ 	.short	(.L_269 - .L_268)
	.align		4
.L_268:
        /*064c*/ 	.word	index@(_ZN10layer_norm31ln_parallel_residual_bwd_kernelINS_13Kernel_traitsIf13__nv_bfloat16fS2_fjLj4096ELj1ELj1ELj8ELj16ENS_18Kernel_traits_baseILj4096EfS2_fS2_fjLj256EEEEELb1ELb0ELb0EEEvNS_9BwdParamsE)
        /*0650*/ 	.word	0x000000cb


	//----- nvinfo : EIATTR_FRAME_SIZE
	.align		4
.L_269:
        /*0654*/ 	.byte	0x04, 0x11
        /*0656*/ 	.short	(.L_271 - .L_270)
	.align		4
.L_270:
        /*0658*/ 	.word	index@(_ZN10layer_norm31ln_parallel_residual_bwd_kernelINS_13Kernel_traitsIf13__nv_bfloat16fS2_fjLj4096ELj1ELj1ELj8ELj16ENS_18Kernel_traits_baseILj4096EfS2_fS2_fjLj256EEEEELb1ELb0ELb0EEEvNS_9BwdParamsE)
        /*065c*/ 	.word	0x00000000


	//----- nvinfo : EIATTR_REGCOUNT
	.align		4
.L_271:
        /*0660*/ 	.byte	0x04, 0x2f
        /*0662*/ 	.short	(.L_273 - .L_272)
	.align		4
.L_272:
        /*0664*/ 	.word	index@(_ZN10layer_norm31ln_parallel_residual_bwd_kernelINS_13Kernel_traitsIf13__nv_bfloat16fS2_fjLj4096ELj1ELj1ELj8ELj16ENS_18Kernel_traits_baseILj4096EfS2_fS2_fjLj256EEEEELb0ELb1ELb1EEEvNS_9BwdParamsE)
        /*0668*/ 	.word	0x00000080


	//----- nvinfo : EIATTR_FRAME_SIZE
	.align		4
.L_273:
        /*066c*/ 	.byte	0x04, 0x11
        /*066e*/ 	.short	(.L_275 - .L_274)
	.align		4
.L_274:
        /*0670*/ 	.word	index@(_ZN10layer_norm31ln_parallel_residual_bwd_kernelINS_13Kernel_traitsIf13__nv_bfloat16fS2_fjLj4096ELj1ELj1ELj8ELj16ENS_18Kernel_traits_baseILj4096EfS2_fS2_fjLj256EEEEELb0ELb1ELb1EEEvNS_9BwdParamsE)
        /*0674*/ 	.word	0x00000000


	//----- nvinfo : EIATTR_REGCOUNT
	.align		4
.L_275:
        /*0678*/ 	.byte	0x04, 0x2f
        /*067a*/ 	.short	(.L_277 - .L_276)
	.align		4
.L_276:
        /*067c*/ 	.word	index@(_ZN10layer_norm31ln_parallel_residual_bwd_kernelINS_13Kernel_traitsIf13__nv_bfloat16fS2_fjLj4096ELj1ELj1ELj8ELj16ENS_18Kernel_traits_baseILj4096EfS2_fS2_fjLj256EEEEELb0ELb1ELb0EEEvNS_9BwdParamsE)
        /*0680*/ 	.word	0x00000080


	//----- nvinfo : EIATTR_FRAME_SIZE
	.align		4
.L_277:
        /*0684*/ 	.byte	0x04, 0x11
        /*0686*/ 	.short	(.L_279 - .L_278)
	.align		4
.L_278:
        /*0688*/ 	.word	index@(_ZN10layer_norm31ln_parallel_residual_bwd_kernelINS_13Kernel_traitsIf13__nv_bfloat16fS2_fjLj4096ELj1ELj1ELj8ELj16ENS_18Kernel_traits_baseILj4096EfS2_fS2_fjLj256EEEEELb0ELb1ELb0EEEvNS_9BwdParamsE)
        /*068c*/ 	.word	0x00000000


	//----- nvinfo : EIATTR_REGCOUNT
	.align		4
.L_279:
        /*0690*/ 	.byte	0x04, 0x2f
        /*0692*/ 	.short	(.L_281 - .L_280)
	.align		4
.L_280:
        /*0694*/ 	.word	index@(_ZN10layer_norm31ln_parallel_residual_bwd_kernelINS_13Kernel_traitsIf13__nv_bfloat16fS2_fjLj4096ELj1ELj1ELj8ELj16ENS_18Kernel_traits_baseILj4096EfS2_fS2_fjLj256EEEEELb0ELb0ELb1EEEvNS_9BwdParamsE)
        /*0698*/ 	.word	0x000000ba


	//----- nvinfo : EIATTR_FRAME_SIZE
	.align		4
.L_281:
        /*069c*/ 	.byte	0x04, 0x11
        /*069e*/ 	.short	(.L_283 - .L_282)
	.align		4
.L_282:
        /*06a0*/ 	.word	index@(_ZN10layer_norm31ln_parallel_residual_bwd_kernelINS_13Kernel_traitsIf13__nv_bfloat16fS2_fjLj4096ELj1ELj1ELj8ELj16ENS_18Kernel_traits_baseILj4096EfS2_fS2_fjLj256EEEEELb0ELb0ELb1EEEvNS_9BwdParamsE)
        /*06a4*/ 	.word	0x00000000


	//----- nvinfo : EIATTR_REGCOUNT
	.align		4
.L_283:
        /*06a8*/ 	.byte	0x04, 0x2f
        /*06aa*/ 	.short	(.L_285 - .L_284)
	.align		4
.L_284:
        /*06ac*/ 	.word	index@(_ZN10layer_norm31ln_parallel_residual_bwd_kernelINS_13Kernel_traitsIf13__nv_bfloat16fS2_fjLj4096ELj1ELj1ELj8ELj16ENS_18Kernel_traits_baseILj4096EfS2_fS2_fjLj256EEEEELb0ELb0ELb0EEEvNS_9BwdParamsE)
        /*06b0*/ 	.word	0x000000bd


	//----- nvinfo : EIATTR_FRAME_SIZE
	.align		4
.L_285:
        /*06b4*/ 	.byte	0x04, 0x11
        /*06b6*/ 	.short	(.L_287 - .L_286)
	.align		4
.L_286:
        /*06b8*/ 	.word	index@(_ZN10layer_norm31ln_parallel_residual_bwd_kernelINS_13Kernel_traitsIf13__nv_bfloat16fS2_fjLj4096ELj1ELj1ELj8ELj16ENS_18Kernel_traits_baseILj4096EfS2_fS2_fjLj256EEEEELb0ELb0ELb0EEEvNS_9BwdParamsE)
        /*06bc*/ 	.word	0x00000000


	//----- nvinfo : EIATTR_REGCOUNT
	.align		4
.L_287:
        /*06c0*/ 	.byte	0x04, 0x2f
        /*06c2*/ 	.short	(.L_289 - .L_288)
	.align		4
.L_288:
        /*06c4*/ 	.word	index@(_ZN10layer_norm31ln_parallel_residual_bwd_kernelINS_13Kernel_traitsI13__nv_bfloat16S2_fS2_fjLj4096ELj1ELj1ELj8ELj16ENS_18Kernel_traits_baseILj4096ES2_S2_fS2_fjLj256EEEEELb1ELb1ELb1EEEvNS_9BwdParamsE)
        /*06c8*/ 	.word	0x00000096


	//----- nvinfo : EIATTR_FRAME_SIZE
	.align		4
.L_289:
        /*06cc*/ 	.byte	0x04, 0x11
        /*06ce*/ 	.short	(.L_291 - .L_290)
	.align		4
.L_290:
        /*06d0*/ 	.word	index@(_ZN10layer_norm31ln_parallel_residual_bwd_kernelINS_13Kernel_traitsI13__nv_bfloat16S2_fS2_fjLj4096ELj1ELj1ELj8ELj16ENS_18Kernel_traits_baseILj4096ES2_S2_fS2_fjLj256EEEEELb1ELb1ELb1EEEvNS_9BwdParamsE)
        /*06d4*/ 	.word	0x00000000


	//----- nvinfo : EIATTR_REGCOUNT
	.align		4
.L_291:
        /*06d8*/ 	.byte	0x04, 0x2f
        /*06da*/ 	.short	(.L_293 - .L_292)
	.align		4
.L_292:
        /*06dc*/ 	.word	index@(_ZN10layer_norm40ln_parallel_residual_bwd_finalize_kernelINS_22Kernel_traits_finalizeILj4096E13__nv_bfloat16S2_fS2_fjLb0ELj1024ELj4ENS_18Kernel_traits_baseILj4096ES2_S2_fS2_fjLj1024EEEEELb1EEEvNS_9BwdParamsE)
        /*06e0*/ 	.word	0x00000020


	//----- nvinfo : EIATTR_FRAME_SIZE
	.align		4
.L_293:
        /*06e4*/ 	.byte	0x04, 0x11
        /*06e6*/ 	.short	(.L_295 - .L_294)
	.align		4
.L_294:
        /*06e8*/ 	.word	index@(_ZN10layer_norm40ln_parallel_residual_bwd_finalize_kernelINS_22Kernel_traits_finalizeILj4096E13__nv_bfloat16S2_fS2_fjLb0ELj1024ELj4ENS_18Kernel_traits_baseILj4096ES2_S2_fS2_fjLj1024EEEEELb1EEEvNS_9BwdParamsE)
        /*06ec*/ 	.word	0x00000000


	//----- nvinfo : EIATTR_REGCOUNT
	.align		4
.L_295:
        /*06f0*/ 	.byte	0x04, 0x2f
        /*06f2*/ 	.short	(.L_297 - .L_296)
	.align		4
.L_296:
        /*06f4*/ 	.word	index@(_ZN10layer_norm22ln_bwd_finalize_kernelINS_22Kernel_traits_finalizeILj4096E13__nv_bfloat16S2_fS2_fjLb0ELj1024ELj4ENS_18Kernel_traits_baseILj4096ES2_S2_fS2_fjLj1024EEEEELb0ELb1EEEvNS_9BwdParamsE)
        /*06f8*/ 	.word	0x00000020


	//----- nvinfo : EIATTR_FRAME_SIZE
	.align		4
.L_297:
        /*06fc*/ 	.byte	0x04, 0x11
        /*06fe*/ 	.short	(.L_299 - .L_298)
	.align		4
.L_298:
        /*0700*/ 	.word	index@(_ZN10layer_norm22ln_bwd_finalize_kernelINS_22Kernel_traits_finalizeILj4096E13__nv_bfloat16S2_fS2_fjLb0ELj1024ELj4ENS_18Kernel_traits_baseILj4096ES2_S2_fS2_fjLj1024EEEEELb0ELb1EEEvNS_9BwdParamsE)
        /*0704*/ 	.word	0x00000000


	//----- nvinfo : EIATTR_REGCOUNT
	.align		4
.L_299:
        /*0708*/ 	.byte	0x04, 0x2f
        /*070a*/ 	.short	(.L_301 - .L_300)
	.align		4
.L_300:
        /*070c*/ 	.word	index@(_ZN10layer_norm31ln_parallel_residual_bwd_kernelINS_13Kernel_traitsI13__nv_bfloat16S2_fS2_fjLj4096ELj1ELj1ELj8ELj16ENS_18Kernel_traits_baseILj4096ES2_S2_fS2_fjLj256EEEEELb1ELb1ELb0EEEvNS_9BwdParamsE)
        /*0710*/ 	.word	0x0000009e


	//----- nvinfo : EIATTR_FRAME_SIZE
	.align		4
.L_301:
        /*0714*/ 	.byte	0x04, 0x11
        /*0716*/ 	.short	(.L_303 - .L_302)
	.align		4
.L_302:
        /*0718*/ 	.word	index@(_ZN10layer_norm31ln_parallel_residual_bwd_kernelINS_13Kernel_traitsI13__nv_bfloat16S2_fS2_fjLj4096ELj1ELj1ELj8ELj16ENS_18Kernel_traits_baseILj4096ES2_S2_fS2_fjLj256EEEEELb1ELb1ELb0EEEvNS_9BwdParamsE)
        /*071c*/ 	.word	0x00000000


	//----- nvinfo : EIATTR_REGCOUNT
	.align		4
.L_303:
        /*0720*/ 	.byte	0x04, 0x2f
        /*0722*/ 	.short	(.L_305 - .L_304)
	.align		4
.L_304:
        /*0724*/ 	.word	index@(_ZN10layer_norm40ln_parallel_residual_bwd_finalize_kernelINS_22Kernel_traits_finalizeILj4096E13__nv_bfloat16S2_fS2_fjLb0ELj1024ELj4ENS_18Kernel_traits_baseILj4096ES2_S2_fS2_fjLj1024EEEEELb0EEEvNS_9BwdParamsE)
        /*0728*/ 	.word	0x00000020


	//----- nvinfo : EIATTR_FRAME_SIZE
	.align		4
.L_305:
        /*072c*/ 	.byte	0x04, 0x11
        /*072e*/ 	.short	(.L_307 - .L_306)
	.align		4
.L_306:
        /*0730*/ 	.word	index@(_ZN10layer_norm40ln_parallel_residual_bwd_finalize_kernelINS_22Kernel_traits_finalizeILj4096E13__nv_bfloat16S2_fS2_fjLb0ELj1024ELj4ENS_18Kernel_traits_baseILj4096ES2_S2_fS2_fjLj1024EEEEELb0EEEvNS_9BwdParamsE)
        /*0734*/ 	.word	0x00000000


	//----- nvinfo : EIATTR_REGCOUNT
	.align		4
.L_307:
        /*0738*/ 	.byte	0x04, 0x2f
        /*073a*/ 	.short	(.L_309 - .L_308)
	.align		4
.L_308:
        /*073c*/ 	.word	index@(_ZN10layer_norm22ln_bwd_finalize_kernelINS_22Kernel_traits_finalizeILj4096E13__nv_bfloat16S2_fS2_fjLb0ELj1024ELj4ENS_18Kernel_traits_baseILj4096ES2_S2_fS2_fjLj1024EEEEELb0ELb0EEEvNS_9BwdParamsE)
        /*0740*/ 	.word	0x00000020


	//----- nvinfo : EIATTR_FRAME_SIZE
	.align		4
.L_309:
        /*0744*/ 	.byte	0x04, 0x11
        /*0746*/ 	.short	(.L_311 - .L_310)
	.align		4
.L_310:
        /*0748*/ 	.word	index@(_ZN10layer_norm22ln_bwd_finalize_kernelINS_22Kernel_traits_finalizeILj4096E13__nv_bfloat16S2_fS2_fjLb0ELj1024ELj4ENS_18Kernel_traits_baseILj4096ES2_S2_fS2_fjLj1024EEEEELb0ELb0EEEvNS_9BwdParamsE)
        /*074c*/ 	.word	0x00000000


	//----- nvinfo : EIATTR_REGCOUNT
	.align		4
.L_311:
        /*0750*/ 	.byte	0x04, 0x2f
        /*0752*/ 	.short	(.L_313 - .L_312)
	.align		4
.L_312:
        /*0754*/ 	.word	index@(_ZN10layer_norm31ln_parallel_residual_bwd_kernelINS_13Kernel_traitsI13__nv_bfloat16S2_fS2_fjLj4096ELj1ELj1ELj8ELj16ENS_18Kernel_traits_baseILj4096ES2_S2_fS2_fjLj256EEEEELb1ELb0ELb1EEEvNS_9BwdParamsE)
        /*0758*/ 	.word	0x000000c2


	//----- nvinfo : EIATTR_FRAME_SIZE
	.align		4
.L_313:
        /*075c*/ 	.byte	0x04, 0x11
        /*075e*/ 	.short	(.L_315 - .L_314)
	.align		4
.L_314:
        /*0760*/ 	.word	index@(_ZN10layer_norm31ln_parallel_residual_bwd_kernelINS_13Kernel_traitsI13__nv_bfloat16S2_fS2_fjLj4096ELj1ELj1ELj8ELj16ENS_18Kernel_traits_baseILj4096ES2_S2_fS2_fjLj256EEEEELb1ELb0ELb1EEEvNS_9BwdParamsE)
        /*0764*/ 	.word	0x00000000


	//----- nvinfo : EIATTR_REGCOUNT
	.align		4
.L_315:
        /*0768*/ 	.byte	0x04, 0x2f
        /*076a*/ 	.short	(.L_317 - .L_316)
	.align		4
.L_316:
        /*076c*/ 	.word	index@(_ZN10layer_norm31ln_parallel_residual_bwd_kernelINS_13Kernel_traitsI13__nv_bfloat16S2_fS2_fjLj4096ELj1ELj1ELj8ELj16ENS_18Kernel_traits_baseILj4096ES2_S2_fS2_fjLj256EEEEELb1ELb0ELb0EEEvNS_9BwdParamsE)
        /*0770*/ 	.word	0x000000cb


	//----- nvinfo : EIATTR_FRAME_SIZE
	.align		4
.L_317:
        /*0774*/ 	.byte	0x04, 0x11
        /*0776*/ 	.short	(.L_319 - .L_318)
	.align		4
.L_318:
        /*0778*/ 	.word	index@(_ZN10layer_norm31ln_parallel_residual_bwd_kernelINS_13Kernel_traitsI13__nv_bfloat16S2_fS2_fjLj4096ELj1ELj1ELj8ELj16ENS_18Kernel_traits_baseILj4096ES2_S2_fS2_fjLj256EEEEELb1ELb0ELb0EEEvNS_9BwdParamsE)
        /*077c*/ 	.word	0x00000000


	//----- nvinfo : EIATTR_REGCOUNT
	.align		4
.L_319:
        /*0780*/ 	.byte	0x04, 0x2f
        /*0782*/ 	.short	(.L_321 - .L_320)
	.align		4
.L_320:
        /*0784*/ 	.word	index@(_ZN10layer_norm31ln_parallel_residual_bwd_kernelINS_13Kernel_traitsI13__nv_bfloat16S2_fS2_fjLj4096ELj1ELj1ELj8ELj16ENS_18Kernel_traits_baseILj4096ES2_S2_fS2_fjLj256EEEEELb0ELb1ELb1EEEvNS_9BwdParamsE)
        /*0788*/ 	.word	0x00000080


	//----- nvinfo : EIATTR_FRAME_SIZE
	.align		4
.L_321:
        /*078c*/ 	.byte	0x04, 0x11
        /*078e*/ 	.short	(.L_323 - .L_322)
	.align		4
.L_322:
        /*0790*/ 	.word	index@(_ZN10layer_norm31ln_parallel_residual_bwd_kernelINS_13Kernel_traitsI13__nv_bfloat16S2_fS2_fjLj4096ELj1ELj1ELj8ELj16ENS_18Kernel_traits_baseILj4096ES2_S2_fS2_fjLj256EEEEELb0ELb1ELb1EEEvNS_9BwdParamsE)
        /*0794*/ 	.word	0x00000000


	//----- nvinfo : EIATTR_REGCOUNT
	.align		4
.L_323:
        /*0798*/ 	.byte	0x04, 0x2f
        /*079a*/ 	.short	(.L_325 - .L_324)
	.align		4
.L_324:
        /*079c*/ 	.word	index@(_ZN10layer_norm31ln_parallel_residual_bwd_kernelINS_13Kernel_traitsI13__nv_bfloat16S2_fS2_fjLj4096ELj1ELj1ELj8ELj16ENS_18Kernel_traits_baseILj4096ES2_S2_fS2_fjLj256EEEEELb0ELb1ELb0EEEvNS_9BwdParamsE)
        /*07a0*/ 	.word	0x00000080


	//----- nvinfo : EIATTR_FRAME_SIZE
	.align		4
.L_325:
        /*07a4*/ 	.byte	0x04, 0x11
        /*07a6*/ 	.short	(.L_327 - .L_326)
	.align		4
.L_326:
        /*07a8*/ 	.word	index@(_ZN10layer_norm31ln_parallel_residual_bwd_kernelINS_13Kernel_traitsI13__nv_bfloat16S2_fS2_fjLj4096ELj1ELj1ELj8ELj16ENS_18Kernel_traits_baseILj4096ES2_S2_fS2_fjLj256EEEEELb0ELb1ELb0EEEvNS_9BwdParamsE)
        /*07ac*/ 	.word	0x00000000


	//----- nvinfo : EIATTR_REGCOUNT
	.align		4
.L_327:
        /*07b0*/ 	.byte	0x04, 0x2f
        /*07b2*/ 	.short	(.L_329 - .L_328)
	.align		4
.L_328:
        /*07b4*/ 	.word	index@(_ZN10layer_norm31ln_parallel_residual_bwd_kernelINS_13Kernel_traitsI13__nv_bfloat16S2_fS2_fjLj4096ELj1ELj1ELj8ELj16ENS_18Kernel_traits_baseILj4096ES2_S2_fS2_fjLj256EEEEELb0ELb0ELb1EEEvNS_9BwdParamsE)
        /*07b8*/ 	.word	0x000000bc


	//----- nvinfo : EIATTR_FRAME_SIZE
	.align		4
.L_329:
        /*07bc*/ 	.byte	0x04, 0x11
        /*07be*/ 	.short	(.L_331 - .L_330)
	.align		4
.L_330:
        /*07c0*/ 	.word	index@(_ZN10layer_norm31ln_parallel_residual_bwd_kernelINS_13Kernel_traitsI13__nv_bfloat16S2_fS2_fjLj4096ELj1ELj1ELj8ELj16ENS_18Kernel_traits_baseILj4096ES2_S2_fS2_fjLj256EEEEELb0ELb0ELb1EEEvNS_9BwdParamsE)
        /*07c4*/ 	.word	0x00000000


	//----- nvinfo : EIATTR_REGCOUNT
	.align		4
.L_331:
        /*07c8*/ 	.byte	0x04, 0x2f
        /*07ca*/ 	.short	(.L_333 - .L_332)
	.align		4
.L_332:
        /*07cc*/ 	.word	index@(_ZN10layer_norm31ln_parallel_residual_bwd_kernelINS_13Kernel_traitsI13__nv_bfloat16S2_fS2_fjLj4096ELj1ELj1ELj8ELj16ENS_18Kernel_traits_baseILj4096ES2_S2_fS2_fjLj256EEEEELb0ELb0ELb0EEEvNS_9BwdParamsE)
        /*07d0*/ 	.word	0x000000bd


	//----- nvinfo : EIATTR_FRAME_SIZE
	.align		4
.L_333:
        /*07d4*/ 	.byte	0x04, 0x11
        /*07d6*/ 	.short	(.L_335 - .L_334)
	.align		4
.L_334:
        /*07d8*/ 	.word	index@(_ZN10layer_norm31ln_parallel_residual_bwd_kernelINS_13Kernel_traitsI13__nv_bfloat16S2_fS2_fjLj4096ELj1ELj1ELj8ELj16ENS_18Kernel_traits_baseILj4096ES2_S2_fS2_fjLj256EEEEELb0ELb0ELb0EEEvNS_9BwdParamsE)
        /*07dc*/ 	.word	0x00000000


	//----- nvinfo : EIATTR_REGCOUNT
	.align		4
.L_335:
        /*07e0*/ 	.byte	0x04, 0x2f
        /*07e2*/ 	.short	(.L_337 - .L_336)
	.align		4
.L_336:
        /*07e4*/ 	.word	index@(_ZN10layer_norm31ln_parallel_residual_bwd_kernelINS_13Kernel_traitsIf13__nv_bfloat16S2_S2_fjLj4096ELj1ELj1ELj8ELj16ENS_18Kernel_traits_baseILj4096EfS2_S2_S2_fjLj256EEEEELb1ELb1ELb1EEEvNS_9BwdParamsE)
        /*07e8*/ 	.word	0x00000080


	//----- nvinfo : EIATTR_FRAME_SIZE
	.align		4
.L_337:
        /*07ec*/ 	.byte	0x04, 0x11
        /*07ee*/ 	.short	(.L_339 - .L_338)
	.align		4
.L_338:
        /*07f0*/ 	.word	index@(_ZN10layer_norm31ln_parallel_residual_bwd_kernelINS_13Kernel_traitsIf13__nv_bfloat16S2_S2_fjLj4096ELj1ELj1ELj8ELj16ENS_18Kernel_traits_baseILj4096EfS2_S2_S2_fjLj256EEEEELb1ELb1ELb1EEEvNS_9BwdParamsE)
        /*07f4*/ 	.word	0x00000000


	//----- nvinfo : EIATTR_REGCOUNT
	.align		4
.L_339:
        /*07f8*/ 	.byte	0x04, 0x2f
        /*07fa*/ 	.short	(.L_341 - .L_340)
	.align		4
.L_340:
        /*07fc*/ 	.word	index@(_ZN10layer_norm40ln_parallel_residual_bwd_finalize_kernelINS_22Kernel_traits_finalizeILj4096Ef13__nv_bfloat16S2_S2_fjLb0ELj1024ELj4ENS_18Kernel_traits_baseILj4096EfS2_S2_S2_fjLj1024EEEEELb1EEEvNS_9BwdParamsE)
        /*0800*/ 	.word	0x00000020


	//----- nvinfo : EIATTR_FRAME_SIZE
	.align		4
.L_341:
        /*0804*/ 	.byte	0x04, 0x11
        /*0806*/ 	.short	(.L_343 - .L_342)
	.align		4
.L_342:
        /*0808*/ 	.word	index@(_ZN10layer_norm40ln_parallel_residual_bwd_finalize_kernelINS_22Kernel_traits_finalizeILj4096Ef13__nv_bfloat16S2_S2_fjLb0ELj1024ELj4ENS_18Kernel_traits_baseILj4096EfS2_S2_S2_fjLj1024EEEEELb1EEEvNS_9BwdParamsE)
        /*080c*/ 	.word	0x00000000


	//----- nvinfo : EIATTR_REGCOUNT
	.align		4
.L_343:
        /*0810*/ 	.byte	0x04, 0x2f
        /*0812*/ 	.short	(.L_345 - .L_344)
	.align		4
.L_344:
        /*0814*/ 	.word	index@(_ZN10layer_norm22ln_bwd_finalize_kernelINS_22Kernel_traits_finalizeILj4096Ef13__nv_bfloat16S2_S2_fjLb0ELj1024ELj4ENS_18Kernel_traits_baseILj4096EfS2_S2_S2_fjLj1024EEEEELb0ELb1EEEvNS_9BwdParamsE)
        /*0818*/ 	.word	0x00000020


	//----- nvinfo : EIATTR_FRAME_SIZE
	.align		4
.L_345:
        /*081c*/ 	.byte	0x04, 0x11
        /*081e*/ 	.short	(.L_347 - .L_346)
	.align		4
.L_346:
        /*0820*/ 	.word	index@(_ZN10layer_norm22ln_bwd_finalize_kernelINS_22Kernel_traits_finalizeILj4096Ef13__nv_bfloat16S2_S2_fjLb0ELj1024ELj4ENS_18Kernel_traits_baseILj4096EfS2_S2_S2_fjLj1024EEEEELb0ELb1EEEvNS_9BwdParamsE)
        /*0824*/ 	.word	0x00000000


	//----- nvinfo : EIATTR_REGCOUNT
	.align		4
.L_347:
        /*0828*/ 	.byte	0x04, 0x2f
        /*082a*/ 	.short	(.L_349 - .L_348)
	.align		4
.L_348:
        /*082c*/ 	.word	index@(_ZN10layer_norm31ln_parallel_residual_bwd_kernelINS_13Kernel_traitsIf13__nv_bfloat16S2_S2_fjLj4096ELj1ELj1ELj8ELj16ENS_18Kernel_traits_baseILj4096EfS2_S2_S2_fjLj256EEEEELb1ELb1ELb0EEEvNS_9BwdParamsE)
        /*0830*/ 	.word	0x00000080


	//----- nvinfo : EIATTR_FRAME_SIZE
	.align		4
.L_349:
        /*0834*/ 	.byte	0x04, 0x11
        /*0836*/ 	.short	(.L_351 - .L_350)
	.align		4
.L_350:
        /*0838*/ 	.word	index@(_ZN10layer_norm31ln_parallel_residual_bwd_kernelINS_13Kernel_traitsIf13__nv_bfloat16S2_S2_fjLj4096ELj1ELj1ELj8ELj16ENS_18Kernel_traits_baseILj4096EfS2_S2_S2_fjLj256EEEEELb1ELb1ELb0EEEvNS_9BwdParamsE)
        /*083c*/ 	.word	0x00000000


	//----- nvinfo : EIATTR_REGCOUNT
	.align		4
.L_351:
        /*0840*/ 	.byte	0x04, 0x2f
        /*0842*/ 	.short	(.L_353 - .L_352)
	.align		4
.L_352:
        /*0844*/ 	.word	index@(_ZN10layer_norm40ln_parallel_residual_bwd_finalize_kernelINS_22Kernel_traits_finalizeILj4096Ef13__nv_bfloat16S2_S2_fjLb0ELj1024ELj4ENS_18Kernel_traits_baseILj4096EfS2_S2_S2_fjLj1024EEEEELb0EEEvNS_9BwdParamsE)
        /*0848*/ 	.word	0x00000020


	//----- nvinfo : EIATTR_FRAME_SIZE
	.align		4
.L_353:
        /*084c*/ 	.byte	0x04, 0x11
        /*084e*/ 	.short	(.L_355 - .L_354)
	.align		4
.L_354:
        /*0850*/ 	.word	index@(_ZN10layer_norm40ln_parallel_residual_bwd_finalize_kernelINS_22Kernel_traits_finalizeILj4096Ef13__nv_bfloat16S2_S2_fjLb0ELj1024ELj4ENS_18Kernel_traits_baseILj4096EfS2_S2_S2_fjLj1024EEEEELb0EEEvNS_9BwdParamsE)
        /*0854*/ 	.word	0x00000000


	//----- nvinfo : EIATTR_REGCOUNT
	.align		4
.L_355:
        /*0858*/ 	.byte	0x04, 0x2f
        /*085a*/ 	.short	(.L_357 - .L_356)
	.align		4
.L_356:
        /*085c*/ 	.word	index@(_ZN10layer_norm22ln_bwd_finalize_kernelINS_22Kernel_traits_finalizeILj4096Ef13__nv_bfloat16S2_S2_fjLb0ELj1024ELj4ENS_18Kernel_traits_baseILj4096EfS2_S2_S2_fjLj1024EEEEELb0ELb0EEEvNS_9BwdParamsE)
        /*0860*/ 	.word	0x00000020


	//----- nvinfo : EIATTR_FRAME_SIZE
	.align		4
.L_357:
        /*0864*/ 	.byte	0x04, 0x11
        /*0866*/ 	.short	(.L_359 - .L_358)
	.align		4
.L_358:
        /*0868*/ 	.word	index@(_ZN10layer_norm22ln_bwd_finalize_kernelINS_22Kernel_traits_finalizeILj4096Ef13__nv_bfloat16S2_S2_fjLb0ELj1024ELj4ENS_18Kernel_traits_baseILj4096EfS2_S2_S2_fjLj1024EEEEELb0ELb0EEEvNS_9BwdParamsE)
        /*086c*/ 	.word	0x00000000


	//----- nvinfo : EIATTR_REGCOUNT
	.align		4
.L_359:
        /*0870*/ 	.byte	0x04, 0x2f
        /*0872*/ 	.short	(.L_361 - .L_360)
	.align		4
.L_360:
        /*0874*/ 	.word	index@(_ZN10layer_norm31ln_parallel_residual_bwd_kernelINS_13Kernel_traitsIf13__nv_bfloat16S2_S2_fjLj4096ELj1ELj1ELj8ELj16ENS_18Kernel_traits_baseILj4096EfS2_S2_S2_fjLj256EEEEELb1ELb0ELb1EEEvNS_9BwdParamsE)
        /*0878*/ 	.word	0x000000be


	//----- nvinfo : EIATTR_FRAME_SIZE
	.align		4
.L_361:
        /*087c*/ 	.byte	0x04, 0x11
        /*087e*/ 	.short	(.L_363 - .L_362)
	.align		4
.L_362:
        /*0880*/ 	.word	index@(_ZN10layer_norm31ln_parallel_residual_bwd_kernelINS_13Kernel_traitsIf13__nv_bfloat16S2_S2_fjLj4096ELj1ELj1ELj8ELj16ENS_18Kernel_traits_baseILj4096EfS2_S2_S2_fjLj256EEEEELb1ELb0ELb1EEEvNS_9BwdParamsE)
        /*0884*/ 	.word	0x00000000


	//----- nvinfo : EIATTR_REGCOUNT
	.align		4
.L_363:
        /*0888*/ 	.byte	0x04, 0x2f
        /*088a*/ 	.short	(.L_365 - .L_364)
	.align		4
.L_364:
        /*088c*/ 	.word	index@(_ZN10layer_norm31ln_parallel_residual_bwd_kernelINS_13Kernel_traitsIf13__nv_bfloat16S2_S2_fjLj4096ELj1ELj1ELj8ELj16ENS_18Kernel_traits_baseILj4096EfS2_S2_S2_fjLj256EEEEELb1ELb0ELb0EEEvNS_9BwdParamsE)
        /*0890*/ 	.word	0x000000c0


	//----- nvinfo : EIATTR_FRAME_SIZE
	.align		4
.L_365:
        /*0894*/ 	.byte	0x04, 0x11
        /*0896*/ 	.short	(.L_367 - .L_366)
	.align		4
.L_366:
        /*0898*/ 	.word	index@(_ZN10layer_norm31ln_parallel_residual_bwd_kernelINS_13Kernel_traitsIf13__nv_bfloat16S2_S2_fjLj4096ELj1ELj1ELj8ELj16ENS_18Kernel_traits_baseILj4096EfS2_S2_S2_fjLj256EEEEELb1ELb0ELb0EEEvNS_9BwdParamsE)
        /*089c*/ 	.word	0x00000000


	//----- nvinfo : EIATTR_REGCOUNT
	.align		4
.L_367:
        /*08a0*/ 	.byte	0x04, 0x2f
        /*08a2*/ 	.short	(.L_369 - .L_368)
	.align		4
.L_368:
        /*08a4*/ 	.word	index@(_ZN10layer_norm31ln_parallel_residual_bwd_kernelINS_13Kernel_traitsIf13__nv_bfloat16S2_S2_fjLj4096ELj1ELj1ELj8ELj16ENS_18Kernel_traits_baseILj4096EfS2_S2_S2_fjLj256EEEEELb0ELb1ELb1EEEvNS_9BwdParamsE)
        /*08a8*/ 	.word	0x0000007c


	//----- nvinfo : EIATTR_FRAME_SIZE
	.align		4
.L_369:
        /*08ac*/ 	.byte	0x04, 0x11
        /*08ae*/ 	.short	(.L_371 - .L_370)
	.align		4
.L_370:
        /*08b0*/ 	.word	index@(_ZN10layer_norm31ln_parallel_residual_bwd_kernelINS_13Kernel_traitsIf13__nv_bfloat16S2_S2_fjLj4096ELj1ELj1ELj8ELj16ENS_18Kernel_traits_baseILj4096EfS2_S2_S2_fjLj256EEEEELb0ELb1ELb1EEEvNS_9BwdParamsE)
        /*08b4*/ 	.word	0x00000000


	//----- nvinfo : EIATTR_REGCOUNT
	.align		4
.L_371:
        /*08b8*/ 	.byte	0x04, 0x2f
        /*08ba*/ 	.short	(.L_373 - .L_372)
	.align		4
.L_372:
        /*08bc*/ 	.word	index@(_ZN10layer_norm31ln_parallel_residual_bwd_kernelINS_13Kernel_traitsIf13__nv_bfloat16S2_S2_fjLj4096ELj1ELj1ELj8ELj16ENS_18Kernel_traits_baseILj4096EfS2_S2_S2_fjLj256EEEEELb0ELb1ELb0EEEvNS_9BwdParamsE)
        /*08c0*/ 	.word	0x0000007e


	//----- nvinfo : EIATTR_FRAME_SIZE
	.align		4
.L_373:
        /*08c4*/ 	.byte	0x04, 0x11
        /*08c6*/ 	.short	(.L_375 - .L_374)
	.align		4
.L_374:
        /*08c8*/ 	.word	index@(_ZN10layer_norm31ln_parallel_residual_bwd_kernelINS_13Kernel_traitsIf13__nv_bfloat16S2_S2_fjLj4096ELj1ELj1ELj8ELj16ENS_18Kernel_traits_baseILj4096EfS2_S2_S2_fjLj256EEEEELb0ELb1ELb0EEEvNS_9BwdParamsE)
        /*08cc*/ 	.word	0x00000000


	//----- nvinfo : EIATTR_REGCOUNT
	.align		4
.L_375:
        /*08d0*/ 	.byte	0x04, 0x2f
        /*08d2*/ 	.short	(.L_377 - .L_376)
	.align		4
.L_376:
        /*08d4*/ 	.word	index@(_ZN10layer_norm31ln_parallel_residual_bwd_kernelINS_13Kernel_traitsIf13__nv_bfloat16S2_S2_fjLj4096ELj1ELj1ELj8ELj16ENS_18Kernel_traits_baseILj4096EfS2_S2_S2_fjLj256EEEEELb0ELb0ELb1EEEvNS_9BwdParamsE)
        /*08d8*/ 	.word	0x000000ac


	//----- nvinfo : EIATTR_FRAME_SIZE
	.align		4
.L_377:
        /*08dc*/ 	.byte	0x04, 0x11
        /*08de*/ 	.short	(.L_379 - .L_378)
	.align		4
.L_378:
        /*08e0*/ 	.word	index@(_ZN10layer_norm31ln_parallel_residual_bwd_kernelINS_13Kernel_traitsIf13__nv_bfloat16S2_S2_fjLj4096ELj1ELj1ELj8ELj16ENS_18Kernel_traits_baseILj4096EfS2_S2_S2_fjLj256EEEEELb0ELb0ELb1EEEvNS_9BwdParamsE)
        /*08e4*/ 	.word	0x00000000


	//----- nvinfo : EIATTR_REGCOUNT
	.align		4
.L_379:
        /*08e8*/ 	.byte	0x04, 0x2f
        /*08ea*/ 	.short	(.L_381 - .L_380)
	.align		4
.L_380:
        /*08ec*/ 	.word	index@(_ZN10layer_norm31ln_parallel_residual_bwd_kernelINS_13Kernel_traitsIf13__nv_bfloat16S2_S2_fjLj4096ELj1ELj1ELj8ELj16ENS_18Kernel_traits_baseILj4096EfS2_S2_S2_fjLj256EEEEELb0ELb0ELb0EEEvNS_9BwdParamsE)
        /*08f0*/ 	.word	0x000000ab


	//----- nvinfo : EIATTR_FRAME_SIZE
	.align		4
.L_381:
        /*08f4*/ 	.byte	0x04, 0x11
        /*08f6*/ 	.short	(.L_383 - .L_382)
	.align		4
.L_382:
        /*08f8*/ 	.word	index@(_ZN10layer_norm31ln_parallel_residual_bwd_kernelINS_13Kernel_traitsIf13__nv_bfloat16S2_S2_fjLj4096ELj1ELj1ELj8ELj16ENS_18Kernel_traits_baseILj4096EfS2_S2_S2_fjLj256EEEEELb0ELb0ELb0EEEvNS_9BwdParamsE)
        /*08fc*/ 	.word	0x00000000


	//----- nvinfo : EIATTR_REGCOUNT
	.align		4
.L_383:
        /*0900*/ 	.byte	0x04, 0x2f
        /*0902*/ 	.short	(.L_385 - .L_384)
	.align		4
.L_384:
        /*0904*/ 	.word	index@(_ZN10layer_norm31ln_parallel_residual_bwd_kernelINS_13Kernel_traitsI6__halfS2_S2_S2_fjLj4096ELj1ELj1ELj8ELj16ENS_18Kernel_traits_baseILj4096ES2_S2_S2_S2_fjLj256EEEEELb1ELb1ELb1EEEvNS_9BwdParamsE)
        /*0908*/ 	.word	0x00000080


	//----- nvinfo : EIATTR_FRAME_SIZE
	.align		4
.L_385:
        /*090c*/ 	.byte	0x04, 0x11
        /*090e*/ 	.short	(.L_387 - .L_386)
	.align		4
.L_386:
        /*0910*/ 	.word	index@(_ZN10layer_norm31ln_parallel_residual_bwd_kernelINS_13Kernel_traitsI6__halfS2_S2_S2_fjLj4096ELj1ELj1ELj8ELj16ENS_18Kernel_traits_baseILj4096ES2_S2_S2_S2_fjLj256EEEEELb1ELb1ELb1EEEvNS_9BwdParamsE)
        /*0914*/ 	.word	0x00000000


	//----- nvinfo : EIATTR_REGCOUNT
	.align		4
.L_387:
        /*0918*/ 	.byte	0x04, 0x2f
        /*091a*/ 	.short	(.L_389 - .L_388)
	.align		4
.L_388:
        /*091c*/ 	.word	index@(_ZN10layer_norm40ln_parallel_residual_bwd_finalize_kernelINS_22Kernel_traits_finalizeILj4096E6__halfS2_S2_S2_fjLb0ELj1024ELj4ENS_18Kernel_traits_baseILj4096ES2_S2_S2_S2_fjLj1024EEEEELb1EEEvNS_9BwdParamsE)
        /*0920*/ 	.word	0x00000020


	//----- nvinfo : EIATTR_FRAME_SIZE
	.align		4
.L_389:
        /*0924*/ 	.byte	0x04, 0x11
        /*0926*/ 	.short	(.L_391 - .L_390)
	.align		4
.L_390:
        /*0928*/ 	.word	index@(_ZN10layer_norm40ln_parallel_residual_bwd_finalize_kernelINS_22Kernel_traits_finalizeILj4096E6__halfS2_S2_S2_fjLb0ELj1024ELj4ENS_18Kernel_traits_baseILj4096ES2_S2_S2_S2_fjLj1024EEEEELb1EEEvNS_9BwdParamsE)
        /*092c*/ 	.word	0x00000000


	//----- nvinfo : EIATTR_REGCOUNT
	.align		4
.L_391:
        /*0930*/ 	.byte	0x04, 0x2f
        /*0932*/ 	.short	(.L_393 - .L_392)
	.align		4
.L_392:
        /*0934*/ 	.word	index@(_ZN10layer_norm22ln_bwd_finalize_kernelINS_22Kernel_traits_finalizeILj4096E6__halfS2_S2_S2_fjLb0ELj1024ELj4ENS_18Kernel_traits_baseILj4096ES2_S2_S2_S2_fjLj1024EEEEELb0ELb1EEEvNS_9BwdParamsE)
        /*0938*/ 	.word	0x00000020


	//----- nvinfo : EIATTR_FRAME_SIZE
	.align		4
.L_393:
        /*093c*/ 	.byte	0x04, 0x11
        /*093e*/ 	.short	(.L_395 - .L_394)
	.align		4
.L_394:
        /*0940*/ 	.word	index@(_ZN10layer_norm22ln_bwd_finalize_kernelINS_22Kernel_traits_finalizeILj4096E6__halfS2_S2_S2_fjLb0ELj1024ELj4ENS_18Kernel_traits_baseILj4096ES2_S2_S2_S2_fjLj1024EEEEELb0ELb1EEEvNS_9BwdParamsE)
        /*0944*/ 	.word	0x00000000


	//----- nvinfo : EIATTR_REGCOUNT
	.align		4
.L_395:
        /*0948*/ 	.byte	0x04, 0x2f
        /*094a*/ 	.short	(.L_397 - .L_396)
	.align		4
.L_396:
        /*094c*/ 	.word	index@(_ZN10layer_norm31ln_parallel_residual_bwd_kernelINS_13Kernel_traitsI6__halfS2_S2_S2_fjLj4096ELj1ELj1ELj8ELj16ENS_18Kernel_traits_baseILj4096ES2_S2_S2_S2_fjLj256EEEEELb1ELb1ELb0EEEvNS_9BwdParamsE)
        /*0950*/ 	.word	0x00000080


	//----- nvinfo : EIATTR_FRAME_SIZE
	.align		4
.L_397:
        /*0954*/ 	.byte	0x04, 0x11
        /*0956*/ 	.short	(.L_399 - .L_398)
	.align		4
.L_398:
        /*0958*/ 	.word	index@(_ZN10layer_norm31ln_parallel_residual_bwd_kernelINS_13Kernel_traitsI6__halfS2_S2_S2_fjLj4096ELj1ELj1ELj8ELj16ENS_18Kernel_traits_baseILj4096ES2_S2_S2_S2_fjLj256EEEEELb1ELb1ELb0EEEvNS_9BwdParamsE)
        /*095c*/ 	.word	0x00000000


	//----- nvinfo : EIATTR_REGCOUNT
	.align		4
.L_399:
        /*0960*/ 	.byte	0x04, 0x2f
        /*0962*/ 	.short	(.L_401 - .L_400)
	.align		4
.L_400:
        /*0964*/ 	.word	index@(_ZN10layer_norm40ln_parallel_residual_bwd_finalize_kernelINS_22Kernel_traits_finalizeILj4096E6__halfS2_S2_S2_fjLb0ELj1024ELj4ENS_18Kernel_traits_baseILj4096ES2_S2_S2_S2_fjLj1024EEEEELb0EEEvNS_9BwdParamsE)
        /*0968*/ 	.word	0x00000020


	//----- nvinfo : EIATTR_FRAME_SIZE
	.align		4
.L_401:
        /*096c*/ 	.byte	0x04, 0x11
        /*096e*/ 	.short	(.L_403 - .L_402)
	.align		4
.L_402:
        /*0970*/ 	.word	index@(_ZN10layer_norm40ln_parallel_residual_bwd_finalize_kernelINS_22Kernel_traits_finalizeILj4096E6__halfS2_S2_S2_fjLb0ELj1024ELj4ENS_18Kernel_traits_baseILj4096ES2_S2_S2_S2_fjLj1024EEEEELb0EEEvNS_9BwdParamsE)
        /*0974*/ 	.word	0x00000000


	//----- nvinfo : EIATTR_REGCOUNT
	.align		4
.L_403:
        /*0978*/ 	.byte	0x04, 0x2f
        /*097a*/ 	.short	(.L_405 - .L_404)
	.align		4
.L_404:
        /*097c*/ 	.word	index@(_ZN10layer_norm22ln_bwd_finalize_kernelINS_22Kernel_traits_finalizeILj4096E6__halfS2_S2_S2_fjLb0ELj1024ELj4ENS_18Kernel_traits_baseILj4096ES2_S2_S2_S2_fjLj1024EEEEELb0ELb0EEEvNS_9BwdParamsE)
        /*0980*/ 	.word	0x00000020


	//----- nvinfo : EIATTR_FRAME_SIZE
	.align		4
.L_405:
        /*0984*/ 	.byte	0x04, 0x11
        /*0986*/ 	.short	(.L_407 - .L_406)
	.align		4
.L_406:
        /*0988*/ 	.word	index@(_ZN10layer_norm22ln_bwd_finalize_kernelINS_22Kernel_traits_finalizeILj4096E6__halfS2_S2_S2_fjLb0ELj1024ELj4ENS_18Kernel_traits_baseILj4096ES2_S2_S2_S2_fjLj1024EEEEELb0ELb0EEEvNS_9BwdParamsE)
        /*098c*/ 	.word	0x00000000


	//----- nvinfo : EIATTR_REGCOUNT
	.align		4
.L_407:
        /*0990*/ 	.byte	0x04, 0x2f
        /*0992*/ 	.short	(.L_409 - .L_408)
	.align		4
.L_408:
        /*0994*/ 	.word	index@(_ZN10layer_norm31ln_parallel_residual_bwd_kernelINS_13Kernel_traitsI6__halfS2_S2_S2_fjLj4096ELj1ELj1ELj8ELj16ENS_18Kernel_traits_baseILj4096ES2_S2_S2_S2_fjLj256EEEEELb1ELb0ELb1EEEvNS_9BwdParamsE)
        /*0998*/ 	.word	0x000000b6


	//----- nvinfo : EIATTR_FRAME_SIZE
	.align		4
.L_409:
        /*099c*/ 	.byte	0x04, 0x11
        /*099e*/ 	.short	(.L_411 - .L_410)
	.align		4
.L_410:
        /*09a0*/ 	.word	index@(_ZN10layer_norm31ln_parallel_residual_bwd_kernelINS_13Kernel_traitsI6__halfS2_S2_S2_fjLj4096ELj1ELj1ELj8ELj16ENS_18Kernel_traits_baseILj4096ES2_S2_S2_S2_fjLj256EEEEELb1ELb0ELb1EEEvNS_9BwdParamsE)
        /*09a4*/ 	.word	0x00000000


	//----- nvinfo : EIATTR_REGCOUNT
	.align		4
.L_411:
        /*09a8*/ 	.byte	0x04, 0x2f
        /*09aa*/ 	.short	(.L_413 - .L_412)
	.align		4
.L_412:
        /*09ac*/ 	.word	index@(_ZN10layer_norm31ln_parallel_residual_bwd_kernelINS_13Kernel_traitsI6__halfS2_S2_S2_fjLj4096ELj1ELj1ELj8ELj16ENS_18Kernel_traits_baseILj4096ES2_S2_S2_S2_fjLj256EEEEELb1ELb0ELb0EEEvNS_9BwdParamsE)
        /*09b0*/ 	.word	0x000000c0


	//----- nvinfo : EIATTR_FRAME_SIZE
	.align		4
.L_413:
        /*09b4*/ 	.byte	0x04, 0x11
        /*09b6*/ 	.short	(.L_415 - .L_414)
	.align		4
.L_414:
        /*09b8*/ 	.word	index@(_ZN10layer_norm31ln_parallel_residual_bwd_kernelINS_13Kernel_traitsI6__halfS2_S2_S2_fjLj4096ELj1ELj1ELj8ELj16ENS_18Kernel_traits_baseILj4096ES2_S2_S2_S2_fjLj256EEEEELb1ELb0ELb0EEEvNS_9BwdParamsE)
        /*09bc*/ 	.word	0x00000000


	//----- nvinfo : EIATTR_REGCOUNT
	.align		4
.L_415:
        /*09c0*/ 	.byte	0x04, 0x2f
        /*09c2*/ 	.short	(.L_417 - .L_416)
	.align		4
.L_416:
        /*09c4*/ 	.word	index@(_ZN10layer_norm31ln_parallel_residual_bwd_kernelINS_13Kernel_traitsI6__halfS2_S2_S2_fjLj4096ELj1ELj1ELj8ELj16ENS_18Kernel_traits_baseILj4096ES2_S2_S2_S2_fjLj256EEEEELb0ELb1ELb1EEEvNS_9BwdParamsE)
        /*09c8*/ 	.word	0x0000007c


	//----- nvinfo : EIATTR_FRAME_SIZE
	.align		4
.L_417:
        /*09cc*/ 	.byte	0x04, 0x11
        /*09ce*/ 	.short	(.L_419 - .L_418)
	.align		4
.L_418:
        /*09d0*/ 	.word	index@(_ZN10layer_norm31ln_parallel_residual_bwd_kernelINS_13Kernel_traitsI6__halfS2_S2_S2_fjLj4096ELj1ELj1ELj8ELj16ENS_18Kernel_traits_baseILj4096ES2_S2_S2_S2_fjLj256EEEEELb0ELb1ELb1EEEvNS_9BwdParamsE)
        /*09d4*/ 	.word	0x00000000


	//----- nvinfo : EIATTR_REGCOUNT
	.align		4
.L_419:
        /*09d8*/ 	.byte	0x04, 0x2f
        /*09da*/ 	.short	(.L_421 - .L_420)
	.align		4
.L_420:
        /*09dc*/ 	.word	index@(_ZN10layer_norm31ln_parallel_residual_bwd_kernelINS_13Kernel_traitsI6__halfS2_S2_S2_fjLj4096ELj1ELj1ELj8ELj16ENS_18Kernel_traits_baseILj4096ES2_S2_S2_S2_fjLj256EEEEELb0ELb1ELb0EEEvNS_9BwdParamsE)
        /*09e0*/ 	.word	0x0000007e


	//----- nvinfo : EIATTR_FRAME_SIZE
	.align		4
.L_421:
        /*09e4*/ 	.byte	0x04, 0x11
        /*09e6*/ 	.short	(.L_423 - .L_422)
	.align		4
.L_422:
        /*09e8*/ 	.word	index@(_ZN10layer_norm31ln_parallel_residual_bwd_kernelINS_13Kernel_traitsI6__halfS2_S2_S2_fjLj4096ELj1ELj1ELj8ELj16ENS_18Kernel_traits_baseILj4096ES2_S2_S2_S2_fjLj256EEEEELb0ELb1ELb0EEEvNS_9BwdParamsE)
        /*09ec*/ 	.word	0x00000000


	//----- nvinfo : EIATTR_REGCOUNT
	.align		4
.L_423:
        /*09f0*/ 	.byte	0x04, 0x2f
        /*09f2*/ 	.short	(.L_425 - .L_424)
	.align		4
.L_424:
        /*09f4*/ 	.word	index@(_ZN10layer_norm31ln_parallel_residual_bwd_kernelINS_13Kernel_traitsI6__halfS2_S2_S2_fjLj4096ELj1ELj1ELj8ELj16ENS_18Kernel_traits_baseILj4096ES2_S2_S2_S2_fjLj256EEEEELb0ELb0ELb1EEEvNS_9BwdParamsE)
        /*09f8*/ 	.word	0x000000a9


	//----- nvinfo : EIATTR_FRAME_SIZE
	.align		4
.L_425:
        /*09fc*/ 	.byte	0x04, 0x11
        /*09fe*/ 	.short	(.L_427 - .L_426)
	.align		4
.L_426:
        /*0a00*/ 	.word	index@(_ZN10layer_norm31ln_parallel_residual_bwd_kernelINS_13Kernel_traitsI6__halfS2_S2_S2_fjLj4096ELj1ELj1ELj8ELj16ENS_18Kernel_traits_baseILj4096ES2_S2_S2_S2_fjLj256EEEEELb0ELb0ELb1EEEvNS_9BwdParamsE)
        /*0a04*/ 	.word	0x00000000


	//----- nvinfo : EIATTR_REGCOUNT
	.align		4
.L_427:
        /*0a08*/ 	.byte	0x04, 0x2f
        /*0a0a*/ 	.short	(.L_429 - .L_428)
	.align		4
.L_428:
        /*0a0c*/ 	.word	index@(_ZN10layer_norm31ln_parallel_residual_bwd_kernelINS_13Kernel_traitsI6__halfS2_S2_S2_fjLj4096ELj1ELj1ELj8ELj16ENS_18Kernel_traits_baseILj4096ES2_S2_S2_S2_fjLj256EEEEELb0ELb0ELb0EEEvNS_9BwdParamsE)
        /*0a10*/ 	.word	0x000000ad


	//----- nvinfo : EIATTR_FRAME_SIZE
	.align		4
.L_429:
        /*0a14*/ 	.byte	0x04, 0x11
        /*0a16*/ 	.short	(.L_431 - .L_430)
	.align		4
.L_430:
        /*0a18*/ 	.word	index@(_ZN10layer_norm31ln_parallel_residual_bwd_kernelINS_13Kernel_traitsI6__halfS2_S2_S2_fjLj4096ELj1ELj1ELj8ELj16ENS_18Kernel_traits_baseILj4096ES2_S2_S2_S2_fjLj256EEEEELb0ELb0ELb0EEEvNS_9BwdParamsE)
        /*0a1c*/ 	.word	0x00000000


	//----- nvinfo : EIATTR_REGCOUNT
	.align		4
.L_431:
        /*0a20*/ 	.byte	0x04, 0x2f
        /*0a22*/ 	.short	(.L_433 - .L_432)
	.align		4
.L_432:
        /*0a24*/ 	.word	index@(_ZN10layer_norm31ln_parallel_residual_bwd_kernelINS_13Kernel_traitsI13__nv_bfloat16S2_S2_S2_fjLj4096ELj1ELj1ELj8ELj16ENS_18Kernel_traits_baseILj4096ES2_S2_S2_S2_fjLj256EEEEELb1ELb1ELb1EEEvNS_9BwdParamsE)
        /*0a28*/ 	.word	0x00000080


	//----- nvinfo : EIATTR_FRAME_SIZE
	.align		4
.L_433:
        /*0a2c*/ 	.byte	0x04, 0x11
        /*0a2e*/ 	.short	(.L_435 - .L_434)
	.align		4
.L_434:
        /*0a30*/ 	.word	index@(_ZN10layer_norm31ln_parallel_residual_bwd_kernelINS_13Kernel_traitsI13__nv_bfloat16S2_S2_S2_fjLj4096ELj1ELj1ELj8ELj16ENS_18Kernel_traits_baseILj4096ES2_S2_S2_S2_fjLj256EEEEELb1ELb1ELb1EEEvNS_9BwdParamsE)
        /*0a34*/ 	.word	0x00000000


	//----- nvinfo : EIATTR_REGCOUNT
	.align		4
.L_435:
        /*0a38*/ 	.byte	0x04, 0x2f
        /*0a3a*/ 	.short	(.L_437 - .L_436)
	.align		4
.L_436:
        /*0a3c*/ 	.word	index@(_ZN10layer_norm40ln_parallel_residual_bwd_finalize_kernelINS_22Kernel_traits_finalizeILj4096E13__nv_bfloat16S2_S2_S2_fjLb0ELj1024ELj4ENS_18Kernel_traits_baseILj4096ES2_S2_S2_S2_fjLj1024EEEEELb1EEEvNS_9BwdParamsE)
        /*0a40*/ 	.word	0x00000020


	//----- nvinfo : EIATTR_FRAME_SIZE
	.align		4
.L_437:
        /*0a44*/ 	.byte	0x04, 0x11
        /*0a46*/ 	.short	(.L_439 - .L_438)
	.align		4
.L_438:
        /*0a48*/ 	.word	index@(_ZN10layer_norm40ln_parallel_residual_bwd_finalize_kernelINS_22Kernel_traits_finalizeILj4096E13__nv_bfloat16S2_S2_S2_fjLb0ELj1024ELj4ENS_18Kernel_traits_baseILj4096ES2_S2_S2_S2_fjLj1024EEEEELb1EEEvNS_9BwdParamsE)
        /*0a4c*/ 	.word	0x00000000


	//----- nvinfo : EIATTR_REGCOUNT
	.align		4
.L_439:
        /*0a50*/ 	.byte	0x04, 0x2f
        /*0a52*/ 	.short	(.L_441 - .L_440)
	.align		4
.L_440:
        /*0a54*/ 	.word	index@(_ZN10layer_norm22ln_bwd_finalize_kernelINS_22Kernel_traits_finalizeILj4096E13__nv_bfloat16S2_S2_S2_fjLb0ELj1024ELj4ENS_18Kernel_traits_baseILj4096ES2_S2_S2_S2_fjLj1024EEEEELb0ELb1EEEvNS_9BwdParamsE)
        /*0a58*/ 	.word	0x00000020


	//----- nvinfo : EIATTR_FRAME_SIZE
	.align		4
.L_441:
        /*0a5c*/ 	.byte	0x04, 0x11
        /*0a5e*/ 	.short	(.L_443 - .L_442)
	.align		4
.L_442:
        /*0a60*/ 	.word	index@(_ZN10layer_norm22ln_bwd_finalize_kernelINS_22Kernel_traits_finalizeILj4096E13__nv_bfloat16S2_S2_S2_fjLb0ELj1024ELj4ENS_18Kernel_traits_baseILj4096ES2_S2_S2_S2_fjLj1024EEEEELb0ELb1EEEvNS_9BwdParamsE)
        /*0a64*/ 	.word	0x00000000


	//----- nvinfo : EIATTR_REGCOUNT
	.align		4
.L_443:
        /*0a68*/ 	.byte	0x04, 0x2f
        /*0a6a*/ 	.short	(.L_445 - .L_444)
	.align		4
.L_444:
        /*0a6c*/ 	.word	index@(_ZN10layer_norm31ln_parallel_residual_bwd_kernelINS_13Kernel_traitsI13__nv_bfloat16S2_S2_S2_fjLj4096ELj1ELj1ELj8ELj16ENS_18Kernel_traits_baseILj4096ES2_S2_S2_S2_fjLj256EEEEELb1ELb1ELb0EEEvNS_9BwdParamsE)
        /*0a70*/ 	.word	0x00000080


	//----- nvinfo : EIATTR_FRAME_SIZE
	.align		4
.L_445:
        /*0a74*/ 	.byte	0x04, 0x11
        /*0a76*/ 	.short	(.L_447 - .L_446)
	.align		4
.L_446:
        /*0a78*/ 	.word	index@(_ZN10layer_norm31ln_parallel_residual_bwd_kernelINS_13Kernel_traitsI13__nv_bfloat16S2_S2_S2_fjLj4096ELj1ELj1ELj8ELj16ENS_18Kernel_traits_baseILj4096ES2_S2_S2_S2_fjLj256EEEEELb1ELb1ELb0EEEvNS_9BwdParamsE)
        /*0a7c*/ 	.word	0x00000000


	//----- nvinfo : EIATTR_REGCOUNT
	.align		4
.L_447:
        /*0a80*/ 	.byte	0x04, 0x2f
        /*0a82*/ 	.short	(.L_449 - .L_448)
	.align		4
.L_448:
        /*0a84*/ 	.word	index@(_ZN10layer_norm40ln_parallel_residual_bwd_finalize_kernelINS_22Kernel_traits_finalizeILj4096E13__nv_bfloat16S2_S2_S2_fjLb0ELj1024ELj4ENS_18Kernel_traits_baseILj4096ES2_S2_S2_S2_fjLj1024EEEEELb0EEEvNS_9BwdParamsE)
        /*0a88*/ 	.word	0x00000020


	//----- nvinfo : EIATTR_FRAME_SIZE
	.align		4
.L_449:
        /*0a8c*/ 	.byte	0x04, 0x11
        /*0a8e*/ 	.short	(.L_451 - .L_450)
	.align		4
.L_450:
        /*0a90*/ 	.word	index@(_ZN10layer_norm40ln_parallel_residual_bwd_finalize_kernelINS_22Kernel_traits_finalizeILj4096E13__nv_bfloat16S2_S2_S2_fjLb0ELj1024ELj4ENS_18Kernel_traits_baseILj4096ES2_S2_S2_S2_fjLj1024EEEEELb0EEEvNS_9BwdParamsE)
        /*0a94*/ 	.word	0x00000000


	//----- nvinfo : EIATTR_REGCOUNT
	.align		4
.L_451:
        /*0a98*/ 	.byte	0x04, 0x2f
        /*0a9a*/ 	.short	(.L_453 - .L_452)
	.align		4
.L_452:
        /*0a9c*/ 	.word	index@(_ZN10layer_norm22ln_bwd_finalize_kernelINS_22Kernel_traits_finalizeILj4096E13__nv_bfloat16S2_S2_S2_fjLb0ELj1024ELj4ENS_18Kernel_traits_baseILj4096ES2_S2_S2_S2_fjLj1024EEEEELb0ELb0EEEvNS_9BwdParamsE)
        /*0aa0*/ 	.word	0x00000020


	//----- nvinfo : EIATTR_FRAME_SIZE
	.align		4
.L_453:
        /*0aa4*/ 	.byte	0x04, 0x11
        /*0aa6*/ 	.short	(.L_455 - .L_454)
	.align		4
.L_454:
        /*0aa8*/ 	.word	index@(_ZN10layer_norm22ln_bwd_finalize_kernelINS_22Kernel_traits_finalizeILj4096E13__nv_bfloat16S2_S2_S2_fjLb0ELj1024ELj4ENS_18Kernel_traits_baseILj4096ES2_S2_S2_S2_fjLj1024EEEEELb0ELb0EEEvNS_9BwdParamsE)
        /*0aac*/ 	.word	0x00000000


	//----- nvinfo : EIATTR_REGCOUNT
	.align		4
.L_455:
        /*0ab0*/ 	.byte	0x04, 0x2f
        /*0ab2*/ 	.short	(.L_457 - .L_456)
	.align		4
.L_456:
        /*0ab4*/ 	.word	index@(_ZN10layer_norm31ln_parallel_residual_bwd_kernelINS_13Kernel_traitsI13__nv_bfloat16S2_S2_S2_fjLj4096ELj1ELj1ELj8ELj16ENS_18Kernel_traits_baseILj4096ES2_S2_S2_S2_fjLj256EEEEELb1ELb0ELb1EEEvNS_9BwdParamsE)
        /*0ab8*/ 	.word	0x000000b6


	//----- nvinfo : EIATTR_FRAME_SIZE
	.align		4
.L_457:
        /*0abc*/ 	.byte	0x04, 0x11
        /*0abe*/ 	.short	(.L_459 - .L_458)
	.align		4
.L_458:
        /*0ac0*/ 	.word	index@(_ZN10layer_norm31ln_parallel_residual_bwd_kernelINS_13Kernel_traitsI13__nv_bfloat16S2_S2_S2_fjLj4096ELj1ELj1ELj8ELj16ENS_18Kernel_traits_baseILj4096ES2_S2_S2_S2_fjLj256EEEEELb1ELb0ELb1EEEvNS_9BwdParamsE)
        /*0ac4*/ 	.word	0x00000000


	//----- nvinfo : EIATTR_REGCOUNT
	.align		4
.L_459:
        /*0ac8*/ 	.byte	0x04, 0x2f
        /*0aca*/ 	.short	(.L_461 - .L_460)
	.align		4
.L_460:
        /*0acc*/ 	.word	index@(_ZN10layer_norm31ln_parallel_residual_bwd_kernelINS_13Kernel_traitsI13__nv_bfloat16S2_S2_S2_fjLj4096ELj1ELj1ELj8ELj16ENS_18Kernel_traits_baseILj4096ES2_S2_S2_S2_fjLj256EEEEELb1ELb0ELb0EEEvNS_9BwdParamsE)
        /*0ad0*/ 	.word	0x000000c0


	//----- nvinfo : EIATTR_FRAME_SIZE
	.align		4
.L_461:
        /*0ad4*/ 	.byte	0x04, 0x11
        /*0ad6*/ 	.short	(.L_463 - .L_462)
	.align		4
.L_462:
        /*0ad8*/ 	.word	index@(_ZN10layer_norm31ln_parallel_residual_bwd_kernelINS_13Kernel_traitsI13__nv_bfloat16S2_S2_S2_fjLj4096ELj1ELj1ELj8ELj16ENS_18Kernel_traits_baseILj4096ES2_S2_S2_S2_fjLj256EEEEELb1ELb0ELb0EEEvNS_9BwdParamsE)
        /*0adc*/ 	.word	0x00000000


	//----- nvinfo : EIATTR_REGCOUNT
	.align		4
.L_463:
        /*0ae0*/ 	.byte	0x04, 0x2f
        /*0ae2*/ 	.short	(.L_465 - .L_464)
	.align		4
.L_464:
        /*0ae4*/ 	.word	index@(_ZN10layer_norm31ln_parallel_residual_bwd_kernelINS_13Kernel_traitsI13__nv_bfloat16S2_S2_S2_fjLj4096ELj1ELj1ELj8ELj16ENS_18Kernel_traits_baseILj4096ES2_S2_S2_S2_fjLj256EEEEELb0ELb1ELb1EEEvNS_9BwdParamsE)
        /*0ae8*/ 	.word	0x0000007c


	//----- nvinfo : EIATTR_FRAME_SIZE
	.align		4
.L_465:
        /*0aec*/ 	.byte	0x04, 0x11
        /*0aee*/ 	.short	(.L_467 - .L_466)
	.align		4
.L_466:
        /*0af0*/ 	.word	index@(_ZN10layer_norm31ln_parallel_residual_bwd_kernelINS_13Kernel_traitsI13__nv_bfloat16S2_S2_S2_fjLj4096ELj1ELj1ELj8ELj16ENS_18Kernel_traits_baseILj4096ES2_S2_S2_S2_fjLj256EEEEELb0ELb1ELb1EEEvNS_9BwdParamsE)
        /*0af4*/ 	.word	0x00000000


	//----- nvinfo : EIATTR_REGCOUNT
	.align		4
.L_467:
        /*0af8*/ 	.byte	0x04, 0x2f
        /*0afa*/ 	.short	(.L_469 - .L_468)
	.align		4
.L_468:
        /*0afc*/ 	.word	index@(_ZN10layer_norm31ln_parallel_residual_bwd_kernelINS_13Kernel_traitsI13__nv_bfloat16S2_S2_S2_fjLj4096ELj1ELj1ELj8ELj16ENS_18Kernel_traits_baseILj4096ES2_S2_S2_S2_fjLj256EEEEELb0ELb1ELb0EEEvNS_9BwdParamsE)
        /*0b00*/ 	.word	0x0000007e


	//----- nvinfo : EIATTR_FRAME_SIZE
	.align		4
.L_469:
        /*0b04*/ 	.byte	0x04, 0x11
        /*0b06*/ 	.short	(.L_471 - .L_470)
	.align		4
.L_470:
        /*0b08*/ 	.word	index@(_ZN10layer_norm31ln_parallel_residual_bwd_kernelINS_13Kernel_traitsI13__nv_bfloat16S2_S2_S2_fjLj4096ELj1ELj1ELj8ELj16ENS_18Kernel_traits_baseILj4096ES2_S2_S2_S2_fjLj256EEEEELb0ELb1ELb0EEEvNS_9BwdParamsE)
        /*0b0c*/ 	.word	0x00000000


	//----- nvinfo : EIATTR_REGCOUNT
	.align		4
.L_471:
        /*0b10*/ 	.byte	0x04, 0x2f
        /*0b12*/ 	.short	(.L_473 - .L_472)
	.align		4
.L_472:
        /*0b14*/ 	.word	index@(_ZN10layer_norm31ln_parallel_residual_bwd_kernelINS_13Kernel_traitsI13__nv_bfloat16S2_S2_S2_fjLj4096ELj1ELj1ELj8ELj16ENS_18Kernel_traits_baseILj4096ES2_S2_S2_S2_fjLj256EEEEELb0ELb0ELb1EEEvNS_9BwdParamsE)
        /*0b18*/ 	.word	0x000000a9


	//----- nvinfo : EIATTR_FRAME_SIZE
	.align		4
.L_473:
        /*0b1c*/ 	.byte	0x04, 0x11
        /*0b1e*/ 	.short	(.L_475 - .L_474)
	.align		4
.L_474:
        /*0b20*/ 	.word	index@(_ZN10layer_norm31ln_parallel_residual_bwd_kernelINS_13Kernel_traitsI13__nv_bfloat16S2_S2_S2_fjLj4096ELj1ELj1ELj8ELj16ENS_18Kernel_traits_baseILj4096ES2_S2_S2_S2_fjLj256EEEEELb0ELb0ELb1EEEvNS_9BwdParamsE)
        /*0b24*/ 	.word	0x00000000


	//----- nvinfo : EIATTR_REGCOUNT
	.align		4
.L_475:
        /*0b28*/ 	.byte	0x04, 0x2f
        /*0b2a*/ 	.short	(.L_477 - .L_476)
	.align		4
.L_476:
        /*0b2c*/ 	.word	index@(_ZN10layer_norm31ln_parallel_residual_bwd_kernelINS_13Kernel_traitsI13__nv_bfloat16S2_S2_S2_fjLj4096ELj1ELj1ELj8ELj16ENS_18Kernel_traits_baseILj4096ES2_S2_S2_S2_fjLj256EEEEELb0ELb0ELb0EEEvNS_9BwdParamsE)
        /*0b30*/ 	.word	0x000000ab


	//----- nvinfo : EIATTR_FRAME_SIZE
	.align		4
.L_477:
        /*0b34*/ 	.byte	0x04, 0x11
        /*0b36*/ 	.short	(.L_479 - .L_478)
	.align		4
.L_478:
        /*0b38*/ 	.word	index@(_ZN10layer_norm31ln_parallel_residual_bwd_kernelINS_13Kernel_traitsI13__nv_bfloat16S2_S2_S2_fjLj4096ELj1ELj1ELj8ELj16ENS_18Kernel_traits_baseILj4096ES2_S2_S2_S2_fjLj256EEEEELb0ELb0ELb0EEEvNS_9BwdParamsE)
        /*0b3c*/ 	.word	0x00000000


	//----- nvinfo : EIATTR_MIN_STACK_SIZE
	.align		4
.L_479:
        /*0b40*/ 	.byte	0x04, 0x12
        /*0b42*/ 	.short	(.L_481 - .L_480)
	.align		4
.L_480:
        /*0b44*/ 	.word	index@(_ZN10layer_norm31ln_parallel_residual_bwd_kernelINS_13Kernel_traitsI13__nv_bfloat16S2_S2_S2_fjLj4096ELj1ELj1ELj8ELj16ENS_18Kernel_traits_baseILj4096ES2_S2_S2_S2_fjLj256EEEEELb0ELb0ELb0EEEvNS_9BwdParamsE)
        /*0b48*/ 	.word	0x00000000


	//----- nvinfo : EIATTR_MIN_STACK_SIZE
	.align		4
.L_481:
        /*0b4c*/ 	.byte	0x04, 0x12
        /*0b4e*/ 	.short	(.L_483 - .L_482)
	.align		4
.L_482:
        /*0b50*/ 	.word	index@(_ZN10layer_norm31ln_parallel_residual_bwd_kernelINS_13Kernel_traitsI13__nv_bfloat16S2_S2_S2_fjLj4096ELj1ELj1ELj8ELj16ENS_18Kernel_traits_baseILj4096ES2_S2_S2_S2_fjLj256EEEEELb0ELb0ELb1EEEvNS_9BwdParamsE)
        /*0b54*/ 	.word	0x00000000


	//----- nvinfo : EIATTR_MIN_STACK_SIZE
	.align		4
.L_483:
        /*0b58*/ 	.byte	0x04, 0x12
        /*0b5a*/ 	.short	(.L_485 - .L_484)
	.align		4
.L_484:
        /*0b5c*/ 	.word	index@(_ZN10layer_norm31ln_parallel_residual_bwd_kernelINS_13Kernel_traitsI13__nv_bfloat16S2_S2_S2_fjLj4096ELj1ELj1ELj8ELj16ENS_18Kernel_traits_baseILj4096ES2_S2_S2_S2_fjLj256EEEEELb0ELb1ELb0EEEvNS_9BwdParamsE)
        /*0b60*/ 	.word	0x00000000


	//----- nvinfo : EIATTR_MIN_STACK_SIZE
	.align		4
.L_485:
        /*0b64*/ 	.byte	0x04, 0x12
        /*0b66*/ 	.short	(.L_487 - .L_486)
	.align		4
.L_486:
        /*0b68*/ 	.word	index@(_ZN10layer_norm31ln_parallel_residual_bwd_kernelINS_13Kernel_traitsI13__nv_bfloat16S2_S2_S2_fjLj4096ELj1ELj1ELj8ELj16ENS_18Kernel_traits_baseILj4096ES2_S2_S2_S2_fjLj256EEEEELb0ELb1ELb1EEEvNS_9BwdParamsE)
        /*0b6c*/ 	.word	0x00000000


	//----- nvinfo : EIATTR_MIN_STACK_SIZE
	.align		4
.L_487:
        /*0b70*/ 	.byte	0x04, 0x12
        /*0b72*/ 	.short	(.L_489 - .L_488)
	.align		4
.L_488:
        /*0b74*/ 	.word	index@(_ZN10layer_norm31ln_parallel_residual_bwd_kernelINS_13Kernel_traitsI13__nv_bfloat16S2_S2_S2_fjLj4096ELj1ELj1ELj8ELj16ENS_18Kernel_traits_baseILj4096ES2_S2_S2_S2_fjLj256EEEEELb1ELb0ELb0EEEvNS_9BwdParamsE)
        /*0b78*/ 	.word	0x00000000


	//----- nvinfo : EIATTR_MIN_STACK_SIZE
	.align		4
.L_489:
        /*0b7c*/ 	.byte	0x04, 0x12
        /*0b7e*/ 	.short	(.L_491 - .L_490)
	.align		4
.L_490:
        /*0b80*/ 	.word	index@(_ZN10layer_norm31ln_parallel_residual_bwd_kernelINS_13Kernel_traitsI13__nv_bfloat16S2_S2_S2_fjLj4096ELj1ELj1ELj8ELj16ENS_18Kernel_traits_baseILj4096ES2_S2_S2_S2_fjLj256EEEEELb1ELb0ELb1EEEvNS_9BwdParamsE)
        /*0b84*/ 	.word	0x00000000


	//----- nvinfo : EIATTR_MIN_STACK_SIZE
	.align		4
.L_491:
        /*0b88*/ 	.byte	0x04, 0x12
        /*0b8a*/ 	.short	(.L_493 - .L_492)
	.align		4
.L_492:
        /*0b8c*/ 	.word	index@(_ZN10layer_norm22ln_bwd_finalize_kernelINS_22Kernel_traits_finalizeILj4096E13__nv_bfloat16S2_S2_S2_fjLb0ELj1024ELj4ENS_18Kernel_traits_baseILj4096ES2_S2_S2_S2_fjLj1024EEEEELb0ELb0EEEvNS_9BwdParamsE)
        /*0b90*/ 	.word	0x00000000


	//----- nvinfo : EIATTR_MIN_STACK_SIZE
	.align		4
.L_493:
        /*0b94*/ 	.byte	0x04, 0x12
        /*0b96*/ 	.short	(.L_495 - .L_494)
	.align		4
.L_494:
        /*0b98*/ 	.word	index@(_ZN10layer_norm40ln_parallel_residual_bwd_finalize_kernelINS_22Kernel_traits_finalizeILj4096E13__nv_bfloat16S2_S2_S2_fjLb0ELj1024ELj4ENS_18Kernel_traits_baseILj4096ES2_S2_S2_S2_fjLj1024EEEEELb0EEEvNS_9BwdParamsE)
        /*0b9c*/ 	.word	0x00000000


	//----- nvinfo : EIATTR_MIN_STACK_SIZE
	.align		4
.L_495:
        /*0ba0*/ 	.byte	0x04, 0x12
        /*0ba2*/ 	.short	(.L_497 - .L_496)
	.align		4
.L_496:
        /*0ba4*/ 	.word	index@(_ZN10layer_norm31ln_parallel_residual_bwd_kernelINS_13Kernel_traitsI13__nv_bfloat16S2_S2_S2_fjLj4096ELj1ELj1ELj8ELj16ENS_18Kernel_traits_baseILj4096ES2_S2_S2_S2_fjLj256EEEEELb1ELb1ELb0EEEvNS_9BwdParamsE)
        /*0ba8*/ 	.word	0x00000000


	//----- nvinfo : EIATTR_MIN_STACK_SIZE
	.align		4
.L_497:
        /*0bac*/ 	.byte	0x04, 0x12
        /*0bae*/ 	.short	(.L_499 - .L_498)
	.align		4
.L_498:
        /*0bb0*/ 	.word	index@(_ZN10layer_norm22ln_bwd_finalize_kernelINS_22Kernel_traits_finalizeILj4096E13__nv_bfloat16S2_S2_S2_fjLb0ELj1024ELj4ENS_18Kernel_traits_baseILj4096ES2_S2_S2_S2_fjLj1024EEEEELb0ELb1EEEvNS_9BwdParamsE)
        /*0bb4*/ 	.word	0x00000000


	//----- nvinfo : EIATTR_MIN_STACK_SIZE
	.align		4
.L_499:
        /*0bb8*/ 	.byte	0x04, 0x12
        /*0bba*/ 	.short	(.L_501 - .L_500)
	.align		4
.L_500:
        /*0bbc*/ 	.word	index@(_ZN10layer_norm40ln_parallel_residual_bwd_finalize_kernelINS_22Kernel_traits_finalizeILj4096E13__nv_bfloat16S2_S2_S2_fjLb0ELj1024ELj4ENS_18Kernel_traits_baseILj4096ES2_S2_S2_S2_fjLj1024EEEEELb1EEEvNS_9BwdParamsE)
        /*0bc0*/ 	.word	0x00000000


	//----- nvinfo : EIATTR_MIN_STACK_SIZE
	.align		4
.L_501:
        /*0bc4*/ 	.byte	0x04, 0x12
        /*0bc6*/ 	.short	(.L_503 - .L_502)
	.align		4
.L_502:
        /*0bc8*/ 	.word	index@(_ZN10layer_norm31ln_parallel_residual_bwd_kernelINS_13Kernel_traitsI13__nv_bfloat16S2_S2_S2_fjLj4096ELj1ELj1ELj8ELj16ENS_18Kernel_traits_baseILj4096ES2_S2_S2_S2_fjLj256EEEEELb1ELb1ELb1EEEvNS_9BwdParamsE)
        /*0bcc*/ 	.word	0x00000000


	//----- nvinfo : EIATTR_MIN_STACK_SIZE
	.align		4
.L_503:
        /*0bd0*/ 	.byte	0x04, 0x12
        /*0bd2*/ 	.short	(.L_505 - .L_504)
	.align		4
.L_504:
        /*0bd4*/ 	.word	index@(_ZN10layer_norm31ln_parallel_residual_bwd_kernelINS_13Kernel_traitsI6__halfS2_S2_S2_fjLj4096ELj1ELj1ELj8ELj16ENS_18Kernel_traits_baseILj4096ES2_S2_S2_S2_fjLj256EEEEELb0ELb0ELb0EEEvNS_9BwdParamsE)
        /*0bd8*/ 	.word	0x00000000


	//----- nvinfo : EIATTR_MIN_STACK_SIZE
	.align		4
.L_505:
        /*0bdc*/ 	.byte	0x04, 0x12
        /*0bde*/ 	.short	(.L_507 - .L_506)
	.align		4
.L_506:
        /*0be0*/ 	.word	index@(_ZN10layer_norm31ln_parallel_residual_bwd_kernelINS_13Kernel_traitsI6__halfS2_S2_S2_fjLj4096ELj1ELj1ELj8ELj16ENS_18Kernel_traits_baseILj4096ES2_S2_S2_S2_fjLj256EEEEELb0ELb0ELb1EEEvNS_9BwdParamsE)
        /*0be4*/ 	.word	0x00000000


	//----- nvinfo : EIATTR_MIN_STACK_SIZE
	.align		4
.L_507:
        /*0be8*/ 	.byte	0x04, 0x12
        /*0bea*/ 	.short	(.L_509 - .L_508)
	.align		4
.L_508:
        /*0bec*/ 	.word	index@(_ZN10layer_norm31ln_parallel_residual_bwd_kernelINS_13Kernel_traitsI6__halfS2_S2_S2_fjLj4096ELj1ELj1ELj8ELj16ENS_18Kernel_traits_baseILj4096ES2_S2_S2_S2_fjLj256EEEEELb0ELb1ELb0EEEvNS_9BwdParamsE)
        /*0bf0*/ 	.word	0x00000000


	//----- nvinfo : EIATTR_MIN_STACK_SIZE
	.align		4
.L_509:
        /*0bf4*/ 	.byte	0x04, 0x12
        /*0bf6*/ 	.short	(.L_511 - .L_510)
	.align		4
.L_510:
        /*0bf8*/ 	.word	index@(_ZN10layer_norm31ln_parallel_residual_bwd_kernelINS_13Kernel_traitsI6__halfS2_S2_S2_fjLj4096ELj1ELj1ELj8ELj16ENS_18Kernel_traits_baseILj4096ES2_S2_S2_S2_fjLj256EEEEELb0ELb1ELb1EEEvNS_9BwdParamsE)
        /*0bfc*/ 	.word	0x00000000


	//----- nvinfo : EIATTR_MIN_STACK_SIZE
	.align		4
.L_511:
        /*0c00*/ 	.byte	0x04, 0x12
        /*0c02*/ 	.short	(.L_513 - .L_512)
	.align		4
.L_512:
        /*0c04*/ 	.word	index@(_ZN10layer_norm31ln_parallel_residual_bwd_kernelINS_13Kernel_traitsI6__halfS2_S2_S2_fjLj4096ELj1ELj1ELj8ELj16ENS_18Kernel_traits_baseILj4096ES2_S2_S2_S2_fjLj256EEEEELb1ELb0ELb0EEEvNS_9BwdParamsE)
        /*0c08*/ 	.word	0x00000000


	//----- nvinfo : EIATTR_MIN_STACK_SIZE
	.align		4
.L_513:
        /*0c0c*/ 	.byte	0x04, 0x12
        /*0c0e*/ 	.short	(.L_515 - .L_514)
	.align		4
.L_514:
        /*0c10*/ 	.word	index@(_ZN10layer_norm31ln_parallel_residual_bwd_kernelINS_13Kernel_traitsI6__halfS2_S2_S2_fjLj4096ELj1ELj1ELj8ELj16ENS_18Kernel_traits_baseILj4096ES2_S2_S2_S2_fjLj256EEEEELb1ELb0ELb1EEEvNS_9BwdParamsE)
        /*0c14*/ 	.word	0x00000000


	//----- nvinfo : EIATTR_MIN_STACK_SIZE
	.align		4
.L_515:
        /*0c18*/ 	.byte	0x04, 0x12
        /*0c1a*/ 	.short	(.L_517 - .L_516)
	.align		4
.L_516:
        /*0c1c*/ 	.word	index@(_ZN10layer_norm22ln_bwd_finalize_kernelINS_22Kernel_traits_finalizeILj4096E6__halfS2_S2_S2_fjLb0ELj1024ELj4ENS_18Kernel_traits_baseILj4096ES2_S2_S2_S2_fjLj1024EEEEELb0ELb0EEEvNS_9BwdParamsE)
        /*0c20*/ 	.word	0x00000000


	//----- nvinfo : EIATTR_MIN_STACK_SIZE
	.align		4
.L_517:
        /*0c24*/ 	.byte	0x04, 0x12
        /*0c26*/ 	.short	(.L_519 - .L_518)
	.align		4
.L_518:
        /*0c28*/ 	.word	index@(_ZN10layer_norm40ln_parallel_residual_bwd_finalize_kernelINS_22Kernel_traits_finalizeILj4096E6__halfS2_S2_S2_fjLb0ELj1024ELj4ENS_18Kernel_traits_baseILj4096ES2_S2_S2_S2_fjLj1024EEEEELb0EEEvNS_9BwdParamsE)
        /*0c2c*/ 	.word	0x00000000


	//----- nvinfo : EIATTR_MIN_STACK_SIZE
	.align		4
.L_519:
        /*0c30*/ 	.byte	0x04, 0x12
        /*0c32*/ 	.short	(.L_521 - .L_520)
	.align		4
.L_520:
        /*0c34*/ 	.word	index@(_ZN10layer_norm31ln_parallel_residual_bwd_kernelINS_13Kernel_traitsI6__halfS2_S2_S2_fjLj4096ELj1ELj1ELj8ELj16ENS_18Kernel_traits_baseILj4096ES2_S2_S2_S2_fjLj256EEEEELb1ELb1ELb0EEEvNS_9BwdParamsE)
        /*0c38*/ 	.word	0x00000000


	//----- nvinfo : EIATTR_MIN_STACK_SIZE
	.align		4
.L_521:
        /*0c3c*/ 	.byte	0x04, 0x12
        /*0c3e*/ 	.short	(.L_523 - .L_522)
	.align		4
.L_522:
        /*0c40*/ 	.word	index@(_ZN10layer_norm22ln_bwd_finalize_kernelINS_22Kernel_traits_finalizeILj4096E6__halfS2_S2_S2_fjLb0ELj1024ELj4ENS_18Kernel_traits_baseILj4096ES2_S2_S2_S2_fjLj1024EEEEELb0ELb1EEEvNS_9BwdParamsE)
        /*0c44*/ 	.word	0x00000000


	//----- nvinfo : EIATTR_MIN_STACK_SIZE
	.align		4
.L_523:
        /*0c48*/ 	.byte	0x04, 0x12
        /*0c4a*/ 	.short	(.L_525 - .L_524)
	.align		4
.L_524:
        /*0c4c*/ 	.word	index@(_ZN10layer_norm40ln_parallel_residual_bwd_finalize_kernelINS_22Kernel_traits_finalizeILj4096E6__halfS2_S2_S2_fjLb0ELj1024ELj4ENS_18Kernel_traits_baseILj4096ES2_S2_S2_S2_fjLj1024EEEEELb1EEEvNS_9BwdParamsE)
        /*0c50*/ 	.word	0x00000000


	//----- nvinfo : EIATTR_MIN_STACK_SIZE
	.align		4
.L_525:
        /*0c54*/ 	.byte	0x04, 0x12
        /*0c56*/ 	.short	(.L_527 - .L_526)
	.align		4
.L_526:
        /*0c58*/ 	.word	index@(_ZN10layer_norm31ln_parallel_residual_bwd_kernelINS_13Kernel_traitsI6__halfS2_S2_S2_fjLj4096ELj1ELj1ELj8ELj16ENS_18Kernel_traits_baseILj4096ES2_S2_S2_S2_fjLj256EEEEELb1ELb1ELb1EEEvNS_9BwdParamsE)
        /*0c5c*/ 	.word	0x00000000


	//----- nvinfo : EIATTR_MIN_STACK_SIZE
	.align		4
.L_527:
        /*0c60*/ 	.byte	0x04, 0x12
        /*0c62*/ 	.short	(.L_529 - .L_528)
	.align		4
.L_528:
        /*0c64*/ 	.word	index@(_ZN10layer_norm31ln_parallel_residual_bwd_kernelINS_13Kernel_traitsIf13__nv_bfloat16S2_S2_fjLj4096ELj1ELj1ELj8ELj16ENS_18Kernel_traits_baseILj4096EfS2_S2_S2_fjLj256EEEEELb0ELb0ELb0EEEvNS_9BwdParamsE)
        /*0c68*/ 	.word	0x00000000


	//----- nvinfo : EIATTR_MIN_STACK_SIZE
	.align		4
.L_529:
        /*0c6c*/ 	.byte	0x04, 0x12
        /*0c6e*/ 	.short	(.L_531 - .L_530)
	.align		4
.L_530:
        /*0c70*/ 	.word	index@(_ZN10layer_norm31ln_parallel_residual_bwd_kernelINS_13Kernel_traitsIf13__nv_bfloat16S2_S2_fjLj4096ELj1ELj1ELj8ELj16ENS_18Kernel_traits_baseILj4096EfS2_S2_S2_fjLj256EEEEELb0ELb0ELb1EEEvNS_9BwdParamsE)
        /*0c74*/ 	.word	0x00000000


	//----- nvinfo : EIATTR_MIN_STACK_SIZE
	.align		4
.L_531:
        /*0c78*/ 	.byte	0x04, 0x12
        /*0c7a*/ 	.short	(.L_533 - .L_532)
	.align		4
.L_532:
        /*0c7c*/ 	.word	index@(_ZN10layer_norm31ln_parallel_residual_bwd_kernelINS_13Kernel_traitsIf13__nv_bfloat16S2_S2_fjLj4096ELj1ELj1ELj8ELj16ENS_18Kernel_traits_baseILj4096EfS2_S2_S2_fjLj256EEEEELb0ELb1ELb0EEEvNS_9BwdParamsE)
        /*0c80*/ 	.word	0x00000000


	//----- nvinfo : EIATTR_MIN_STACK_SIZE
	.align		4
.L_533:
        /*0c84*/ 	.byte	0x04, 0x12
        /*0c86*/ 	.short	(.L_535 - .L_534)
	.align		4
.L_534:
        /*0c88*/ 	.word	index@(_ZN10layer_norm31ln_parallel_residual_bwd_kernelINS_13Kernel_traitsIf13__nv_bfloat16S2_S2_fjLj4096ELj1ELj1ELj8ELj16ENS_18Kernel_traits_baseILj4096EfS2_S2_S2_fjLj256EEEEELb0ELb1ELb1EEEvNS_9BwdParamsE)
        /*0c8c*/ 	.word	0x00000000


	//----- nvinfo : EIATTR_MIN_STACK_SIZE
	.align		4
.L_535:
        /*0c90*/ 	.byte	0x04, 0x12
        /*0c92*/ 	.short	(.L_537 - .L_536)
	.align		4
.L_536:
        /*0c94*/ 	.word	index@(_ZN10layer_norm31ln_parallel_residual_bwd_kernelINS_13Kernel_traitsIf13__nv_bfloat16S2_S2_fjLj4096ELj1ELj1ELj8ELj16ENS_18Kernel_traits_baseILj4096EfS2_S2_S2_fjLj256EEEEELb1ELb0ELb0EEEvNS_9BwdParamsE)
        /*0c98*/ 	.word	0x00000000


	//----- nvinfo : EIATTR_MIN_STACK_SIZE
	.align		4
.L_537:
        /*0c9c*/ 	.byte	0x04, 0x12
        /*0c9e*/ 	.short	(.L_539 - .L_538)
	.align		4
.L_538:
        /*0ca0*/ 	.word	index@(_ZN10layer_norm31ln_parallel_residual_bwd_kernelINS_13Kernel_traitsIf13__nv_bfloat16S2_S2_fjLj4096ELj1ELj1ELj8ELj16ENS_18Kernel_traits_baseILj4096EfS2_S2_S2_fjLj256EEEEELb1ELb0ELb1EEEvNS_9BwdParamsE)
        /*0ca4*/ 	.word	0x00000000


	//----- nvinfo : EIATTR_MIN_STACK_SIZE
	.align		4
.L_539:
        /*0ca8*/ 	.byte	0x04, 0x12
        /*0caa*/ 	.short	(.L_541 - .L_540)
	.align		4
.L_540:
        /*0cac*/ 	.word	index@(_ZN10layer_norm22ln_bwd_finalize_kernelINS_22Kernel_traits_finalizeILj4096Ef13__nv_bfloat16S2_S2_fjLb0ELj1024ELj4ENS_18Kernel_traits_baseILj4096EfS2_S2_S2_fjLj1024EEEEELb0ELb0EEEvNS_9BwdParamsE)
        /*0cb0*/ 	.word	0x00000000


	//----- nvinfo : EIATTR_MIN_STACK_SIZE
	.align		4
.L_541:
        /*0cb4*/ 	.byte	0x04, 0x12
        /*0cb6*/ 	.short	(.L_543 - .L_542)
	.align		4
.L_542:
        /*0cb8*/ 	.word	index@(_ZN10layer_norm40ln_parallel_residual_bwd_finalize_kernelINS_22Kernel_traits_finalizeILj4096Ef13__nv_bfloat16S2_S2_fjLb0ELj1024ELj4ENS_18Kernel_traits_baseILj4096EfS2_S2_S2_fjLj1024EEEEELb0EEEvNS_9BwdParamsE)
        /*0cbc*/ 	.word	0x00000000


	//----- nvinfo : EIATTR_MIN_STACK_SIZE
	.align		4
.L_543:
        /*0cc0*/ 	.byte	0x04, 0x12
        /*0cc2*/ 	.short	(.L_545 - .L_544)
	.align		4
.L_544:
        /*0cc4*/ 	.word	index@(_ZN10layer_norm31ln_parallel_residual_bwd_kernelINS_13Kernel_traitsIf13__nv_bfloat16S2_S2_fjLj4096ELj1ELj1ELj8ELj16ENS_18Kernel_traits_baseILj4096EfS2_S2_S2_fjLj256EEEEELb1ELb1ELb0EEEvNS_9BwdParamsE)
        /*0cc8*/ 	.word	0x00000000


	//----- nvinfo : EIATTR_MIN_STACK_SIZE
	.align		4
.L_545:
        /*0ccc*/ 	.byte	0x04, 0x12
        /*0cce*/ 	.short	(.L_547 - .L_546)
	.align		4
.L_546:
        /*0cd0*/ 	.word	index@(_ZN10layer_norm22ln_bwd_finalize_kernelINS_22Kernel_traits_finalizeILj4096Ef13__nv_bfloat16S2_S2_fjLb0ELj1024ELj4ENS_18Kernel_traits_baseILj4096EfS2_S2_S2_fjLj1024EEEEELb0ELb1EEEvNS_9BwdParamsE)
        /*0cd4*/ 	.word	0x00000000


	//----- nvinfo : EIATTR_MIN_STACK_SIZE
	.align		4
.L_547:
        /*0cd8*/ 	.byte	0x04, 0x12
        /*0cda*/ 	.short	(.L_549 - .L_548)
	.align		4
.L_548:
        /*0cdc*/ 	.word	index@(_ZN10layer_norm40ln_parallel_residual_bwd_finalize_kernelINS_22Kernel_traits_finalizeILj4096Ef13__nv_bfloat16S2_S2_fjLb0ELj1024ELj4ENS_18Kernel_traits_baseILj4096EfS2_S2_S2_fjLj1024EEEEELb1EEEvNS_9BwdParamsE)
        /*0ce0*/ 	.word	0x00000000


	//----- nvinfo : EIATTR_MIN_STACK_SIZE
	.align		4
.L_549:
        /*0ce4*/ 	.byte	0x04, 0x12
        /*0ce6*/ 	.short	(.L_551 - .L_550)
	.align		4
.L_550:
        /*0ce8*/ 	.word	index@(_ZN10layer_norm31ln_parallel_residual_bwd_kernelINS_13Kernel_traitsIf13__nv_bfloat16S2_S2_fjLj4096ELj1ELj1ELj8ELj16ENS_18Kernel_traits_baseILj4096EfS2_S2_S2_fjLj256EEEEELb1ELb1ELb1EEEvNS_9BwdParamsE)
        /*0cec*/ 	.word	0x00000000


	//----- nvinfo : EIATTR_MIN_STACK_SIZE
	.align		4
.L_551:
        /*0cf0*/ 	.byte	0x04, 0x12
        /*0cf2*/ 	.short	(.L_553 - .L_552)
	.align		4
.L_552:
        /*0cf4*/ 	.word	index@(_ZN10layer_norm31ln_parallel_residual_bwd_kernelINS_13Kernel_traitsI13__nv_bfloat16S2_fS2_fjLj4096ELj1ELj1ELj8ELj16ENS_18Kernel_traits_baseILj4096ES2_S2_fS2_fjLj256EEEEELb0ELb0ELb0EEEvNS_9BwdParamsE)
        /*0cf8*/ 	.word	0x00000000


	//----- nvinfo : EIATTR_MIN_STACK_SIZE
	.align		4
.L_553:
        /*0cfc*/ 	.byte	0x04, 0x12
        /*0cfe*/ 	.short	(.L_555 - .L_554)
	.align		4
.L_554:
        /*0d00*/ 	.word	index@(_ZN10layer_norm31ln_parallel_residual_bwd_kernelINS_13Kernel_traitsI13__nv_bfloat16S2_fS2_fjLj4096ELj1ELj1ELj8ELj16ENS_18Kernel_traits_baseILj4096ES2_S2_fS2_fjLj256EEEEELb0ELb0ELb1EEEvNS_9BwdParamsE)
        /*0d04*/ 	.word	0x00000000


	//----- nvinfo : EIATTR_MIN_STACK_SIZE
	.align		4
.L_555:
        /*0d08*/ 	.byte	0x04, 0x12
        /*0d0a*/ 	.short	(.L_557 - .L_556)
	.align		4
.L_556:
        /*0d0c*/ 	.word	index@(_ZN10layer_norm31ln_parallel_residual_bwd_kernelINS_13Kernel_traitsI13__nv_bfloat16S2_fS2_fjLj4096ELj1ELj1ELj8ELj16ENS_18Kernel_traits_baseILj4096ES2_S2_fS2_fjLj256EEEEELb0ELb1ELb0EEEvNS_9BwdParamsE)
        /*0d10*/ 	.word	0x00000000


	//----- nvinfo : EIATTR_MIN_STACK_SIZE
	.align		4
.L_557:
        /*0d14*/ 	.byte	0x04, 0x12
        /*0d16*/ 	.short	(.L_559 - .L_558)
	.align		4
.L_558:
        /*0d18*/ 	.word	index@(_ZN10layer_norm31ln_parallel_residual_bwd_kernelINS_13Kernel_traitsI13__nv_bfloat16S2_fS2_fjLj4096ELj1ELj1ELj8ELj16ENS_18Kernel_traits_baseILj4096ES2_S2_fS2_fjLj256EEEEELb0ELb1ELb1EEEvNS_9BwdParamsE)
        /*0d1c*/ 	.word	0x00000000


	//----- nvinfo : EIATTR_MIN_STACK_SIZE
	.align		4
.L_559:
        /*0d20*/ 	.byte	0x04, 0x12
        /*0d22*/ 	.short	(.L_561 - .L_560)
	.align		4
.L_560:
        /*0d24*/ 	.word	index@(_ZN10layer_norm31ln_parallel_residual_bwd_kernelINS_13Kernel_traitsI13__nv_bfloat16S2_fS2_fjLj4096ELj1ELj1ELj8ELj16ENS_18Kernel_traits_baseILj4096ES2_S2_fS2_fjLj256EEEEELb1ELb0ELb0EEEvNS_9BwdParamsE)
        /*0d28*/ 	.word	0x00000000


	//----- nvinfo : EIATTR_MIN_STACK_SIZE
	.align		4
.L_561:
        /*0d2c*/ 	.byte	0x04, 0x12
        /*0d2e*/ 	.short	(.L_563 - .L_562)
	.align		4
.L_562:
        /*0d30*/ 	.word	index@(_ZN10layer_norm31ln_parallel_residual_bwd_kernelINS_13Kernel_traitsI13__nv_bfloat16S2_fS2_fjLj4096ELj1ELj1ELj8ELj16ENS_18Kernel_traits_baseILj4096ES2_S2_fS2_fjLj256EEEEELb1ELb0ELb1EEEvNS_9BwdParamsE)
        /*0d34*/ 	.word	0x00000000


	//----- nvinfo : EIATTR_MIN_STACK_SIZE
	.align		4
.L_563:
        /*0d38*/ 	.byte	0x04, 0x12
        /*0d3a*/ 	.short	(.L_565 - .L_564)
	.align		4
.L_564:
        /*0d3c*/ 	.word	index@(_ZN10layer_norm22ln_bwd_finalize_kernelINS_22Kernel_traits_finalizeILj4096E13__nv_bfloat16S2_fS2_fjLb0ELj1024ELj4ENS_18Kernel_traits_baseILj4096ES2_S2_fS2_fjLj1024EEEEELb0ELb0EEEvNS_9BwdParamsE)
        /*0d40*/ 	.word	0x00000000


	//----- nvinfo : EIATTR_MIN_STACK_SIZE
	.align		4
.L_565:
        /*0d44*/ 	.byte	0x04, 0x12
        /*0d46*/ 	.short	(.L_567 - .L_566)
	.align		4
.L_566:
        /*0d48*/ 	.word	index@(_ZN10layer_norm40ln_parallel_residual_bwd_finalize_kernelINS_22Kernel_traits_finalizeILj4096E13__nv_bfloat16S2_fS2_fjLb0ELj1024ELj4ENS_18Kernel_traits_baseILj4096ES2_S2_fS2_fjLj1024EEEEELb0EEEvNS_9BwdParamsE)
        /*0d4c*/ 	.word	0x00000000


	//----- nvinfo : EIATTR_MIN_STACK_SIZE
	.align		4
.L_567:
        /*0d50*/ 	.byte	0x04, 0x12
        /*0d52*/ 	.short	(.L_569 - .L_568)
	.align		4
.L_568:
        /*0d54*/ 	.word	index@(_ZN10layer_norm31ln_parallel_residual_bwd_kernelINS_13Kernel_traitsI13__nv_bfloat16S2_fS2_fjLj4096ELj1ELj1ELj8ELj16ENS_18Kernel_traits_baseILj4096ES2_S2_fS2_fjLj256EEEEELb1ELb1ELb0EEEvNS_9BwdParamsE)
        /*0d58*/ 	.word	0x00000000


	//----- nvinfo : EIATTR_MIN_STACK_SIZE
	.align		4
.L_569:
        /*0d5c*/ 	.byte	0x04, 0x12
        /*0d5e*/ 	.short	(.L_571 - .L_570)
	.align		4
.L_570:
        /*0d60*/ 	.word	index@(_ZN10layer_norm22ln_bwd_finalize_kernelINS_22Kernel_traits_finalizeILj4096E13__nv_bfloat16S2_fS2_fjLb0ELj1024ELj4ENS_18Kernel_traits_baseILj4096ES2_S2_fS2_fjLj1024EEEEELb0ELb1EEEvNS_9BwdParamsE)
        /*0d64*/ 	.word	0x00000000


	//----- nvinfo : EIATTR_MIN_STACK_SIZE
	.align		4
.L_571:
        /*0d68*/ 	.byte	0x04, 0x12
        /*0d6a*/ 	.short	(.L_573 - .L_572)
	.align		4
.L_572:
        /*0d6c*/ 	.word	index@(_ZN10layer_norm40ln_parallel_residual_bwd_finalize_kernelINS_22Kernel_traits_finalizeILj4096E13__nv_bfloat16S2_fS2_fjLb0ELj1024ELj4ENS_18Kernel_traits_baseILj4096ES2_S2_fS2_fjLj1024EEEEELb1EEEvNS_9BwdParamsE)
        /*0d70*/ 	.word	0x00000000


	//----- nvinfo : EIATTR_MIN_STACK_SIZE
	.align		4
.L_573:
        /*0d74*/ 	.byte	0x04, 0x12
        /*0d76*/ 	.short	(.L_575 - .L_574)
	.align		4
.L_574:
        /*0d78*/ 	.word	index@(_ZN10layer_norm31ln_parallel_residual_bwd_kernelINS_13Kernel_traitsI13__nv_bfloat16S2_fS2_fjLj4096ELj1ELj1ELj8ELj16ENS_18Kernel_traits_baseILj4096ES2_S2_fS2_fjLj256EEEEELb1ELb1ELb1EEEvNS_9BwdParamsE)
        /*0d7c*/ 	.word	0x00000000


	//----- nvinfo : EIATTR_MIN_STACK_SIZE
	.align		4
.L_575:
        /*0d80*/ 	.byte	0x04, 0x12
        /*0d82*/ 	.short	(.L_577 - .L_576)
	.align		4
.L_576:
        /*0d84*/ 	.word	index@(_ZN10layer_norm31ln_parallel_residual_bwd_kernelINS_13Kernel_traitsIf13__nv_bfloat16fS2_fjLj4096ELj1ELj1ELj8ELj16ENS_18Kernel_traits_baseILj4096EfS2_fS2_fjLj256EEEEELb0ELb0ELb0EEEvNS_9BwdParamsE)
        /*0d88*/ 	.word	0x00000000


	//----- nvinfo : EIATTR_MIN_STACK_SIZE
	.align		4
.L_577:
        /*0d8c*/ 	.byte	0x04, 0x12
        /*0d8e*/ 	.short	(.L_579 - .L_578)
	.align		4
.L_578:
        /*0d90*/ 	.word	index@(_ZN10layer_norm31ln_parallel_residual_bwd_kernelINS_13Kernel_traitsIf13__nv_bfloat16fS2_fjLj4096ELj1ELj1ELj8ELj16ENS_18Kernel_traits_baseILj4096EfS2_fS2_fjLj256EEEEELb0ELb0ELb1EEEvNS_9BwdParamsE)
        /*0d94*/ 	.word	0x00000000


	//----- nvinfo : EIATTR_MIN_STACK_SIZE
	.align		4
.L_579:
        /*0d98*/ 	.byte	0x04, 0x12
        /*0d9a*/ 	.short	(.L_581 - .L_580)
	.align		4
.L_580:
        /*0d9c*/ 	.word	index@(_ZN10layer_norm31ln_parallel_residual_bwd_kernelINS_13Kernel_traitsIf13__nv_bfloat16fS2_fjLj4096ELj1ELj1ELj8ELj16ENS_18Kernel_traits_baseILj4096EfS2_fS2_fjLj256EEEEELb0ELb1ELb0EEEvNS_9BwdParamsE)
        /*0da0*/ 	.word	0x00000000


	//----- nvinfo : EIATTR_MIN_STACK_SIZE
	.align		4
.L_581:
        /*0da4*/ 	.byte	0x04, 0x12
        /*0da6*/ 	.short	(.L_583 - .L_582)
	.align		4
.L_582:
        /*0da8*/ 	.word	index@(_ZN10layer_norm31ln_parallel_residual_bwd_kernelINS_13Kernel_traitsIf13__nv_bfloat16fS2_fjLj4096ELj1ELj1ELj8ELj16ENS_18Kernel_traits_baseILj4096EfS2_fS2_fjLj256EEEEELb0ELb1ELb1EEEvNS_9BwdParamsE)
        /*0dac*/ 	.word	0x00000000


	//----- nvinfo : EIATTR_MIN_STACK_SIZE
	.align		4
.L_583:
        /*0db0*/ 	.byte	0x04, 0x12
        /*0db2*/ 	.short	(.L_585 - .L_584)
	.align		4
.L_584:
        /*0db4*/ 	.word	index@(_ZN10layer_norm31ln_parallel_residual_bwd_kernelINS_13Kernel_traitsIf13__nv_bfloat16fS2_fjLj4096ELj1ELj1ELj8ELj16ENS_18Kernel_traits_baseILj4096EfS2_fS2_fjLj256EEEEELb1ELb0ELb0EEEvNS_9BwdParamsE)
        /*0db8*/ 	.word	0x00000000


	//----- nvinfo : EIATTR_MIN_STACK_SIZE
	.align		4
.L_585:
        /*0dbc*/ 	.byte	0x04, 0x12
        /*0dbe*/ 	.short	(.L_587 - .L_586)
	.align		4
.L_586:
        /*0dc0*/ 	.word	index@(_ZN10layer_norm31ln_parallel_residual_bwd_kernelINS_13Kernel_traitsIf13__nv_bfloat16fS2_fjLj4096ELj1ELj1ELj8ELj16ENS_18Kernel_traits_baseILj4096EfS2_fS2_fjLj256EEEEELb1ELb0ELb1EEEvNS_9BwdParamsE)
        /*0dc4*/ 	.word	0x00000000


	//----- nvinfo : EIATTR_MIN_STACK_SIZE
	.align		4
.L_587:
        /*0dc8*/ 	.byte	0x04, 0x12
        /*0dca*/ 	.short	(.L_589 - .L_588)
	.align		4
.L_588:
        /*0dcc*/ 	.word	index@(_ZN10layer_norm22ln_bwd_finalize_kernelINS_22Kernel_traits_finalizeILj4096Ef13__nv_bfloat16fS2_fjLb0ELj1024ELj4ENS_18Kernel_traits_baseILj4096EfS2_fS2_fjLj1024EEEEELb0ELb0EEEvNS_9BwdParamsE)
        /*0dd0*/ 	.word	0x00000000


	//----- nvinfo : EIATTR_MIN_STACK_SIZE
	.align		4
.L_589:
        /*0dd4*/ 	.byte	0x04, 0x12
        /*0dd6*/ 	.short	(.L_591 - .L_590)
	.align		4
.L_590:
        /*0dd8*/ 	.word	index@(_ZN10layer_norm40ln_parallel_residual_bwd_finalize_kernelINS_22Kernel_traits_finalizeILj4096Ef13__nv_bfloat16fS2_fjLb0ELj1024ELj4ENS_18Kernel_traits_baseILj4096EfS2_fS2_fjLj1024EEEEELb0EEEvNS_9BwdParamsE)
        /*0ddc*/ 	.word	0x00000000


	//----- nvinfo : EIATTR_MIN_STACK_SIZE
	.align		4
.L_591:
        /*0de0*/ 	.byte	0x04, 0x12
        /*0de2*/ 	.short	(.L_593 - .L_592)
	.align		4
.L_592:
        /*0de4*/ 	.word	index@(_ZN10layer_norm31ln_parallel_residual_bwd_kernelINS_13Kernel_traitsIf13__nv_bfloat16fS2_fjLj4096ELj1ELj1ELj8ELj16ENS_18Kernel_traits_baseILj4096EfS2_fS2_fjLj256EEEEELb1ELb1ELb0EEEvNS_9BwdParamsE)
        /*0de8*/ 	.word	0x00000000


	//----- nvinfo : EIATTR_MIN_STACK_SIZE
	.align		4
.L_593:
        /*0dec*/ 	.byte	0x04, 0x12
        /*0dee*/ 	.short	(.L_595 - .L_594)
	.align		4
.L_594:
        /*0df0*/ 	.word	index@(_ZN10layer_norm22ln_bwd_finalize_kernelINS_22Kernel_traits_finalizeILj4096Ef13__nv_bfloat16fS2_fjLb0ELj1024ELj4ENS_18Kernel_traits_baseILj4096EfS2_fS2_fjLj1024EEEEELb0ELb1EEEvNS_9BwdParamsE)
        /*0df4*/ 	.word	0x00000000


	//----- nvinfo : EIATTR_MIN_STACK_SIZE
	.align		4
.L_595:
        /*0df8*/ 	.byte	0x04, 0x12
        /*0dfa*/ 	.short	(.L_597 - .L_596)
	.align		4
.L_596:
        /*0dfc*/ 	.word	index@(_ZN10layer_norm40ln_parallel_residual_bwd_finalize_kernelINS_22Kernel_traits_finalizeILj4096Ef13__nv_bfloat16fS2_fjLb0ELj1024ELj4ENS_18Kernel_traits_baseILj4096EfS2_fS2_fjLj1024EEEEELb1EEEvNS_9BwdParamsE)
        /*0e00*/ 	.word	0x00000000


	//----- nvinfo : EIATTR_MIN_STACK_SIZE
	.align		4
.L_597:
        /*0e04*/ 	.byte	0x04, 0x12
        /*0e06*/ 	.short	(.L_599 - .L_598)
	.align		4
.L_598:
        /*0e08*/ 	.word	index@(_ZN10layer_norm31ln_parallel_residual_bwd_kernelINS_13Kernel_traitsIf13__nv_bfloat16fS2_fjLj4096ELj1ELj1ELj8ELj16ENS_18Kernel_traits_baseILj4096EfS2_fS2_fjLj256EEEEELb1ELb1ELb1EEEvNS_9BwdParamsE)
        /*0e0c*/ 	.word	0x00000000


	//----- nvinfo : EIATTR_MIN_STACK_SIZE
	.align		4
.L_599:
        /*0e10*/ 	.byte	0x04, 0x12
        /*0e12*/ 	.short	(.L_601 - .L_600)
	.align		4
.L_600:
        /*0e14*/ 	.word	index@(_ZN10layer_norm31ln_parallel_residual_bwd_kernelINS_13Kernel_traitsIf6__halfS2_S2_fjLj4096ELj1ELj1ELj8ELj16ENS_18Kernel_traits_baseILj4096EfS2_S2_S2_fjLj256EEEEELb0ELb0ELb0EEEvNS_9BwdParamsE)
        /*0e18*/ 	.word	0x00000000


	//----- nvinfo : EIATTR_MIN_STACK_SIZE
	.align		4
.L_601:
        /*0e1c*/ 	.byte	0x04, 0x12
        /*0e1e*/ 	.short	(.L_603 - .L_602)
	.align		4
.L_602:
        /*0e20*/ 	.word	index@(_ZN10layer_norm31ln_parallel_residual_bwd_kernelINS_13Kernel_traitsIf6__halfS2_S2_fjLj4096ELj1ELj1ELj8ELj16ENS_18Kernel_traits_baseILj4096EfS2_S2_S2_fjLj256EEEEELb0ELb0ELb1EEEvNS_9BwdParamsE)
        /*0e24*/ 	.word	0x00000000


	//----- nvinfo : EIATTR_MIN_STACK_SIZE
	.align		4
.L_603:
        /*0e28*/ 	.byte	0x04, 0x12
        /*0e2a*/ 	.short	(.L_605 - .L_604)
	.align		4
.L_604:
        /*0e2c*/ 	.word	index@(_ZN10layer_norm31ln_parallel_residual_bwd_kernelINS_13Kernel_traitsIf6__halfS2_S2_fjLj4096ELj1ELj1ELj8ELj16ENS_18Kernel_traits_baseILj4096EfS2_S2_S2_fjLj256EEEEELb0ELb1ELb0EEEvNS_9BwdParamsE)
        /*0e30*/ 	.word	0x00000000


	//----- nvinfo : EIATTR_MIN_STACK_SIZE
	.align		4
.L_605:
        /*0e34*/ 	.byte	0x04, 0x12
        /*0e36*/ 	.short	(.L_607 - .L_606)
	.align		4
.L_606:
        /*0e38*/ 	.word	index@(_ZN10layer_norm31ln_parallel_residual_bwd_kernelINS_13Kernel_traitsIf6__halfS2_S2_fjLj4096ELj1ELj1ELj8ELj16ENS_18Kernel_traits_baseILj4096EfS2_S2_S2_fjLj256EEEEELb0ELb1ELb1EEEvNS_9BwdParamsE)
        /*0e3c*/ 	.word	0x00000000


	//----- nvinfo : EIATTR_MIN_STACK_SIZE
	.align		4
.L_607:
        /*0e40*/ 	.byte	0x04, 0x12
        /*0e42*/ 	.short	(.L_609 - .L_608)
	.align		4
.L_608:
        /*0e44*/ 	.word	index@(_ZN10layer_norm31ln_parallel_residual_bwd_kernelINS_13Kernel_traitsIf6__halfS2_S2_fjLj4096ELj1ELj1ELj8ELj16ENS_18Kernel_traits_baseILj4096EfS2_S2_S2_fjLj256EEEEELb1ELb0ELb0EEEvNS_9BwdParamsE)
        /*0e48*/ 	.word	0x00000000


	//----- nvinfo : EIATTR_MIN_STACK_SIZE
	.align		4
.L_609:
        /*0e4c*/ 	.byte	0x04, 0x12
        /*0e4e*/ 	.short	(.L_611 - .L_610)
	.align		4
.L_610:
        /*0e50*/ 	.word	index@(_ZN10layer_norm31ln_parallel_residual_bwd_kernelINS_13Kernel_traitsIf6__halfS2_S2_fjLj4096ELj1ELj1ELj8ELj16ENS_18Kernel_traits_baseILj4096EfS2_S2_S2_fjLj256EEEEELb1ELb0ELb1EEEvNS_9BwdParamsE)
        /*0e54*/ 	.word	0x00000000


	//----- nvinfo : EIATTR_MIN_STACK_SIZE
	.align		4
.L_611:
        /*0e58*/ 	.byte	0x04, 0x12
        /*0e5a*/ 	.short	(.L_613 - .L_612)
	.align		4
.L_612:
        /*0e5c*/ 	.word	index@(_ZN10layer_norm22ln_bwd_finalize_kernelINS_22Kernel_traits_finalizeILj4096Ef6__halfS2_S2_fjLb0ELj1024ELj4ENS_18Kernel_traits_baseILj4096EfS2_S2_S2_fjLj1024EEEEELb0ELb0EEEvNS_9BwdParamsE)
        /*0e60*/ 	.word	0x00000000


	//----- nvinfo : EIATTR_MIN_STACK_SIZE
	.align		4
.L_613:
        /*0e64*/ 	.byte	0x04, 0x12
        /*0e66*/ 	.short	(.L_615 - .L_614)
	.align		4
.L_614:
        /*0e68*/ 	.word	index@(_ZN10layer_norm40ln_parallel_residual_bwd_finalize_kernelINS_22Kernel_traits_finalizeILj4096Ef6__halfS2_S2_fjLb0ELj1024ELj4ENS_18Kernel_traits_baseILj4096EfS2_S2_S2_fjLj1024EEEEELb0EEEvNS_9BwdParamsE)
        /*0e6c*/ 	.word	0x00000000


	//----- nvinfo : EIATTR_MIN_STACK_SIZE
	.align		4
.L_615:
        /*0e70*/ 	.byte	0x04, 0x12
        /*0e72*/ 	.short	(.L_617 - .L_616)
	.align		4
.L_616:
        /*0e74*/ 	.word	index@(_ZN10layer_norm31ln_parallel_residual_bwd_kernelINS_13Kernel_traitsIf6__halfS2_S2_fjLj4096ELj1ELj1ELj8ELj16ENS_18Kernel_traits_baseILj4096EfS2_S2_S2_fjLj256EEEEELb1ELb1ELb0EEEvNS_9BwdParamsE)
        /*0e78*/ 	.word	0x00000000


	//----- nvinfo : EIATTR_MIN_STACK_SIZE
	.align		4
.L_617:
        /*0e7c*/ 	.byte	0x04, 0x12
        /*0e7e*/ 	.short	(.L_619 - .L_618)
	.align		4
.L_618:
        /*0e80*/ 	.word	index@(_ZN10layer_norm22ln_bwd_finalize_kernelINS_22Kernel_traits_finalizeILj4096Ef6__halfS2_S2_fjLb0ELj1024ELj4ENS_18Kernel_traits_baseILj4096EfS2_S2_S2_fjLj1024EEEEELb0ELb1EEEvNS_9BwdParamsE)
        /*0e84*/ 	.word	0x00000000


	//----- nvinfo : EIATTR_MIN_STACK_SIZE
	.align		4
.L_619:
        /*0e88*/ 	.byte	0x04, 0x12
        /*0e8a*/ 	.short	(.L_621 - .L_620)
	.align		4
.L_620:
        /*0e8c*/ 	.word	index@(_ZN10layer_norm40ln_parallel_residual_bwd_finalize_kernelINS_22Kernel_traits_finalizeILj4096Ef6__halfS2_S2_fjLb0ELj1024ELj4ENS_18Kernel_traits_baseILj4096EfS2_S2_S2_fjLj1024EEEEELb1EEEvNS_9BwdParamsE)
        /*0e90*/ 	.word	0x00000000


	//----- nvinfo : EIATTR_MIN_STACK_SIZE
	.align		4
.L_621:
        /*0e94*/ 	.byte	0x04, 0x12
        /*0e96*/ 	.short	(.L_623 - .L_622)
	.align		4
.L_622:
        /*0e98*/ 	.word	index@(_ZN10layer_norm31ln_parallel_residual_bwd_kernelINS_13Kernel_traitsIf6__halfS2_S2_fjLj4096ELj1ELj1ELj8ELj16ENS_18Kernel_traits_baseILj4096EfS2_S2_S2_fjLj256EEEEELb1ELb1ELb1EEEvNS_9BwdParamsE)
        /*0e9c*/ 	.word	0x00000000


	//----- nvinfo : EIATTR_MIN_STACK_SIZE
	.align		4
.L_623:
        /*0ea0*/ 	.byte	0x04, 0x12
        /*0ea2*/ 	.short	(.L_625 - .L_624)
	.align		4
.L_624:
        /*0ea4*/ 	.word	index@(_ZN10layer_norm31ln_parallel_residual_bwd_kernelINS_13Kernel_traitsI6__halfS2_fS2_fjLj4096ELj1ELj1ELj8ELj16ENS_18Kernel_traits_baseILj4096ES2_S2_fS2_fjLj256EEEEELb0ELb0ELb0EEEvNS_9BwdParamsE)
        /*0ea8*/ 	.word	0x00000000


	//----- nvinfo : EIATTR_MIN_STACK_SIZE
	.align		4
.L_625:
        /*0eac*/ 	.byte	0x04, 0x12
        /*0eae*/ 	.short	(.L_627 - .L_626)
	.align		4
.L_626:
        /*0eb0*/ 	.word	index@(_ZN10layer_norm31ln_parallel_residual_bwd_kernelINS_13Kernel_traitsI6__halfS2_fS2_fjLj4096ELj1ELj1ELj8ELj16ENS_18Kernel_traits_baseILj4096ES2_S2_fS2_fjLj256EEEEELb0ELb0ELb1EEEvNS_9BwdParamsE)
        /*0eb4*/ 	.word	0x00000000


	//----- nvinfo : EIATTR_MIN_STACK_SIZE
	.align		4
.L_627:
        /*0eb8*/ 	.byte	0x04, 0x12
        /*0eba*/ 	.short	(.L_629 - .L_628)
	.align		4
.L_628:
        /*0ebc*/ 	.word	index@(_ZN10layer_norm31ln_parallel_residual_bwd_kernelINS_13Kernel_traitsI6__halfS2_fS2_fjLj4096ELj1ELj1ELj8ELj16ENS_18Kernel_traits_baseILj4096ES2_S2_fS2_fjLj256EEEEELb0ELb1ELb0EEEvNS_9BwdParamsE)
        /*0ec0*/ 	.word	0x00000000


	//----- nvinfo : EIATTR_MIN_STACK_SIZE
	.align		4
.L_629:
        /*0ec4*/ 	.byte	0x04, 0x12
        /*0ec6*/ 	.short	(.L_631 - .L_630)
	.align		4
.L_630:
        /*0ec8*/ 	.word	index@(_ZN10layer_norm31ln_parallel_residual_bwd_kernelINS_13Kernel_traitsI6__halfS2_fS2_fjLj4096ELj1ELj1ELj8ELj16ENS_18Kernel_traits_baseILj4096ES2_S2_fS2_fjLj256EEEEELb0ELb1ELb1EEEvNS_9BwdParamsE)
        /*0ecc*/ 	.word	0x00000000


	//----- nvinfo : EIATTR_MIN_STACK_SIZE
	.align		4
.L_631:
        /*0ed0*/ 	.byte	0x04, 0x12
        /*0ed2*/ 	.short	(.L_633 - .L_632)
	.align		4
.L_632:
        /*0ed4*/ 	.word	index@(_ZN10layer_norm31ln_parallel_residual_bwd_kernelINS_13Kernel_traitsI6__halfS2_fS2_fjLj4096ELj1ELj1ELj8ELj16ENS_18Kernel_traits_baseILj4096ES2_S2_fS2_fjLj256EEEEELb1ELb0ELb0EEEvNS_9BwdParamsE)
        /*0ed8*/ 	.word	0x00000000


	//----- nvinfo : EIATTR_MIN_STACK_SIZE
	.align		4
.L_633:
        /*0edc*/ 	.byte	0x04, 0x12
        /*0ede*/ 	.short	(.L_635 - .L_634)
	.align		4
.L_634:
        /*0ee0*/ 	.word	index@(_ZN10layer_norm31ln_parallel_residual_bwd_kernelINS_13Kernel_traitsI6__halfS2_fS2_fjLj4096ELj1ELj1ELj8ELj16ENS_18Kernel_traits_baseILj4096ES2_S2_fS2_fjLj256EEEEELb1ELb0ELb1EEEvNS_9BwdParamsE)
        /*0ee4*/ 	.word	0x00000000


	//----- nvinfo : EIATTR_MIN_STACK_SIZE
	.align		4
.L_635:
        /*0ee8*/ 	.byte	0x04, 0x12
        /*0eea*/ 	.short	(.L_637 - .L_636)
	.align		4
.L_636:
        /*0eec*/ 	.word	index@(_ZN10layer_norm22ln_bwd_finalize_kernelINS_22Kernel_traits_finalizeILj4096E6__halfS2_fS2_fjLb0ELj1024ELj4ENS_18Kernel_traits_baseILj4096ES2_S2_fS2_fjLj1024EEEEELb0ELb0EEEvNS_9BwdParamsE)
        /*0ef0*/ 	.word	0x00000000


	//----- nvinfo : EIATTR_MIN_STACK_SIZE
	.align		4
.L_637:
        /*0ef4*/ 	.byte	0x04, 0x12
        /*0ef6*/ 	.short	(.L_639 - .L_638)
	.align		4
.L_638:
        /*0ef8*/ 	.word	index@(_ZN10layer_norm40ln_parallel_residual_bwd_finalize_kernelINS_22Kernel_traits_finalizeILj4096E6__halfS2_fS2_fjLb0ELj1024ELj4ENS_18Kernel_traits_baseILj4096ES2_S2_fS2_fjLj1024EEEEELb0EEEvNS_9BwdParamsE)
        /*0efc*/ 	.word	0x00000000


	//----- nvinfo : EIATTR_MIN_STACK_SIZE
	.align		4
.L_639:
        /*0f00*/ 	.byte	0x04, 0x12
        /*0f02*/ 	.short	(.L_641 - .L_640)
	.align		4
.L_640:
        /*0f04*/ 	.word	index@(_ZN10layer_norm31ln_parallel_residual_bwd_kernelINS_13Kernel_traitsI6__halfS2_fS2_fjLj4096ELj1ELj1ELj8ELj16ENS_18Kernel_traits_baseILj4096ES2_S2_fS2_fjLj256EEEEELb1ELb1ELb0EEEvNS_9BwdParamsE)
        /*0f08*/ 	.word	0x00000000


	//----- nvinfo : EIATTR_MIN_STACK_SIZE
	.align		4
.L_641:
        /*0f0c*/ 	.byte	0x04, 0x12
        /*0f0e*/ 	.short	(.L_643 - .L_642)
	.align		4
.L_642:
        /*0f10*/ 	.word	index@(_ZN10layer_norm22ln_bwd_finalize_kernelINS_22Kernel_traits_finalizeILj4096E6__halfS2_fS2_fjLb0ELj1024ELj4ENS_18Kernel_traits_baseILj4096ES2_S2_fS2_fjLj1024EEEEELb0ELb1EEEvNS_9BwdParamsE)
        /*0f14*/ 	.word	0x00000000


	//----- nvinfo : EIATTR_MIN_STACK_SIZE
	.align		4
.L_643:
        /*0f18*/ 	.byte	0x04, 0x12
        /*0f1a*/ 	.short	(.L_645 - .L_644)
	.align		4
.L_644:
        /*0f1c*/ 	.word	index@(_ZN10layer_norm40ln_parallel_residual_bwd_finalize_kernelINS_22Kernel_traits_finalizeILj4096E6__halfS2_fS2_fjLb0ELj1024ELj4ENS_18Kernel_traits_baseILj4096ES2_S2_fS2_fjLj1024EEEEELb1EEEvNS_9BwdParamsE)
        /*0f20*/ 	.word	0x00000000


	//----- nvinfo : EIATTR_MIN_STACK_SIZE
	.align		4
.L_645:
        /*0f24*/ 	.byte	0x04, 0x12
        /*0f26*/ 	.short	(.L_647 - .L_646)
	.align		4
.L_646:
        /*0f28*/ 	.word	index@(_ZN10layer_norm31ln_parallel_residual_bwd_kernelINS_13Kernel_traitsI6__halfS2_fS2_fjLj4096ELj1ELj1ELj8ELj16ENS_18Kernel_traits_baseILj4096ES2_S2_fS2_fjLj256EEEEELb1ELb1ELb1EEEvNS_9BwdParamsE)
        /*0f2c*/ 	.word	0x00000000


	//----- nvinfo : EIATTR_MIN_STACK_SIZE
	.align		4
.L_647:
        /*0f30*/ 	.byte	0x04, 0x12
        /*0f32*/ 	.short	(.L_649 - .L_648)
	.align		4
.L_648:
        /*0f34*/ 	.word	index@(_ZN10layer_norm31ln_parallel_residual_bwd_kernelINS_13Kernel_traitsIf6__halffS2_fjLj4096ELj1ELj1ELj8ELj16ENS_18Kernel_traits_baseILj4096EfS2_fS2_fjLj256EEEEELb0ELb0ELb0EEEvNS_9BwdParamsE)
        /*0f38*/ 	.word	0x00000000


	//----- nvinfo : EIATTR_MIN_STACK_SIZE
	.align		4
.L_649:
        /*0f3c*/ 	.byte	0x04, 0x12
        /*0f3e*/ 	.short	(.L_651 - .L_650)
	.align		4
.L_650:
        /*0f40*/ 	.word	index@(_ZN10layer_norm31ln_parallel_residual_bwd_kernelINS_13Kernel_traitsIf6__halffS2_fjLj4096ELj1ELj1ELj8ELj16ENS_18Kernel_traits_baseILj4096EfS2_fS2_fjLj256EEEEELb0ELb0ELb1EEEvNS_9BwdParamsE)
        /*0f44*/ 	.word	0x00000000


	//----- nvinfo : EIATTR_MIN_STACK_SIZE
	.align		4
.L_651:
        /*0f48*/ 	.byte	0x04, 0x12
        /*0f4a*/ 	.short	(.L_653 - .L_652)
	.align		4
.L_652:
        /*0f4c*/ 	.word	index@(_ZN10layer_norm31ln_parallel_residual_bwd_kernelINS_13Kernel_traitsIf6__halffS2_fjLj4096ELj1ELj1ELj8ELj16ENS_18Kernel_traits_baseILj4096EfS2_fS2_fjLj256EEEEELb0ELb1ELb0EEEvNS_9BwdParamsE)
        /*0f50*/ 	.word	0x00000000


	//----- nvinfo : EIATTR_MIN_STACK_SIZE
	.align		4
.L_653:
        /*0f54*/ 	.byte	0x04, 0x12
        /*0f56*/ 	.short	(.L_655 - .L_654)
	.align		4
.L_654:
        /*0f58*/ 	.word	index@(_ZN10layer_norm31ln_parallel_residual_bwd_kernelINS_13Kernel_traitsIf6__halffS2_fjLj4096ELj1ELj1ELj8ELj16ENS_18Kernel_traits_baseILj4096EfS2_fS2_fjLj256EEEEELb0ELb1ELb1EEEvNS_9BwdParamsE)
        /*0f5c*/ 	.word	0x00000000


	//----- nvinfo : EIATTR_MIN_STACK_SIZE
	.align		4
.L_655:
        /*0f60*/ 	.byte	0x04, 0x12
        /*0f62*/ 	.short	(.L_657 - .L_656)
	.align		4
.L_656:
        /*0f64*/ 	.word	index@(_ZN10layer_norm31ln_parallel_residual_bwd_kernelINS_13Kernel_traitsIf6__halffS2_fjLj4096ELj1ELj1ELj8ELj16ENS_18Kernel_traits_baseILj4096EfS2_fS2_fjLj256EEEEELb1ELb0ELb0EEEvNS_9BwdParamsE)
        /*0f68*/ 	.word	0x00000000


	//----- nvinfo : EIATTR_MIN_STACK_SIZE
	.align		4
.L_657:
        /*0f6c*/ 	.byte	0x04, 0x12
        /*0f6e*/ 	.short	(.L_659 - .L_658)
	.align		4
.L_658:
        /*0f70*/ 	.word	index@(_ZN10layer_norm31ln_parallel_residual_bwd_kernelINS_13Kernel_traitsIf6__halffS2_fjLj4096ELj1ELj1ELj8ELj16ENS_18Kernel_traits_baseILj4096EfS2_fS2_fjLj256EEEEELb1ELb0ELb1EEEvNS_9BwdParamsE)
        /*0f74*/ 	.word	0x00000000


	//----- nvinfo : EIATTR_MIN_STACK_SIZE
	.align		4
.L_659:
        /*0f78*/ 	.byte	0x04, 0x12
        /*0f7a*/ 	.short	(.L_661 - .L_660)
	.align		4
.L_660:
        /*0f7c*/ 	.word	index@(_ZN10layer_norm22ln_bwd_finalize_kernelINS_22Kernel_traits_finalizeILj4096Ef6__halffS2_fjLb0ELj1024ELj4ENS_18Kernel_traits_baseILj4096EfS2_fS2_fjLj1024EEEEELb0ELb0EEEvNS_9BwdParamsE)
        /*0f80*/ 	.word	0x00000000


	//----- nvinfo : EIATTR_MIN_STACK_SIZE
	.align		4
.L_661:
        /*0f84*/ 	.byte	0x04, 0x12
        /*0f86*/ 	.short	(.L_663 - .L_662)
	.align		4
.L_662:
        /*0f88*/ 	.word	index@(_ZN10layer_norm40ln_parallel_residual_bwd_finalize_kernelINS_22Kernel_traits_finalizeILj4096Ef6__halffS2_fjLb0ELj1024ELj4ENS_18Kernel_traits_baseILj4096EfS2_fS2_fjLj1024EEEEELb0EEEvNS_9BwdParamsE)
        /*0f8c*/ 	.word	0x00000000


	//----- nvinfo : EIATTR_MIN_STACK_SIZE
	.align		4
.L_663:
        /*0f90*/ 	.byte	0x04, 0x12
        /*0f92*/ 	.short	(.L_665 - .L_664)
	.align		4
.L_664:
        /*0f94*/ 	.word	index@(_ZN10layer_norm31ln_parallel_residual_bwd_kernelINS_13Kernel_traitsIf6__halffS2_fjLj4096ELj1ELj1ELj8ELj16ENS_18Kernel_traits_baseILj4096EfS2_fS2_fjLj256EEEEELb1ELb1ELb0EEEvNS_9BwdParamsE)
        /*0f98*/ 	.word	0x00000000


	//----- nvinfo : EIATTR_MIN_STACK_SIZE
	.align		4
.L_665:
        /*0f9c*/ 	.byte	0x04, 0x12
        /*0f9e*/ 	.short	(.L_667 - .L_666)
	.align		4
.L_666:
        /*0fa0*/ 	.word	index@(_ZN10layer_norm22ln_bwd_finalize_kernelINS_22Kernel_traits_finalizeILj4096Ef6__halffS2_fjLb0ELj1024ELj4ENS_18Kernel_traits_baseILj4096EfS2_fS2_fjLj1024EEEEELb0ELb1EEEvNS_9BwdParamsE)
        /*0fa4*/ 	.word	0x00000000


	//----- nvinfo : EIATTR_MIN_STACK_SIZE
	.align		4
.L_667:
        /*0fa8*/ 	.byte	0x04, 0x12
        /*0faa*/ 	.short	(.L_669 - .L_668)
	.align		4
.L_668:
        /*0fac*/ 	.word	index@(_ZN10layer_norm40ln_parallel_residual_bwd_finalize_kernelINS_22Kernel_traits_finalizeILj4096Ef6__halffS2_fjLb0ELj1024ELj4ENS_18Kernel_traits_baseILj4096EfS2_fS2_fjLj1024EEEEELb1EEEvNS_9BwdParamsE)
        /*0fb0*/ 	.word	0x00000000


	//----- nvinfo : EIATTR_MIN_STACK_SIZE
	.align		4
.L_669:
        /*0fb4*/ 	.byte	0x04, 0x12
        /*0fb6*/ 	.short	(.L_671 - .L_670)
	.align		4
.L_670:
        /*0fb8*/ 	.word	index@(_ZN10layer_norm31ln_parallel_residual_bwd_kernelINS_13Kernel_traitsIf6__halffS2_fjLj4096ELj1ELj1ELj8ELj16ENS_18Kernel_traits_baseILj4096EfS2_fS2_fjLj256EEEEELb1ELb1ELb1EEEvNS_9BwdParamsE)
        /*0fbc*/ 	.word	0x00000000


	//----- nvinfo : EIATTR_MIN_STACK_SIZE
	.align		4
.L_671:
        /*0fc0*/ 	.byte	0x04, 0x12
        /*0fc2*/ 	.short	(.L_673 - .L_672)
	.align		4
.L_672:
        /*0fc4*/ 	.word	index@(_ZN10layer_norm31ln_parallel_residual_bwd_kernelINS_13Kernel_traitsI6__halfffffjLj4096ELj1ELj1ELj8ELj16ENS_18Kernel_traits_baseILj4096ES2_ffffjLj256EEEEELb0ELb0ELb0EEEvNS_9BwdParamsE)
        /*0fc8*/ 	.word	0x00000000


	//----- nvinfo : EIATTR_MIN_STACK_SIZE
	.align		4
.L_673:
        /*0fcc*/ 	.byte	0x04, 0x12
        /*0fce*/ 	.short	(.L_675 - .L_674)
	.align		4
.L_674:
        /*0fd0*/ 	.word	index@(_ZN10layer_norm31ln_parallel_residual_bwd_kernelINS_13Kernel_traitsI6__halfffffjLj4096ELj1ELj1ELj8ELj16ENS_18Kernel_traits_baseILj4096ES2_ffffjLj256EEEEELb0ELb0ELb1EEEvNS_9BwdParamsE)
        /*0fd4*/ 	.word	0x00000000


	//----- nvinfo : EIATTR_MIN_STACK_SIZE
	.align		4
.L_675:
        /*0fd8*/ 	.byte	0x04, 0x12
        /*0fda*/ 	.short	(.L_677 - .L_676)
	.align		4
.L_676:
        /*0fdc*/ 	.word	index@(_ZN10layer_norm31ln_parallel_residual_bwd_kernelINS_13Kernel_traitsI6__halfffffjLj4096ELj1ELj1ELj8ELj16ENS_18Kernel_traits_baseILj4096ES2_ffffjLj256EEEEELb0ELb1ELb0EEEvNS_9BwdParamsE)
        /*0fe0*/ 	.word	0x00000000


	//----- nvinfo : EIATTR_MIN_STACK_SIZE
	.align		4
.L_677:
        /*0fe4*/ 	.byte	0x04, 0x12
        /*0fe6*/ 	.short	(.L_679 - .L_678)
	.align		4
.L_678:
        /*0fe8*/ 	.word	index@(_ZN10layer_norm31ln_parallel_residual_bwd_kernelINS_13Kernel_traitsI6__halfffffjLj4096ELj1ELj1ELj8ELj16ENS_18Kernel_traits_baseILj4096ES2_ffffjLj256EEEEELb0ELb1ELb1EEEvNS_9BwdParamsE)
        /*0fec*/ 	.word	0x00000000


	//----- nvinfo : EIATTR_MIN_STACK_SIZE
	.align		4
.L_679:
        /*0ff0*/ 	.byte	0x04, 0x12
        /*0ff2*/ 	.short	(.L_681 - .L_680)
	.align		4
.L_680:
        /*0ff4*/ 	.word	index@(_ZN10layer_norm31ln_parallel_residual_bwd_kernelINS_13Kernel_traitsI6__halfffffjLj4096ELj1ELj1ELj8ELj16ENS_18Kernel_traits_baseILj4096ES2_ffffjLj256EEEEELb1ELb0ELb0EEEvNS_9BwdParamsE)
        /*0ff8*/ 	.word	0x00000000


	//----- nvinfo : EIATTR_MIN_STACK_SIZE
	.align		4
.L_681:
        /*0ffc*/ 	.byte	0x04, 0x12
        /*0ffe*/ 	.short	(.L_683 - .L_682)
	.align		4
.L_682:
        /*1000*/ 	.word	index@(_ZN10layer_norm31ln_parallel_residual_bwd_kernelINS_13Kernel_traitsI6__halfffffjLj4096ELj1ELj1ELj8ELj16ENS_18Kernel_traits_baseILj4096ES2_ffffjLj256EEEEELb1ELb0ELb1EEEvNS_9BwdParamsE)
        /*1004*/ 	.word	0x00000000


	//----- nvinfo : EIATTR_MIN_STACK_SIZE
	.align		4
.L_683:
        /*1008*/ 	.byte	0x04, 0x12
        /*100a*/ 	.short	(.L_685 - .L_684)
	.align		4
.L_684:
        /*100c*/ 	.word	index@(_ZN10layer_norm22ln_bwd_finalize_kernelINS_22Kernel_traits_finalizeILj4096E6__halfffffjLb0ELj1024ELj4ENS_18Kernel_traits_baseILj4096ES2_ffffjLj1024EEEEELb0ELb0EEEvNS_9BwdParamsE)
        /*1010*/ 	.word	0x00000000


	//----- nvinfo : EIATTR_MIN_STACK_SIZE
	.align		4
.L_685:
        /*1014*/ 	.byte	0x04, 0x12
        /*1016*/ 	.short	(.L_687 - .L_686)
	.align		4
.L_686:
        /*1018*/ 	.word	index@(_ZN10layer_norm40ln_parallel_residual_bwd_finalize_kernelINS_22Kernel_traits_finalizeILj4096E6__halfffffjLb0ELj1024ELj4ENS_18Kernel_traits_baseILj4096ES2_ffffjLj1024EEEEELb0EEEvNS_9BwdParamsE)
        /*101c*/ 	.word	0x00000000


	//----- nvinfo : EIATTR_MIN_STACK_SIZE
	.align		4
.L_687:
        /*1020*/ 	.byte	0x04, 0x12
        /*1022*/ 	.short	(.L_689 - .L_688)
	.align		4
.L_688:
        /*1024*/ 	.word	index@(_ZN10layer_norm31ln_parallel_residual_bwd_kernelINS_13Kernel_traitsI6__halfffffjLj4096ELj1ELj1ELj8ELj16ENS_18Kernel_traits_baseILj4096ES2_ffffjLj256EEEEELb1ELb1ELb0EEEvNS_9BwdParamsE)
        /*1028*/ 	.word	0x00000000


	//----- nvinfo : EIATTR_MIN_STACK_SIZE
	.align		4
.L_689:
        /*102c*/ 	.byte	0x04, 0x12
        /*102e*/ 	.short	(.L_691 - .L_690)
	.align		4
.L_690:
        /*1030*/ 	.word	index@(_ZN10layer_norm22ln_bwd_finalize_kernelINS_22Kernel_traits_finalizeILj4096E6__halfffffjLb0ELj1024ELj4ENS_18Kernel_traits_baseILj4096ES2_ffffjLj1024EEEEELb0ELb1EEEvNS_9BwdParamsE)
        /*1034*/ 	.word	0x00000000


	//----- nvinfo : EIATTR_MIN_STACK_SIZE
	.align		4
.L_691:
        /*1038*/ 	.byte	0x04, 0x12
        /*103a*/ 	.short	(.L_693 - .L_692)
	.align		4
.L_692:
        /*103c*/ 	.word	index@(_ZN10layer_norm40ln_parallel_residual_bwd_finalize_kernelINS_22Kernel_traits_finalizeILj4096E6__halfffffjLb0ELj1024ELj4ENS_18Kernel_traits_baseILj4096ES2_ffffjLj1024EEEEELb1EEEvNS_9BwdParamsE)
        /*1040*/ 	.word	0x00000000


	//----- nvinfo : EIATTR_MIN_STACK_SIZE
	.align		4
.L_693:
        /*1044*/ 	.byte	0x04, 0x12
        /*1046*/ 	.short	(.L_695 - .L_694)
	.align		4
.L_694:
        /*1048*/ 	.word	index@(_ZN10layer_norm31ln_parallel_residual_bwd_kernelINS_13Kernel_traitsI6__halfffffjLj4096ELj1ELj1ELj8ELj16ENS_18Kernel_traits_baseILj4096ES2_ffffjLj256EEEEELb1ELb1ELb1EEEvNS_9BwdParamsE)
        /*104c*/ 	.word	0x00000000


	//----- nvinfo : EIATTR_MIN_STACK_SIZE
	.align		4
.L_695:
        /*1050*/ 	.byte	0x04, 0x12
        /*1052*/ 	.short	(.L_697 - .L_696)
	.align		4
.L_696:
        /*1054*/ 	.word	index@(_ZN10layer_norm31ln_parallel_residual_bwd_kernelINS_13Kernel_traitsIfffffjLj4096ELj1ELj1ELj8ELj16ENS_18Kernel_traits_baseILj4096EfffffjLj256EEEEELb0ELb0ELb0EEEvNS_9BwdParamsE)
        /*1058*/ 	.word	0x00000000


	//----- nvinfo : EIATTR_MIN_STACK_SIZE
	.align		4
.L_697:
        /*105c*/ 	.byte	0x04, 0x12
        /*105e*/ 	.short	(.L_699 - .L_698)
	.align		4
.L_698:
        /*1060*/ 	.word	index@(_ZN10layer_norm31ln_parallel_residual_bwd_kernelINS_13Kernel_traitsIfffffjLj4096ELj1ELj1ELj8ELj16ENS_18Kernel_traits_baseILj4096EfffffjLj256EEEEELb0ELb0ELb1EEEvNS_9BwdParamsE)
        /*1064*/ 	.word	0x00000000


	//----- nvinfo : EIATTR_MIN_STACK_SIZE
	.align		4
.L_699:
        /*1068*/ 	.byte	0x04, 0x12
        /*106a*/ 	.short	(.L_701 - .L_700)
	.align		4
.L_700:
        /*106c*/ 	.word	index@(_ZN10layer_norm31ln_parallel_residual_bwd_kernelINS_13Kernel_traitsIfffffjLj4096ELj1ELj1ELj8ELj16ENS_18Kernel_traits_baseILj4096EfffffjLj256EEEEELb0ELb1ELb0EEEvNS_9BwdParamsE)
        /*1070*/ 	.word	0x00000000


	//----- nvinfo : EIATTR_MIN_STACK_SIZE
	.align		4
.L_701:
        /*1074*/ 	.byte	0x04, 0x12
        /*1076*/ 	.short	(.L_703 - .L_702)
	.align		4
.L_702:
        /*1078*/ 	.word	index@(_ZN10layer_norm31ln_parallel_residual_bwd_kernelINS_13Kernel_traitsIfffffjLj4096ELj1ELj1ELj8ELj16ENS_18Kernel_traits_baseILj4096EfffffjLj256EEEEELb0ELb1ELb1EEEvNS_9BwdParamsE)
        /*107c*/ 	.word	0x00000000


	//----- nvinfo : EIATTR_MIN_STACK_SIZE
	.align		4
.L_703:
        /*1080*/ 	.byte	0x04, 0x12
        /*1082*/ 	.short	(.L_705 - .L_704)
	.align		4
.L_704:
        /*1084*/ 	.word	index@(_ZN10layer_norm31ln_parallel_residual_bwd_kernelINS_13Kernel_traitsIfffffjLj4096ELj1ELj1ELj8ELj16ENS_18Kernel_traits_baseILj4096EfffffjLj256EEEEELb1ELb0ELb0EEEvNS_9BwdParamsE)
        /*1088*/ 	.word	0x00000000


	//----- nvinfo : EIATTR_MIN_STACK_SIZE
	.align		4
.L_705:
        /*108c*/ 	.byte	0x04, 0x12
        /*108e*/ 	.short	(.L_707 - .L_706)
	.align		4
.L_706:
        /*1090*/ 	.word	index@(_ZN10layer_norm31ln_parallel_residual_bwd_kernelINS_13Kernel_traitsIfffffjLj4096ELj1ELj1ELj8ELj16ENS_18Kernel_traits_baseILj4096EfffffjLj256EEEEELb1ELb0ELb1EEEvNS_9BwdParamsE)
        /*1094*/ 	.word	0x00000000


	//----- nvinfo : EIATTR_MIN_STACK_SIZE
	.align		4
.L_707:
        /*1098*/ 	.byte	0x04, 0x12
        /*109a*/ 	.short	(.L_709 - .L_708)
	.align		4
.L_708:
        /*109c*/ 	.word	index@(_ZN10layer_norm22ln_bwd_finalize_kernelINS_22Kernel_traits_finalizeILj4096EfffffjLb0ELj1024ELj4ENS_18Kernel_traits_baseILj4096EfffffjLj1024EEEEELb0ELb0EEEvNS_9BwdParamsE)
        /*10a0*/ 	.word	0x00000000


	//----- nvinfo : EIATTR_MIN_STACK_SIZE
	.align		4
.L_709:
        /*10a4*/ 	.byte	0x04, 0x12
        /*10a6*/ 	.short	(.L_711 - .L_710)
	.align		4
.L_710:
        /*10a8*/ 	.word	index@(_ZN10layer_norm40ln_parallel_residual_bwd_finalize_kernelINS_22Kernel_traits_finalizeILj4096EfffffjLb0ELj1024ELj4ENS_18Kernel_traits_baseILj4096EfffffjLj1024EEEEELb0EEEvNS_9BwdParamsE)
        /*10ac*/ 	.word	0x00000000


	//----- nvinfo : EIATTR_MIN_STACK_SIZE
	.align		4
.L_711:
        /*10b0*/ 	.byte	0x04, 0x12
        /*10b2*/ 	.short	(.L_713 - .L_712)
	.align		4
.L_712:
        /*10b4*/ 	.word	index@(_ZN10layer_norm31ln_parallel_residual_bwd_kernelINS_13Kernel_traitsIfffffjLj4096ELj1ELj1ELj8ELj16ENS_18Kernel_traits_baseILj4096EfffffjLj256EEEEELb1ELb1ELb0EEEvNS_9BwdParamsE)
        /*10b8*/ 	.word	0x00000000


	//----- nvinfo : EIATTR_MIN_STACK_SIZE
	.align		4
.L_713:
        /*10bc*/ 	.byte	0x04, 0x12
        /*10be*/ 	.short	(.L_715 - .L_714)
	.align		4
.L_714:
        /*10c0*/ 	.word	index@(_ZN10layer_norm22ln_bwd_finalize_kernelINS_22Kernel_traits_finalizeILj4096EfffffjLb0ELj1024ELj4ENS_18Kernel_traits_baseILj4096EfffffjLj1024EEEEELb0ELb1EEEvNS_9BwdParamsE)
        /*10c4*/ 	.word	0x00000000


	//----- nvinfo : EIATTR_MIN_STACK_SIZE
	.align		4
.L_715:
        /*10c8*/ 	.byte	0x04, 0x12
        /*10ca*/ 	.short	(.L_717 - .L_716)
	.align		4
.L_716:
        /*10cc*/ 	.word	index@(_ZN10layer_norm40ln_parallel_residual_bwd_finalize_kernelINS_22Kernel_traits_finalizeILj4096EfffffjLb0ELj1024ELj4ENS_18Kernel_traits_baseILj4096EfffffjLj1024EEEEELb1EEEvNS_9BwdParamsE)
        /*10d0*/ 	.word	0x00000000


	//----- nvinfo : EIATTR_MIN_STACK_SIZE
	.align		4
.L_717:
        /*10d4*/ 	.byte	0x04, 0x12
        /*10d6*/ 	.short	(.L_719 - .L_718)
	.align		4
.L_718:
        /*10d8*/ 	.word	index@(_ZN10layer_norm31ln_parallel_residual_bwd_kernelINS_13Kernel_traitsIfffffjLj4096ELj1ELj1ELj8ELj16ENS_18Kernel_traits_baseILj4096EfffffjLj256EEEEELb1ELb1ELb1EEEvNS_9BwdParamsE)
        /*10dc*/ 	.word	0x00000000
.L_719:


//--------------------- .nv.compat                --------------------------
	.section	.nv.compat,"",@"SHT_CUDA_COMPAT_INFO"
	.align	4
        /*0000*/ 	.byte	0x02, 0x09, 0x01, 0x00, 0x02, 0x02, 0x01, 0x00, 0x02, 0x05, 0x05, 0x00, 0x03, 0x07, 0x01, 0x01
        /*0010*/ 	.byte	0x02, 0x03, 0x00, 0x00, 0x02, 0x06, 0x01, 0x00, 0x04, 0x0b, 0x08, 0x00, 0x00, 0x00, 0x00, 0x00
        /*0020*/ 	.byte	0x00, 0x00, 0x00, 0x00


//--------------------- .nv.info._ZN10layer_norm31ln_parallel_residual_bwd_kernelINS_13Kernel_traitsI13__nv_bfloat16S2_S2_S2_fjLj4096ELj1ELj1ELj8ELj16ENS_18Kernel_traits_baseILj4096ES2_S2_S2_S2_fjLj256EEEEELb0ELb0ELb0EEEvNS_9BwdParamsE --------------------------
	.section	.nv.info._ZN10layer_norm31ln_parallel_residual_bwd_kernelINS_13Kernel_traitsI13__nv_bfloat16S2_S2_S2_fjLj4096ELj1ELj1ELj8ELj16ENS_18Kernel_traits_baseILj4096ES2_S2_S2_S2_fjLj256EEEEELb0ELb0ELb0EEEvNS_9BwdParamsE,"",@"SHT_CUDA_INFO"
	.sectionflags	@""
	.align	4


	//----- nvinfo : EIATTR_CUDA_API_VERSION
	.align		4
        /*0000*/ 	.byte	0x04, 0x37
        /*0002*/ 	.short	(.L_721 - .L_720)
.L_720:
        /*0004*/ 	.word	0x00000082


	//----- nvinfo : EIATTR_KPARAM_INFO
	.align		4
.L_721:
        /*0008*/ 	.byte	0x04, 0x17
        /*000a*/ 	.short	(.L_723 - .L_722)
.L_722:
        /*000c*/ 	.word	0x00000000
        /*0010*/ 	.short	0x0000
        /*0012*/ 	.short	0x0000
        /*0014*/ 	.byte	0x00, 0xf0, 0xa1, 0x04


	//----- nvinfo : EIATTR_SPARSE_MMA_MASK
	.align		4
.L_723:
        /*0018*/ 	.byte	0x03, 0x50
        /*001a*/ 	.short	0x0000


	//----- nvinfo : EIATTR_MAXREG_COUNT
	.align		4
        /*001c*/ 	.byte	0x03, 0x1b
        /*001e*/ 	.short	0x00ff


	//----- nvinfo : EIATTR_NUM_BARRIERS
	.align		4
        /*0020*/ 	.byte	0x02, 0x4c
        /*0022*/ 	.byte	0x01
	.zero		1


	//----- nvinfo : EIATTR_MERCURY_ISA_VERSION
	.align		4
        /*0024*/ 	.byte	0x03, 0x5f
        /*0026*/ 	.short	0x0101


	//----- nvinfo : EIATTR_COOP_GROUP_MASK_REGIDS
	.align		4
        /*0028*/ 	.byte	0x04, 0x29
        /*002a*/ 	.short	(.L_725 - .L_724)


	//   ....[0]....
.L_724:
        /*002c*/ 	.word	0xffffffff


	//   ....[1]....
        /*0030*/ 	.word	0xffffffff


	//   ....[2]....
        /*0034*/ 	.word	0xffffffff


	//   ....[3]....
        /*0038*/ 	.word	0xffffffff


	//   ....[4]....
        /*003c*/ 	.word	0xffffffff


	//   ....[5]....
        /*0040*/ 	.word	0xffffffff


	//   ....[6]....
        /*0044*/ 	.word	0xffffffff


	//   ....[7]....
        /*0048*/ 	.word	0xffffffff


	//   ....[8]....
        /*004c*/ 	.word	0xffffffff


	//   ....[9]....
        /*0050*/ 	.word	0xffffffff


	//   ....[10]....
        /*0054*/ 	.word	0x0500005e


	//   ....[11]....
        /*0058*/ 	.word	0x0500005e


	//   ....[12]....
        /*005c*/ 	.word	0x0500005e


	//   ....[13]....
        /*0060*/ 	.word	0x0500005e


	//   ....[14]....
        /*0064*/ 	.word	0x0500005e


	//   ....[15]....
        /*0068*/ 	.word	0x0500005e


	//   ....[16]....
        /*006c*/ 	.word	0x0500005e


	//   ....[17]....
        /*0070*/ 	.word	0x0500005e


	//   ....[18]....
        /*0074*/ 	.word	0x0500005e


	//   ....[19]....
        /*0078*/ 	.word	0x0500005e


	//----- nvinfo : EIATTR_COOP_GROUP_INSTR_OFFSETS
	.align		4
.L_725:
        /*007c*/ 	.byte	0x04, 0x28
        /*007e*/ 	.short	(.L_727 - .L_726)


	//   ....[0]....
.L_726:
        /*0080*/ 	.word	0x000019f0


	//   ....[1]....
        /*0084*/ 	.word	0x00001a00


	//   ....[2]....
        /*0088*/ 	.word	0x00001a30


	//   ....[3]....
        /*008c*/ 	.word	0x00001a40


	//   ....[4]....
        /*0090*/ 	.word	0x00001a70


	//   ....[5]....
        /*0094*/ 	.word	0x00001a80


	//   ....[6]....
        /*0098*/ 	.word	0x00001ab0


	//   ....[7]....
        /*009c*/ 	.word	0x00001ac0


	//   ....[8]....
        /*00a0*/ 	.word	0x00001af0


	//   ....[9]....
        /*00a4*/ 	.word	0x00001b00


	//   ....[10]....
        /*00a8*/ 	.word	0x00002cf0


	//   ....[11]....
        /*00ac*/ 	.word	0x00002d50


	//   ....[12]....
        /*00b0*/ 	.word	0x00002db0


	//   ....[13]....
        /*00b4*/ 	.word	0x00002e10


	//   ....[14]....
        /*00b8*/ 	.word	0x00002e80


	//   ....[15]....
        /*00bc*/ 	.word	0x00002ee0


	//   ....[16]....
        /*00c0*/ 	.word	0x00002f50


	//   ....[17]....
        /*00c4*/ 	.word	0x00002fb0


	//   ....[18]....
        /*00c8*/ 	.word	0x00003020


	//   ....[19]....
        /*00cc*/ 	.word	0x00003080


	//----- nvinfo : EIATTR_EXIT_INSTR_OFFSETS
	.align		4
.L_727:
        /*00d0*/ 	.byte	0x04, 0x1c
        /*00d2*/ 	.short	(.L_729 - .L_728)


	//   ....[0]....
.L_728:
        /*00d4*/ 	.word	0x00002b90


	//   ....[1]....
        /*00d8*/ 	.word	0x00002ca0


	//----- nvinfo : EIATTR_MAX_THREADS
	.align		4
.L_729:
        /*00dc*/ 	.byte	0x04, 0x05
        /*00de*/ 	.short	(.L_731 - .L_730)
.L_730:
        /*00e0*/ 	.word	0x00000100
        /*00e4*/ 	.word	0x00000001
        /*00e8*/ 	.word	0x00000001


	//----- nvinfo : EIATTR_CRS_STACK_SIZE
	.align		4
.L_731:
        /*00ec*/ 	.byte	0x04, 0x1e
        /*00ee*/ 	.short	(.L_733 - .L_732)
.L_732:
        /*00f0*/ 	.word	0x00000000


	//----- nvinfo : EIATTR_CBANK_PARAM_SIZE
	.align		4
.L_733:
        /*00f4*/ 	.byte	0x03, 0x19
        /*00f6*/ 	.short	0x0128


	//----- nvinfo : EIATTR_PARAM_CBANK
	.align		4
        /*00f8*/ 	.byte	0x04, 0x0a
        /*00fa*/ 	.short	(.L_735 - .L_734)
	.align		4
.L_734:
        /*00fc*/ 	.word	index@(.nv.constant0._ZN10layer_norm31ln_parallel_residual_bwd_kernelINS_13Kernel_traitsI13__nv_bfloat16S2_S2_S2_fjLj4096ELj1ELj1ELj8ELj16ENS_18Kernel_traits_baseILj4096ES2_S2_S2_S2_fjLj256EEEEELb0ELb0ELb0EEEvNS_9BwdParamsE)
        /*0100*/ 	.short	0x0210
        /*0102*/ 	.short	0x0128


	//----- nvinfo : EIATTR_SW_WAR
	.align		4
.L_735:
        /*0104*/ 	.byte	0x04, 0x36
        /*0106*/ 	.short	(.L_737 - .L_736)
.L_736:
        /*0108*/ 	.word	0x00000008
.L_737:


//--------------------- .nv.info._ZN10layer_norm31ln_parallel_residual_bwd_kernelINS_13Kernel_traitsI13__nv_bfloat16S2_S2_S2_fjLj4096ELj1ELj1ELj8ELj16ENS_18Kernel_traits_baseILj4096ES2_S2_S2_S2_fjLj256EEEEELb0ELb0ELb1EEEvNS_9BwdParamsE --------------------------
	.section	.nv.info._ZN10layer_norm31ln_parallel_residual_bwd_kernelINS_13Kernel_traitsI13__nv_bfloat16S2_S2_S2_fjLj4096ELj1ELj1ELj8ELj16ENS_18Kernel_traits_baseILj4096ES2_S2_S2_S2_fjLj256EEEEELb0ELb0ELb1EEEvNS_9BwdParamsE,"",@"SHT_CUDA_INFO"
	.sectionflags	@""
	.align	4


	//----- nvinfo : EIATTR_CUDA_API_VERSION
	.align		4
        /*0000*/ 	.byte	0x04, 0x37
        /*0002*/ 	.short	(.L_739 - .L_738)
.L_738:
        /*0004*/ 	.word	0x00000082


	//----- nvinfo : EIATTR_KPARAM_INFO
	.align		4
.L_739:
        /*0008*/ 	.byte	0x04, 0x17
        /*000a*/ 	.short	(.L_741 - .L_740)
.L_740:
        /*000c*/ 	.word	0x00000000
        /*0010*/ 	.short	0x0000
        /*0012*/ 	.short	0x0000
        /*0014*/ 	.byte	0x00, 0xf0, 0xa1, 0x04


	//----- nvinfo : EIATTR_SPARSE_MMA_MASK
	.align		4
.L_741:
        /*0018*/ 	.byte	0x03, 0x50
        /*001a*/ 	.short	0x0000


	//----- nvinfo : EIATTR_MAXREG_COUNT
	.align		4
        /*001c*/ 	.byte	0x03, 0x1b
        /*001e*/ 	.short	0x00ff


	//----- nvinfo : EIATTR_NUM_BARRIERS
	.align		4
        /*0020*/ 	.byte	0x02, 0x4c
        /*0022*/ 	.byte	0x01
	.zero		1


	//----- nvinfo : EIATTR_MERCURY_ISA_VERSION
	.align		4
        /*0024*/ 	.byte	0x03, 0x5f
        /*0026*/ 	.short	0x0101


	//----- nvinfo : EIATTR_COOP_GROUP_MASK_REGIDS
	.align		4
        /*0028*/ 	.byte	0x04, 0x29
        /*002a*/ 	.short	(.L_743 - .L_742)


	//   ....[0]....
.L_742:
        /*002c*/ 	.word	0xffffffff


	//   ....[1]....
        /*0030*/ 	.word	0xffffffff


	//   ....[2]....
        /*0034*/ 	.word	0xffffffff


	//   ....[3]....
        /*0038*/ 	.word	0xffffffff


	//   ....[4]....
        /*003c*/ 	.word	0xffffffff


	//   ....[5]....
        /*0040*/ 	.word	0xffffffff


	//   ....[6]....
        /*0044*/ 	.word	0xffffffff


	//   ....[7]....
        /*0048*/ 	.word	0xffffffff


	//   ....[8]....
        /*004c*/ 	.word	0xffffffff


	//   ....[9]....
        /*0050*/ 	.word	0xffffffff


	//   ....[10]....
        /*0054*/ 	.word	0x0500001a


	//   ....[11]....
        /*0058*/ 	.word	0x0500001a


	//   ....[12]....
        /*005c*/ 	.word	0x0500001a


	//   ....[13]....
        /*0060*/ 	.word	0x0500001a


	//   ....[14]....
        /*0064*/ 	.word	0x0500001a


	//   ....[15]....
        /*0068*/ 	.word	0x0500001a


	//   ....[16]....
        /*006c*/ 	.word	0x0500001a


	//   ....[17]....
        /*0070*/ 	.word	0x0500001a


	//   ....[18]....
        /*0074*/ 	.word	0x0500001a


	//   ....[19]....
        /*0078*/ 	.word	0x0500001a


	//----- nvinfo : EIATTR_COOP_GROUP_INSTR_OFFSETS
	.align		4
.L_743:
        /*007c*/ 	.byte	0x04, 0x28
        /*007e*/ 	.short	(.L_745 - .L_744)


	//   ....[0]....
.L_744:
        /*0080*/ 	.word	0x000019e0


	//   ....[1]....
        /*0084*/ 	.word	0x000019f0


	//   ....[2]....
        /*0088*/ 	.word	0x00001a20


	//   ....[3]....
        /*008c*/ 	.word	0x00001a30


	//   ....[4]....
        /*0090*/ 	.word	0x00001a60


	//   ....[5]....
        /*0094*/ 	.word	0x00001a70


	//   ....[6]....
        /*0098*/ 	.word	0x00001aa0


	//   ....[7]....
        /*009c*/ 	.word	0x00001ab0


	//   ....[8]....
        /*00a0*/ 	.word	0x00001ae0


	//   ....[9]....
        /*00a4*/ 	.word	0x00001af0


	//   ....[10]....
        /*00a8*/ 	.word	0x00002f20


	//   ....[11]....
        /*00ac*/ 	.word	0x00002f70


	//   ....[12]....
        /*00b0*/ 	.word	0x00002fe0


	//   ....[13]....
        /*00b4*/ 	.word	0x00003040


	//   ....[14]....
        /*00b8*/ 	.word	0x000030b0


	//   ....[15]....
        /*00bc*/ 	.word	0x00003110


	//   ....[16]....
        /*00c0*/ 	.word	0x00003180


	//   ....[17]....
        /*00c4*/ 	.word	0x000031e0


	//   ....[18]....
        /*00c8*/ 	.word	0x00003250


	//   ....[19]....
        /*00cc*/ 	.word	0x000032b0


	//----- nvinfo : EIATTR_EXIT_INSTR_OFFSETS
	.align		4
.L_745:
        /*00d0*/ 	.byte	0x04, 0x1c
        /*00d2*/ 	.short	(.L_747 - .L_746)


	//   ....[0]....
.L_746:
        /*00d4*/ 	.word	0x00002ec0


	//----- nvinfo : EIATTR_MAX_THREADS
	.align		4
.L_747:
        /*00d8*/ 	.byte	0x04, 0x05
        /*00da*/ 	.short	(.L_749 - .L_748)
.L_748:
        /*00dc*/ 	.word	0x00000100
        /*00e0*/ 	.word	0x00000001
        /*00e4*/ 	.word	0x00000001


	//----- nvinfo : EIATTR_CRS_STACK_SIZE
	.align		4
.L_749:
        /*00e8*/ 	.byte	0x04, 0x1e
        /*00ea*/ 	.short	(.L_751 - .L_750)
.L_750:
        /*00ec*/ 	.word	0x00000000


	//----- nvinfo : EIATTR_CBANK_PARAM_SIZE
	.align		4
.L_751:
        /*00f0*/ 	.byte	0x03, 0x19
        /*00f2*/ 	.short	0x0128


	//----- nvinfo : EIATTR_PARAM_CBANK
	.align		4
        /*00f4*/ 	.byte	0x04, 0x0a
        /*00f6*/ 	.short	(.L_753 - .L_752)
	.align		4
.L_752:
        /*00f8*/ 	.word	index@(.nv.constant0._ZN10layer_norm31ln_parallel_residual_bwd_kernelINS_13Kernel_traitsI13__nv_bfloat16S2_S2_S2_fjLj4096ELj1ELj1ELj8ELj16ENS_18Kernel_traits_baseILj4096ES2_S2_S2_S2_fjLj256EEEEELb0ELb0ELb1EEEvNS_9BwdParamsE)
        /*00fc*/ 	.short	0x0210
        /*00fe*/ 	.short	0x0128


	//----- nvinfo : EIATTR_SW_WAR
	.align		4
.L_753:
        /*0100*/ 	.byte	0x04, 0x36
        /*0102*/ 	.short	(.L_755 - .L_754)
.L_754:
        /*0104*/ 	.word	0x00000008
.L_755:


//--------------------- .nv.info._ZN10layer_norm31ln_parallel_residual_bwd_kernelINS_13Kernel_traitsI13__nv_bfloat16S2_S2_S2_fjLj4096ELj1ELj1ELj8ELj16ENS_18Kernel_traits_baseILj4096ES2_S2_S2_S2_fjLj256EEEEELb0ELb1ELb0EEEvNS_9BwdParamsE --------------------------
	.section	.nv.info._ZN10layer_norm31ln_parallel_residual_bwd_kernelINS_13Kernel_traitsI13__nv_bfloat16S2_S2_S2_fjLj4096ELj1ELj1ELj8ELj16ENS_18Kernel_traits_baseILj4096ES2_S2_S2_S2_fjLj256EEEEELb0ELb1ELb0EEEvNS_9BwdParamsE,"",@"SHT_CUDA_INFO"
	.sectionflags	@""
	.align	4


	//----- nvinfo : EIATTR_CUDA_API_VERSION
	.align		4
        /*0000*/ 	.byte	0x04, 0x37
        /*0002*/ 	.short	(.L_757 - .L_756)
.L_756:
        /*0004*/ 	.word	0x00000082


	//----- nvinfo : EIATTR_KPARAM_INFO
	.align		4
.L_757:
        /*0008*/ 	.byte	0x04, 0x17
        /*000a*/ 	.short	(.L_759 - .L_758)
.L_758:
        /*000c*/ 	.word	0x00000000
        /*0010*/ 	.short	0x0000
        /*0012*/ 	.short	0x0000
        /*0014*/ 	.byte	0x00, 0xf0, 0xa1, 0x04


	//----- nvinfo : EIATTR_SPARSE_MMA_MASK
	.align		4
.L_759:
        /*0018*/ 	.byte	0x03, 0x50
        /*001a*/ 	.short	0x0000


	//----- nvinfo : EIATTR_MAXREG_COUNT
	.align		4
        /*001c*/ 	.byte	0x03, 0x1b
        /*001e*/ 	.short	0x00ff


	//----- nvinfo : EIATTR_NUM_BARRIERS
	.align		4
        /*0020*/ 	.byte	0x02, 0x4c
        /*0022*/ 	.byte	0x01
	.zero		1


	//----- nvinfo : EIATTR_MERCURY_ISA_VERSION
	.align		4
        /*0024*/ 	.byte	0x03, 0x5f
        /*0026*/ 	.short	0x0101


	//----- nvinfo : EIATTR_COOP_GROUP_MASK_REGIDS
	.align		4
        /*0028*/ 	.byte	0x04, 0x29
        /*002a*/ 	.short	(.L_761 - .L_760)


	//   ....[0]....
.L_760:
        /*002c*/ 	.word	0xffffffff


	//   ....[1]....
        /*0030*/ 	.word	0xffffffff


	//   ....[2]....
        /*0034*/ 	.word	0xffffffff


	//   ....[3]....
        /*0038*/ 	.word	0xffffffff


	//   ....[4]....
        /*003c*/ 	.word	0xffffffff


	//   ....[5]....
        /*0040*/ 	.word	0xffffffff


	//   ....[6]....
        /*0044*/ 	.word	0xffffffff


	//   ....[7]....
        /*0048*/ 	.word	0xffffffff


	//   ....[8]....
        /*004c*/ 	.word	0xffffffff


	//   ....[9]....
        /*0050*/ 	.word	0xffffffff


	//   ....[10]....
        /*0054*/ 	.word	0x05000048


	//   ....[11]....
        /*0058*/ 	.word	0x05000048


	//   ....[12]....
        /*005c*/ 	.word	0x05000048


	//   ....[13]....
        /*0060*/ 	.word	0x05000048


	//   ....[14]....
        /*0064*/ 	.word	0x05000048


	//   ....[15]....
        /*0068*/ 	.word	0x05000048


	//   ....[16]....
        /*006c*/ 	.word	0x05000048


	//   ....[17]....
        /*0070*/ 	.word	0x05000048


	//   ....[18]....
        /*0074*/ 	.word	0x05000048


	//   ....[19]....
        /*0078*/ 	.word	0x05000048


	//----- nvinfo : EIATTR_COOP_GROUP_INSTR_OFFSETS
	.align		4
.L_761:
        /*007c*/ 	.byte	0x04, 0x28
        /*007e*/ 	.short	(.L_763 - .L_762)


	//   ....[0]....
.L_762:
        /*0080*/ 	.word	0x00001230


	//   ....[1]....
        /*0084*/ 	.word	0x00001240


	//   ....[2]....
        /*0088*/ 	.word	0x00001270


	//   ....[3]....
        /*008c*/ 	.word	0x00001280


	//   ....[4]....
        /*0090*/ 	.word	0x000012b0


	//   ....[5]....
        /*0094*/ 	.word	0x000012c0


	//   ....[6]....
        /*0098*/ 	.word	0x000012f0


	//   ....[7]....
        /*009c*/ 	.word	0x00001300


	//   ....[8]....
        /*00a0*/ 	.word	0x00001330


	//   ....[9]....
        /*00a4*/ 	.word	0x00001340


	//   ....[10]....
        /*00a8*/ 	.word	0x00002440


	//   ....[11]....
        /*00ac*/ 	.word	0x000024a0


	//   ....[12]....
        /*00b0*/ 	.word	0x00002500


	//   ....[13]....
        /*00b4*/ 	.word	0x00002560


	//   ....[14]....
        /*00b8*/ 	.word	0x000025d0


	//   ....[15]....
        /*00bc*/ 	.word	0x00002630


	//   ....[16]....
        /*00c0*/ 	.word	0x000026a0


	//   ....[17]....
        /*00c4*/ 	.word	0x00002700


	//   ....[18]....
        /*00c8*/ 	.word	0x00002770


	//   ....[19]....
        /*00cc*/ 	.word	0x000027d0


	//----- nvinfo : EIATTR_EXIT_INSTR_OFFSETS
	.align		4
.L_763:
        /*00d0*/ 	.byte	0x04, 0x1c
        /*00d2*/ 	.short	(.L_765 - .L_764)


	//   ....[0]....
.L_764:
        /*00d4*/ 	.word	0x00002360


	//   ....[1]....
        /*00d8*/ 	.word	0x000023f0


	//----- nvinfo : EIATTR_MAX_THREADS
	.align		4
.L_765:
        /*00dc*/ 	.byte	0x04, 0x05
        /*00de*/ 	.short	(.L_767 - .L_766)
.L_766:
        /*00e0*/ 	.word	0x00000100
        /*00e4*/ 	.word	0x00000001
        /*00e8*/ 	.word	0x00000001


	//----- nvinfo : EIATTR_CRS_STACK_SIZE
	.align		4
.L_767:
        /*00ec*/ 	.byte	0x04, 0x1e
        /*00ee*/ 	.short	(.L_769 - .L_768)
.L_768:
        /*00f0*/ 	.word	0x00000000


	//----- nvinfo : EIATTR_CBANK_PARAM_SIZE
	.align		4
.L_769:
        /*00f4*/ 	.byte	0x03, 0x19
        /*00f6*/ 	.short	0x0128


	//----- nvinfo : EIATTR_PARAM_CBANK
	.align		4
        /*00f8*/ 	.byte	0x04, 0x0a
        /*00fa*/ 	.short	(.L_771 - .L_770)
	.align		4
.L_770:
        /*00fc*/ 	.word	index@(.nv.constant0._ZN10layer_norm31ln_parallel_residual_bwd_kernelINS_13Kernel_traitsI13__nv_bfloat16S2_S2_S2_fjLj4096ELj1ELj1ELj8ELj16ENS_18Kernel_traits_baseILj4096ES2_S2_S2_S2_fjLj256EEEEELb0ELb1ELb0EEEvNS_9BwdParamsE)
        /*0100*/ 	.short	0x0210
        /*0102*/ 	.short	0x0128


	//----- nvinfo : EIATTR_SW_WAR
	.align		4
.L_771:
        /*0104*/ 	.byte	0x04, 0x36
        /*0106*/ 	.short	(.L_773 - .L_772)
.L_772:
        /*0108*/ 	.word	0x00000008
.L_773:


//--------------------- .nv.info._ZN10layer_norm31ln_parallel_residual_bwd_kernelINS_13Kernel_traitsI13__nv_bfloat16S2_S2_S2_fjLj4096ELj1ELj1ELj8ELj16ENS_18Kernel_traits_baseILj4096ES2_S2_S2_S2_fjLj256EEEEELb0ELb1ELb1EEEvNS_9BwdParamsE --------------------------
	.section	.nv.info._ZN10layer_norm31ln_parallel_residual_bwd_kernelINS_13Kernel_traitsI13__nv_bfloat16S2_S2_S2_fjLj4096ELj1ELj1ELj8ELj16ENS_18Kernel_traits_baseILj4096ES2_S2_S2_S2_fjLj256EEEEELb0ELb1ELb1EEEvNS_9BwdParamsE,"",@"SHT_CUDA_INFO"
	.sectionflags	@""
	.align	4


	//----- nvinfo : EIATTR_CUDA_API_VERSION
	.align		4
        /*0000*/ 	.byte	0x04, 0x37
        /*0002*/ 	.short	(.L_775 - .L_774)
.L_774:
        /*0004*/ 	.word	0x00000082


	//----- nvinfo : EIATTR_KPARAM_INFO
	.align		4
.L_775:
        /*0008*/ 	.byte	0x04, 0x17
        /*000a*/ 	.short	(.L_777 - .L_776)
.L_776:
        /*000c*/ 	.word	0x00000000
        /*0010*/ 	.short	0x0000
        /*0012*/ 	.short	0x0000
        /*0014*/ 	.byte	0x00, 0xf0, 0xa1, 0x04


	//----- nvinfo : EIATTR_SPARSE_MMA_MASK
	.align		4
.L_777:
        /*0018*/ 	.byte	0x03, 0x50
        /*001a*/ 	.short	0x0000


	//----- nvinfo : EIATTR_MAXREG_COUNT
	.align		4
        /*001c*/ 	.byte	0x03, 0x1b
        /*001e*/ 	.short	0x00ff


	//----- nvinfo : EIATTR_NUM_BARRIERS
	.align		4
        /*0020*/ 	.byte	0x02, 0x4c
        /*0022*/ 	.byte	0x01
	.zero		1


	//----- nvinfo : EIATTR_MERCURY_ISA_VERSION
	.align		4
        /*0024*/ 	.byte	0x03, 0x5f
        /*0026*/ 	.short	0x0101


	//----- nvinfo : EIATTR_COOP_GROUP_MASK_REGIDS
	.align		4
        /*0028*/ 	.byte	0x04, 0x29
        /*002a*/ 	.short	(.L_779 - .L_778)


	//   ....[0]....
.L_778:
        /*002c*/ 	.word	0xffffffff


	//   ....[1]....
        /*0030*/ 	.word	0xffffffff


	//   ....[2]....
        /*0034*/ 	.word	0xffffffff


	//   ....[3]....
        /*0038*/ 	.word	0xffffffff


	//   ....[4]....
        /*003c*/ 	.word	0xffffffff


	//   ....[5]....
        /*0040*/ 	.word	0xffffffff


	//   ....[6]....
        /*0044*/ 	.word	0xffffffff


	//   ....[7]....
        /*0048*/ 	.word	0xffffffff


	//   ....[8]....
        /*004c*/ 	.word	0xffffffff


	//   ....[9]....
        /*0050*/ 	.word	0xffffffff


	//   ....[10]....
        /*0054*/ 	.word	0x05000030


	//   ....[11]....
        /*0058*/ 	.word	0x05000030


	//   ....[12]....
        /*005c*/ 	.word	0x05000030


	//   ....[13]....
        /*0060*/ 	.word	0x05000030


	//   ....[14]....
        /*0064*/ 	.word	0x05000030


	//   ....[15]....
        /*0068*/ 	.word	0x05000030


	//   ....[16]....
        /*006c*/ 	.word	0x05000030


	//   ....[17]....
        /*0070*/ 	.word	0x05000030


	//   ....[18]....
        /*0074*/ 	.word	0x05000030


	//   ....[19]....
        /*0078*/ 	.word	0x05000030


	//----- nvinfo : EIATTR_COOP_GROUP_INSTR_OFFSETS
	.align		4
.L_779:
        /*007c*/ 	.byte	0x04, 0x28
        /*007e*/ 	.short	(.L_781 - .L_780)


	//   ....[0]....
.L_780:
        /*0080*/ 	.word	0x00001150


	//   ....[1]....
        /*0084*/ 	.word	0x00001160


	//   ....[2]....
        /*0088*/ 	.word	0x00001190


	//   ....[3]....
        /*008c*/ 	.word	0x000011a0


	//   ....[4]....
        /*0090*/ 	.word	0x000011d0


	//   ....[5]....
        /*0094*/ 	.word	0x000011e0


	//   ....[6]....
        /*0098*/ 	.word	0x00001210


	//   ....[7]....
        /*009c*/ 	.word	0x00001220


	//   ....[8]....
        /*00a0*/ 	.word	0x00001250


	//   ....[9]....
        /*00a4*/ 	.word	0x00001260


	//   ....[10]....
        /*00a8*/ 	.word	0x00002440


	//   ....[11]....
        /*00ac*/ 	.word	0x00002490


	//   ....[12]....
        /*00b0*/ 	.word	0x00002500


	//   ....[13]....
        /*00b4*/ 	.word	0x00002560


	//   ....[14]....
        /*00b8*/ 	.word	0x000025d0


	//   ....[15]....
        /*00bc*/ 	.word	0x00002630


	//   ....[16]....
        /*00c0*/ 	.word	0x000026a0


	//   ....[17]....
        /*00c4*/ 	.word	0x00002700


	//   ....[18]....
        /*00c8*/ 	.word	0x00002770


	//   ....[19]....
        /*00cc*/ 	.word	0x000027c0


	//----- nvinfo : EIATTR_EXIT_INSTR_OFFSETS
	.align		4
.L_781:
        /*00d0*/ 	.byte	0x04, 0x1c
        /*00d2*/ 	.short	(.L_783 - .L_782)


	//   ....[0]....
.L_782:
        /*00d4*/ 	.word	0x000023e0


	//----- nvinfo : EIATTR_MAX_THREADS
	.align		4
.L_783:
        /*00d8*/ 	.byte	0x04, 0x05
        /*00da*/ 	.short	(.L_785 - .L_784)
.L_784:
        /*00dc*/ 	.word	0x00000100
        /*00e0*/ 	.word	0x00000001
        /*00e4*/ 	.word	0x00000001


	//----- nvinfo : EIATTR_CRS_STACK_SIZE
	.align		4
.L_785:
        /*00e8*/ 	.byte	0x04, 0x1e
        /*00ea*/ 	.short	(.L_787 - .L_786)
.L_786:
        /*00ec*/ 	.word	0x00000000


	//----- nvinfo : EIATTR_CBANK_PARAM_SIZE
	.align		4
.L_787:
        /*00f0*/ 	.byte	0x03, 0x19
        /*00f2*/ 	.short	0x0128


	//----- nvinfo : EIATTR_PARAM_CBANK
	.align		4
        /*00f4*/ 	.byte	0x04, 0x0a
        /*00f6*/ 	.short	(.L_789 - .L_788)
	.align		4
.L_788:
        /*00f8*/ 	.word	index@(.nv.constant0._ZN10layer_norm31ln_parallel_residual_bwd_kernelINS_13Kernel_traitsI13__nv_bfloat16S2_S2_S2_fjLj4096ELj1ELj1ELj8ELj16ENS_18Kernel_traits_baseILj4096ES2_S2_S2_S2_fjLj256EEEEELb0ELb1ELb1EEEvNS_9BwdParamsE)
        /*00fc*/ 	.short	0x0210
        /*00fe*/ 	.short	0x0128


	//----- nvinfo : EIATTR_SW_WAR
	.align		4
.L_789:
        /*0100*/ 	.byte	0x04, 0x36
        /*0102*/ 	.short	(.L_791 - .L_790)
.L_790:
        /*0104*/ 	.word	0x00000008
.L_791:


//--------------------- .nv.info._ZN10layer_norm31ln_parallel_residual_bwd_kernelINS_13Kernel_traitsI13__nv_bfloat16S2_S2_S2_fjLj4096ELj1ELj1ELj8ELj16ENS_18Kernel_traits_baseILj4096ES2_S2_S2_S2_fjLj256EEEEELb1ELb0ELb0EEEvNS_9BwdParamsE --------------------------
	.section	.nv.info._ZN10layer_norm31ln_parallel_residual_bwd_kernelINS_13Kernel_traitsI13__nv_bfloat16S2_S2_S2_fjLj4096ELj1ELj1ELj8ELj16ENS_18Kernel_traits_baseILj4096ES2_S2_S2_S2_fjLj256EEEEELb1ELb0ELb0EEEvNS_9BwdParamsE,"",@"SHT_CUDA_INFO"
	.sectionflags	@""
	.align	4


	//----- nvinfo : EIATTR_CUDA_API_VERSION
	.align		4
        /*0000*/ 	.byte	0x04, 0x37
        /*0002*/ 	.short	(.L_793 - .L_792)
.L_792:
        /*0004*/ 	.word	0x00000082


	//----- nvinfo : EIATTR_KPARAM_INFO
	.align		4
.L_793:
        /*0008*/ 	.byte	0x04, 0x17
        /*000a*/ 	.short	(.L_795 - .L_794)
.L_794:
        /*000c*/ 	.word	0x00000000
        /*0010*/ 	.short	0x0000
        /*0012*/ 	.short	0x0000
        /*0014*/ 	.byte	0x00, 0xf0, 0xa1, 0x04


	//----- nvinfo : EIATTR_SPARSE_MMA_MASK
	.align		4
.L_795:
        /*0018*/ 	.byte	0x03, 0x50
        /*001a*/ 	.short	0x0000


	//----- nvinfo : EIATTR_MAXREG_COUNT
	.align		4
        /*001c*/ 	.byte	0x03, 0x1b
        /*001e*/ 	.short	0x00ff


	//----- nvinfo : EIATTR_NUM_BARRIERS
	.align		4
        /*0020*/ 	.byte	0x02, 0x4c
        /*0022*/ 	.byte	0x01
	.zero		1


	//----- nvinfo : EIATTR_MERCURY_ISA_VERSION
	.align		4
        /*0024*/ 	.byte	0x03, 0x5f
        /*0026*/ 	.short	0x0101


	//----- nvinfo : EIATTR_COOP_GROUP_MASK_REGIDS
	.align		4
        /*0028*/ 	.byte	0x04, 0x29
        /*002a*/ 	.short	(.L_797 - .L_796)


	//   ....[0]....
.L_796:
        /*002c*/ 	.word	0xffffffff


	//   ....[1]....
        /*0030*/ 	.word	0xffffffff


	//   ....[2]....
        /*0034*/ 	.word	0xffffffff


	//   ....[3]....
        /*0038*/ 	.word	0xffffffff


	//   ....[4]....
        /*003c*/ 	.word	0xffffffff


	//   ....[5]....
        /*0040*/ 	.word	0xffffffff


	//   ....[6]....
        /*0044*/ 	.word	0xffffffff


	//   ....[7]....
        /*0048*/ 	.word	0xffffffff


	//   ....[8]....
        /*004c*/ 	.word	0xffffffff


	//   ....[9]....
        /*0050*/ 	.word	0xffffffff


	//   ....[10]....
        /*0054*/ 	.word	0x0500005c


	//   ....[11]....
        /*0058*/ 	.word	0x0500005c


	//   ....[12]....
        /*005c*/ 	.word	0x0500005c


	//   ....[13]....
        /*0060*/ 	.word	0x0500005c


	//   ....[14]....
        /*0064*/ 	.word	0x0500005c


	//   ....[15]....
        /*0068*/ 	.word	0x0500005c


	//   ....[16]....
        /*006c*/ 	.word	0x0500005c


	//   ....[17]....
        /*0070*/ 	.word	0x0500005c


	//   ....[18]....
        /*0074*/ 	.word	0x0500005c


	//   ....[19]....
        /*0078*/ 	.word	0x0500005c


	//----- nvinfo : EIATTR_COOP_GROUP_INSTR_OFFSETS
	.align		4
.L_797:
        /*007c*/ 	.byte	0x04, 0x28
        /*007e*/ 	.short	(.L_799 - .L_798)


	//   ....[0]....
.L_798:
        /*0080*/ 	.word	0x00001b80


	//   ....[1]....
        /*0084*/ 	.word	0x00001b90


	//   ....[2]....
        /*0088*/ 	.word	0x00001bc0


	//   ....[3]....
        /*008c*/ 	.word	0x00001bd0


	//   ....[4]....
        /*0090*/ 	.word	0x00001c00


	//   ....[5]....
        /*0094*/ 	.word	0x00001c10


	//   ....[6]....
        /*0098*/ 	.word	0x00001c40


	//   ....[7]....
        /*009c*/ 	.word	0x00001c50


	//   ....[8]....
        /*00a0*/ 	.word	0x00001c80


	//   ....[9]....
        /*00a4*/ 	.word	0x00001c90


	//   ....[10]....
        /*00a8*/ 	.word	0x00003400


	//   ....[11]....
        /*00ac*/ 	.word	0x00003450


	//   ....[12]....
        /*00b0*/ 	.word	0x000034c0


	//   ....[13]....
        /*00b4*/ 	.word	0x00003520


	//   ....[14]....
        /*00b8*/ 	.word	0x00003590


	//   ....[15]....
        /*00bc*/ 	.word	0x000035f0


	//   ....[16]....
        /*00c0*/ 	.word	0x00003660


	//   ....[17]....
        /*00c4*/ 	.word	0x000036c0


	//   ....[18]....
        /*00c8*/ 	.word	0x00003730


	//   ....[19]....
        /*00cc*/ 	.word	0x00003790


	//----- nvinfo : EIATTR_EXIT_INSTR_OFFSETS
	.align		4
.L_799:
        /*00d0*/ 	.byte	0x04, 0x1c
        /*00d2*/ 	.short	(.L_801 - .L_800)


	//   ....[0]....
.L_800:
        /*00d4*/ 	.word	0x00003290


	//   ....[1]....
        /*00d8*/ 	.word	0x000033a0


	//----- nvinfo : EIATTR_MAX_THREADS
	.align		4
.L_801:
        /*00dc*/ 	.byte	0x04, 0x05
        /*00de*/ 	.short	(.L_803 - .L_802)
.L_802:
        /*00e0*/ 	.word	0x00000100
        /*00e4*/ 	.word	0x00000001
        /*00e8*/ 	.word	0x00000001


	//----- nvinfo : EIATTR_CRS_STACK_SIZE
	.align		4
.L_803:
        /*00ec*/ 	.byte	0x04, 0x1e
        /*00ee*/ 	.short	(.L_805 - .L_804)
.L_804:
        /*00f0*/ 	.word	0x00000000


	//----- nvinfo : EIATTR_CBANK_PARAM_SIZE
	.align		4
.L_805:
        /*00f4*/ 	.byte	0x03, 0x19
        /*00f6*/ 	.short	0x0128


	//----- nvinfo : EIATTR_PARAM_CBANK
	.align		4
        /*00f8*/ 	.byte	0x04, 0x0a
        /*00fa*/ 	.short	(.L_807 - .L_806)
	.align		4
.L_806:
        /*00fc*/ 	.word	index@(.nv.constant0._ZN10layer_norm31ln_parallel_residual_bwd_kernelINS_13Kernel_traitsI13__nv_bfloat16S2_S2_S2_fjLj4096ELj1ELj1ELj8ELj16ENS_18Kernel_traits_baseILj4096ES2_S2_S2_S2_fjLj256EEEEELb1ELb0ELb0EEEvNS_9BwdParamsE)
        /*0100*/ 	.short	0x0210
        /*0102*/ 	.short	0x0128


	//----- nvinfo : EIATTR_SW_WAR
	.align		4
.L_807:
        /*0104*/ 	.byte	0x04, 0x36
        /*0106*/ 	.short	(.L_809 - .L_808)
.L_808:
        /*0108*/ 	.word	0x00000008
.L_809:


//--------------------- .nv.info._ZN10layer_norm31ln_parallel_residual_bwd_kernelINS_13Kernel_traitsI13__nv_bfloat16S2_S2_S2_fjLj4096ELj1ELj1ELj8ELj16ENS_18Kernel_traits_baseILj4096ES2_S2_S2_S2_fjLj256EEEEELb1ELb0ELb1EEEvNS_9BwdParamsE --------------------------
	.section	.nv.info._ZN10layer_norm31ln_parallel_residual_bwd_kernelINS_13Kernel_traitsI13__nv_bfloat16S2_S2_S2_fjLj4096ELj1ELj1ELj8ELj16ENS_18Kernel_traits_baseILj4096ES2_S2_S2_S2_fjLj256EEEEELb1ELb0ELb1EEEvNS_9BwdParamsE,"",@"SHT_CUDA_INFO"
	.sectionflags	@""
	.align	4


	//----- nvinfo : EIATTR_CUDA_API_VERSION
	.align		4
        /*0000*/ 	.byte	0x04, 0x37
        /*0002*/ 	.short	(.L_811 - .L_810)
.L_810:
        /*0004*/ 	.word	0x00000082


	//----- nvinfo : EIATTR_KPARAM_INFO
	.align		4
.L_811:
        /*0008*/ 	.byte	0x04, 0x17
        /*000a*/ 	.short	(.L_813 - .L_812)
.L_812:
        /*000c*/ 	.word	0x00000000
        /*0010*/ 	.short	0x0000
        /*0012*/ 	.short	0x0000
        /*0014*/ 	.byte	0x00, 0xf0, 0xa1, 0x04


	//----- nvinfo : EIATTR_SPARSE_MMA_MASK
	.align		4
.L_813:
        /*0018*/ 	.byte	0x03, 0x50
        /*001a*/ 	.short	0x0000


	//----- nvinfo : EIATTR_MAXREG_COUNT
	.align		4
        /*001c*/ 	.byte	0x03, 0x1b
        /*001e*/ 	.short	0x00ff


	//----- nvinfo : EIATTR_NUM_BARRIERS
	.align		4
        /*0020*/ 	.byte	0x02, 0x4c
        /*0022*/ 	.byte	0x01
	.zero		1


	//----- nvinfo : EIATTR_MERCURY_ISA_VERSION
	.align		4
        /*0024*/ 	.byte	0x03, 0x5f
        /*0026*/ 	.short	0x0101


	//----- nvinfo : EIATTR_COOP_GROUP_MASK_REGIDS
	.align		4
        /*0028*/ 	.byte	0x04, 0x29
        /*002a*/ 	.short	(.L_815 - .L_814)


	//   ....[0]....
.L_814:
        /*002c*/ 	.word	0xffffffff


	//   ....[1]....
        /*0030*/ 	.word	0xffffffff


	//   ....[2]....
        /*0034*/ 	.word	0xffffffff


	//   ....[3]....
        /*0038*/ 	.word	0xffffffff


	//   ....[4]....
        /*003c*/ 	.word	0xffffffff


	//   ....[5]....
        /*0040*/ 	.word	0xffffffff


	//   ....[6]....
        /*0044*/ 	.word	0xffffffff


	//   ....[7]....
        /*0048*/ 	.word	0xffffffff


	//   ....[8]....
        /*004c*/ 	.word	0xffffffff


	//   ....[9]....
        /*0050*/ 	.word	0xffffffff


	//   ....[10]....
        /*0054*/ 	.word	0x0500001c


	//   ....[11]....
        /*0058*/ 	.word	0x0500001c


	//   ....[12]....
        /*005c*/ 	.word	0x0500001c


	//   ....[13]....
        /*0060*/ 	.word	0x0500001c


	//   ....[14]....
        /*0064*/ 	.word	0x0500001c


	//   ....[15]....
        /*0068*/ 	.word	0x0500001c


	//   ....[16]....
        /*006c*/ 	.word	0x0500001c


	//   ....[17]....
        /*0070*/ 	.word	0x0500001c


	//   ....[18]....
        /*0074*/ 	.word	0x0500001c


	//   ....[19]....
        /*0078*/ 	.word	0x0500001c


	//----- nvinfo : EIATTR_COOP_GROUP_INSTR_OFFSETS
	.align		4
.L_815:
        /*007c*/ 	.byte	0x04, 0x28
        /*007e*/ 	.short	(.L_817 - .L_816)


	//   ....[0]....
.L_816:
        /*0080*/ 	.word	0x00001ba0


	//   ....[1]....
        /*0084*/ 	.word	0x00001bb0


	//   ....[2]....
        /*0088*/ 	.word	0x00001be0


	//   ....[3]....
        /*008c*/ 	.word	0x00001bf0


	//   ....[4]....
        /*0090*/ 	.word	0x00001c20


	//   ....[5]....
        /*0094*/ 	.word	0x00001c30


	//   ....[6]....
        /*0098*/ 	.word	0x00001c60


	//   ....[7]....
        /*009c*/ 	.word	0x00001c70


	//   ....[8]....
        /*00a0*/ 	.word	0x00001ca0


	//   ....[9]....
        /*00a4*/ 	.word	0x00001cb0


	//   ....[10]....
        /*00a8*/ 	.word	0x00003650


	//   ....[11]....
        /*00ac*/ 	.word	0x000036a0


	//   ....[12]....
        /*00b0*/ 	.word	0x00003710


	//   ....[13]....
        /*00b4*/ 	.word	0x00003770


	//   ....[14]....
        /*00b8*/ 	.word	0x000037e0


	//   ....[15]....
        /*00bc*/ 	.word	0x00003840


	//   ....[16]....
        /*00c0*/ 	.word	0x000038b0


	//   ....[17]....
        /*00c4*/ 	.word	0x00003910


	//   ....[18]....
        /*00c8*/ 	.word	0x00003980


	//   ....[19]....
        /*00cc*/ 	.word	0x000039e0


	//----- nvinfo : EIATTR_EXIT_INSTR_OFFSETS
	.align		4
.L_817:
        /*00d0*/ 	.byte	0x04, 0x1c
        /*00d2*/ 	.short	(.L_819 - .L_818)


	//   ....[0]....
.L_818:
        /*00d4*/ 	.word	0x000035f0


	//----- nvinfo : EIATTR_MAX_THREADS
	.align		4
.L_819:
        /*00d8*/ 	.byte	0x04, 0x05
        /*00da*/ 	.short	(.L_821 - .L_820)
.L_820:
        /*00dc*/ 	.word	0x00000100
        /*00e0*/ 	.word	0x00000001
        /*00e4*/ 	.word	0x00000001


	//----- nvinfo : EIATTR_CRS_STACK_SIZE
	.align		4
.L_821:
        /*00e8*/ 	.byte	0x04, 0x1e
        /*00ea*/ 	.short	(.L_823 - .L_822)
.L_822:
        /*00ec*/ 	.word	0x00000000


	//----- nvinfo : EIATTR_CBANK_PARAM_SIZE
	.align		4
.L_823:
        /*00f0*/ 	.byte	0x03, 0x19
        /*00f2*/ 	.short	0x0128


	//----- nvinfo : EIATTR_PARAM_CBANK
	.align		4
        /*00f4*/ 	.byte	0x04, 0x0a
        /*00f6*/ 	.short	(.L_825 - .L_824)
	.align		4
.L_824:
        /*00f8*/ 	.word	index@(.nv.constant0._ZN10layer_norm31ln_parallel_residual_bwd_kernelINS_13Kernel_traitsI13__nv_bfloat16S2_S2_S2_fjLj4096ELj1ELj1ELj8ELj16ENS_18Kernel_traits_baseILj4096ES2_S2_S2_S2_fjLj256EEEEELb1ELb0ELb1EEEvNS_9BwdParamsE)
        /*00fc*/ 	.short	0x0210
        /*00fe*/ 	.short	0x0128


	//----- nvinfo : EIATTR_SW_WAR
	.align		4
.L_825:
        /*0100*/ 	.byte	0x04, 0x36
        /*0102*/ 	.short	(.L_827 - .L_826)
.L_826:
        /*0104*/ 	.word	0x00000008
.L_827:


//--------------------- .nv.info._ZN10layer_norm22ln_bwd_finalize_kernelINS_22Kernel_traits_finalizeILj4096E13__nv_bfloat16S2_S2_S2_fjLb0ELj1024ELj4ENS_18Kernel_traits_baseILj4096ES2_S2_S2_S2_fjLj1024EEEEELb0ELb0EEEvNS_9BwdParamsE --------------------------
	.section	.nv.info._ZN10layer_norm22ln_bwd_finalize_kernelINS_22Kernel_traits_finalizeILj4096E13__nv_bfloat16S2_S2_S2_fjLb0ELj1024ELj4ENS_18Kernel_traits_baseILj4096ES2_S2_S2_S2_fjLj1024EEEEELb0ELb0EEEvNS_9BwdParamsE,"",@"SHT_CUDA_INFO"
	.sectionflags	@""
	.align	4


	//----- nvinfo : EIATTR_CUDA_API_VERSION
	.align		4
        /*0000*/ 	.byte	0x04, 0x37
        /*0002*/ 	.short	(.L_829 - .L_828)
.L_828:
        /*0004*/ 	.word	0x00000082


	//----- nvinfo : EIATTR_KPARAM_INFO
	.align		4
.L_829:
        /*0008*/ 	.byte	0x04, 0x17
        /*000a*/ 	.short	(.L_831 - .L_830)
.L_830:
        /*000c*/ 	.word	0x00000000
        /*0010*/ 	.short	0x0000
        /*0012*/ 	.short	0x0000
        /*0014*/ 	.byte	0x00, 0xf0, 0xa1, 0x04


	//----- nvinfo : EIATTR_SPARSE_MMA_MASK
	.align		4
.L_831:
        /*0018*/ 	.byte	0x03, 0x50
        /*001a*/ 	.short	0x0000


	//----- nvinfo : EIATTR_MAXREG_COUNT
	.align		4
        /*001c*/ 	.byte	0x03, 0x1b
        /*001e*/ 	.short	0x0040


	//----- nvinfo : EIATTR_NUM_BARRIERS
	.align		4
        /*0020*/ 	.byte	0x02, 0x4c
        /*0022*/ 	.byte	0x01
	.zero		1


	//----- nvinfo : EIATTR_MERCURY_ISA_VERSION
	.align		4
        /*0024*/ 	.byte	0x03, 0x5f
        /*0026*/ 	.short	0x0101


	//----- nvinfo : EIATTR_COOP_GROUP_MASK_REGIDS
	.align		4
        /*0028*/ 	.byte	0x04, 0x29
        /*002a*/ 	.short	(.L_833 - .L_832)


	//   ....[0]....
.L_832:
        /*002c*/ 	.word	0xffffffff


	//   ....[1]....
        /*0030*/ 	.word	0xffffffff


	//   ....[2]....
        /*0034*/ 	.word	0xffffffff


	//   ....[3]....
        /*0038*/ 	.word	0xffffffff


	//   ....[4]....
        /*003c*/ 	.word	0xffffffff


	//   ....[5]....
        /*0040*/ 	.word	0xffffffff


	//   ....[6]....
        /*0044*/ 	.word	0xffffffff


	//   ....[7]....
        /*0048*/ 	.word	0xffffffff


	//   ....[8]....
        /*004c*/ 	.word	0xffffffff


	//   ....[9]....
        /*0050*/ 	.word	0xffffffff


	//   ....[10]....
        /*0054*/ 	.word	0x05000013


	//   ....[11]....
        /*0058*/ 	.word	0x05000013


	//   ....[12]....
        /*005c*/ 	.word	0x05000013


	//   ....[13]....
        /*0060*/ 	.word	0x05000013


	//   ....[14]....
        /*0064*/ 	.word	0x05000013


	//   ....[15]....
        /*0068*/ 	.word	0x05000013


	//   ....[16]....
        /*006c*/ 	.word	0x05000013


	//   ....[17]....
        /*0070*/ 	.word	0x05000013


	//   ....[18]....
        /*0074*/ 	.word	0x05000013


	//   ....[19]....
        /*0078*/ 	.word	0x05000013


	//----- nvinfo : EIATTR_COOP_GROUP_INSTR_OFFSETS
	.align		4
.L_833:
        /*007c*/ 	.byte	0x04, 0x28
        /*007e*/ 	.short	(.L_835 - .L_834)


	//   ....[0]....
.L_834:
        /*0080*/ 	.word	0x000008e0


	//   ....[1]....
        /*0084*/ 	.word	0x000008f0


	//   ....[2]....
        /*0088*/ 	.word	0x00000920


	//   ....[3]....
        /*008c*/ 	.word	0x00000930


	//   ....[4]....
        /*0090*/ 	.word	0x00000960


	//   ....[5]....
        /*0094*/ 	.word	0x00000970


	//   ....[6]....
        /*0098*/ 	.word	0x000009a0


	//   ....[7]....
        /*009c*/ 	.word	0x000009b0


	//   ....[8]....
        /*00a0*/ 	.word	0x000009e0


	//   ....[9]....
        /*00a4*/ 	.word	0x000009f0


	//   ....[10]....
        /*00a8*/ 	.word	0x00000c10


	//   ....[11]....
        /*00ac*/ 	.word	0x00000c80


	//   ....[12]....
        /*00b0*/ 	.word	0x00000cf0


	//   ....[13]....
        /*00b4*/ 	.word	0x00000d60


	//   ....[14]....
        /*00b8*/ 	.word	0x00000dd0


	//   ....[15]....
        /*00bc*/ 	.word	0x00000e30


	//   ....[16]....
        /*00c0*/ 	.word	0x00000ea0


	//   ....[17]....
        /*00c4*/ 	.word	0x00000f10


	//   ....[18]....
        /*00c8*/ 	.word	0x00000f80


	//   ....[19]....
        /*00cc*/ 	.word	0x00000ff0


	//----- nvinfo : EIATTR_EXIT_INSTR_OFFSETS
	.align		4
.L_835:
        /*00d0*/ 	.byte	0x04, 0x1c
        /*00d2*/ 	.short	(.L_837 - .L_836)


	//   ....[0]....
.L_836:
        /*00d4*/ 	.word	0x00000070


	//   ....[1]....
        /*00d8*/ 	.word	0x00000bb0


	//----- nvinfo : EIATTR_MAX_THREADS
	.align		4
.L_837:
        /*00dc*/ 	.byte	0x04, 0x05
        /*00de*/ 	.short	(.L_839 - .L_838)
.L_838:
        /*00e0*/ 	.word	0x00000400
        /*00e4*/ 	.word	0x00000001
        /*00e8*/ 	.word	0x00000001


	//----- nvinfo : EIATTR_CRS_STACK_SIZE
	.align		4
.L_839:
        /*00ec*/ 	.byte	0x04, 0x1e
        /*00ee*/ 	.short	(.L_841 - .L_840)
.L_840:
        /*00f0*/ 	.word	0x00000000


	//----- nvinfo : EIATTR_CBANK_PARAM_SIZE
	.align		4
.L_841:
        /*00f4*/ 	.byte	0x03, 0x19
        /*00f6*/ 	.short	0x0128


	//----- nvinfo : EIATTR_PARAM_CBANK
	.align		4
        /*00f8*/ 	.byte	0x04, 0x0a
        /*00fa*/ 	.short	(.L_843 - .L_842)
	.align		4
.L_842:
        /*00fc*/ 	.word	index@(.nv.constant0._ZN10layer_norm22ln_bwd_finalize_kernelINS_22Kernel_traits_finalizeILj4096E13__nv_bfloat16S2_S2_S2_fjLb0ELj1024ELj4ENS_18Kernel_traits_baseILj4096ES2_S2_S2_S2_fjLj1024EEEEELb0ELb0EEEvNS_9BwdParamsE)
        /*0100*/ 	.short	0x0210
        /*0102*/ 	.short	0x0128


	//----- nvinfo : EIATTR_SW_WAR
	.align		4
.L_843:
        /*0104*/ 	.byte	0x04, 0x36
        /*0106*/ 	.short	(.L_845 - .L_844)
.L_844:
        /*0108*/ 	.word	0x00000008
.L_845:


//--------------------- .nv.info._ZN10layer_norm40ln_parallel_residual_bwd_finalize_kernelINS_22Kernel_traits_finalizeILj4096E13__nv_bfloat16S2_S2_S2_fjLb0ELj1024ELj4ENS_18Kernel_traits_baseILj4096ES2_S2_S2_S2_fjLj1024EEEEELb0EEEvNS_9BwdParamsE --------------------------
	.section	.nv.info._ZN10layer_norm40ln_parallel_residual_bwd_finalize_kernelINS_22Kernel_traits_finalizeILj4096E13__nv_bfloat16S2_S2_S2_fjLb0ELj1024ELj4ENS_18Kernel_traits_baseILj4096ES2_S2_S2_S2_fjLj1024EEEEELb0EEEvNS_9BwdParamsE,"",@"SHT_CUDA_INFO"
	.sectionflags	@""
	.align	4


	//----- nvinfo : EIATTR_CUDA_API_VERSION
	.align		4
        /*0000*/ 	.byte	0x04, 0x37
        /*0002*/ 	.short	(.L_847 - .L_846)
.L_846:
        /*0004*/ 	.word	0x00000082


	//----- nvinfo : EIATTR_KPARAM_INFO
	.align		4
.L_847:
        /*0008*/ 	.byte	0x04, 0x17
        /*000a*/ 	.short	(.L_849 - .L_848)
.L_848:
        /*000c*/ 	.word	0x00000000
        /*0010*/ 	.short	0x0000
        /*0012*/ 	.short	0x0000
        /*0014*/ 	.byte	0x00, 0xf0, 0xa1, 0x04


	//----- nvinfo : EIATTR_SPARSE_MMA_MASK
	.align		4
.L_849:
        /*0018*/ 	.byte	0x03, 0x50
        /*001a*/ 	.short	0x0000


	//----- nvinfo : EIATTR_MAXREG_COUNT
	.align		4
        /*001c*/ 	.byte	0x03, 0x1b
        /*001e*/ 	.short	0x0040


	//----- nvinfo : EIATTR_NUM_BARRIERS
	.align		4
        /*0020*/ 	.byte	0x02, 0x4c
        /*0022*/ 	.byte	0x01
	.zero		1


	//----- nvinfo : EIATTR_MERCURY_ISA_VERSION
	.align		4
        /*0024*/ 	.byte	0x03, 0x5f
        /*0026*/ 	.short	0x0101


	//----- nvinfo : EIATTR_COOP_GROUP_MASK_REGIDS
	.align		4
        /*0028*/ 	.byte	0x04, 0x29
        /*002a*/ 	.short	(.L_851 - .L_850)


	//   ....[0]....
.L_850:
        /*002c*/ 	.word	0xffffffff


	//   ....[1]....
        /*0030*/ 	.word	0xffffffff


	//   ....[2]....
        /*0034*/ 	.word	0xffffffff


	//   ....[3]....
        /*0038*/ 	.word	0xffffffff


	//   ....[4]....
        /*003c*/ 	.word	0xffffffff


	//   ....[5]....
        /*0040*/ 	.word	0xffffffff


	//   ....[6]....
        /*0044*/ 	.word	0xffffffff


	//   ....[7]....
        /*0048*/ 	.word	0xffffffff


	//   ....[8]....
        /*004c*/ 	.word	0xffffffff


	//   ....[9]....
        /*0050*/ 	.word	0xffffffff


	//   ....[10]....
        /*0054*/ 	.word	0xffffffff


	//   ....[11]....
        /*0058*/ 	.word	0xffffffff


	//   ....[12]....
        /*005c*/ 	.word	0xffffffff


	//   ....[13]....
        /*0060*/ 	.word	0xffffffff


	//   ....[14]....
        /*0064*/ 	.word	0xffffffff


	//   ....[15]....
        /*0068*/ 	.word	0xffffffff


	//   ....[16]....
        /*006c*/ 	.word	0xffffffff


	//   ....[17]....
        /*0070*/ 	.word	0xffffffff


	//   ....[18]....
        /*0074*/ 	.word	0xffffffff


	//   ....[19]....
        /*0078*/ 	.word	0xffffffff


	//   ....[20]....
        /*007c*/ 	.word	0x0500000c


	//   ....[21]....
        /*0080*/ 	.word	0x0500000c


	//   ....[22]....
        /*0084*/ 	.word	0x0500000c


	//   ....[23]....
        /*0088*/ 	.word	0x0500000c


	//   ....[24]....
        /*008c*/ 	.word	0x0500000c


	//   ....[25]....
        /*0090*/ 	.word	0x0500000c


	//   ....[26]....
        /*0094*/ 	.word	0x0500000c


	//   ....[27]....
        /*0098*/ 	.word	0x0500000c


	//   ....[28]....
        /*009c*/ 	.word	0x0500000c


	//   ....[29]....
        /*00a0*/ 	.word	0x0500000c


	//   ....[30]....
        /*00a4*/ 	.word	0x0500000c


	//   ....[31]....
        /*00a8*/ 	.word	0x0500000c


	//   ....[32]....
        /*00ac*/ 	.word	0x0500000c


	//   ....[33]....
        /*00b0*/ 	.word	0x0500000c


	//   ....[34]....
        /*00b4*/ 	.word	0x0500000c


	//   ....[35]....
        /*00b8*/ 	.word	0x0500000c


	//   ....[36]....
        /*00bc*/ 	.word	0x0500000c


	//   ....[37]....
        /*00c0*/ 	.word	0x0500000c


	//   ....[38]....
        /*00c4*/ 	.word	0x0500000c


	//   ....[39]....
        /*00c8*/ 	.word	0x0500000c


	//----- nvinfo : EIATTR_COOP_GROUP_INSTR_OFFSETS
	.align		4
.L_851:
        /*00cc*/ 	.byte	0x04, 0x28
        /*00ce*/ 	.short	(.L_853 - .L_852)


	//   ....[0]....
.L_852:
        /*00d0*/ 	.word	0x00000ce0


	//   ....[1]....
        /*00d4*/ 	.word	0x00000cf0


	//   ....[2]....
        /*00d8*/ 	.word	0x00000d00


	//   ....[3]....
        /*00dc*/ 	.word	0x00000d10


	//   ....[4]....
        /*00e0*/ 	.word	0x00000d40


	//   ....[5]....
        /*00e4*/ 	.word	0x00000d70


	//   ....[6]....
        /*00e8*/ 	.word	0x00000d80


	//   ....[7]....
        /*00ec*/ 	.word	0x00000d90


	//   ....[8]....
        /*00f0*/ 	.word	0x00000db0


	//   ....[9]....
        /*00f4*/ 	.word	0x00000df0


	//   ....[10]....
        /*00f8*/ 	.word	0x00000e00


	//   ....[11]....
        /*00fc*/ 	.word	0x00000e10


	//   ....[12]....
        /*0100*/ 	.word	0x00000e30


	//   ....[13]....
        /*0104*/ 	.word	0x00000e70


	//   ....[14]....
        /*0108*/ 	.word	0x00000e80


	//   ....[15]....
        /*010c*/ 	.word	0x00000e90


	//   ....[16]....
        /*0110*/ 	.word	0x00000eb0


	//   ....[17]....
        /*0114*/ 	.word	0x00000ee0


	//   ....[18]....
        /*0118*/ 	.word	0x00000f00


	//   ....[19]....
        /*011c*/ 	.word	0x00000f10


	//   ....[20]....
        /*0120*/ 	.word	0x00001230


	//   ....[21]....
        /*0124*/ 	.word	0x00001290


	//   ....[22]....
        /*0128*/ 	.word	0x000012f0


	//   ....[23]....
        /*012c*/ 	.word	0x00001350


	//   ....[24]....
        /*0130*/ 	.word	0x000013b0


	//   ....[25]....
        /*0134*/ 	.word	0x00001410


	//   ....[26]....
        /*0138*/ 	.word	0x00001480


	//   ....[27]....
        /*013c*/ 	.word	0x000014f0


	//   ....[28]....
        /*0140*/ 	.word	0x00001560


	//   ....[29]....
        /*0144*/ 	.word	0x000015d0


	//   ....[30]....
        /*0148*/ 	.word	0x00001630


	//   ....[31]....
        /*014c*/ 	.word	0x000016a0


	//   ....[32]....
        /*0150*/ 	.word	0x00001710


	//   ....[33]....
        /*0154*/ 	.word	0x00001780


	//   ....[34]....
        /*0158*/ 	.word	0x000017f0


	//   ....[35]....
        /*015c*/ 	.word	0x00001850


	//   ....[36]....
        /*0160*/ 	.word	0x000018c0


	//   ....[37]....
        /*0164*/ 	.word	0x00001930


	//   ....[38]....
        /*0168*/ 	.word	0x000019a0


	//   ....[39]....
        /*016c*/ 	.word	0x00001a10


	//----- nvinfo : EIATTR_EXIT_INSTR_OFFSETS
	.align		4
.L_853:
        /*0170*/ 	.byte	0x04, 0x1c
        /*0172*/ 	.short	(.L_855 - .L_854)


	//   ....[0]....
.L_854:
        /*0174*/ 	.word	0x00000070


	//   ....[1]....
        /*0178*/ 	.word	0x000011d0


	//----- nvinfo : EIATTR_MAX_THREADS
	.align		4
.L_855:
        /*017c*/ 	.byte	0x04, 0x05
        /*017e*/ 	.short	(.L_857 - .L_856)
.L_856:
        /*0180*/ 	.word	0x00000400
        /*0184*/ 	.word	0x00000001
        /*0188*/ 	.word	0x00000001


	//----- nvinfo : EIATTR_CRS_STACK_SIZE
	.align		4
.L_857:
        /*018c*/ 	.byte	0x04, 0x1e
        /*018e*/ 	.short	(.L_859 - .L_858)
.L_858:
        /*0190*/ 	.word	0x00000000


	//----- nvinfo : EIATTR_CBANK_PARAM_SIZE
	.align		4
.L_859:
        /*0194*/ 	.byte	0x03, 0x19
        /*0196*/ 	.short	0x0128


	//----- nvinfo : EIATTR_PARAM_CBANK
	.align		4
        /*0198*/ 	.byte	0x04, 0x0a
        /*019a*/ 	.short	(.L_861 - .L_860)
	.align		4
.L_860:
        /*019c*/ 	.word	index@(.nv.constant0._ZN10layer_norm40ln_parallel_residual_bwd_finalize_kernelINS_22Kernel_traits_finalizeILj4096E13__nv_bfloat16S2_S2_S2_fjLb0ELj1024ELj4ENS_18Kernel_traits_baseILj4096ES2_S2_S2_S2_fjLj1024EEEEELb0EEEvNS_9BwdParamsE)
        /*01a0*/ 	.short	0x0210
        /*01a2*/ 	.short	0x0128


	//----- nvinfo : EIATTR_SW_WAR
	.align		4
.L_861:
        /*01a4*/ 	.byte	0x04, 0x36
        /*01a6*/ 	.short	(.L_863 - .L_862)
.L_862:
        /*01a8*/ 	.word	0x00000008
.L_863:


//--------------------- .nv.info._ZN10layer_norm31ln_parallel_residual_bwd_kernelINS_13Kernel_traitsI13__nv_bfloat16S2_S2_S2_fjLj4096ELj1ELj1ELj8ELj16ENS_18Kernel_traits_baseILj4096ES2_S2_S2_S2_fjLj256EEEEELb1ELb1ELb0EEEvNS_9BwdParamsE --------------------------
	.section	.nv.info._ZN10layer_norm31ln_parallel_residual_bwd_kernelINS_13Kernel_traitsI13__nv_bfloat16S2_S2_S2_fjLj4096ELj1ELj1ELj8ELj16ENS_18Kernel_traits_baseILj4096ES2_S2_S2_S2_fjLj256EEEEELb1ELb1ELb0EEEvNS_9BwdParamsE,"",@"SHT_CUDA_INFO"
	.sectionflags	@""
	.align	4


	//----- nvinfo : EIATTR_CUDA_API_VERSION
	.align		4
        /*0000*/ 	.byte	0x04, 0x37
        /*0002*/ 	.short	(.L_865 - .L_864)
.L_864:
        /*0004*/ 	.word	0x00000082


	//----- nvinfo : EIATTR_KPARAM_INFO
	.align		4
.L_865:
        /*0008*/ 	.byte	0x04, 0x17
        /*000a*/ 	.short	(.L_867 - .L_866)
.L_866:
        /*000c*/ 	.word	0x00000000
        /*0010*/ 	.short	0x0000
        /*0012*/ 	.short	0x0000
        /*0014*/ 	.byte	0x00, 0xf0, 0xa1, 0x04


	//----- nvinfo : EIATTR_SPARSE_MMA_MASK
	.align		4
.L_867:
        /*0018*/ 	.byte	0x03, 0x50
        /*001a*/ 	.short	0x0000


	//----- nvinfo : EIATTR_MAXREG_COUNT
	.align		4
        /*001c*/ 	.byte	0x03, 0x1b
        /*001e*/ 	.short	0x00ff


	//----- nvinfo : EIATTR_NUM_BARRIERS
	.align		4
        /*0020*/ 	.byte	0x02, 0x4c
        /*0022*/ 	.byte	0x01
	.zero		1


	//----- nvinfo : EIATTR_MERCURY_ISA_VERSION
	.align		4
        /*0024*/ 	.byte	0x03, 0x5f
        /*0026*/ 	.short	0x0101


	//----- nvinfo : EIATTR_COOP_GROUP_MASK_REGIDS
	.align		4
        /*0028*/ 	.byte	0x04, 0x29
        /*002a*/ 	.short	(.L_869 - .L_868)


	//   ....[0]....
.L_868:
        /*002c*/ 	.word	0xffffffff


	//   ....[1]....
        /*0030*/ 	.word	0xffffffff


	//   ....[2]....
        /*0034*/ 	.word	0xffffffff


	//   ....[3]....
        /*0038*/ 	.word	0xffffffff


	//   ....[4]....
        /*003c*/ 	.word	0xffffffff


	//   ....[5]....
        /*0040*/ 	.word	0xffffffff


	//   ....[6]....
        /*0044*/ 	.word	0xffffffff


	//   ....[7]....
        /*0048*/ 	.word	0xffffffff


	//   ....[8]....
        /*004c*/ 	.word	0xffffffff


	//   ....[9]....
        /*0050*/ 	.word	0xffffffff


	//   ....[10]....
        /*0054*/ 	.word	0x05000044


	//   ....[11]....
        /*0058*/ 	.word	0x05000044


	//   ....[12]....
        /*005c*/ 	.word	0x05000044


	//   ....[13]....
        /*0060*/ 	.word	0x05000044


	//   ....[14]....
        /*0064*/ 	.word	0x05000044


	//   ....[15]....
        /*0068*/ 	.word	0x05000044


	//   ....[16]....
        /*006c*/ 	.word	0x05000044


	//   ....[17]....
        /*0070*/ 	.word	0x05000044


	//   ....[18]....
        /*0074*/ 	.word	0x05000044


	//   ....[19]....
        /*0078*/ 	.word	0x05000044


	//----- nvinfo : EIATTR_COOP_GROUP_INSTR_OFFSETS
	.align		4
.L_869:
        /*007c*/ 	.byte	0x04, 0x28
        /*007e*/ 	.short	(.L_871 - .L_870)


	//   ....[0]....
.L_870:
        /*0080*/ 	.word	0x000013c0


	//   ....[1]....
        /*0084*/ 	.word	0x000013d0


	//   ....[2]....
        /*0088*/ 	.word	0x00001400


	//   ....[3]....
        /*008c*/ 	.word	0x00001410


	//   ....[4]....
        /*0090*/ 	.word	0x00001440


	//   ....[5]....
        /*0094*/ 	.word	0x00001450


	//   ....[6]....
        /*0098*/ 	.word	0x00001480


	//   ....[7]....
        /*009c*/ 	.word	0x00001490


	//   ....[8]....
        /*00a0*/ 	.word	0x000014c0


	//   ....[9]....
        /*00a4*/ 	.word	0x000014d0


	//   ....[10]....
        /*00a8*/ 	.word	0x00002b10


	//   ....[11]....
        /*00ac*/ 	.word	0x00002b80


	//   ....[12]....
        /*00b0*/ 	.word	0x00002bf0


	//   ....[13]....
        /*00b4*/ 	.word	0x00002c60


	//   ....[14]....
        /*00b8*/ 	.word	0x00002cd0


	//   ....[15]....
        /*00bc*/ 	.word	0x00002d40


	//   ....[16]....
        /*00c0*/ 	.word	0x00002db0


	//   ....[17]....
        /*00c4*/ 	.word	0x00002e20


	//   ....[18]....
        /*00c8*/ 	.word	0x00002e90


	//   ....[19]....
        /*00cc*/ 	.word	0x00002ef0


	//----- nvinfo : EIATTR_EXIT_INSTR_OFFSETS
	.align		4
.L_871:
        /*00d0*/ 	.byte	0x04, 0x1c
        /*00d2*/ 	.short	(.L_873 - .L_872)


	//   ....[0]....
.L_872:
        /*00d4*/ 	.word	0x00002a30


	//   ....[1]....
        /*00d8*/ 	.word	0x00002ac0


	//----- nvinfo : EIATTR_MAX_THREADS
	.align		4
.L_873:
        /*00dc*/ 	.byte	0x04, 0x05
        /*00de*/ 	.short	(.L_875 - .L_874)
.L_874:
        /*00e0*/ 	.word	0x00000100
        /*00e4*/ 	.word	0x00000001
        /*00e8*/ 	.word	0x00000001


	//----- nvinfo : EIATTR_CRS_STACK_SIZE
	.align		4
.L_875:
        /*00ec*/ 	.byte	0x04, 0x1e
        /*00ee*/ 	.short	(.L_877 - .L_876)
.L_876:
        /*00f0*/ 	.word	0x00000000


	//----- nvinfo : EIATTR_CBANK_PARAM_SIZE
	.align		4
.L_877:
        /*00f4*/ 	.byte	0x03, 0x19
        /*00f6*/ 	.short	0x0128


	//----- nvinfo : EIATTR_PARAM_CBANK
	.align		4
        /*00f8*/ 	.byte	0x04, 0x0a
        /*00fa*/ 	.short	(.L_879 - .L_878)
	.align		4
.L_878:
        /*00fc*/ 	.word	index@(.nv.constant0._ZN10layer_norm31ln_parallel_residual_bwd_kernelINS_13Kernel_traitsI13__nv_bfloat16S2_S2_S2_fjLj4096ELj1ELj1ELj8ELj16ENS_18Kernel_traits_baseILj4096ES2_S2_S2_S2_fjLj256EEEEELb1ELb1ELb0EEEvNS_9BwdParamsE)
        /*0100*/ 	.short	0x0210
        /*0102*/ 	.short	0x0128


	//----- nvinfo : EIATTR_SW_WAR
	.align		4
.L_879:
        /*0104*/ 	.byte	0x04, 0x36
        /*0106*/ 	.short	(.L_881 - .L_880)
.L_880:
        /*0108*/ 	.word	0x00000008
.L_881:


//--------------------- .nv.info._ZN10layer_norm22ln_bwd_finalize_kernelINS_22Kernel_traits_finalizeILj4096E13__nv_bfloat16S2_S2_S2_fjLb0ELj1024ELj4ENS_18Kernel_traits_baseILj4096ES2_S2_S2_S2_fjLj1024EEEEELb0ELb1EEEvNS_9BwdParamsE --------------------------
	.section	.nv.info._ZN10layer_norm22ln_bwd_finalize_kernelINS_22Kernel_traits_finalizeILj4096E13__nv_bfloat16S2_S2_S2_fjLb0ELj1024ELj4ENS_18Kernel_traits_baseILj4096ES2_S2_S2_S2_fjLj1024EEEEELb0ELb1EEEvNS_9BwdParamsE,"",@"SHT_CUDA_INFO"
	.sectionflags	@""
	.align	4


	//----- nvinfo : EIATTR_CUDA_API_VERSION
	.align		4
        /*0000*/ 	.byte	0x04, 0x37
        /*0002*/ 	.short	(.L_883 - .L_882)
.L_882:
        /*0004*/ 	.word	0x00000082


	//----- nvinfo : EIATTR_KPARAM_INFO
	.align		4
.L_883:
        /*0008*/ 	.byte	0x04, 0x17
        /*000a*/ 	.short	(.L_885 - .L_884)
.L_884:
        /*000c*/ 	.word	0x00000000
        /*0010*/ 	.short	0x0000
        /*0012*/ 	.short	0x0000
        /*0014*/ 	.byte	0x00, 0xf0, 0xa1, 0x04


	//----- nvinfo : EIATTR_SPARSE_MMA_MASK
	.align		4
.L_885:
        /*0018*/ 	.byte	0x03, 0x50
        /*001a*/ 	.short	0x0000


	//----- nvinfo : EIATTR_MAXREG_COUNT
	.align		4
        /*001c*/ 	.byte	0x03, 0x1b
        /*001e*/ 	.short	0x0040


	//----- nvinfo : EIATTR_NUM_BARRIERS
	.align		4
        /*0020*/ 	.byte	0x02, 0x4c
        /*0022*/ 	.byte	0x01
	.zero		1


	//----- nvinfo : EIATTR_MERCURY_ISA_VERSION
	.align		4
        /*0024*/ 	.byte	0x03, 0x5f
        /*0026*/ 	.short	0x0101


	//----- nvinfo : EIATTR_COOP_GROUP_MASK_REGIDS
	.align		4
        /*0028*/ 	.byte	0x04, 0x29
        /*002a*/ 	.short	(.L_887 - .L_886)


	//   ....[0]....
.L_886:
        /*002c*/ 	.word	0xffffffff


	//   ....[1]....
        /*0030*/ 	.word	0xffffffff


	//   ....[2]....
        /*0034*/ 	.word	0xffffffff


	//   ....[3]....
        /*0038*/ 	.word	0xffffffff


	//   ....[4]....
        /*003c*/ 	.word	0xffffffff


	//   ....[5]....
        /*0040*/ 	.word	0xffffffff


	//   ....[6]....
        /*0044*/ 	.word	0xffffffff


	//   ....[7]....
        /*0048*/ 	.word	0xffffffff


	//   ....[8]....
        /*004c*/ 	.word	0xffffffff


	//   ....[9]....
        /*0050*/ 	.word	0xffffffff


	//   ....[10]....
        /*0054*/ 	.word	0x05000011


	//   ....[11]....
        /*0058*/ 	.word	0x05000011


	//   ....[12]....
        /*005c*/ 	.word	0x05000011


	//   ....[13]....
        /*0060*/ 	.word	0x05000011


	//   ....[14]....
        /*0064*/ 	.word	0x05000011


	//   ....[15]....
        /*0068*/ 	.word	0x05000011


	//   ....[16]....
        /*006c*/ 	.word	0x05000011


	//   ....[17]....
        /*0070*/ 	.word	0x05000011


	//   ....[18]....
        /*0074*/ 	.word	0x05000011


	//   ....[19]....
        /*0078*/ 	.word	0x05000011


	//----- nvinfo : EIATTR_COOP_GROUP_INSTR_OFFSETS
	.align		4
.L_887:
        /*007c*/ 	.byte	0x04, 0x28
        /*007e*/ 	.short	(.L_889 - .L_888)


	//   ....[0]....
.L_888:
        /*0080*/ 	.word	0x000008e0


	//   ....[1]....
        /*0084*/ 	.word	0x000008f0


	//   ....[2]....
        /*0088*/ 	.word	0x00000920


	//   ....[3]....
        /*008c*/ 	.word	0x00000930


	//   ....[4]....
        /*0090*/ 	.word	0x00000960


	//   ....[5]....
        /*0094*/ 	.word	0x00000970


	//   ....[6]....
        /*0098*/ 	.word	0x000009a0


	//   ....[7]....
        /*009c*/ 	.word	0x000009b0


	//   ....[8]....
        /*00a0*/ 	.word	0x000009e0


	//   ....[9]....
        /*00a4*/ 	.word	0x000009f0


	//   ....[10]....
        /*00a8*/ 	.word	0x00000bf0


	//   ....[11]....
        /*00ac*/ 	.word	0x00000c60


	//   ....[12]....
        /*00b0*/ 	.word	0x00000cd0


	//   ....[13]....
        /*00b4*/ 	.word	0x00000d40


	//   ....[14]....
        /*00b8*/ 	.word	0x00000db0


	//   ....[15]....
        /*00bc*/ 	.word	0x00000e10


	//   ....[16]....
        /*00c0*/ 	.word	0x00000e80


	//   ....[17]....
        /*00c4*/ 	.word	0x00000ef0


	//   ....[18]....
        /*00c8*/ 	.word	0x00000f60


	//   ....[19]....
        /*00cc*/ 	.word	0x00000fd0


	//----- nvinfo : EIATTR_EXIT_INSTR_OFFSETS
	.align		4
.L_889:
        /*00d0*/ 	.byte	0x04, 0x1c
        /*00d2*/ 	.short	(.L_891 - .L_890)


	//   ....[0]....
.L_890:
        /*00d4*/ 	.word	0x00000070


	//   ....[1]....
        /*00d8*/ 	.word	0x00000b90


	//----- nvinfo : EIATTR_MAX_THREADS
	.align		4
.L_891:
        /*00dc*/ 	.byte	0x04, 0x05
        /*00de*/ 	.short	(.L_893 - .L_892)
.L_892:
        /*00e0*/ 	.word	0x00000400
        /*00e4*/ 	.word	0x00000001
        /*00e8*/ 	.word	0x00000001


	//----- nvinfo : EIATTR_CRS_STACK_SIZE
	.align		4
.L_893:
        /*00ec*/ 	.byte	0x04, 0x1e
        /*00ee*/ 	.short	(.L_895 - .L_894)
.L_894:
        /*00f0*/ 	.word	0x00000000


	//----- nvinfo : EIATTR_CBANK_PARAM_SIZE
	.align		4
.L_895:
        /*00f4*/ 	.byte	0x03, 0x19
        /*00f6*/ 	.short	0x0128


	//----- nvinfo : EIATTR_PARAM_CBANK
	.align		4
        /*00f8*/ 	.byte	0x04, 0x0a
        /*00fa*/ 	.short	(.L_897 - .L_896)
	.align		4
.L_896:
        /*00fc*/ 	.word	index@(.nv.constant0._ZN10layer_norm22ln_bwd_finalize_kernelINS_22Kernel_traits_finalizeILj4096E13__nv_bfloat16S2_S2_S2_fjLb0ELj1024ELj4ENS_18Kernel_traits_baseILj4096ES2_S2_S2_S2_fjLj1024EEEEELb0ELb1EEEvNS_9BwdParamsE)
        /*0100*/ 	.short	0x0210
        /*0102*/ 	.short	0x0128


	//----- nvinfo : EIATTR_SW_WAR
	.align		4
.L_897:
        /*0104*/ 	.byte	0x04, 0x36
        /*0106*/ 	.short	(.L_899 - .L_898)
.L_898:
        /*0108*/ 	.word	0x00000008
.L_899:


//--------------------- .nv.info._ZN10layer_norm40ln_parallel_residual_bwd_finalize_kernelINS_22Kernel_traits_finalizeILj4096E13__nv_bfloat16S2_S2_S2_fjLb0ELj1024ELj4ENS_18Kernel_traits_baseILj4096ES2_S2_S2_S2_fjLj1024EEEEELb1EEEvNS_9BwdParamsE --------------------------
	.section	.nv.info._ZN10layer_norm40ln_parallel_residual_bwd_finalize_kernelINS_22Kernel_traits_finalizeILj4096E13__nv_bfloat16S2_S2_S2_fjLb0ELj1024ELj4ENS_18Kernel_traits_baseILj4096ES2_S2_S2_S2_fjLj1024EEEEELb1EEEvNS_9BwdParamsE,"",@"SHT_CUDA_INFO"
	.sectionflags	@""
	.align	4


	//----- nvinfo : EIATTR_CUDA_API_VERSION
	.align		4
        /*0000*/ 	.byte	0x04, 0x37
        /*0002*/ 	.short	(.L_901 - .L_900)
.L_900:
        /*0004*/ 	.word	0x00000082


	//----- nvinfo : EIATTR_KPARAM_INFO
	.align		4
.L_901:
        /*0008*/ 	.byte	0x04, 0x17
        /*000a*/ 	.short	(.L_903 - .L_902)
.L_902:
        /*000c*/ 	.word	0x00000000
        /*0010*/ 	.short	0x0000
        /*0012*/ 	.short	0x0000
        /*0014*/ 	.byte	0x00, 0xf0, 0xa1, 0x04


	//----- nvinfo : EIATTR_SPARSE_MMA_MASK
	.align		4
.L_903:
        /*0018*/ 	.byte	0x03, 0x50
        /*001a*/ 	.short	0x0000


	//----- nvinfo : EIATTR_MAXREG_COUNT
	.align		4
        /*001c*/ 	.byte	0x03, 0x1b
        /*001e*/ 	.short	0x0040


	//----- nvinfo : EIATTR_NUM_BARRIERS
	.align		4
        /*0020*/ 	.byte	0x02, 0x4c
        /*0022*/ 	.byte	0x01
	.zero		1


	//----- nvinfo : EIATTR_MERCURY_ISA_VERSION
	.align		4
        /*0024*/ 	.byte	0x03, 0x5f
        /*0026*/ 	.short	0x0101


	//----- nvinfo : EIATTR_COOP_GROUP_MASK_REGIDS
	.align		4
        /*0028*/ 	.byte	0x04, 0x29
        /*002a*/ 	.short	(.L_905 - .L_904)


	//   ....[0]....
.L_904:
        /*002c*/ 	.word	0xffffffff


	//   ....[1]....
        /*0030*/ 	.word	0xffffffff


	//   ....[2]....
        /*0034*/ 	.word	0xffffffff


	//   ....[3]....
        /*0038*/ 	.word	0xffffffff


	//   ....[4]....
        /*003c*/ 	.word	0xffffffff


	//   ....[5]....
        /*0040*/ 	.word	0xffffffff


	//   ....[6]....
        /*0044*/ 	.word	0xffffffff


	//   ....[7]....
        /*0048*/ 	.word	0xffffffff


	//   ....[8]....
        /*004c*/ 	.word	0xffffffff


	//   ....[9]....
        /*0050*/ 	.word	0xffffffff


	//   ....[10]....
        /*0054*/ 	.word	0xffffffff


	//   ....[11]....
        /*0058*/ 	.word	0xffffffff


	//   ....[12]....
        /*005c*/ 	.word	0xffffffff


	//   ....[13]....
        /*0060*/ 	.word	0xffffffff


	//   ....[14]....
        /*0064*/ 	.word	0xffffffff


	//   ....[15]....
        /*0068*/ 	.word	0xffffffff


	//   ....[16]....
        /*006c*/ 	.word	0xffffffff


	//   ....[17]....
        /*0070*/ 	.word	0xffffffff


	//   ....[18]....
        /*0074*/ 	.word	0xffffffff


	//   ....[19]....
        /*0078*/ 	.word	0xffffffff


	//   ....[20]....
        /*007c*/ 	.word	0x0500000b


	//   ....[21]....
        /*0080*/ 	.word	0x0500000b


	//   ....[22]....
        /*0084*/ 	.word	0x0500000b


	//   ....[23]....
        /*0088*/ 	.word	0x0500000b


	//   ....[24]....
        /*008c*/ 	.word	0x0500000b


	//   ....[25]....
        /*0090*/ 	.word	0x0500000b


	//   ....[26]....
        /*0094*/ 	.word	0x0500000b


	//   ....[27]....
        /*0098*/ 	.word	0x0500000b


	//   ....[28]....
        /*009c*/ 	.word	0x0500000b


	//   ....[29]....
        /*00a0*/ 	.word	0x0500000b


	//   ....[30]....
        /*00a4*/ 	.word	0x0500000b


	//   ....[31]....
        /*00a8*/ 	.word	0x0500000b


	//   ....[32]....
        /*00ac*/ 	.word	0x0500000b


	//   ....[33]....
        /*00b0*/ 	.word	0x0500000b


	//   ....[34]....
        /*00b4*/ 	.word	0x0500000b


	//   ....[35]....
        /*00b8*/ 	.word	0x0500000b


	//   ....[36]....
        /*00bc*/ 	.word	0x0500000b


	//   ....[37]....
        /*00c0*/ 	.word	0x0500000b


	//   ....[38]....
        /*00c4*/ 	.word	0x0500000b


	//   ....[39]....
        /*00c8*/ 	.word	0x0500000b


	//----- nvinfo : EIATTR_COOP_GROUP_INSTR_OFFSETS
	.align		4
.L_905:
        /*00cc*/ 	.byte	0x04, 0x28
        /*00ce*/ 	.short	(.L_907 - .L_906)


	//   ....[0]....
.L_906:
        /*00d0*/ 	.word	0x00000ce0


	//   ....[1]....
        /*00d4*/ 	.word	0x00000cf0


	//   ....[2]....
        /*00d8*/ 	.word	0x00000d00


	//   ....[3]....
        /*00dc*/ 	.word	0x00000d10


	//   ....[4]....
        /*00e0*/ 	.word	0x00000d40


	//   ....[5]....
        /*00e4*/ 	.word	0x00000d70


	//   ....[6]....
        /*00e8*/ 	.word	0x00000d80


	//   ....[7]....
        /*00ec*/ 	.word	0x00000d90


	//   ....[8]....
        /*00f0*/ 	.word	0x00000db0


	//   ....[9]....
        /*00f4*/ 	.word	0x00000df0


	//   ....[10]....
        /*00f8*/ 	.word	0x00000e00


	//   ....[11]....
        /*00fc*/ 	.word	0x00000e10


	//   ....[12]....
        /*0100*/ 	.word	0x00000e30


	//   ....[13]....
        /*0104*/ 	.word	0x00000e70


	//   ....[14]....
        /*0108*/ 	.word	0x00000e80


	//   ....[15]....
        /*010c*/ 	.word	0x00000e90


	//   ....[16]....
        /*0110*/ 	.word	0x00000eb0


	//   ....[17]....
        /*0114*/ 	.word	0x00000ee0


	//   ....[18]....
        /*0118*/ 	.word	0x00000f00


	//   ....[19]....
        /*011c*/ 	.word	0x00000f10


	//   ....[20]....
        /*0120*/ 	.word	0x00001210


	//   ....[21]....
        /*0124*/ 	.word	0x00001270


	//   ....[22]....
        /*0128*/ 	.word	0x000012d0


	//   ....[23]....
        /*012c*/ 	.word	0x00001330


	//   ....[24]....
        /*0130*/ 	.word	0x00001390


	//   ....[25]....
        /*0134*/ 	.word	0x000013f0


	//   ....[26]....
        /*0138*/ 	.word	0x00001460


	//   ....[27]....
        /*013c*/ 	.word	0x000014d0


	//   ....[28]....
        /*0140*/ 	.word	0x00001540


	//   ....[29]....
        /*0144*/ 	.word	0x000015b0


	//   ....[30]....
        /*0148*/ 	.word	0x00001610


	//   ....[31]....
        /*014c*/ 	.word	0x00001680


	//   ....[32]....
        /*0150*/ 	.word	0x000016f0


	//   ....[33]....
        /*0154*/ 	.word	0x00001760


	//   ....[34]....
        /*0158*/ 	.word	0x000017d0


	//   ....[35]....
        /*015c*/ 	.word	0x00001830


	//   ....[36]....
        /*0160*/ 	.word	0x000018a0


	//   ....[37]....
        /*0164*/ 	.word	0x00001910


	//   ....[38]....
        /*0168*/ 	.word	0x00001980


	//   ....[39]....
        /*016c*/ 	.word	0x000019f0


	//----- nvinfo : EIATTR_EXIT_INSTR_OFFSETS
	.align		4
.L_907:
        /*0170*/ 	.byte	0x04, 0x1c
        /*0172*/ 	.short	(.L_909 - .L_908)


	//   ....[0]....
.L_908:
        /*0174*/ 	.word	0x00000070


	//   ....[1]....
        /*0178*/ 	.word	0x000011b0


	//----- nvinfo : EIATTR_MAX_THREADS
	.align		4
.L_909:
        /*017c*/ 	.byte	0x04, 0x05
        /*017e*/ 	.short	(.L_911 - .L_910)
.L_910:
        /*0180*/ 	.word	0x00000400
        /*0184*/ 	.word	0x00000001
        /*0188*/ 	.word	0x00000001


	//----- nvinfo : EIATTR_CRS_STACK_SIZE
	.align		4
.L_911:
        /*018c*/ 	.byte	0x04, 0x1e
        /*018e*/ 	.short	(.L_913 - .L_912)
.L_912:
        /*0190*/ 	.word	0x00000000


	//----- nvinfo : EIATTR_CBANK_PARAM_SIZE
	.align		4
.L_913:
        /*0194*/ 	.byte	0x03, 0x19
        /*0196*/ 	.short	0x0128


	//----- nvinfo : EIATTR_PARAM_CBANK
	.align		4
        /*0198*/ 	.byte	0x04, 0x0a
        /*019a*/ 	.short	(.L_915 - .L_914)
	.align		4
.L_914:
        /*019c*/ 	.word	index@(.nv.constant0._ZN10layer_norm40ln_parallel_residual_bwd_finalize_kernelINS_22Kernel_traits_finalizeILj4096E13__nv_bfloat16S2_S2_S2_fjLb0ELj1024ELj4ENS_18Kernel_traits_baseILj4096ES2_S2_S2_S2_fjLj1024EEEEELb1EEEvNS_9BwdParamsE)
        /*01a0*/ 	.short	0x0210
        /*01a2*/ 	.short	0x0128


	//----- nvinfo : EIATTR_SW_WAR
	.align		4
.L_915:
        /*01a4*/ 	.byte	0x04, 0x36
        /*01a6*/ 	.short	(.L_917 - .L_916)
.L_916:
        /*01a8*/ 	.word	0x00000008
.L_917:


//--------------------- .nv.info._ZN10layer_norm31ln_parallel_residual_bwd_kernelINS_13Kernel_traitsI13__nv_bfloat16S2_S2_S2_fjLj4096ELj1ELj1ELj8ELj16ENS_18Kernel_traits_baseILj4096ES2_S2_S2_S2_fjLj256EEEEELb1ELb1ELb1EEEvNS_9BwdParamsE --------------------------
	.section	.nv.info._ZN10layer_norm31ln_parallel_residual_bwd_kernelINS_13Kernel_traitsI13__nv_bfloat16S2_S2_S2_fjLj4096ELj1ELj1ELj8ELj16ENS_18Kernel_traits_baseILj4096ES2_S2_S2_S2_fjLj256EEEEELb1ELb1ELb1EEEvNS_9BwdParamsE,"",@"SHT_CUDA_INFO"
	.sectionflags	@""
	.align	4


	//----- nvinfo : EIATTR_CUDA_API_VERSION
	.align		4
        /*0000*/ 	.byte	0x04, 0x37
        /*0002*/ 	.short	(.L_919 - .L_918)
.L_918:
        /*0004*/ 	.word	0x00000082


	//----- nvinfo : EIATTR_KPARAM_INFO
	.align		4
.L_919:
        /*0008*/ 	.byte	0x04, 0x17
        /*000a*/ 	.short	(.L_921 - .L_920)
.L_920:
        /*000c*/ 	.word	0x00000000
        /*0010*/ 	.short	0x0000
        /*0012*/ 	.short	0x0000
        /*0014*/ 	.byte	0x00, 0xf0, 0xa1, 0x04


	//----- nvinfo : EIATTR_SPARSE_MMA_MASK
	.align		4
.L_921:
        /*0018*/ 	.byte	0x03, 0x50
        /*001a*/ 	.short	0x0000


	//----- nvinfo : EIATTR_MAXREG_COUNT
	.align		4
        /*001c*/ 	.byte	0x03, 0x1b
        /*001e*/ 	.short	0x00ff


	//----- nvinfo : EIATTR_NUM_BARRIERS
	.align		4
        /*0020*/ 	.byte	0x02, 0x4c
        /*0022*/ 	.byte	0x01
	.zero		1


	//----- nvinfo : EIATTR_MERCURY_ISA_VERSION
	.align		4
        /*0024*/ 	.byte	0x03, 0x5f
        /*0026*/ 	.short	0x0101


	//----- nvinfo : EIATTR_COOP_GROUP_MASK_REGIDS
	.align		4
        /*0028*/ 	.byte	0x04, 0x29
        /*002a*/ 	.short	(.L_923 - .L_922)


	//   ....[0]....
.L_922:
        /*002c*/ 	.word	0xffffffff


	//   ....[1]....
        /*0030*/ 	.word	0xffffffff


	//   ....[2]....
        /*0034*/ 	.word	0xffffffff


	//   ....[3]....
        /*0038*/ 	.word	0xffffffff


	//   ....[4]....
        /*003c*/ 	.word	0xffffffff


	//   ....[5]....
        /*0040*/ 	.word	0xffffffff


	//   ....[6]....
        /*0044*/ 	.word	0xffffffff


	//   ....[7]....
        /*0048*/ 	.word	0xffffffff


	//   ....[8]....
        /*004c*/ 	.word	0xffffffff


	//   ....[9]....
        /*0050*/ 	.word	0xffffffff


	//   ....[10]....
        /*0054*/ 	.word	0x0500002e


	//   ....[11]....
        /*0058*/ 	.word	0x0500002e


	//   ....[12]....
        /*005c*/ 	.word	0x0500002e


	//   ....[13]....
        /*0060*/ 	.word	0x0500002e


	//   ....[14]....
        /*0064*/ 	.word	0x0500002e


	//   ....[15]....
        /*0068*/ 	.word	0x0500002e


	//   ....[16]....
        /*006c*/ 	.word	0x0500002e


	//   ....[17]....
        /*0070*/ 	.word	0x0500002e


	//   ....[18]....
        /*0074*/ 	.word	0x0500002e


	//   ....[19]....
        /*0078*/ 	.word	0x0500002e


	//----- nvinfo : EIATTR_COOP_GROUP_INSTR_OFFSETS
	.align		4
.L_923:
        /*007c*/ 	.byte	0x04, 0x28
        /*007e*/ 	.short	(.L_925 - .L_924)


	//   ....[0]....
.L_924:
        /*0080*/ 	.word	0x00001230


	//   ....[1]....
        /*0084*/ 	.word	0x00001240


	//   ....[2]....
        /*0088*/ 	.word	0x00001270


	//   ....[3]....
        /*008c*/ 	.word	0x00001280


	//   ....[4]....
        /*0090*/ 	.word	0x000012b0


	//   ....[5]....
        /*0094*/ 	.word	0x000012c0


	//   ....[6]....
        /*0098*/ 	.word	0x000012f0


	//   ....[7]....
        /*009c*/ 	.word	0x00001300


	//   ....[8]....
        /*00a0*/ 	.word	0x00001330


	//   ....[9]....
        /*00a4*/ 	.word	0x00001340


	//   ....[10]....
        /*00a8*/ 	.word	0x00002a40


	//   ....[11]....
        /*00ac*/ 	.word	0x00002a90


	//   ....[12]....
        /*00b0*/ 	.word	0x00002b00


	//   ....[13]....
        /*00b4*/ 	.word	0x00002b60


	//   ....[14]....
        /*00b8*/ 	.word	0x00002bd0


	//   ....[15]....
        /*00bc*/ 	.word	0x00002c30


	//   ....[16]....
        /*00c0*/ 	.word	0x00002ca0


	//   ....[17]....
        /*00c4*/ 	.word	0x00002d00


	//   ....[18]....
        /*00c8*/ 	.word	0x00002d70


	//   ....[19]....
        /*00cc*/ 	.word	0x00002dd0


	//----- nvinfo : EIATTR_EXIT_INSTR_OFFSETS
	.align		4
.L_925:
        /*00d0*/ 	.byte	0x04, 0x1c
        /*00d2*/ 	.short	(.L_927 - .L_926)


	//   ....[0]....
.L_926:
        /*00d4*/ 	.word	0x000029e0


	//----- nvinfo : EIATTR_MAX_THREADS
	.align		4
.L_927:
        /*00d8*/ 	.byte	0x04, 0x05
        /*00da*/ 	.short	(.L_929 - .L_928)
.L_928:
        /*00dc*/ 	.word	0x00000100
        /*00e0*/ 	.word	0x00000001
        /*00e4*/ 	.word	0x00000001


	//----- nvinfo : EIATTR_CRS_STACK_SIZE
	.align		4
.L_929:
        /*00e8*/ 	.byte	0x04, 0x1e
        /*00ea*/ 	.short	(.L_931 - .L_930)
.L_930:
        /*00ec*/ 	.word	0x00000000


	//----- nvinfo : EIATTR_CBANK_PARAM_SIZE
	.align		4
.L_931:
        /*00f0*/ 	.byte	0x03, 0x19
        /*00f2*/ 	.short	0x0128


	//----- nvinfo : EIATTR_PARAM_CBANK
	.align		4
        /*00f4*/ 	.byte	0x04, 0x0a
        /*00f6*/ 	.short	(.L_933 - .L_932)
	.align		4
.L_932:
        /*00f8*/ 	.word	index@(.nv.constant0._ZN10layer_norm31ln_parallel_residual_bwd_kernelINS_13Kernel_traitsI13__nv_bfloat16S2_S2_S2_fjLj4096ELj1ELj1ELj8ELj16ENS_18Kernel_traits_baseILj4096ES2_S2_S2_S2_fjLj256EEEEELb1ELb1ELb1EEEvNS_9BwdParamsE)
        /*00fc*/ 	.short	0x0210
        /*00fe*/ 	.short	0x0128


	//----- nvinfo : EIATTR_SW_WAR
	.align		4
.L_933:
        /*0100*/ 	.byte	0x04, 0x36
        /*0102*/ 	.short	(.L_935 - .L_934)
.L_934:
        /*0104*/ 	.word	0x00000008
.L_935:


//--------------------- .nv.info._ZN10layer_norm31ln_parallel_residual_bwd_kernelINS_13Kernel_traitsI6__halfS2_S2_S2_fjLj4096ELj1ELj1ELj8ELj16ENS_18Kernel_traits_baseILj4096ES2_S2_S2_S2_fjLj256EEEEELb0ELb0ELb0EEEvNS_9BwdParamsE --------------------------
	.section	.nv.info._ZN10layer_norm31ln_parallel_residual_bwd_kernelINS_13Kernel_traitsI6__halfS2_S2_S2_fjLj4096ELj1ELj1ELj8ELj16ENS_18Kernel_traits_baseILj4096ES2_S2_S2_S2_fjLj256EEEEELb0ELb0ELb0EEEvNS_9BwdParamsE,"",@"SHT_CUDA_INFO"
	.sectionflags	@""
	.align	4


	//----- nvinfo : EIATTR_CUDA_API_VERSION
	.align		4
        /*0000*/ 	.byte	0x04, 0x37
        /*0002*/ 	.short	(.L_937 - .L_936)
.L_936:
        /*0004*/ 	.word	0x00000082


	//----- nvinfo : EIATTR_KPARAM_INFO
	.align		4
.L_937:
        /*0008*/ 	.byte	0x04, 0x17
        /*000a*/ 	.short	(.L_939 - .L_938)
.L_938:
        /*000c*/ 	.word	0x00000000
        /*0010*/ 	.short	0x0000
        /*0012*/ 	.short	0x0000
        /*0014*/ 	.byte	0x00, 0xf0, 0xa1, 0x04


	//----- nvinfo : EIATTR_SPARSE_MMA_MASK
	.align		4
.L_939:
        /*0018*/ 	.byte	0x03, 0x50
        /*001a*/ 	.short	0x0000


	//----- nvinfo : EIATTR_MAXREG_COUNT
	.align		4
        /*001c*/ 	.byte	0x03, 0x1b
        /*001e*/ 	.short	0x00ff


	//----- nvinfo : EIATTR_NUM_BARRIERS
	.align		4
        /*0020*/ 	.byte	0x02, 0x4c
        /*0022*/ 	.byte	0x01
	.zero		1


	//----- nvinfo : EIATTR_MERCURY_ISA_VERSION
	.align		4
        /*0024*/ 	.byte	0x03, 0x5f
        /*0026*/ 	.short	0x0101


	//----- nvinfo : EIATTR_COOP_GROUP_MASK_REGIDS
	.align		4
        /*0028*/ 	.byte	0x04, 0x29
        /*002a*/ 	.short	(.L_941 - .L_940)


	//   ....[0]....
.L_940:
        /*002c*/ 	.word	0xffffffff


	//   ....[1]....
        /*0030*/ 	.word	0xffffffff


	//   ....[2]....
        /*0034*/ 	.word	0xffffffff


	//   ....[3]....
        /*0038*/ 	.word	0xffffffff


	//   ....[4]....
        /*003c*/ 	.word	0xffffffff


	//   ....[5]....
        /*0040*/ 	.word	0xffffffff


	//   ....[6]....
        /*0044*/ 	.word	0xffffffff


	//   ....[7]....
        /*0048*/ 	.word	0xffffffff


	//   ....[8]....
        /*004c*/ 	.word	0xffffffff


	//   ....[9]....
        /*0050*/ 	.word	0xffffffff


	//   ....[10]....
        /*0054*/ 	.word	0x0500005e


	//   ....[11]....
        /*0058*/ 	.word	0x0500005e


	//   ....[12]....
        /*005c*/ 	.word	0x0500005e


	//   ....[13]....
        /*0060*/ 	.word	0x0500005e


	//   ....[14]....
        /*0064*/ 	.word	0x0500005e


	//   ....[15]....
        /*0068*/ 	.word	0x0500005e


	//   ....[16]....
        /*006c*/ 	.word	0x0500005e


	//   ....[17]....
        /*0070*/ 	.word	0x0500005e


	//   ....[18]....
        /*0074*/ 	.word	0x0500005e


	//   ....[19]....
        /*0078*/ 	.word	0x0500005e


	//----- nvinfo : EIATTR_COOP_GROUP_INSTR_OFFSETS
	.align		4
.L_941:
        /*007c*/ 	.byte	0x04, 0x28
        /*007e*/ 	.short	(.L_943 - .L_942)


	//   ....[0]....
.L_942:
        /*0080*/ 	.word	0x00001770


	//   ....[1]....
        /*0084*/ 	.word	0x00001780


	//   ....[2]....
        /*0088*/ 	.word	0x000017b0


	//   ....[3]....
        /*008c*/ 	.word	0x000017c0


	//   ....[4]....
        /*0090*/ 	.word	0x000017f0


	//   ....[5]....
        /*0094*/ 	.word	0x00001800


	//   ....[6]....
        /*0098*/ 	.word	0x00001830


	//   ....[7]....
        /*009c*/ 	.word	0x00001840


	//   ....[8]....
        /*00a0*/ 	.word	0x00001870


	//   ....[9]....
        /*00a4*/ 	.word	0x00001880


	//   ....[10]....
        /*00a8*/ 	.word	0x000029f0


	//   ....[11]....
        /*00ac*/ 	.word	0x00002a50


	//   ....[12]....
        /*00b0*/ 	.word	0x00002ab0


	//   ....[13]....
        /*00b4*/ 	.word	0x00002b10


	//   ....[14]....
        /*00b8*/ 	.word	0x00002b80


	//   ....[15]....
        /*00bc*/ 	.word	0x00002be0


	//   ....[16]....
        /*00c0*/ 	.word	0x00002c50


	//   ....[17]....
        /*00c4*/ 	.word	0x00002cb0


	//   ....[18]....
        /*00c8*/ 	.word	0x00002d20


	//   ....[19]....
        /*00cc*/ 	.word	0x00002d80


	//----- nvinfo : EIATTR_EXIT_INSTR_OFFSETS
	.align		4
.L_943:
        /*00d0*/ 	.byte	0x04, 0x1c
        /*00d2*/ 	.short	(.L_945 - .L_944)


	//   ....[0]....
.L_944:
        /*00d4*/ 	.word	0x00002890


	//   ....[1]....
        /*00d8*/ 	.word	0x000029a0


	//----- nvinfo : EIATTR_MAX_THREADS
	.align		4
.L_945:
        /*00dc*/ 	.byte	0x04, 0x05
        /*00de*/ 	.short	(.L_947 - .L_946)
.L_946:
        /*00e0*/ 	.word	0x00000100
        /*00e4*/ 	.word	0x00000001
        /*00e8*/ 	.word	0x00000001


	//----- nvinfo : EIATTR_CRS_STACK_SIZE
	.align		4
.L_947:
        /*00ec*/ 	.byte	0x04, 0x1e
        /*00ee*/ 	.short	(.L_949 - .L_948)
.L_948:
        /*00f0*/ 	.word	0x00000000


	//----- nvinfo : EIATTR_CBANK_PARAM_SIZE
	.align		4
.L_949:
        /*00f4*/ 	.byte	0x03, 0x19
        /*00f6*/ 	.short	0x0128


	//----- nvinfo : EIATTR_PARAM_CBANK
	.align		4
        /*00f8*/ 	.byte	0x04, 0x0a
        /*00fa*/ 	.short	(.L_951 - .L_950)
	.align		4
.L_950:
        /*00fc*/ 	.word	index@(.nv.constant0._ZN10layer_norm31ln_parallel_residual_bwd_kernelINS_13Kernel_traitsI6__halfS2_S2_S2_fjLj4096ELj1ELj1ELj8ELj16ENS_18Kernel_traits_baseILj4096ES2_S2_S2_S2_fjLj256EEEEELb0ELb0ELb0EEEvNS_9BwdParamsE)
        /*0100*/ 	.short	0x0210
        /*0102*/ 	.short	0x0128


	//----- nvinfo : EIATTR_SW_WAR
	.align		4
.L_951:
        /*0104*/ 	.byte	0x04, 0x36
        /*0106*/ 	.short	(.L_953 - .L_952)
.L_952:
        /*0108*/ 	.word	0x00000008
.L_953:


//--------------------- .nv.info._ZN10layer_norm31ln_parallel_residual_bwd_kernelINS_13Kernel_traitsI6__halfS2_S2_S2_fjLj4096ELj1ELj1ELj8ELj16ENS_18Kernel_traits_baseILj4096ES2_S2_S2_S2_fjLj256EEEEELb0ELb0ELb1EEEvNS_9BwdParamsE --------------------------
	.section	.nv.info._ZN10layer_norm31ln_parallel_residual_bwd_kernelINS_13Kernel_traitsI6__halfS2_S2_S2_fjLj4096ELj1ELj1ELj8ELj16ENS_18Kernel_traits_baseILj4096ES2_S2_S2_S2_fjLj256EEEEELb0ELb0ELb1EEEvNS_9BwdParamsE,"",@"SHT_CUDA_INFO"
	.sectionflags	@""
	.align	4


	//----- nvinfo : EIATTR_CUDA_API_VERSION
	.align		4
        /*0000*/ 	.byte	0x04, 0x37
        /*0002*/ 	.short	(.L_955 - .L_954)
.L_954:
        /*0004*/ 	.word	0x00000082


	//----- nvinfo : EIATTR_KPARAM_INFO
	.align		4
.L_955:
        /*0008*/ 	.byte	0x04, 0x17
        /*000a*/ 	.short	(.L_957 - .L_956)
.L_956:
        /*000c*/ 	.word	0x00000000
        /*0010*/ 	.short	0x0000
        /*0012*/ 	.short	0x0000
        /*0014*/ 	.byte	0x00, 0xf0, 0xa1, 0x04


	//----- nvinfo : EIATTR_SPARSE_MMA_MASK
	.align		4
.L_957:
        /*0018*/ 	.byte	0x03, 0x50
        /*001a*/ 	.short	0x0000


	//----- nvinfo : EIATTR_MAXREG_COUNT
	.align		4
        /*001c*/ 	.byte	0x03, 0x1b
        /*001e*/ 	.short	0x00ff


	//----- nvinfo : EIATTR_NUM_BARRIERS
	.align		4
        /*0020*/ 	.byte	0x02, 0x4c
        /*0022*/ 	.byte	0x01
	.zero		1


	//----- nvinfo : EIATTR_MERCURY_ISA_VERSION
	.align		4
        /*0024*/ 	.byte	0x03, 0x5f
        /*0026*/ 	.short	0x0101


	//----- nvinfo : EIATTR_COOP_GROUP_MASK_REGIDS
	.align		4
        /*0028*/ 	.byte	0x04, 0x29
        /*002a*/ 	.short	(.L_959 - .L_958)


	//   ....[0]....
.L_958:
        /*002c*/ 	.word	0xffffffff


	//   ....[1]....
        /*0030*/ 	.word	0xffffffff


	//   ....[2]....
        /*0034*/ 	.word	0xffffffff


	//   ....[3]....
        /*0038*/ 	.word	0xffffffff


	//   ....[4]....
        /*003c*/ 	.word	0xffffffff


	//   ....[5]....
        /*0040*/ 	.word	0xffffffff


	//   ....[6]....
        /*0044*/ 	.word	0xffffffff


	//   ....[7]....
        /*0048*/ 	.word	0xffffffff


	//   ....[8]....
        /*004c*/ 	.word	0xffffffff


	//   ....[9]....
        /*0050*/ 	.word	0xffffffff


	//   ....[10]....
        /*0054*/ 	.word	0x0500001a


	//   ....[11]....
        /*0058*/ 	.word	0x0500001a


	//   ....[12]....
        /*005c*/ 	.word	0x0500001a


	//   ....[13]....
        /*0060*/ 	.word	0x0500001a


	//   ....[14]....
        /*0064*/ 	.word	0x0500001a


	//   ....[15]....
        /*0068*/ 	.word	0x0500001a


	//   ....[16]....
        /*006c*/ 	.word	0x0500001a


	//   ....[17]....
        /*0070*/ 	.word	0x0500001a


	//   ....[18]....
        /*0074*/ 	.word	0x0500001a


	//   ....[19]....
        /*0078*/ 	.word	0x0500001a


	//----- nvinfo : EIATTR_COOP_GROUP_INSTR_OFFSETS
	.align		4
.L_959:
        /*007c*/ 	.byte	0x04, 0x28
        /*007e*/ 	.short	(.L_961 - .L_960)


	//   ....[0]....
.L_960:
        /*0080*/ 	.word	0x00001740


	//   ....[1]....
        /*0084*/ 	.word	0x00001750


	//   ....[2]....
        /*0088*/ 	.word	0x00001780


	//   ....[3]....
        /*008c*/ 	.word	0x00001790


	//   ....[4]....
        /*0090*/ 	.word	0x000017c0


	//   ....[5]....
        /*0094*/ 	.word	0x000017d0


	//   ....[6]....
        /*0098*/ 	.word	0x00001800


	//   ....[7]....
        /*009c*/ 	.word	0x00001810


	//   ....[8]....
        /*00a0*/ 	.word	0x00001840


	//   ....[9]....
        /*00a4*/ 	.word	0x00001850


	//   ....[10]....
        /*00a8*/ 	.word	0x00002c20


	//   ....[11]....
        /*00ac*/ 	.word	0x00002c70


	//   ....[12]....
        /*00b0*/ 	.word	0x00002ce0


	//   ....[13]....
        /*00b4*/ 	.word	0x00002d40


	//   ....[14]....
        /*00b8*/ 	.word	0x00002db0


	//   ....[15]....
        /*00bc*/ 	.word	0x00002e10


	//   ....[16]....
        /*00c0*/ 	.word	0x00002e80


	//   ....[17]....
        /*00c4*/ 	.word	0x00002ee0


	//   ....[18]....
        /*00c8*/ 	.word	0x00002f50


	//   ....[19]....
        /*00cc*/ 	.word	0x00002fb0


	//----- nvinfo : EIATTR_EXIT_INSTR_OFFSETS
	.align		4
.L_961:
        /*00d0*/ 	.byte	0x04, 0x1c
        /*00d2*/ 	.short	(.L_963 - .L_962)


	//   ....[0]....
.L_962:
        /*00d4*/ 	.word	0x00002bc0


	//----- nvinfo : EIATTR_MAX_THREADS
	.align		4
.L_963:
        /*00d8*/ 	.byte	0x04, 0x05
        /*00da*/ 	.short	(.L_965 - .L_964)
.L_964:
        /*00dc*/ 	.word	0x00000100
        /*00e0*/ 	.word	0x00000001
        /*00e4*/ 	.word	0x00000001


	//----- nvinfo : EIATTR_CRS_STACK_SIZE
	.align		4
.L_965:
        /*00e8*/ 	.byte	0x04, 0x1e
        /*00ea*/ 	.short	(.L_967 - .L_966)
.L_966:
        /*00ec*/ 	.word	0x00000000


	//----- nvinfo : EIATTR_CBANK_PARAM_SIZE
	.align		4
.L_967:
        /*00f0*/ 	.byte	0x03, 0x19
        /*00f2*/ 	.short	0x0128


	//----- nvinfo : EIATTR_PARAM_CBANK
	.align		4
        /*00f4*/ 	.byte	0x04, 0x0a
        /*00f6*/ 	.short	(.L_969 - .L_968)
	.align		4
.L_968:
        /*00f8*/ 	.word	index@(.nv.constant0._ZN10layer_norm31ln_parallel_residual_bwd_kernelINS_13Kernel_traitsI6__halfS2_S2_S2_fjLj4096ELj1ELj1ELj8ELj16ENS_18Kernel_traits_baseILj4096ES2_S2_S2_S2_fjLj256EEEEELb0ELb0ELb1EEEvNS_9BwdParamsE)
        /*00fc*/ 	.short	0x0210
        /*00fe*/ 	.short	0x0128


	//----- nvinfo : EIATTR_SW_WAR
	.align		4
.L_969:
        /*0100*/ 	.byte	0x04, 0x36
        /*0102*/ 	.short	(.L_971 - .L_970)
.L_970:
        /*0104*/ 	.word	0x00000008
.L_971:


//--------------------- .nv.info._ZN10layer_norm31ln_parallel_residual_bwd_kernelINS_13Kernel_traitsI6__halfS2_S2_S2_fjLj4096ELj1ELj1ELj8ELj16ENS_18Kernel_traits_baseILj4096ES2_S2_S2_S2_fjLj256EEEEELb0ELb1ELb0EEEvNS_9BwdParamsE --------------------------
	.section	.nv.info._ZN10layer_norm31ln_parallel_residual_bwd_kernelINS_13Kernel_traitsI6__halfS2_S2_S2_fjLj4096ELj1ELj1ELj8ELj16ENS_18Kernel_traits_baseILj4096ES2_S2_S2_S2_fjLj256EEEEELb0ELb1ELb0EEEvNS_9BwdParamsE,"",@"SHT_CUDA_INFO"
	.sectionflags	@""
	.align	4


	//----- nvinfo : EIATTR_CUDA_API_VERSION
	.align		4
        /*0000*/ 	.byte	0x04, 0x37
        /*0002*/ 	.short	(.L_973 - .L_972)
.L_972:
        /*0004*/ 	.word	0x00000082


	//----- nvinfo : EIATTR_KPARAM_INFO
	.align		4
.L_973:
        /*0008*/ 	.byte	0x04, 0x17
        /*000a*/ 	.short	(.L_975 - .L_974)
.L_974:
        /*000c*/ 	.word	0x00000000
        /*0010*/ 	.short	0x0000
        /*0012*/ 	.short	0x0000
        /*0014*/ 	.byte	0x00, 0xf0, 0xa1, 0x04


	//----- nvinfo : EIATTR_SPARSE_MMA_MASK
	.align		4
.L_975:
        /*0018*/ 	.byte	0x03, 0x50
        /*001a*/ 	.short	0x0000


	//----- nvinfo : EIATTR_MAXREG_COUNT
	.align		4
        /*001c*/ 	.byte	0x03, 0x1b
        /*001e*/ 	.short	0x00ff


	//----- nvinfo : EIATTR_NUM_BARRIERS
	.align		4
        /*0020*/ 	.byte	0x02, 0x4c
        /*0022*/ 	.byte	0x01
	.zero		1


	//----- nvinfo : EIATTR_MERCURY_ISA_VERSION
	.align		4
        /*0024*/ 	.byte	0x03, 0x5f
        /*0026*/ 	.short	0x0101


	//----- nvinfo : EIATTR_COOP_GROUP_MASK_REGIDS
	.align		4
        /*0028*/ 	.byte	0x04, 0x29
        /*002a*/ 	.short	(.L_977 - .L_976)


	//   ....[0]....
.L_976:
        /*002c*/ 	.word	0xffffffff


	//   ....[1]....
        /*0030*/ 	.word	0xffffffff


	//   ....[2]....
        /*0034*/ 	.word	0xffffffff


	//   ....[3]....
        /*0038*/ 	.word	0xffffffff


	//   ....[4]....
        /*003c*/ 	.word	0xffffffff


	//   ....[5]....
        /*0040*/ 	.word	0xffffffff


	//   ....[6]....
        /*0044*/ 	.word	0xffffffff


	//   ....[7]....
        /*0048*/ 	.word	0xffffffff


	//   ....[8]....
        /*004c*/ 	.word	0xffffffff


	//   ....[9]....
        /*0050*/ 	.word	0xffffffff


	//   ....[10]....
        /*0054*/ 	.word	0x05000048


	//   ....[11]....
        /*0058*/ 	.word	0x05000048


	//   ....[12]....
        /*005c*/ 	.word	0x05000048


	//   ....[13]....
        /*0060*/ 	.word	0x05000048


	//   ....[14]....
        /*0064*/ 	.word	0x05000048


	//   ....[15]....
        /*0068*/ 	.word	0x05000048


	//   ....[16]....
        /*006c*/ 	.word	0x05000048


	//   ....[17]....
        /*0070*/ 	.word	0x05000048


	//   ....[18]....
        /*0074*/ 	.word	0x05000048


	//   ....[19]....
        /*0078*/ 	.word	0x05000048


	//----- nvinfo : EIATTR_COOP_GROUP_INSTR_OFFSETS
	.align		4
.L_977:
        /*007c*/ 	.byte	0x04, 0x28
        /*007e*/ 	.short	(.L_979 - .L_978)


	//   ....[0]....
.L_978:
        /*0080*/ 	.word	0x000010b0


	//   ....[1]....
        /*0084*/ 	.word	0x000010c0


	//   ....[2]....
        /*0088*/ 	.word	0x000010f0


	//   ....[3]....
        /*008c*/ 	.word	0x00001100


	//   ....[4]....
        /*0090*/ 	.word	0x00001130


	//   ....[5]....
        /*0094*/ 	.word	0x00001140


	//   ....[6]....
        /*0098*/ 	.word	0x00001170


	//   ....[7]....
        /*009c*/ 	.word	0x00001180


	//   ....[8]....
        /*00a0*/ 	.word	0x000011b0


	//   ....[9]....
        /*00a4*/ 	.word	0x000011c0


	//   ....[10]....
        /*00a8*/ 	.word	0x00002240


	//   ....[11]....
        /*00ac*/ 	.word	0x000022a0


	//   ....[12]....
        /*00b0*/ 	.word	0x00002300


	//   ....[13]....
        /*00b4*/ 	.word	0x00002360


	//   ....[14]....
        /*00b8*/ 	.word	0x000023d0


	//   ....[15]....
        /*00bc*/ 	.word	0x00002430


	//   ....[16]....
        /*00c0*/ 	.word	0x000024a0


	//   ....[17]....
        /*00c4*/ 	.word	0x00002500


	//   ....[18]....
        /*00c8*/ 	.word	0x00002570


	//   ....[19]....
        /*00cc*/ 	.word	0x000025d0


	//----- nvinfo : EIATTR_EXIT_INSTR_OFFSETS
	.align		4
.L_979:
        /*00d0*/ 	.byte	0x04, 0x1c
        /*00d2*/ 	.short	(.L_981 - .L_980)


	//   ....[0]....
.L_980:
        /*00d4*/ 	.word	0x00002160


	//   ....[1]....
        /*00d8*/ 	.word	0x000021f0


	//----- nvinfo : EIATTR_MAX_THREADS
	.align		4
.L_981:
        /*00dc*/ 	.byte	0x04, 0x05
        /*00de*/ 	.short	(.L_983 - .L_982)
.L_982:
        /*00e0*/ 	.word	0x00000100
        /*00e4*/ 	.word	0x00000001
        /*00e8*/ 	.word	0x00000001


	//----- nvinfo : EIATTR_CRS_STACK_SIZE
	.align		4
.L_983:
        /*00ec*/ 	.byte	0x04, 0x1e
        /*00ee*/ 	.short	(.L_985 - .L_984)
.L_984:
        /*00f0*/ 	.word	0x00000000


	//----- nvinfo : EIATTR_CBANK_PARAM_SIZE
	.align		4
.L_985:
        /*00f4*/ 	.byte	0x03, 0x19
        /*00f6*/ 	.short	0x0128


	//----- nvinfo : EIATTR_PARAM_CBANK
	.align		4
        /*00f8*/ 	.byte	0x04, 0x0a
        /*00fa*/ 	.short	(.L_987 - .L_986)
	.align		4
.L_986:
        /*00fc*/ 	.word	index@(.nv.constant0._ZN10layer_norm31ln_parallel_residual_bwd_kernelINS_13Kernel_traitsI6__halfS2_S2_S2_fjLj4096ELj1ELj1ELj8ELj16ENS_18Kernel_traits_baseILj4096ES2_S2_S2_S2_fjLj256EEEEELb0ELb1ELb0EEEvNS_9BwdParamsE)
        /*0100*/ 	.short	0x0210
        /*0102*/ 	.short	0x0128


	//----- nvinfo : EIATTR_SW_WAR
	.align		4
.L_987:
        /*0104*/ 	.byte	0x04, 0x36
        /*0106*/ 	.short	(.L_989 - .L_988)
.L_988:
        /*0108*/ 	.word	0x00000008
.L_989:


//--------------------- .nv.info._ZN10layer_norm31ln_parallel_residual_bwd_kernelINS_13Kernel_traitsI6__halfS2_S2_S2_fjLj4096ELj1ELj1ELj8ELj16ENS_18Kernel_traits_baseILj4096ES2_S2_S2_S2_fjLj256EEEEELb0ELb1ELb1EEEvNS_9BwdParamsE --------------------------
	.section	.nv.info._ZN10layer_norm31ln_parallel_residual_bwd_kernelINS_13Kernel_traitsI6__halfS2_S2_S2_fjLj4096ELj1ELj1ELj8ELj16ENS_18Kernel_traits_baseILj4096ES2_S2_S2_S2_fjLj256EEEEELb0ELb1ELb1EEEvNS_9BwdParamsE,"",@"SHT_CUDA_INFO"
	.sectionflags	@""
	.align	4


	//----- nvinfo : EIATTR_CUDA_API_VERSION
	.align		4
        /*0000*/ 	.byte	0x04, 0x37
        /*0002*/ 	.short	(.L_991 - .L_990)
.L_990:
        /*0004*/ 	.word	0x00000082


	//----- nvinfo : EIATTR_KPARAM_INFO
	.align		4
.L_991:
        /*0008*/ 	.byte	0x04, 0x17
        /*000a*/ 	.short	(.L_993 - .L_992)
.L_992:
        /*000c*/ 	.word	0x00000000
        /*0010*/ 	.short	0x0000
        /*0012*/ 	.short	0x0000
        /*0014*/ 	.byte	0x00, 0xf0, 0xa1, 0x04


	//----- nvinfo : EIATTR_SPARSE_MMA_MASK
	.align		4
.L_993:
        /*0018*/ 	.byte	0x03, 0x50
        /*001a*/ 	.short	0x0000


	//----- nvinfo : EIATTR_MAXREG_COUNT
	.align		4
        /*001c*/ 	.byte	0x03, 0x1b
        /*001e*/ 	.short	0x00ff


	//----- nvinfo : EIATTR_NUM_BARRIERS
	.align		4
        /*0020*/ 	.byte	0x02, 0x4c
        /*0022*/ 	.byte	0x01
	.zero		1


	//----- nvinfo : EIATTR_MERCURY_ISA_VERSION
	.align		4
        /*0024*/ 	.byte	0x03, 0x5f
        /*0026*/ 	.short	0x0101


	//----- nvinfo : EIATTR_COOP_GROUP_MASK_REGIDS
	.align		4
        /*0028*/ 	.byte	0x04, 0x29
        /*002a*/ 	.short	(.L_995 - .L_994)


	//   ....[0]....
.L_994:
        /*002c*/ 	.word	0xffffffff


	//   ....[1]....
        /*0030*/ 	.word	0xffffffff


	//   ....[2]....
        /*0034*/ 	.word	0xffffffff


	//   ....[3]....
        /*0038*/ 	.word	0xffffffff


	//   ....[4]....
        /*003c*/ 	.word	0xffffffff


	//   ....[5]....
        /*0040*/ 	.word	0xffffffff


	//   ....[6]....
        /*0044*/ 	.word	0xffffffff


	//   ....[7]....
        /*0048*/ 	.word	0xffffffff


	//   ....[8]....
        /*004c*/ 	.word	0xffffffff


	//   ....[9]....
        /*0050*/ 	.word	0xffffffff


	//   ....[10]....
        /*0054*/ 	.word	0x05000030


	//   ....[11]....
        /*0058*/ 	.word	0x05000030


	//   ....[12]....
        /*005c*/ 	.word	0x05000030


	//   ....[13]....
        /*0060*/ 	.word	0x05000030


	//   ....[14]....
        /*0064*/ 	.word	0x05000030


	//   ....[15]....
        /*0068*/ 	.word	0x05000030


	//   ....[16]....
        /*006c*/ 	.word	0x05000030


	//   ....[17]....
        /*0070*/ 	.word	0x05000030


	//   ....[18]....
        /*0074*/ 	.word	0x05000030


	//   ....[19]....
        /*0078*/ 	.word	0x05000030


	//----- nvinfo : EIATTR_COOP_GROUP_INSTR_OFFSETS
	.align		4
.L_995:
        /*007c*/ 	.byte	0x04, 0x28
        /*007e*/ 	.short	(.L_997 - .L_996)


	//   ....[0]....
.L_996:
        /*0080*/ 	.word	0x00000fd0


	//   ....[1]....
        /*0084*/ 	.word	0x00000fe0


	//   ....[2]....
        /*0088*/ 	.word	0x00001010


	//   ....[3]....
        /*008c*/ 	.word	0x00001020


	//   ....[4]....
        /*0090*/ 	.word	0x00001050


	//   ....[5]....
        /*0094*/ 	.word	0x00001060


	//   ....[6]....
        /*0098*/ 	.word	0x00001090


	//   ....[7]....
        /*009c*/ 	.word	0x000010a0


	//   ....[8]....
        /*00a0*/ 	.word	0x000010d0


	//   ....[9]....
        /*00a4*/ 	.word	0x000010e0


	//   ....[10]....
        /*00a8*/ 	.word	0x00002240


	//   ....[11]....
        /*00ac*/ 	.word	0x00002290


	//   ....[12]....
        /*00b0*/ 	.word	0x00002300


	//   ....[13]....
        /*00b4*/ 	.word	0x00002360


	//   ....[14]....
        /*00b8*/ 	.word	0x000023d0


	//   ....[15]....
        /*00bc*/ 	.word	0x00002430


	//   ....[16]....
        /*00c0*/ 	.word	0x000024a0


	//   ....[17]....
        /*00c4*/ 	.word	0x00002500


	//   ....[18]....
        /*00c8*/ 	.word	0x00002570


	//   ....[19]....
        /*00cc*/ 	.word	0x000025c0


	//----- nvinfo : EIATTR_EXIT_INSTR_OFFSETS
	.align		4
.L_997:
        /*00d0*/ 	.byte	0x04, 0x1c
        /*00d2*/ 	.short	(.L_999 - .L_998)


	//   ....[0]....
.L_998:
        /*00d4*/ 	.word	0x000021e0


	//----- nvinfo : EIATTR_MAX_THREADS
	.align		4
.L_999:
        /*00d8*/ 	.byte	0x04, 0x05
        /*00da*/ 	.short	(.L_1001 - .L_1000)
.L_1000:
        /*00dc*/ 	.word	0x00000100
        /*00e0*/ 	.word	0x00000001
        /*00e4*/ 	.word	0x00000001


	//----- nvinfo : EIATTR_CRS_STACK_SIZE
	.align		4
.L_1001:
        /*00e8*/ 	.byte	0x04, 0x1e
        /*00ea*/ 	.short	(.L_1003 - .L_1002)
.L_1002:
        /*00ec*/ 	.word	0x00000000


	//----- nvinfo : EIATTR_CBANK_PARAM_SIZE
	.align		4
.L_1003:
        /*00f0*/ 	.byte	0x03, 0x19
        /*00f2*/ 	.short	0x0128


	//----- nvinfo : EIATTR_PARAM_CBANK
	.align		4
        /*00f4*/ 	.byte	0x04, 0x0a
        /*00f6*/ 	.short	(.L_1005 - .L_1004)
	.align		4
.L_1004:
        /*00f8*/ 	.word	index@(.nv.constant0._ZN10layer_norm31ln_parallel_residual_bwd_kernelINS_13Kernel_traitsI6__halfS2_S2_S2_fjLj4096ELj1ELj1ELj8ELj16ENS_18Kernel_traits_baseILj4096ES2_S2_S2_S2_fjLj256EEEEELb0ELb1ELb1EEEvNS_9BwdParamsE)
        /*00fc*/ 	.short	0x0210
        /*00fe*/ 	.short	0x0128


	//----- nvinfo : EIATTR_SW_WAR
	.align		4
.L_1005:
        /*0100*/ 	.byte	0x04, 0x36
        /*0102*/ 	.short	(.L_1007 - .L_1006)
.L_1006:
        /*0104*/ 	.word	0x00000008
.L_1007:


//--------------------- .nv.info._ZN10layer_norm31ln_parallel_residual_bwd_kernelINS_13Kernel_traitsI6__halfS2_S2_S2_fjLj4096ELj1ELj1ELj8ELj16ENS_18Kernel_traits_baseILj4096ES2_S2_S2_S2_fjLj256EEEEELb1ELb0ELb0EEEvNS_9BwdParamsE --------------------------
	.section	.nv.info._ZN10layer_norm31ln_parallel_residual_bwd_kernelINS_13Kernel_traitsI6__halfS2_S2_S2_fjLj4096ELj1ELj1ELj8ELj16ENS_18Kernel_traits_baseILj4096ES2_S2_S2_S2_fjLj256EEEEELb1ELb0ELb0EEEvNS_9BwdParamsE,"",@"SHT_CUDA_INFO"
	.sectionflags	@""
	.align	4


	//----- nvinfo : EIATTR_CUDA_API_VERSION
	.align		4
        /*0000*/ 	.byte	0x04, 0x37
        /*0002*/ 	.short	(.L_1009 - .L_1008)
.L_1008:
        /*0004*/ 	.word	0x00000082


	//----- nvinfo : EIATTR_KPARAM_INFO
	.align		4
.L_1009:
        /*0008*/ 	.byte	0x04, 0x17
        /*000a*/ 	.short	(.L_1011 - .L_1010)
.L_1010:
        /*000c*/ 	.word	0x00000000
        /*0010*/ 	.short	0x0000
        /*0012*/ 	.short	0x0000
        /*0014*/ 	.byte	0x00, 0xf0, 0xa1, 0x04


	//----- nvinfo : EIATTR_SPARSE_MMA_MASK
	.align		4
.L_1011:
        /*0018*/ 	.byte	0x03, 0x50
        /*001a*/ 	.short	0x0000


	//----- nvinfo : EIATTR_MAXREG_COUNT
	.align		4
        /*001c*/ 	.byte	0x03, 0x1b
        /*001e*/ 	.short	0x00ff


	//----- nvinfo : EIATTR_NUM_BARRIERS
	.align		4
        /*0020*/ 	.byte	0x02, 0x4c
        /*0022*/ 	.byte	0x01
	.zero		1


	//----- nvinfo : EIATTR_MERCURY_ISA_VERSION
	.align		4
        /*0024*/ 	.byte	0x03, 0x5f
        /*0026*/ 	.short	0x0101


	//----- nvinfo : EIATTR_COOP_GROUP_MASK_REGIDS
	.align		4
        /*0028*/ 	.byte	0x04, 0x29
        /*002a*/ 	.short	(.L_1013 - .L_1012)


	//   ....[0]....
.L_1012:
        /*002c*/ 	.word	0xffffffff


	//   ....[1]....
        /*0030*/ 	.word	0xffffffff


	//   ....[2]....
        /*0034*/ 	.word	0xffffffff


	//   ....[3]....
        /*0038*/ 	.word	0xffffffff


	//   ....[4]....
        /*003c*/ 	.word	0xffffffff


	//   ....[5]....
        /*0040*/ 	.word	0xffffffff


	//   ....[6]....
        /*0044*/ 	.word	0xffffffff


	//   ....[7]....
        /*0048*/ 	.word	0xffffffff


	//   ....[8]....
        /*004c*/ 	.word	0xffffffff


	//   ....[9]....
        /*0050*/ 	.word	0xffffffff


	//   ....[10]....
        /*0054*/ 	.word	0x0500005c


	//   ....[11]....
        /*0058*/ 	.word	0x0500005c


	//   ....[12]....
        /*005c*/ 	.word	0x0500005c


	//   ....[13]....
        /*0060*/ 	.word	0x0500005c


	//   ....[14]....
        /*0064*/ 	.word	0x0500005c


	//   ....[15]....
        /*0068*/ 	.word	0x0500005c


	//   ....[16]....
        /*006c*/ 	.word	0x0500005c


	//   ....[17]....
        /*0070*/ 	.word	0x0500005c


	//   ....[18]....
        /*0074*/ 	.word	0x0500005c


	//   ....[19]....
        /*0078*/ 	.word	0x0500005c


	//----- nvinfo : EIATTR_COOP_GROUP_INSTR_OFFSETS
	.align		4
.L_1013:
        /*007c*/ 	.byte	0x04, 0x28
        /*007e*/ 	.short	(.L_1015 - .L_1014)


	//   ....[0]....
.L_1014:
        /*0080*/ 	.word	0x00001900


	//   ....[1]....
        /*0084*/ 	.word	0x00001910


	//   ....[2]....
        /*0088*/ 	.word	0x00001940


	//   ....[3]....
        /*008c*/ 	.word	0x00001950


	//   ....[4]....
        /*0090*/ 	.word	0x00001980


	//   ....[5]....
        /*0094*/ 	.word	0x00001990


	//   ....[6]....
        /*0098*/ 	.word	0x000019c0


	//   ....[7]....
        /*009c*/ 	.word	0x000019d0


	//   ....[8]....
        /*00a0*/ 	.word	0x00001a00


	//   ....[9]....
        /*00a4*/ 	.word	0x00001a10


	//   ....[10]....
        /*00a8*/ 	.word	0x00003100


	//   ....[11]....
        /*00ac*/ 	.word	0x00003150


	//   ....[12]....
        /*00b0*/ 	.word	0x000031c0


	//   ....[13]....
        /*00b4*/ 	.word	0x00003220


	//   ....[14]....
        /*00b8*/ 	.word	0x00003290


	//   ....[15]....
        /*00bc*/ 	.word	0x000032f0


	//   ....[16]....
        /*00c0*/ 	.word	0x00003360


	//   ....[17]....
        /*00c4*/ 	.word	0x000033c0


	//   ....[18]....
        /*00c8*/ 	.word	0x00003430


	//   ....[19]....
        /*00cc*/ 	.word	0x00003490


	//----- nvinfo : EIATTR_EXIT_INSTR_OFFSETS
	.align		4
.L_1015:
        /*00d0*/ 	.byte	0x04, 0x1c
        /*00d2*/ 	.short	(.L_1017 - .L_1016)


	//   ....[0]....
.L_1016:
        /*00d4*/ 	.word	0x00002f90


	//   ....[1]....
        /*00d8*/ 	.word	0x000030a0


	//----- nvinfo : EIATTR_MAX_THREADS
	.align		4
.L_1017:
        /*00dc*/ 	.byte	0x04, 0x05
        /*00de*/ 	.short	(.L_1019 - .L_1018)
.L_1018:
        /*00e0*/ 	.word	0x00000100
        /*00e4*/ 	.word	0x00000001
        /*00e8*/ 	.word	0x00000001


	//----- nvinfo : EIATTR_CRS_STACK_SIZE
	.align		4
.L_1019:
        /*00ec*/ 	.byte	0x04, 0x1e
        /*00ee*/ 	.short	(.L_1021 - .L_1020)
.L_1020:
        /*00f0*/ 	.word	0x00000000


	//----- nvinfo : EIATTR_CBANK_PARAM_SIZE
	.align		4
.L_1021:
        /*00f4*/ 	.byte	0x03, 0x19
        /*00f6*/ 	.short	0x0128


	//----- nvinfo : EIATTR_PARAM_CBANK
	.align		4
        /*00f8*/ 	.byte	0x04, 0x0a
        /*00fa*/ 	.short	(.L_1023 - .L_1022)
	.align		4
.L_1022:
        /*00fc*/ 	.word	index@(.nv.constant0._ZN10layer_norm31ln_parallel_residual_bwd_kernelINS_13Kernel_traitsI6__halfS2_S2_S2_fjLj4096ELj1ELj1ELj8ELj16ENS_18Kernel_traits_baseILj4096ES2_S2_S2_S2_fjLj256EEEEELb1ELb0ELb0EEEvNS_9BwdParamsE)
        /*0100*/ 	.short	0x0210
        /*0102*/ 	.short	0x0128


	//----- nvinfo : EIATTR_SW_WAR
	.align		4
.L_1023:
        /*0104*/ 	.byte	0x04, 0x36
        /*0106*/ 	.short	(.L_1025 - .L_1024)
.L_1024:
        /*0108*/ 	.word	0x00000008
.L_1025:


//--------------------- .nv.info._ZN10layer_norm31ln_parallel_residual_bwd_kernelINS_13Kernel_traitsI6__halfS2_S2_S2_fjLj4096ELj1ELj1ELj8ELj16ENS_18Kernel_traits_baseILj4096ES2_S2_S2_S2_fjLj256EEEEELb1ELb0ELb1EEEvNS_9BwdParamsE --------------------------
	.section	.nv.info._ZN10layer_norm31ln_parallel_residual_bwd_kernelINS_13Kernel_traitsI6__halfS2_S2_S2_fjLj4096ELj1ELj1ELj8ELj16ENS_18Kernel_traits_baseILj4096ES2_S2_S2_S2_fjLj256EEEEELb1ELb0ELb1EEEvNS_9BwdParamsE,"",@"SHT_CUDA_INFO"
	.sectionflags	@""
	.align	4


	//----- nvinfo : EIATTR_CUDA_API_VERSION
	.align		4
        /*0000*/ 	.byte	0x04, 0x37
        /*0002*/ 	.short	(.L_1027 - .L_1026)
.L_1026:
        /*0004*/ 	.word	0x00000082


	//----- nvinfo : EIATTR_KPARAM_INFO
	.align		4
.L_1027:
        /*0008*/ 	.byte	0x04, 0x17
        /*000a*/ 	.short	(.L_1029 - .L_1028)
.L_1028:
        /*000c*/ 	.word	0x00000000
        /*0010*/ 	.short	0x0000
        /*0012*/ 	.short	0x0000
        /*0014*/ 	.byte	0x00, 0xf0, 0xa1, 0x04


	//----- nvinfo : EIATTR_SPARSE_MMA_MASK
	.align		4
.L_1029:
        /*0018*/ 	.byte	0x03, 0x50
        /*001a*/ 	.short	0x0000


	//----- nvinfo : EIATTR_MAXREG_COUNT
	.align		4
        /*001c*/ 	.byte	0x03, 0x1b
        /*001e*/ 	.short	0x00ff


	//----- nvinfo : EIATTR_NUM_BARRIERS
	.align		4
        /*0020*/ 	.byte	0x02, 0x4c
        /*0022*/ 	.byte	0x01
	.zero		1


	//----- nvinfo : EIATTR_MERCURY_ISA_VERSION
	.align		4
        /*0024*/ 	.byte	0x03, 0x5f
        /*0026*/ 	.short	0x0101


	//----- nvinfo : EIATTR_COOP_GROUP_MASK_REGIDS
	.align		4
        /*0028*/ 	.byte	0x04, 0x29
        /*002a*/ 	.short	(.L_1031 - .L_1030)


	//   ....[0]....
.L_1030:
        /*002c*/ 	.word	0xffffffff


	//   ....[1]....
        /*0030*/ 	.word	0xffffffff


	//   ....[2]....
        /*0034*/ 	.word	0xffffffff


	//   ....[3]....
        /*0038*/ 	.word	0xffffffff


	//   ....[4]....
        /*003c*/ 	.word	0xffffffff


	//   ....[5]....
        /*0040*/ 	.word	0xffffffff


	//   ....[6]....
        /*0044*/ 	.word	0xffffffff


	//   ....[7]....
        /*0048*/ 	.word	0xffffffff


	//   ....[8]....
        /*004c*/ 	.word	0xffffffff


	//   ....[9]....
        /*0050*/ 	.word	0xffffffff


	//   ....[10]....
        /*0054*/ 	.word	0x0500001c


	//   ....[11]....
        /*0058*/ 	.word	0x0500001c


	//   ....[12]....
        /*005c*/ 	.word	0x0500001c


	//   ....[13]....
        /*0060*/ 	.word	0x0500001c


	//   ....[14]....
        /*0064*/ 	.word	0x0500001c


	//   ....[15]....
        /*0068*/ 	.word	0x0500001c


	//   ....[16]....
        /*006c*/ 	.word	0x0500001c


	//   ....[17]....
        /*0070*/ 	.word	0x0500001c


	//   ....[18]....
        /*0074*/ 	.word	0x0500001c


	//   ....[19]....
        /*0078*/ 	.word	0x0500001c


	//----- nvinfo : EIATTR_COOP_GROUP_INSTR_OFFSETS
	.align		4
.L_1031:
        /*007c*/ 	.byte	0x04, 0x28
        /*007e*/ 	.short	(.L_1033 - .L_1032)


	//   ....[0]....
.L_1032:
        /*0080*/ 	.word	0x00001920


	//   ....[1]....
        /*0084*/ 	.word	0x00001930


	//   ....[2]....
        /*0088*/ 	.word	0x00001960


	//   ....[3]....
        /*008c*/ 	.word	0x00001970


	//   ....[4]....
        /*0090*/ 	.word	0x000019a0


	//   ....[5]....
        /*0094*/ 	.word	0x000019b0


	//   ....[6]....
        /*0098*/ 	.word	0x000019e0


	//   ....[7]....
        /*009c*/ 	.word	0x000019f0


	//   ....[8]....
        /*00a0*/ 	.word	0x00001a20


	//   ....[9]....
        /*00a4*/ 	.word	0x00001a30


	//   ....[10]....
        /*00a8*/ 	.word	0x00003350


	//   ....[11]....
        /*00ac*/ 	.word	0x000033a0


	//   ....[12]....
        /*00b0*/ 	.word	0x00003410


	//   ....[13]....
        /*00b4*/ 	.word	0x00003470


	//   ....[14]....
        /*00b8*/ 	.word	0x000034e0


	//   ....[15]....
        /*00bc*/ 	.word	0x00003540


	//   ....[16]....
        /*00c0*/ 	.word	0x000035b0


	//   ....[17]....
        /*00c4*/ 	.word	0x00003610


	//   ....[18]....
        /*00c8*/ 	.word	0x00003680


	//   ....[19]....
        /*00cc*/ 	.word	0x000036e0


	//----- nvinfo : EIATTR_EXIT_INSTR_OFFSETS
	.align		4
.L_1033:
        /*00d0*/ 	.byte	0x04, 0x1c
        /*00d2*/ 	.short	(.L_1035 - .L_1034)


	//   ....[0]....
.L_1034:
        /*00d4*/ 	.word	0x000032f0


	//----- nvinfo : EIATTR_MAX_THREADS
	.align		4
.L_1035:
        /*00d8*/ 	.byte	0x04, 0x05
        /*00da*/ 	.short	(.L_1037 - .L_1036)
.L_1036:
        /*00dc*/ 	.word	0x00000100
        /*00e0*/ 	.word	0x00000001
        /*00e4*/ 	.word	0x00000001


	//----- nvinfo : EIATTR_CRS_STACK_SIZE
	.align		4
.L_1037:
        /*00e8*/ 	.byte	0x04, 0x1e
        /*00ea*/ 	.short	(.L_1039 - .L_1038)
.L_1038:
        /*00ec*/ 	.word	0x00000000


	//----- nvinfo : EIATTR_CBANK_PARAM_SIZE
	.align		4
.L_1039:
        /*00f0*/ 	.byte	0x03, 0x19
        /*00f2*/ 	.short	0x0128


	//----- nvinfo : EIATTR_PARAM_CBANK
	.align		4
        /*00f4*/ 	.byte	0x04, 0x0a
        /*00f6*/ 	.short	(.L_1041 - .L_1040)
	.align		4
.L_1040:
        /*00f8*/ 	.word	index@(.nv.constant0._ZN10layer_norm31ln_parallel_residual_bwd_kernelINS_13Kernel_traitsI6__halfS2_S2_S2_fjLj4096ELj1ELj1ELj8ELj16ENS_18Kernel_traits_baseILj4096ES2_S2_S2_S2_fjLj256EEEEELb1ELb0ELb1EEEvNS_9BwdParamsE)
        /*00fc*/ 	.short	0x0210
        /*00fe*/ 	.short	0x0128


	//----- nvinfo : EIATTR_SW_WAR
	.align		4
.L_1041:
        /*0100*/ 	.byte	0x04, 0x36
        /*0102*/ 	.short	(.L_1043 - .L_1042)
.L_1042:
        /*0104*/ 	.word	0x00000008
.L_1043:


//--------------------- .nv.info._ZN10layer_norm22ln_bwd_finalize_kernelINS_22Kernel_traits_finalizeILj4096E6__halfS2_S2_S2_fjLb0ELj1024ELj4ENS_18Kernel_traits_baseILj4096ES2_S2_S2_S2_fjLj1024EEEEELb0ELb0EEEvNS_9BwdParamsE --------------------------
	.section	.nv.info._ZN10layer_norm22ln_bwd_finalize_kernelINS_22Kernel_traits_finalizeILj4096E6__halfS2_S2_S2_fjLb0ELj1024ELj4ENS_18Kernel_traits_baseILj4096ES2_S2_S2_S2_fjLj1024EEEEELb0ELb0EEEvNS_9BwdParamsE,"",@"SHT_CUDA_INFO"
	.sectionflags	@""
	.align	4


	//----- nvinfo : EIATTR_CUDA_API_VERSION
	.align		4
        /*0000*/ 	.byte	0x04, 0x37
        /*0002*/ 	.short	(.L_1045 - .L_1044)
.L_1044:
        /*0004*/ 	.word	0x00000082


	//----- nvinfo : EIATTR_KPARAM_INFO
	.align		4
.L_1045:
        /*0008*/ 	.byte	0x04, 0x17
        /*000a*/ 	.short	(.L_1047 - .L_1046)
.L_1046:
        /*000c*/ 	.word	0x00000000
        /*0010*/ 	.short	0x0000
        /*0012*/ 	.short	0x0000
        /*0014*/ 	.byte	0x00, 0xf0, 0xa1, 0x04


	//----- nvinfo : EIATTR_SPARSE_MMA_MASK
	.align		4
.L_1047:
        /*0018*/ 	.byte	0x03, 0x50
        /*001a*/ 	.short	0x0000


	//----- nvinfo : EIATTR_MAXREG_COUNT
	.align		4
        /*001c*/ 	.byte	0x03, 0x1b
        /*001e*/ 	.short	0x0040


	//----- nvinfo : EIATTR_NUM_BARRIERS
	.align		4
        /*0020*/ 	.byte	0x02, 0x4c
        /*0022*/ 	.byte	0x01
	.zero		1


	//----- nvinfo : EIATTR_MERCURY_ISA_VERSION
	.align		4
        /*0024*/ 	.byte	0x03, 0x5f
        /*0026*/ 	.short	0x0101


	//----- nvinfo : EIATTR_COOP_GROUP_MASK_REGIDS
	.align		4
        /*0028*/ 	.byte	0x04, 0x29
        /*002a*/ 	.short	(.L_1049 - .L_1048)


	//   ....[0]....
.L_1048:
        /*002c*/ 	.word	0xffffffff


	//   ....[1]....
        /*0030*/ 	.word	0xffffffff


	//   ....[2]....
        /*0034*/ 	.word	0xffffffff


	//   ....[3]....
        /*0038*/ 	.word	0xffffffff


	//   ....[4]....
        /*003c*/ 	.word	0xffffffff


	//   ....[5]....
        /*0040*/ 	.word	0xffffffff


	//   ....[6]....
        /*0044*/ 	.word	0xffffffff


	//   ....[7]....
        /*0048*/ 	.word	0xffffffff


	//   ....[8]....
        /*004c*/ 	.word	0xffffffff


	//   ....[9]....
        /*0050*/ 	.word	0xffffffff


	//   ....[10]....
        /*0054*/ 	.word	0x05000013


	//   ....[11]....
        /*0058*/ 	.word	0x05000013


	//   ....[12]....
        /*005c*/ 	.word	0x05000013


	//   ....[13]....
        /*0060*/ 	.word	0x05000013


	//   ....[14]....
        /*0064*/ 	.word	0x05000013


	//   ....[15]....
        /*0068*/ 	.word	0x05000013


	//   ....[16]....
        /*006c*/ 	.word	0x05000013


	//   ....[17]....
        /*0070*/ 	.word	0x05000013


	//   ....[18]....
        /*0074*/ 	.word	0x05000013


	//   ....[19]....
        /*0078*/ 	.word	0x05000013


	//----- nvinfo : EIATTR_COOP_GROUP_INSTR_OFFSETS
	.align		4
.L_1049:
        /*007c*/ 	.byte	0x04, 0x28
        /*007e*/ 	.short	(.L_1051 - .L_1050)


	//   ....[0]....
.L_1050:
        /*0080*/ 	.word	0x000008e0


	//   ....[1]....
        /*0084*/ 	.word	0x000008f0


	//   ....[2]....
        /*0088*/ 	.word	0x00000920


	//   ....[3]....
        /*008c*/ 	.word	0x00000930


	//   ....[4]....
        /*0090*/ 	.word	0x00000960


	//   ....[5]....
        /*0094*/ 	.word	0x00000970


	//   ....[6]....
        /*0098*/ 	.word	0x000009a0


	//   ....[7]....
        /*009c*/ 	.word	0x000009b0


	//   ....[8]....
        /*00a0*/ 	.word	0x000009e0


	//   ....[9]....
        /*00a4*/ 	.word	0x000009f0


	//   ....[10]....
        /*00a8*/ 	.word	0x00000c10


	//   ....[11]....
        /*00ac*/ 	.word	0x00000c80


	//   ....[12]....
        /*00b0*/ 	.word	0x00000cf0


	//   ....[13]....
        /*00b4*/ 	.word	0x00000d60


	//   ....[14]....
        /*00b8*/ 	.word	0x00000dd0


	//   ....[15]....
        /*00bc*/ 	.word	0x00000e30


	//   ....[16]....
        /*00c0*/ 	.word	0x00000ea0


	//   ....[17]....
        /*00c4*/ 	.word	0x00000f10


	//   ....[18]....
        /*00c8*/ 	.word	0x00000f80


	//   ....[19]....
        /*00cc*/ 	.word	0x00000ff0


	//----- nvinfo : EIATTR_EXIT_INSTR_OFFSETS
	.align		4
.L_1051:
        /*00d0*/ 	.byte	0x04, 0x1c
        /*00d2*/ 	.short	(.L_1053 - .L_1052)


	//   ....[0]....
.L_1052:
        /*00d4*/ 	.word	0x00000070


	//   ....[1]....
        /*00d8*/ 	.word	0x00000bb0


	//----- nvinfo : EIATTR_MAX_THREADS
	.align		4
.L_1053:
        /*00dc*/ 	.byte	0x04, 0x05
        /*00de*/ 	.short	(.L_1055 - .L_1054)
.L_1054:
        /*00e0*/ 	.word	0x00000400
        /*00e4*/ 	.word	0x00000001
        /*00e8*/ 	.word	0x00000001


	//----- nvinfo : EIATTR_CRS_STACK_SIZE
	.align		4
.L_1055:
        /*00ec*/ 	.byte	0x04, 0x1e
        /*00ee*/ 	.short	(.L_1057 - .L_1056)
.L_1056:
        /*00f0*/ 	.word	0x00000000


	//----- nvinfo : EIATTR_CBANK_PARAM_SIZE
	.align		4
.L_1057:
        /*00f4*/ 	.byte	0x03, 0x19
        /*00f6*/ 	.short	0x0128


	//----- nvinfo : EIATTR_PARAM_CBANK
	.align		4
        /*00f8*/ 	.byte	0x04, 0x0a
        /*00fa*/ 	.short	(.L_1059 - .L_1058)
	.align		4
.L_1058:
        /*00fc*/ 	.word	index@(.nv.constant0._ZN10layer_norm22ln_bwd_finalize_kernelINS_22Kernel_traits_finalizeILj4096E6__halfS2_S2_S2_fjLb0ELj1024ELj4ENS_18Kernel_traits_baseILj4096ES2_S2_S2_S2_fjLj1024EEEEELb0ELb0EEEvNS_9BwdParamsE)
        /*0100*/ 	.short	0x0210
        /*0102*/ 	.short	0x0128


	//----- nvinfo : EIATTR_SW_WAR
	.align		4
.L_1059:
        /*0104*/ 	.byte	0x04, 0x36
        /*0106*/ 	.short	(.L_1061 - .L_1060)
.L_1060:
        /*0108*/ 	.word	0x00000008
.L_1061:


//--------------------- .nv.info._ZN10layer_norm40ln_parallel_residual_bwd_finalize_kernelINS_22Kernel_traits_finalizeILj4096E6__halfS2_S2_S2_fjLb0ELj1024ELj4ENS_18Kernel_traits_baseILj4096ES2_S2_S2_S2_fjLj1024EEEEELb0EEEvNS_9BwdParamsE --------------------------
	.section	.nv.info._ZN10layer_norm40ln_parallel_residual_bwd_finalize_kernelINS_22Kernel_traits_finalizeILj4096E6__halfS2_S2_S2_fjLb0ELj1024ELj4ENS_18Kernel_traits_baseILj4096ES2_S2_S2_S2_fjLj1024EEEEELb0EEEvNS_9BwdParamsE,"",@"SHT_CUDA_INFO"
	.sectionflags	@""
	.align	4


	//----- nvinfo : EIATTR_CUDA_API_VERSION
	.align		4
        /*0000*/ 	.byte	0x04, 0x37
        /*0002*/ 	.short	(.L_1063 - .L_1062)
.L_1062:
        /*0004*/ 	.word	0x00000082


	//----- nvinfo : EIATTR_KPARAM_INFO
	.align		4
.L_1063:
        /*0008*/ 	.byte	0x04, 0x17
        /*000a*/ 	.short	(.L_1065 - .L_1064)
.L_1064:
        /*000c*/ 	.word	0x00000000
        /*0010*/ 	.short	0x0000
        /*0012*/ 	.short	0x0000
        /*0014*/ 	.byte	0x00, 0xf0, 0xa1, 0x04


	//----- nvinfo : EIATTR_SPARSE_MMA_MASK
	.align		4
.L_1065:
        /*0018*/ 	.byte	0x03, 0x50
        /*001a*/ 	.short	0x0000


	//----- nvinfo : EIATTR_MAXREG_COUNT
	.align		4
        /*001c*/ 	.byte	0x03, 0x1b
        /*001e*/ 	.short	0x0040


	//----- nvinfo : EIATTR_NUM_BARRIERS
	.align		4
        /*0020*/ 	.byte	0x02, 0x4c
        /*0022*/ 	.byte	0x01
	.zero		1


	//----- nvinfo : EIATTR_MERCURY_ISA_VERSION
	.align		4
        /*0024*/ 	.byte	0x03, 0x5f
        /*0026*/ 	.short	0x0101


	//----- nvinfo : EIATTR_COOP_GROUP_MASK_REGIDS
	.align		4
        /*0028*/ 	.byte	0x04, 0x29
        /*002a*/ 	.short	(.L_1067 - .L_1066)


	//   ....[0]....
.L_1066:
        /*002c*/ 	.word	0xffffffff


	//   ....[1]....
        /*0030*/ 	.word	0xffffffff


	//   ....[2]....
        /*0034*/ 	.word	0xffffffff


	//   ....[3]....
        /*0038*/ 	.word	0xffffffff


	//   ....[4]....
        /*003c*/ 	.word	0xffffffff


	//   ....[5]....
        /*0040*/ 	.word	0xffffffff


	//   ....[6]....
        /*0044*/ 	.word	0xffffffff


	//   ....[7]....
        /*0048*/ 	.word	0xffffffff


	//   ....[8]....
        /*004c*/ 	.word	0xffffffff


	//   ....[9]....
        /*0050*/ 	.word	0xffffffff


	//   ....[10]....
        /*0054*/ 	.word	0xffffffff


	//   ....[11]....
        /*0058*/ 	.word	0xffffffff


	//   ....[12]....
        /*005c*/ 	.word	0xffffffff


	//   ....[13]....
        /*0060*/ 	.word	0xffffffff


	//   ....[14]....
        /*0064*/ 	.word	0xffffffff


	//   ....[15]....
        /*0068*/ 	.word	0xffffffff


	//   ....[16]....
        /*006c*/ 	.word	0xffffffff


	//   ....[17]....
        /*0070*/ 	.word	0xffffffff


	//   ....[18]....
        /*0074*/ 	.word	0xffffffff


	//   ....[19]....
        /*0078*/ 	.word	0xffffffff


	//   ....[20]....
        /*007c*/ 	.word	0x0500000c


	//   ....[21]....
        /*0080*/ 	.word	0x0500000c


	//   ....[22]....
        /*0084*/ 	.word	0x0500000c


	//   ....[23]....
        /*0088*/ 	.word	0x0500000c


	//   ....[24]....
        /*008c*/ 	.word	0x0500000c


	//   ....[25]....
        /*0090*/ 	.word	0x0500000c


	//   ....[26]....
        /*0094*/ 	.word	0x0500000c


	//   ....[27]....
        /*0098*/ 	.word	0x0500000c


	//   ....[28]....
        /*009c*/ 	.word	0x0500000c


	//   ....[29]....
        /*00a0*/ 	.word	0x0500000c


	//   ....[30]....
        /*00a4*/ 	.word	0x0500000c


	//   ....[31]....
        /*00a8*/ 	.word	0x0500000c


	//   ....[32]....
        /*00ac*/ 	.word	0x0500000c


	//   ....[33]....
        /*00b0*/ 	.word	0x0500000c


	//   ....[34]....
        /*00b4*/ 	.word	0x0500000c


	//   ....[35]....
        /*00b8*/ 	.word	0x0500000c


	//   ....[36]....
        /*00bc*/ 	.word	0x0500000c


	//   ....[37]....
        /*00c0*/ 	.word	0x0500000c


	//   ....[38]....
        /*00c4*/ 	.word	0x0500000c


	//   ....[39]....
        /*00c8*/ 	.word	0x0500000c


	//----- nvinfo : EIATTR_COOP_GROUP_INSTR_OFFSETS
	.align		4
.L_1067:
        /*00cc*/ 	.byte	0x04, 0x28
        /*00ce*/ 	.short	(.L_1069 - .L_1068)


	//   ....[0]....
.L_1068:
        /*00d0*/ 	.word	0x00000ce0


	//   ....[1]....
        /*00d4*/ 	.word	0x00000cf0


	//   ....[2]....
        /*00d8*/ 	.word	0x00000d00


	//   ....[3]....
        /*00dc*/ 	.word	0x00000d10


	//   ....[4]....
        /*00e0*/ 	.word	0x00000d40


	//   ....[5]....
        /*00e4*/ 	.word	0x00000d70


	//   ....[6]....
        /*00e8*/ 	.word	0x00000d80


	//   ....[7]....
        /*00ec*/ 	.word	0x00000d90


	//   ....[8]....
        /*00f0*/ 	.word	0x00000db0


	//   ....[9]....
        /*00f4*/ 	.word	0x00000df0


	//   ....[10]....
        /*00f8*/ 	.word	0x00000e00


	//   ....[11]....
        /*00fc*/ 	.word	0x00000e10


	//   ....[12]....
        /*0100*/ 	.word	0x00000e30


	//   ....[13]....
        /*0104*/ 	.word	0x00000e70


	//   ....[14]....
        /*0108*/ 	.word	0x00000e80


	//   ....[15]....
        /*010c*/ 	.word	0x00000e90


	//   ....[16]....
        /*0110*/ 	.word	0x00000eb0


	//   ....[17]....
        /*0114*/ 	.word	0x00000ee0


	//   ....[18]....
        /*0118*/ 	.word	0x00000f00


	//   ....[19]....
        /*011c*/ 	.word	0x00000f10


	//   ....[20]....
        /*0120*/ 	.word	0x00001230


	//   ....[21]....
        /*0124*/ 	.word	0x00001290


	//   ....[22]....
        /*0128*/ 	.word	0x000012f0


	//   ....[23]....
        /*012c*/ 	.word	0x00001350


	//   ....[24]....
        /*0130*/ 	.word	0x000013b0


	//   ....[25]....
        /*0134*/ 	.word	0x00001410


	//   ....[26]....
        /*0138*/ 	.word	0x00001480


	//   ....[27]....
        /*013c*/ 	.word	0x000014f0


	//   ....[28]....
        /*0140*/ 	.word	0x00001560


	//   ....[29]....
        /*0144*/ 	.word	0x000015d0


	//   ....[30]....
        /*0148*/ 	.word	0x00001630


	//   ....[31]....
        /*014c*/ 	.word	0x000016a0


	//   ....[32]....
        /*0150*/ 	.word	0x00001710


	//   ....[33]....
        /*0154*/ 	.word	0x00001780


	//   ....[34]....
        /*0158*/ 	.word	0x000017f0


	//   ....[35]....
        /*015c*/ 	.word	0x00001850


	//   ....[36]....
        /*0160*/ 	.word	0x000018c0


	//   ....[37]....
        /*0164*/ 	.word	0x00001930


	//   ....[38]....
        /*0168*/ 	.word	0x000019a0


	//   ....[39]....
        /*016c*/ 	.word	0x00001a10


	//----- nvinfo : EIATTR_EXIT_INSTR_OFFSETS
	.align		4
.L_1069:
        /*0170*/ 	.byte	0x04, 0x1c
        /*0172*/ 	.short	(.L_1071 - .L_1070)


	//   ....[0]....
.L_1070:
        /*0174*/ 	.word	0x00000070


	//   ....[1]....
        /*0178*/ 	.word	0x000011d0


	//----- nvinfo : EIATTR_MAX_THREADS
	.align		4
.L_1071:
        /*017c*/ 	.byte	0x04, 0x05
        /*017e*/ 	.short	(.L_1073 - .L_1072)
.L_1072:
        /*0180*/ 	.word	0x00000400
        /*0184*/ 	.word	0x00000001
        /*0188*/ 	.word	0x00000001


	//----- nvinfo : EIATTR_CRS_STACK_SIZE
	.align		4
.L_1073:
        /*018c*/ 	.byte	0x04, 0x1e
        /*018e*/ 	.short	(.L_1075 - .L_1074)
.L_1074:
        /*0190*/ 	.word	0x00000000


	//----- nvinfo : EIATTR_CBANK_PARAM_SIZE
	.align		4
.L_1075:
        /*0194*/ 	.byte	0x03, 0x19
        /*0196*/ 	.short	0x0128


	//----- nvinfo : EIATTR_PARAM_CBANK
	.align		4
        /*0198*/ 	.byte	0x04, 0x0a
        /*019a*/ 	.short	(.L_1077 - .L_1076)
	.align		4
.L_1076:
        /*019c*/ 	.word	index@(.nv.constant0._ZN10layer_norm40ln_parallel_residual_bwd_finalize_kernelINS_22Kernel_traits_finalizeILj4096E6__halfS2_S2_S2_fjLb0ELj1024ELj4ENS_18Kernel_traits_baseILj4096ES2_S2_S2_S2_fjLj1024EEEEELb0EEEvNS_9BwdParamsE)
        /*01a0*/ 	.short	0x0210
        /*01a2*/ 	.short	0x0128


	//----- nvinfo : EIATTR_SW_WAR
	.align		4
.L_1077:
        /*01a4*/ 	.byte	0x04, 0x36
        /*01a6*/ 	.short	(.L_1079 - .L_1078)
.L_1078:
        /*01a8*/ 	.word	0x00000008
.L_1079:


//--------------------- .nv.info._ZN10layer_norm31ln_parallel_residual_bwd_kernelINS_13Kernel_traitsI6__halfS2_S2_S2_fjLj4096ELj1ELj1ELj8ELj16ENS_18Kernel_traits_baseILj4096ES2_S2_S2_S2_fjLj256EEEEELb1ELb1ELb0EEEvNS_9BwdParamsE --------------------------
	.section	.nv.info._ZN10layer_norm31ln_parallel_residual_bwd_kernelINS_13Kernel_traitsI6__halfS2_S2_S2_fjLj4096ELj1ELj1ELj8ELj16ENS_18Kernel_traits_baseILj4096ES2_S2_S2_S2_fjLj256EEEEELb1ELb1ELb0EEEvNS_9BwdParamsE,"",@"SHT_CUDA_INFO"
	.sectionflags	@""
	.align	4


	//----- nvinfo : EIATTR_CUDA_API_VERSION
	.align		4
        /*0000*/ 	.byte	0x04, 0x37
        /*0002*/ 	.short	(.L_1081 - .L_1080)
.L_1080:
        /*0004*/ 	.word	0x00000082


	//----- nvinfo : EIATTR_KPARAM_INFO
	.align		4
.L_1081:
        /*0008*/ 	.byte	0x04, 0x17
        /*000a*/ 	.short	(.L_1083 - .L_1082)
.L_1082:
        /*000c*/ 	.word	0x00000000
        /*0010*/ 	.short	0x0000
        /*0012*/ 	.short	0x0000
        /*0014*/ 	.byte	0x00, 0xf0, 0xa1, 0x04


	//----- nvinfo : EIATTR_SPARSE_MMA_MASK
	.align		4
.L_1083:
        /*0018*/ 	.byte	0x03, 0x50
        /*001a*/ 	.short	0x0000


	//----- nvinfo : EIATTR_MAXREG_COUNT
	.align		4
        /*001c*/ 	.byte	0x03, 0x1b
        /*001e*/ 	.short	0x00ff


	//----- nvinfo : EIATTR_NUM_BARRIERS
	.align		4
        /*0020*/ 	.byte	0x02, 0x4c
        /*0022*/ 	.byte	0x01
	.zero		1


	//----- nvinfo : EIATTR_MERCURY_ISA_VERSION
	.align		4
        /*0024*/ 	.byte	0x03, 0x5f
        /*0026*/ 	.short	0x0101


	//----- nvinfo : EIATTR_COOP_GROUP_MASK_REGIDS
	.align		4
        /*0028*/ 	.byte	0x04, 0x29
        /*002a*/ 	.short	(.L_1085 - .L_1084)


	//   ....[0]....
.L_1084:
        /*002c*/ 	.word	0xffffffff


	//   ....[1]....
        /*0030*/ 	.word	0xffffffff


	//   ....[2]....
        /*0034*/ 	.word	0xffffffff


	//   ....[3]....
        /*0038*/ 	.word	0xffffffff


	//   ....[4]....
        /*003c*/ 	.word	0xffffffff


	//   ....[5]....
        /*0040*/ 	.word	0xffffffff


	//   ....[6]....
        /*0044*/ 	.word	0xffffffff


	//   ....[7]....
        /*0048*/ 	.word	0xffffffff


	//   ....[8]....
        /*004c*/ 	.word	0xffffffff


	//   ....[9]....
        /*0050*/ 	.word	0xffffffff


	//   ....[10]....
        /*0054*/ 	.word	0x05000044


	//   ....[11]....
        /*0058*/ 	.word	0x05000044


	//   ....[12]....
        /*005c*/ 	.word	0x05000044


	//   ....[13]....
        /*0060*/ 	.word	0x05000044


	//   ....[14]....
        /*0064*/ 	.word	0x05000044


	//   ....[15]....
        /*0068*/ 	.word	0x05000044


	//   ....[16]....
        /*006c*/ 	.word	0x05000044


	//   ....[17]....
        /*0070*/ 	.word	0x05000044


	//   ....[18]....
        /*0074*/ 	.word	0x05000044


	//   ....[19]....
        /*0078*/ 	.word	0x05000044


	//----- nvinfo : EIATTR_COOP_GROUP_INSTR_OFFSETS
	.align		4
.L_1085:
        /*007c*/ 	.byte	0x04, 0x28
        /*007e*/ 	.short	(.L_1087 - .L_1086)


	//   ....[0]....
.L_1086:
        /*0080*/ 	.word	0x00001230


	//   ....[1]....
        /*0084*/ 	.word	0x00001240


	//   ....[2]....
        /*0088*/ 	.word	0x00001270


	//   ....[3]....
        /*008c*/ 	.word	0x00001280


	//   ....[4]....
        /*0090*/ 	.word	0x000012b0


	//   ....[5]....
        /*0094*/ 	.word	0x000012c0


	//   ....[6]....
        /*0098*/ 	.word	0x000012f0


	//   ....[7]....
        /*009c*/ 	.word	0x00001300


	//   ....[8]....
        /*00a0*/ 	.word	0x00001330


	//   ....[9]....
        /*00a4*/ 	.word	0x00001340


	//   ....[10]....
        /*00a8*/ 	.word	0x00002900


	//   ....[11]....
        /*00ac*/ 	.word	0x00002970


	//   ....[12]....
        /*00b0*/ 	.word	0x000029e0


	//   ....[13]....
        /*00b4*/ 	.word	0x00002a50


	//   ....[14]....
        /*00b8*/ 	.word	0x00002ac0


	//   ....[15]....
        /*00bc*/ 	.word	0x00002b30


	//   ....[16]....
        /*00c0*/ 	.word	0x00002ba0


	//   ....[17]....
        /*00c4*/ 	.word	0x00002c10


	//   ....[18]....
        /*00c8*/ 	.word	0x00002c80


	//   ....[19]....
        /*00cc*/ 	.word	0x00002ce0


	//----- nvinfo : EIATTR_EXIT_INSTR_OFFSETS
	.align		4
.L_1087:
        /*00d0*/ 	.byte	0x04, 0x1c
        /*00d2*/ 	.short	(.L_1089 - .L_1088)


	//   ....[0]....
.L_1088:
        /*00d4*/ 	.word	0x00002820


	//   ....[1]....
        /*00d8*/ 	.word	0x000028b0


	//----- nvinfo : EIATTR_MAX_THREADS
	.align		4
.L_1089:
        /*00dc*/ 	.byte	0x04, 0x05
        /*00de*/ 	.short	(.L_1091 - .L_1090)
.L_1090:
        /*00e0*/ 	.word	0x00000100
        /*00e4*/ 	.word	0x00000001
        /*00e8*/ 	.word	0x00000001


	//----- nvinfo : EIATTR_CRS_STACK_SIZE
	.align		4
.L_1091:
        /*00ec*/ 	.byte	0x04, 0x1e
        /*00ee*/ 	.short	(.L_1093 - .L_1092)
.L_1092:
        /*00f0*/ 	.word	0x00000000


	//----- nvinfo : EIATTR_CBANK_PARAM_SIZE
	.align		4
.L_1093:
        /*00f4*/ 	.byte	0x03, 0x19
        /*00f6*/ 	.short	0x0128


	//----- nvinfo : EIATTR_PARAM_CBANK
	.align		4
        /*00f8*/ 	.byte	0x04, 0x0a
        /*00fa*/ 	.short	(.L_1095 - .L_1094)
	.align		4
.L_1094:
        /*00fc*/ 	.word	index@(.nv.constant0._ZN10layer_norm31ln_parallel_residual_bwd_kernelINS_13Kernel_traitsI6__halfS2_S2_S2_fjLj4096ELj1ELj1ELj8ELj16ENS_18Kernel_traits_baseILj4096ES2_S2_S2_S2_fjLj256EEEEELb1ELb1ELb0EEEvNS_9BwdParamsE)
        /*0100*/ 	.short	0x0210
        /*0102*/ 	.short	0x0128


	//----- nvinfo : EIATTR_SW_WAR
	.align		4
.L_1095:
        /*0104*/ 	.byte	0x04, 0x36
        /*0106*/ 	.short	(.L_1097 - .L_1096)
.L_1096:
        /*0108*/ 	.word	0x00000008
.L_1097:


//--------------------- .nv.info._ZN10layer_norm22ln_bwd_finalize_kernelINS_22Kernel_traits_finalizeILj4096E6__halfS2_S2_S2_fjLb0ELj1024ELj4ENS_18Kernel_traits_baseILj4096ES2_S2_S2_S2_fjLj1024EEEEELb0ELb1EEEvNS_9BwdParamsE --------------------------
	.section	.nv.info._ZN10layer_norm22ln_bwd_finalize_kernelINS_22Kernel_traits_finalizeILj4096E6__halfS2_S2_S2_fjLb0ELj1024ELj4ENS_18Kernel_traits_baseILj4096ES2_S2_S2_S2_fjLj1024EEEEELb0ELb1EEEvNS_9BwdParamsE,"",@"SHT_CUDA_INFO"
	.sectionflags	@""
	.align	4


	//----- nvinfo : EIATTR_CUDA_API_VERSION
	.align		4
        /*0000*/ 	.byte	0x04, 0x37
        /*0002*/ 	.short	(.L_1099 - .L_1098)
.L_1098:
        /*0004*/ 	.word	0x00000082


	//----- nvinfo : EIATTR_KPARAM_INFO
	.align		4
.L_1099:
        /*0008*/ 	.byte	0x04, 0x17
        /*000a*/ 	.short	(.L_1101 - .L_1100)
.L_1100:
        /*000c*/ 	.word	0x00000000
        /*0010*/ 	.short	0x0000
        /*0012*/ 	.short	0x0000
        /*0014*/ 	.byte	0x00, 0xf0, 0xa1, 0x04


	//----- nvinfo : EIATTR_SPARSE_MMA_MASK
	.align		4
.L_1101:
        /*0018*/ 	.byte	0x03, 0x50
        /*001a*/ 	.short	0x0000


	//----- nvinfo : EIATTR_MAXREG_COUNT
	.align		4
        /*001c*/ 	.byte	0x03, 0x1b
        /*001e*/ 	.short	0x0040


	//----- nvinfo : EIATTR_NUM_BARRIERS
	.align		4
        /*0020*/ 	.byte	0x02, 0x4c
        /*0022*/ 	.byte	0x01
	.zero		1


	//----- nvinfo : EIATTR_MERCURY_ISA_VERSION
	.align		4
        /*0024*/ 	.byte	0x03, 0x5f
        /*0026*/ 	.short	0x0101


	//----- nvinfo : EIATTR_COOP_GROUP_MASK_REGIDS
	.align		4
        /*0028*/ 	.byte	0x04, 0x29
        /*002a*/ 	.short	(.L_1103 - .L_1102)


	//   ....[0]....
.L_1102:
        /*002c*/ 	.word	0xffffffff


	//   ....[1]....
        /*0030*/ 	.word	0xffffffff


	//   ....[2]....
        /*0034*/ 	.word	0xffffffff


	//   ....[3]....
        /*0038*/ 	.word	0xffffffff


	//   ....[4]....
        /*003c*/ 	.word	0xffffffff


	//   ....[5]....
        /*0040*/ 	.word	0xffffffff


	//   ....[6]....
        /*0044*/ 	.word	0xffffffff


	//   ....[7]....
        /*0048*/ 	.word	0xffffffff


	//   ....[8]....
        /*004c*/ 	.word	0xffffffff


	//   ....[9]....
        /*0050*/ 	.word	0xffffffff


	//   ....[10]....
        /*0054*/ 	.word	0x05000011


	//   ....[11]....
        /*0058*/ 	.word	0x05000011


	//   ....[12]....
        /*005c*/ 	.word	0x05000011


	//   ....[13]....
        /*0060*/ 	.word	0x05000011


	//   ....[14]....
        /*0064*/ 	.word	0x05000011


	//   ....[15]....
        /*0068*/ 	.word	0x05000011


	//   ....[16]....
        /*006c*/ 	.word	0x05000011


	//   ....[17]....
        /*0070*/ 	.word	0x05000011


	//   ....[18]....
        /*0074*/ 	.word	0x05000011


	//   ....[19]....
        /*0078*/ 	.word	0x05000011


	//----- nvinfo : EIATTR_COOP_GROUP_INSTR_OFFSETS
	.align		4
.L_1103:
        /*007c*/ 	.byte	0x04, 0x28
        /*007e*/ 	.short	(.L_1105 - .L_1104)


	//   ....[0]....
.L_1104:
        /*0080*/ 	.word	0x000008e0


	//   ....[1]....
        /*0084*/ 	.word	0x000008f0


	//   ....[2]....
        /*0088*/ 	.word	0x00000920


	//   ....[3]....
        /*008c*/ 	.word	0x00000930


	//   ....[4]....
        /*0090*/ 	.word	0x00000960


	//   ....[5]....
        /*0094*/ 	.word	0x00000970


	//   ....[6]....
        /*0098*/ 	.word	0x000009a0


	//   ....[7]....
        /*009c*/ 	.word	0x000009b0


	//   ....[8]....
        /*00a0*/ 	.word	0x000009e0


	//   ....[9]....
        /*00a4*/ 	.word	0x000009f0


	//   ....[10]....
        /*00a8*/ 	.word	0x00000bf0


	//   ....[11]....
        /*00ac*/ 	.word	0x00000c60


	//   ....[12]....
        /*00b0*/ 	.word	0x00000cd0


	//   ....[13]....
        /*00b4*/ 	.word	0x00000d40


	//   ....[14]....
        /*00b8*/ 	.word	0x00000db0


	//   ....[15]....
        /*00bc*/ 	.word	0x00000e10


	//   ....[16]....
        /*00c0*/ 	.word	0x00000e80


	//   ....[17]....
        /*00c4*/ 	.word	0x00000ef0


	//   ....[18]....
        /*00c8*/ 	.word	0x00000f60


	//   ....[19]....
        /*00cc*/ 	.word	0x00000fd0


	//----- nvinfo : EIATTR_EXIT_INSTR_OFFSETS
	.align		4
.L_1105:
        /*00d0*/ 	.byte	0x04, 0x1c
        /*00d2*/ 	.short	(.L_1107 - .L_1106)


	//   ....[0]....
.L_1106:
        /*00d4*/ 	.word	0x00000070


	//   ....[1]....
        /*00d8*/ 	.word	0x00000b90


	//----- nvinfo : EIATTR_MAX_THREADS
	.align		4
.L_1107:
        /*00dc*/ 	.byte	0x04, 0x05
        /*00de*/ 	.short	(.L_1109 - .L_1108)
.L_1108:
        /*00e0*/ 	.word	0x00000400
        /*00e4*/ 	.word	0x00000001
        /*00e8*/ 	.word	0x00000001


	//----- nvinfo : EIATTR_CRS_STACK_SIZE
	.align		4
.L_1109:
        /*00ec*/ 	.byte	0x04, 0x1e
        /*00ee*/ 	.short	(.L_1111 - .L_1110)
.L_1110:
        /*00f0*/ 	.word	0x00000000


	//----- nvinfo : EIATTR_CBANK_PARAM_SIZE
	.align		4
.L_1111:
        /*00f4*/ 	.byte	0x03, 0x19
        /*00f6*/ 	.short	0x0128


	//----- nvinfo : EIATTR_PARAM_CBANK
	.align		4
        /*00f8*/ 	.byte	0x04, 0x0a
        /*00fa*/ 	.short	(.L_1113 - .L_1112)
	.align		4
.L_1112:
        /*00fc*/ 	.word	index@(.nv.constant0._ZN10layer_norm22ln_bwd_finalize_kernelINS_22Kernel_traits_finalizeILj4096E6__halfS2_S2_S2_fjLb0ELj1024ELj4ENS_18Kernel_traits_baseILj4096ES2_S2_S2_S2_fjLj1024EEEEELb0ELb1EEEvNS_9BwdParamsE)
        /*0100*/ 	.short	0x0210
        /*0102*/ 	.short	0x0128


	//----- nvinfo : EIATTR_SW_WAR
	.align		4
.L_1113:
        /*0104*/ 	.byte	0x04, 0x36
        /*0106*/ 	.short	(.L_1115 - .L_1114)
.L_1114:
        /*0108*/ 	.word	0x00000008
.L_1115:


//--------------------- .nv.info._ZN10layer_norm40ln_parallel_residual_bwd_finalize_kernelINS_22Kernel_traits_finalizeILj4096E6__halfS2_S2_S2_fjLb0ELj1024ELj4ENS_18Kernel_traits_baseILj4096ES2_S2_S2_S2_fjLj1024EEEEELb1EEEvNS_9BwdParamsE --------------------------
	.section	.nv.info._ZN10layer_norm40ln_parallel_residual_bwd_finalize_kernelINS_22Kernel_traits_finalizeILj4096E6__halfS2_S2_S2_fjLb0ELj1024ELj4ENS_18Kernel_traits_baseILj4096ES2_S2_S2_S2_fjLj1024EEEEELb1EEEvNS_9BwdParamsE,"",@"SHT_CUDA_INFO"
	.sectionflags	@""
	.align	4


	//----- nvinfo : EIATTR_CUDA_API_VERSION
	.align		4
        /*0000*/ 	.byte	0x04, 0x37
        /*0002*/ 	.short	(.L_1117 - .L_1116)
.L_1116:
        /*0004*/ 	.word	0x00000082


	//----- nvinfo : EIATTR_KPARAM_INFO
	.align		4
.L_1117:
        /*0008*/ 	.byte	0x04, 0x17
        /*000a*/ 	.short	(.L_1119 - .L_1118)
.L_1118:
        /*000c*/ 	.word	0x00000000
        /*0010*/ 	.short	0x0000
        /*0012*/ 	.short	0x0000
        /*0014*/ 	.byte	0x00, 0xf0, 0xa1, 0x04


	//----- nvinfo : EIATTR_SPARSE_MMA_MASK
	.align		4
.L_1119:
        /*0018*/ 	.byte	0x03, 0x50
        /*001a*/ 	.short	0x0000


	//----- nvinfo : EIATTR_MAXREG_COUNT
	.align		4
        /*001c*/ 	.byte	0x03, 0x1b
        /*001e*/ 	.short	0x0040


	//----- nvinfo : EIATTR_NUM_BARRIERS
	.align		4
        /*0020*/ 	.byte	0x02, 0x4c
        /*0022*/ 	.byte	0x01
	.zero		1


	//----- nvinfo : EIATTR_MERCURY_ISA_VERSION
	.align		4
        /*0024*/ 	.byte	0x03, 0x5f
        /*0026*/ 	.short	0x0101


	//----- nvinfo : EIATTR_COOP_GROUP_MASK_REGIDS
	.align		4
        /*0028*/ 	.byte	0x04, 0x29
        /*002a*/ 	.short	(.L_1121 - .L_1120)


	//   ....[0]....
.L_1120:
        /*002c*/ 	.word	0xffffffff


	//   ....[1]....
        /*0030*/ 	.word	0xffffffff


	//   ....[2]....
        /*0034*/ 	.word	0xffffffff


	//   ....[3]....
        /*0038*/ 	.word	0xffffffff


	//   ....[4]....
        /*003c*/ 	.word	0xffffffff


	//   ....[5]....
        /*0040*/ 	.word	0xffffffff


	//   ....[6]....
        /*0044*/ 	.word	0xffffffff


	//   ....[7]....
        /*0048*/ 	.word	0xffffffff


	//   ....[8]....
        /*004c*/ 	.word	0xffffffff


	//   ....[9]....
        /*0050*/ 	.word	0xffffffff


	//   ....[10]....
        /*0054*/ 	.word	0xffffffff


	//   ....[11]....
        /*0058*/ 	.word	0xffffffff


	//   ....[12]....
        /*005c*/ 	.word	0xffffffff


	//   ....[13]....
        /*0060*/ 	.word	0xffffffff


	//   ....[14]....
        /*0064*/ 	.word	0xffffffff


	//   ....[15]....
        /*0068*/ 	.word	0xffffffff


	//   ....[16]....
        /*006c*/ 	.word	0xffffffff


	//   ....[17]....
        /*0070*/ 	.word	0xffffffff


	//   ....[18]....
        /*0074*/ 	.word	0xffffffff


	//   ....[19]....
        /*0078*/ 	.word	0xffffffff


	//   ....[20]....
        /*007c*/ 	.word	0x0500000b


	//   ....[21]....
        /*0080*/ 	.word	0x0500000b


	//   ....[22]....
        /*0084*/ 	.word	0x0500000b


	//   ....[23]....
        /*0088*/ 	.word	0x0500000b


	//   ....[24]....
        /*008c*/ 	.word	0x0500000b


	//   ....[25]....
        /*0090*/ 	.word	0x0500000b


	//   ....[26]....
        /*0094*/ 	.word	0x0500000b


	//   ....[27]....
        /*0098*/ 	.word	0x0500000b


	//   ....[28]....
        /*009c*/ 	.word	0x0500000b


	//   ....[29]....
        /*00a0*/ 	.word	0x0500000b


	//   ....[30]....
        /*00a4*/ 	.word	0x0500000b


	//   ....[31]....
        /*00a8*/ 	.word	0x0500000b


	//   ....[32]....
        /*00ac*/ 	.word	0x0500000b


	//   ....[33]....
        /*00b0*/ 	.word	0x0500000b


	//   ....[34]....
        /*00b4*/ 	.word	0x0500000b


	//   ....[35]....
        /*00b8*/ 	.word	0x0500000b


	//   ....[36]....
        /*00bc*/ 	.word	0x0500000b


	//   ....[37]....
        /*00c0*/ 	.word	0x0500000b


	//   ....[38]....
        /*00c4*/ 	.word	0x0500000b


	//   ....[39]....
        /*00c8*/ 	.word	0x0500000b


	//----- nvinfo : EIATTR_COOP_GROUP_INSTR_OFFSETS
	.align		4
.L_1121:
        /*00cc*/ 	.byte	0x04, 0x28
        /*00ce*/ 	.short	(.L_1123 - .L_1122)


	//   ....[0]....
.L_1122:
        /*00d0*/ 	.word	0x00000ce0


	//   ....[1]....
        /*00d4*/ 	.word	0x00000cf0


	//   ....[2]....
        /*00d8*/ 	.word	0x00000d00


	//   ....[3]....
        /*00dc*/ 	.word	0x00000d10


	//   ....[4]....
        /*00e0*/ 	.word	0x00000d40


	//   ....[5]....
        /*00e4*/ 	.word	0x00000d70


	//   ....[6]....
        /*00e8*/ 	.word	0x00000d80


	//   ....[7]....
        /*00ec*/ 	.word	0x00000d90


	//   ....[8]....
        /*00f0*/ 	.word	0x00000db0


	//   ....[9]....
        /*00f4*/ 	.word	0x00000df0


	//   ....[10]....
        /*00f8*/ 	.word	0x00000e00


	//   ....[11]....
        /*00fc*/ 	.word	0x00000e10


	//   ....[12]....
        /*0100*/ 	.word	0x00000e30


	//   ....[13]....
        /*0104*/ 	.word	0x00000e70


	//   ....[14]....
        /*0108*/ 	.word	0x00000e80


	//   ....[15]....
        /*010c*/ 	.word	0x00000e90


	//   ....[16]....
        /*0110*/ 	.word	0x00000eb0


	//   ....[17]....
        /*0114*/ 	.word	0x00000ee0


	//   ....[18]....
        /*0118*/ 	.word	0x00000f00


	//   ....[19]....
        /*011c*/ 	.word	0x00000f10


	//   ....[20]....
        /*0120*/ 	.word	0x00001210


	//   ....[21]....
        /*0124*/ 	.word	0x00001270


	//   ....[22]....
        /*0128*/ 	.word	0x000012d0


	//   ....[23]....
        /*012c*/ 	.word	0x00001330


	//   ....[24]....
        /*0130*/ 	.word	0x00001390


	//   ....[25]....
        /*0134*/ 	.word	0x000013f0


	//   ....[26]....
        /*0138*/ 	.word	0x00001460


	//   ....[27]....
        /*013c*/ 	.word	0x000014d0


	//   ....[28]....
        /*0140*/ 	.word	0x00001540


	//   ....[29]....
        /*0144*/ 	.word	0x000015b0


	//   ....[30]....
        /*0148*/ 	.word	0x00001610


	//   ....[31]....
        /*014c*/ 	.word	0x00001680


	//   ....[32]....
        /*0150*/ 	.word	0x000016f0


	//   ....[33]....
        /*0154*/ 	.word	0x00001760


	//   ....[34]....
        /*0158*/ 	.word	0x000017d0


	//   ....[35]....
        /*015c*/ 	.word	0x00001830


	//   ....[36]....
        /*0160*/ 	.word	0x000018a0


	//   ....[37]....
        /*0164*/ 	.word	0x00001910


	//   ....[38]....
        /*0168*/ 	.word	0x00001980


	//   ....[39]....
        /*016c*/ 	.word	0x000019f0


	//----- nvinfo : EIATTR_EXIT_INSTR_OFFSETS
	.align		4
.L_1123:
        /*0170*/ 	.byte	0x04, 0x1c
        /*0172*/ 	.short	(.L_1125 - .L_1124)


	//   ....[0]....
.L_1124:
        /*0174*/ 	.word	0x00000070


	//   ....[1]....
        /*0178*/ 	.word	0x000011b0


	//----- nvinfo : EIATTR_MAX_THREADS
	.align		4
.L_1125:
        /*017c*/ 	.byte	0x04, 0x05
        /*017e*/ 	.short	(.L_1127 - .L_1126)
.L_1126:
        /*0180*/ 	.word	0x00000400
        /*0184*/ 	.word	0x00000001
        /*0188*/ 	.word	0x00000001


	//----- nvinfo : EIATTR_CRS_STACK_SIZE
	.align		4
.L_1127:
        /*018c*/ 	.byte	0x04, 0x1e
        /*018e*/ 	.short	(.L_1129 - .L_1128)
.L_1128:
        /*0190*/ 	.word	0x00000000


	//----- nvinfo : EIATTR_CBANK_PARAM_SIZE
	.align		4
.L_1129:
        /*0194*/ 	.byte	0x03, 0x19
        /*0196*/ 	.short	0x0128


	//----- nvinfo : EIATTR_PARAM_CBANK
	.align		4
        /*0198*/ 	.byte	0x04, 0x0a
        /*019a*/ 	.short	(.L_1131 - .L_1130)
	.align		4
.L_1130:
        /*019c*/ 	.word	index@(.nv.constant0._ZN10layer_norm40ln_parallel_residual_bwd_finalize_kernelINS_22Kernel_traits_finalizeILj4096E6__halfS2_S2_S2_fjLb0ELj1024ELj4ENS_18Kernel_traits_baseILj4096ES2_S2_S2_S2_fjLj1024EEEEELb1EEEvNS_9BwdParamsE)
        /*01a0*/ 	.short	0x0210
        /*01a2*/ 	.short	0x0128


	//----- nvinfo : EIATTR_SW_WAR
	.align		4
.L_1131:
        /*01a4*/ 	.byte	0x04, 0x36
        /*01a6*/ 	.short	(.L_1133 - .L_1132)
.L_1132:
        /*01a8*/ 	.word	0x00000008
.L_1133:


//--------------------- .nv.info._ZN10layer_norm31ln_parallel_residual_bwd_kernelINS_13Kernel_traitsI6__halfS2_S2_S2_fjLj4096ELj1ELj1ELj8ELj16ENS_18Kernel_traits_baseILj4096ES2_S2_S2_S2_fjLj256EEEEELb1ELb1ELb1EEEvNS_9BwdParamsE --------------------------
	.section	.nv.info._ZN10layer_norm31ln_parallel_residual_bwd_kernelINS_13Kernel_traitsI6__halfS2_S2_S2_fjLj4096ELj1ELj1ELj8ELj16ENS_18Kernel_traits_baseILj4096ES2_S2_S2_S2_fjLj256EEEEELb1ELb1ELb1EEEvNS_9BwdParamsE,"",@"SHT_CUDA_INFO"
	.sectionflags	@""
	.align	4


	//----- nvinfo : EIATTR_CUDA_API_VERSION
	.align		4
        /*0000*/ 	.byte	0x04, 0x37
        /*0002*/ 	.short	(.L_1135 - .L_1134)
.L_1134:
        /*0004*/ 	.word	0x00000082


	//----- nvinfo : EIATTR_KPARAM_INFO
	.align		4
.L_1135:
        /*0008*/ 	.byte	0x04, 0x17
        /*000a*/ 	.short	(.L_1137 - .L_1136)
.L_1136:
        /*000c*/ 	.word	0x00000000
        /*0010*/ 	.short	0x0000
        /*0012*/ 	.short	0x0000
        /*0014*/ 	.byte	0x00, 0xf0, 0xa1, 0x04


	//----- nvinfo : EIATTR_SPARSE_MMA_MASK
	.align		4
.L_1137:
        /*0018*/ 	.byte	0x03, 0x50
        /*001a*/ 	.short	0x0000


	//----- nvinfo : EIATTR_MAXREG_COUNT
	.align		4
        /*001c*/ 	.byte	0x03, 0x1b
        /*001e*/ 	.short	0x00ff


	//----- nvinfo : EIATTR_NUM_BARRIERS
	.align		4
        /*0020*/ 	.byte	0x02, 0x4c
        /*0022*/ 	.byte	0x01
	.zero		1


	//----- nvinfo : EIATTR_MERCURY_ISA_VERSION
	.align		4
        /*0024*/ 	.byte	0x03, 0x5f
        /*0026*/ 	.short	0x0101


	//----- nvinfo : EIATTR_COOP_GROUP_MASK_REGIDS
	.align		4
        /*0028*/ 	.byte	0x04, 0x29
        /*002a*/ 	.short	(.L_1139 - .L_1138)


	//   ....[0]....
.L_1138:
        /*002c*/ 	.word	0xffffffff


	//   ....[1]....
        /*0030*/ 	.word	0xffffffff


	//   ....[2]....
        /*0034*/ 	.word	0xffffffff


	//   ....[3]....
        /*0038*/ 	.word	0xffffffff


	//   ....[4]....
        /*003c*/ 	.word	0xffffffff


	//   ....[5]....
        /*0040*/ 	.word	0xffffffff


	//   ....[6]....
        /*0044*/ 	.word	0xffffffff


	//   ....[7]....
        /*0048*/ 	.word	0xffffffff


	//   ....[8]....
        /*004c*/ 	.word	0xffffffff


	//   ....[9]....
        /*0050*/ 	.word	0xffffffff


	//   ....[10]....
        /*0054*/ 	.word	0x0500002e


	//   ....[11]....
        /*0058*/ 	.word	0x0500002e


	//   ....[12]....
        /*005c*/ 	.word	0x0500002e


	//   ....[13]....
        /*0060*/ 	.word	0x0500002e


	//   ....[14]....
        /*0064*/ 	.word	0x0500002e


	//   ....[15]....
        /*0068*/ 	.word	0x0500002e


	//   ....[16]....
        /*006c*/ 	.word	0x0500002e


	//   ....[17]....
        /*0070*/ 	.word	0x0500002e


	//   ....[18]....
        /*0074*/ 	.word	0x0500002e


	//   ....[19]....
        /*0078*/ 	.word	0x0500002e


	//----- nvinfo : EIATTR_COOP_GROUP_INSTR_OFFSETS
	.align		4
.L_1139:
        /*007c*/ 	.byte	0x04, 0x28
        /*007e*/ 	.short	(.L_1141 - .L_1140)


	//   ....[0]....
.L_1140:
        /*0080*/ 	.word	0x000010b0


	//   ....[1]....
        /*0084*/ 	.word	0x000010c0


	//   ....[2]....
        /*0088*/ 	.word	0x000010f0


	//   ....[3]....
        /*008c*/ 	.word	0x00001100


	//   ....[4]....
        /*0090*/ 	.word	0x00001130


	//   ....[5]....
        /*0094*/ 	.word	0x00001140


	//   ....[6]....
        /*0098*/ 	.word	0x00001170


	//   ....[7]....
        /*009c*/ 	.word	0x00001180


	//   ....[8]....
        /*00a0*/ 	.word	0x000011b0


	//   ....[9]....
        /*00a4*/ 	.word	0x000011c0


	//   ....[10]....
        /*00a8*/ 	.word	0x00002840


	//   ....[11]....
        /*00ac*/ 	.word	0x00002890


	//   ....[12]....
        /*00b0*/ 	.word	0x00002900


	//   ....[13]....
        /*00b4*/ 	.word	0x00002960


	//   ....[14]....
        /*00b8*/ 	.word	0x000029d0


	//   ....[15]....
        /*00bc*/ 	.word	0x00002a30


	//   ....[16]....
        /*00c0*/ 	.word	0x00002aa0


	//   ....[17]....
        /*00c4*/ 	.word	0x00002b00


	//   ....[18]....
        /*00c8*/ 	.word	0x00002b70


	//   ....[19]....
        /*00cc*/ 	.word	0x00002bd0


	//----- nvinfo : EIATTR_EXIT_INSTR_OFFSETS
	.align		4
.L_1141:
        /*00d0*/ 	.byte	0x04, 0x1c
        /*00d2*/ 	.short	(.L_1143 - .L_1142)


	//   ....[0]....
.L_1142:
        /*00d4*/ 	.word	0x000027e0


	//----- nvinfo : EIATTR_MAX_THREADS
	.align		4
.L_1143:
        /*00d8*/ 	.byte	0x04, 0x05
        /*00da*/ 	.short	(.L_1145 - .L_1144)
.L_1144:
        /*00dc*/ 	.word	0x00000100
        /*00e0*/ 	.word	0x00000001
        /*00e4*/ 	.word	0x00000001


	//----- nvinfo : EIATTR_CRS_STACK_SIZE
	.align		4
.L_1145:
        /*00e8*/ 	.byte	0x04, 0x1e
        /*00ea*/ 	.short	(.L_1147 - .L_1146)
.L_1146:
        /*00ec*/ 	.word	0x00000000


	//----- nvinfo : EIATTR_CBANK_PARAM_SIZE
	.align		4
.L_1147:
        /*00f0*/ 	.byte	0x03, 0x19
        /*00f2*/ 	.short	0x0128


	//----- nvinfo : EIATTR_PARAM_CBANK
	.align		4
        /*00f4*/ 	.byte	0x04, 0x0a
        /*00f6*/ 	.short	(.L_1149 - .L_1148)
	.align		4
.L_1148:
        /*00f8*/ 	.word	index@(.nv.constant0._ZN10layer_norm31ln_parallel_residual_bwd_kernelINS_13Kernel_traitsI6__halfS2_S2_S2_fjLj4096ELj1ELj1ELj8ELj16ENS_18Kernel_traits_baseILj4096ES2_S2_S2_S2_fjLj256EEEEELb1ELb1ELb1EEEvNS_9BwdParamsE)
        /*00fc*/ 	.short	0x0210
        /*00fe*/ 	.short	0x0128


	//----- nvinfo : EIATTR_SW_WAR
	.align		4
.L_1149:
        /*0100*/ 	.byte	0x04, 0x36
        /*0102*/ 	.short	(.L_1151 - .L_1150)
.L_1150:
        /*0104*/ 	.word	0x00000008
.L_1151:


//--------------------- .nv.info._ZN10layer_norm31ln_parallel_residual_bwd_kernelINS_13Kernel_traitsIf13__nv_bfloat16S2_S2_fjLj4096ELj1ELj1ELj8ELj16ENS_18Kernel_traits_baseILj4096EfS2_S2_S2_fjLj256EEEEELb0ELb0ELb0EEEvNS_9BwdParamsE --------------------------
	.section	.nv.info._ZN10layer_norm31ln_parallel_residual_bwd_kernelINS_13Kernel_traitsIf13__nv_bfloat16S2_S2_fjLj4096ELj1ELj1ELj8ELj16ENS_18Kernel_traits_baseILj4096EfS2_S2_S2_fjLj256EEEEELb0ELb0ELb0EEEvNS_9BwdParamsE,"",@"SHT_CUDA_INFO"
	.sectionflags	@""
	.align	4


	//----- nvinfo : EIATTR_CUDA_API_VERSION
	.align		4
        /*0000*/ 	.byte	0x04, 0x37
        /*0002*/ 	.short	(.L_1153 - .L_1152)
.L_1152:
        /*0004*/ 	.word	0x00000082


	//----- nvinfo : EIATTR_KPARAM_INFO
	.align		4
.L_1153:
        /*0008*/ 	.byte	0x04, 0x17
        /*000a*/ 	.short	(.L_1155 - .L_1154)
.L_1154:
        /*000c*/ 	.word	0x00000000
        /*0010*/ 	.short	0x0000
        /*0012*/ 	.short	0x0000
        /*0014*/ 	.byte	0x00, 0xf0, 0xa1, 0x04


	//----- nvinfo : EIATTR_SPARSE_MMA_MASK
	.align		4
.L_1155:
        /*0018*/ 	.byte	0x03, 0x50
        /*001a*/ 	.short	0x0000


	//----- nvinfo : EIATTR_MAXREG_COUNT
	.align		4
        /*001c*/ 	.byte	0x03, 0x1b
        /*001e*/ 	.short	0x00ff


	//----- nvinfo : EIATTR_NUM_BARRIERS
	.align		4
        /*0020*/ 	.byte	0x02, 0x4c
        /*0022*/ 	.byte	0x01
	.zero		1


	//----- nvinfo : EIATTR_MERCURY_ISA_VERSION
	.align		4
        /*0024*/ 	.byte	0x03, 0x5f
        /*0026*/ 	.short	0x0101


	//----- nvinfo : EIATTR_COOP_GROUP_MASK_REGIDS
	.align		4
        /*0028*/ 	.byte	0x04, 0x29
        /*002a*/ 	.short	(.L_1157 - .L_1156)


	//   ....[0]....
.L_1156:
        /*002c*/ 	.word	0xffffffff


	//   ....[1]....
        /*0030*/ 	.word	0xffffffff


	//   ....[2]....
        /*0034*/ 	.word	0xffffffff


	//   ....[3]....
        /*0038*/ 	.word	0xffffffff


	//   ....[4]....
        /*003c*/ 	.word	0xffffffff


	//   ....[5]....
        /*0040*/ 	.word	0xffffffff


	//   ....[6]....
        /*0044*/ 	.word	0xffffffff


	//   ....[7]....
        /*0048*/ 	.word	0xffffffff


	//   ....[8]....
        /*004c*/ 	.word	0xffffffff


	//   ....[9]....
        /*0050*/ 	.word	0xffffffff


	//   ....[10]....
        /*0054*/ 	.word	0x05000082


	//   ....[11]....
        /*0058*/ 	.word	0x05000082


	//   ....[12]....
        /*005c*/ 	.word	0x05000082


	//   ....[13]....
        /*0060*/ 	.word	0x05000082


	//   ....[14]....
        /*0064*/ 	.word	0x05000082


	//   ....[15]....
        /*0068*/ 	.word	0x05000082


	//   ....[16]....
        /*006c*/ 	.word	0x05000082


	//   ....[17]....
        /*0070*/ 	.word	0x05000082


	//   ....[18]....
        /*0074*/ 	.word	0x05000082


	//   ....[19]....
        /*0078*/ 	.word	0x05000082


	//----- nvinfo : EIATTR_COOP_GROUP_INSTR_OFFSETS
	.align		4
.L_1157:
        /*007c*/ 	.byte	0x04, 0x28
        /*007e*/ 	.short	(.L_1159 - .L_1158)


	//   ....[0]....
.L_1158:
        /*0080*/ 	.word	0x00001730


	//   ....[1]....
        /*0084*/ 	.word	0x00001740


	//   ....[2]....
        /*0088*/ 	.word	0x00001770


	//   ....[3]....
        /*008c*/ 	.word	0x00001780


	//   ....[4]....
        /*0090*/ 	.word	0x000017b0


	//   ....[5]....
        /*0094*/ 	.word	0x000017c0


	//   ....[6]....
        /*0098*/ 	.word	0x000017f0


	//   ....[7]....
        /*009c*/ 	.word	0x00001800


	//   ....[8]....
        /*00a0*/ 	.word	0x00001830


	//   ....[9]....
        /*00a4*/ 	.word	0x00001840


	//   ....[10]....
        /*00a8*/ 	.word	0x00002a30


	//   ....[11]....
        /*00ac*/ 	.word	0x00002a90


	//   ....[12]....
        /*00b0*/ 	.word	0x00002af0


	//   ....[13]....
        /*00b4*/ 	.word	0x00002b50


	//   ....[14]....
        /*00b8*/ 	.word	0x00002bc0


	//   ....[15]....
        /*00bc*/ 	.word	0x00002c20


	//   ....[16]....
        /*00c0*/ 	.word	0x00002c90


	//   ....[17]....
        /*00c4*/ 	.word	0x00002cf0


	//   ....[18]....
        /*00c8*/ 	.word	0x00002d60


	//   ....[19]....
        /*00cc*/ 	.word	0x00002dc0


	//----- nvinfo : EIATTR_EXIT_INSTR_OFFSETS
	.align		4
.L_1159:
        /*00d0*/ 	.byte	0x04, 0x1c
        /*00d2*/ 	.short	(.L_1161 - .L_1160)


	//   ....[0]....
.L_1160:
        /*00d4*/ 	.word	0x000028d0


	//   ....[1]....
        /*00d8*/ 	.word	0x000029e0


	//----- nvinfo : EIATTR_MAX_THREADS
	.align		4
.L_1161:
        /*00dc*/ 	.byte	0x04, 0x05
        /*00de*/ 	.short	(.L_1163 - .L_1162)
.L_1162:
        /*00e0*/ 	.word	0x00000100
        /*00e4*/ 	.word	0x00000001
        /*00e8*/ 	.word	0x00000001


	//----- nvinfo : EIATTR_CRS_STACK_SIZE
	.align		4
.L_1163:
        /*00ec*/ 	.byte	0x04, 0x1e
        /*00ee*/ 	.short	(.L_1165 - .L_1164)
.L_1164:
        /*00f0*/ 	.word	0x00000000


	//----- nvinfo : EIATTR_CBANK_PARAM_SIZE
	.align		4
.L_1165:
        /*00f4*/ 	.byte	0x03, 0x19
        /*00f6*/ 	.short	0x0128


	//----- nvinfo : EIATTR_PARAM_CBANK
	.align		4
        /*00f8*/ 	.byte	0x04, 0x0a
        /*00fa*/ 	.short	(.L_1167 - .L_1166)
	.align		4
.L_1166:
        /*00fc*/ 	.word	index@(.nv.constant0._ZN10layer_norm31ln_parallel_residual_bwd_kernelINS_13Kernel_traitsIf13__nv_bfloat16S2_S2_fjLj4096ELj1ELj1ELj8ELj16ENS_18Kernel_traits_baseILj4096EfS2_S2_S2_fjLj256EEEEELb0ELb0ELb0EEEvNS_9BwdParamsE)
        /*0100*/ 	.short	0x0210
        /*0102*/ 	.short	0x0128


	//----- nvinfo : EIATTR_SW_WAR
	.align		4
.L_1167:
        /*0104*/ 	.byte	0x04, 0x36
        /*0106*/ 	.short	(.L_1169 - .L_1168)
.L_1168:
        /*0108*/ 	.word	0x00000008
.L_1169:


//--------------------- .nv.info._ZN10layer_norm31ln_parallel_residual_bwd_kernelINS_13Kernel_traitsIf13__nv_bfloat16S2_S2_fjLj4096ELj1ELj1ELj8ELj16ENS_18Kernel_traits_baseILj4096EfS2_S2_S2_fjLj256EEEEELb0ELb0ELb1EEEvNS_9BwdParamsE --------------------------
	.section	.nv.info._ZN10layer_norm31ln_parallel_residual_bwd_kernelINS_13Kernel_traitsIf13__nv_bfloat16S2_S2_fjLj4096ELj1ELj1ELj8ELj16ENS_18Kernel_traits_baseILj4096EfS2_S2_S2_fjLj256EEEEELb0ELb0ELb1EEEvNS_9BwdParamsE,"",@"SHT_CUDA_INFO"
	.sectionflags	@""
	.align	4


	//----- nvinfo : EIATTR_CUDA_API_VERSION
	.align		4
        /*0000*/ 	.byte	0x04, 0x37
        /*0002*/ 	.short	(.L_1171 - .L_1170)
.L_1170:
        /*0004*/ 	.word	0x00000082


	//----- nvinfo : EIATTR_KPARAM_INFO
	.align		4
.L_1171:
        /*0008*/ 	.byte	0x04, 0x17
        /*000a*/ 	.short	(.L_1173 - .L_1172)
.L_1172:
        /*000c*/ 	.word	0x00000000
        /*0010*/ 	.short	0x0000
        /*0012*/ 	.short	0x0000
        /*0014*/ 	.byte	0x00, 0xf0, 0xa1, 0x04


	//----- nvinfo : EIATTR_SPARSE_MMA_MASK
	.align		4
.L_1173:
        /*0018*/ 	.byte	0x03, 0x50
        /*001a*/ 	.short	0x0000


	//----- nvinfo : EIATTR_MAXREG_COUNT
	.align		4
        /*001c*/ 	.byte	0x03, 0x1b
        /*001e*/ 	.short	0x00ff


	//----- nvinfo : EIATTR_NUM_BARRIERS
	.align		4
        /*0020*/ 	.byte	0x02, 0x4c
        /*0022*/ 	.byte	0x01
	.zero		1


	//----- nvinfo : EIATTR_MERCURY_ISA_VERSION
	.align		4
        /*0024*/ 	.byte	0x03, 0x5f
        /*0026*/ 	.short	0x0101


	//----- nvinfo : EIATTR_COOP_GROUP_MASK_REGIDS
	.align		4
        /*0028*/ 	.byte	0x04, 0x29
        /*002a*/ 	.short	(.L_1175 - .L_1174)


	//   ....[0]....
.L_1174:
        /*002c*/ 	.word	0xffffffff


	//   ....[1]....
        /*0030*/ 	.word	0xffffffff


	//   ....[2]....
        /*0034*/ 	.word	0xffffffff


	//   ....[3]....
        /*0038*/ 	.word	0xffffffff


	//   ....[4]....
        /*003c*/ 	.word	0xffffffff


	//   ....[5]....
        /*0040*/ 	.word	0xffffffff


	//   ....[6]....
        /*0044*/ 	.word	0xffffffff


	//   ....[7]....
        /*0048*/ 	.word	0xffffffff


	//   ....[8]....
        /*004c*/ 	.word	0xffffffff


	//   ....[9]....
        /*0050*/ 	.word	0xffffffff


	//   ....[10]....
        /*0054*/ 	.word	0x050000a4


	//   ....[11]....
        /*0058*/ 	.word	0x050000a4


	//   ....[12]....
        /*005c*/ 	.word	0x050000a4


	//   ....[13]....
        /*0060*/ 	.word	0x050000a4


	//   ....[14]....
        /*0064*/ 	.word	0x050000a4


	//   ....[15]....
        /*0068*/ 	.word	0x050000a4


	//   ....[16]....
        /*006c*/ 	.word	0x050000a4


	//   ....[17]....
        /*0070*/ 	.word	0x050000a4


	//   ....[18]....
        /*0074*/ 	.word	0x050000a4


	//   ....[19]....
        /*0078*/ 	.word	0x050000a4


	//----- nvinfo : EIATTR_COOP_GROUP_INSTR_OFFSETS
	.align		4
.L_1175:
        /*007c*/ 	.byte	0x04, 0x28
        /*007e*/ 	.short	(.L_1177 - .L_1176)


	//   ....[0]....
.L_1176:
        /*0080*/ 	.word	0x00001850


	//   ....[1]....
        /*0084*/ 	.word	0x00001860


	//   ....[2]....
        /*0088*/ 	.word	0x00001890


	//   ....[3]....
        /*008c*/ 	.word	0x000018a0


	//   ....[4]....
        /*0090*/ 	.word	0x000018d0


	//   ....[5]....
        /*0094*/ 	.word	0x000018e0


	//   ....[6]....
        /*0098*/ 	.word	0x00001910


	//   ....[7]....
        /*009c*/ 	.word	0x00001920


	//   ....[8]....
        /*00a0*/ 	.word	0x00001950


	//   ....[9]....
        /*00a4*/ 	.word	0x00001960


	//   ....[10]....
        /*00a8*/ 	.word	0x00002d30


	//   ....[11]....
        /*00ac*/ 	.word	0x00002d80


	//   ....[12]....
        /*00b0*/ 	.word	0x00002df0


	//   ....[13]....
        /*00b4*/ 	.word	0x00002e50


	//   ....[14]....
        /*00b8*/ 	.word	0x00002ec0


	//   ....[15]....
        /*00bc*/ 	.word	0x00002f20


	//   ....[16]....
        /*00c0*/ 	.word	0x00002f90


	//   ....[17]....
        /*00c4*/ 	.word	0x00002ff0


	//   ....[18]....
        /*00c8*/ 	.word	0x00003060


	//   ....[19]....
        /*00cc*/ 	.word	0x000030c0


	//----- nvinfo : EIATTR_EXIT_INSTR_OFFSETS
	.align		4
.L_1177:
        /*00d0*/ 	.byte	0x04, 0x1c
        /*00d2*/ 	.short	(.L_1179 - .L_1178)


	//   ....[0]....
.L_1178:
        /*00d4*/ 	.word	0x00002cd0


	//----- nvinfo : EIATTR_MAX_THREADS
	.align		4
.L_1179:
        /*00d8*/ 	.byte	0x04, 0x05
        /*00da*/ 	.short	(.L_1181 - .L_1180)
.L_1180:
        /*00dc*/ 	.word	0x00000100
        /*00e0*/ 	.word	0x00000001
        /*00e4*/ 	.word	0x00000001


	//----- nvinfo : EIATTR_CRS_STACK_SIZE
	.align		4
.L_1181:
        /*00e8*/ 	.byte	0x04, 0x1e
        /*00ea*/ 	.short	(.L_1183 - .L_1182)
.L_1182:
        /*00ec*/ 	.word	0x00000000


	//----- nvinfo : EIATTR_CBANK_PARAM_SIZE
	.align		4
.L_1183:
        /*00f0*/ 	.byte	0x03, 0x19
        /*00f2*/ 	.short	0x0128


	//----- nvinfo : EIATTR_PARAM_CBANK
	.align		4
        /*00f4*/ 	.byte	0x04, 0x0a
        /*00f6*/ 	.short	(.L_1185 - .L_1184)
	.align		4
.L_1184:
        /*00f8*/ 	.word	index@(.nv.constant0._ZN10layer_norm31ln_parallel_residual_bwd_kernelINS_13Kernel_traitsIf13__nv_bfloat16S2_S2_fjLj4096ELj1ELj1ELj8ELj16ENS_18Kernel_traits_baseILj4096EfS2_S2_S2_fjLj256EEEEELb0ELb0ELb1EEEvNS_9BwdParamsE)
        /*00fc*/ 	.short	0x0210
        /*00fe*/ 	.short	0x0128


	//----- nvinfo : EIATTR_SW_WAR
	.align		4
.L_1185:
        /*0100*/ 	.byte	0x04, 0x36
        /*0102*/ 	.short	(.L_1187 - .L_1186)
.L_1186:
        /*0104*/ 	.word	0x00000008
.L_1187:


//--------------------- .nv.info._ZN10layer_norm31ln_parallel_residual_bwd_kernelINS_13Kernel_traitsIf13__nv_bfloat16S2_S2_fjLj4096ELj1ELj1ELj8ELj16ENS_18Kernel_traits_baseILj4096EfS2_S2_S2_fjLj256EEEEELb0ELb1ELb0EEEvNS_9BwdParamsE --------------------------
	.section	.nv.info._ZN10layer_norm31ln_parallel_residual_bwd_kernelINS_13Kernel_traitsIf13__nv_bfloat16S2_S2_fjLj4096ELj1ELj1ELj8ELj16ENS_18Kernel_traits_baseILj4096EfS2_S2_S2_fjLj256EEEEELb0ELb1ELb0EEEvNS_9BwdParamsE,"",@"SHT_CUDA_INFO"
	.sectionflags	@""
	.align	4


	//----- nvinfo : EIATTR_CUDA_API_VERSION
	.align		4
        /*0000*/ 	.byte	0x04, 0x37
        /*0002*/ 	.short	(.L_1189 - .L_1188)
.L_1188:
        /*0004*/ 	.word	0x00000082


	//----- nvinfo : EIATTR_KPARAM_INFO
	.align		4
.L_1189:
        /*0008*/ 	.byte	0x04, 0x17
        /*000a*/ 	.short	(.L_1191 - .L_1190)
.L_1190:
        /*000c*/ 	.word	0x00000000
        /*0010*/ 	.short	0x0000
        /*0012*/ 	.short	0x0000
        /*0014*/ 	.byte	0x00, 0xf0, 0xa1, 0x04


	//----- nvinfo : EIATTR_SPARSE_MMA_MASK
	.align		4
.L_1191:
        /*0018*/ 	.byte	0x03, 0x50
        /*001a*/ 	.short	0x0000


	//----- nvinfo : EIATTR_MAXREG_COUNT
	.align		4
        /*001c*/ 	.byte	0x03, 0x1b
        /*001e*/ 	.short	0x00ff


	//----- nvinfo : EIATTR_NUM_BARRIERS
	.align		4
        /*0020*/ 	.byte	0x02, 0x4c
        /*0022*/ 	.byte	0x01
	.zero		1


	//----- nvinfo : EIATTR_MERCURY_ISA_VERSION
	.align		4
        /*0024*/ 	.byte	0x03, 0x5f
        /*0026*/ 	.short	0x0101


	//----- nvinfo : EIATTR_COOP_GROUP_MASK_REGIDS
	.align		4
        /*0028*/ 	.byte	0x04, 0x29
        /*002a*/ 	.short	(.L_1193 - .L_1192)


	//   ....[0]....
.L_1192:
        /*002c*/ 	.word	0xffffffff


	//   ....[1]....
        /*0030*/ 	.word	0xffffffff


	//   ....[2]....
        /*0034*/ 	.word	0xffffffff


	//   ....[3]....
        /*0038*/ 	.word	0xffffffff


	//   ....[4]....
        /*003c*/ 	.word	0xffffffff


	//   ....[5]....
        /*0040*/ 	.word	0xffffffff


	//   ....[6]....
        /*0044*/ 	.word	0xffffffff


	//   ....[7]....
        /*0048*/ 	.word	0xffffffff


	//   ....[8]....
        /*004c*/ 	.word	0xffffffff


	//   ....[9]....
        /*0050*/ 	.word	0xffffffff


	//   ....[10]....
        /*0054*/ 	.word	0x05000054


	//   ....[11]....
        /*0058*/ 	.word	0x05000054


	//   ....[12]....
        /*005c*/ 	.word	0x05000054


	//   ....[13]....
        /*0060*/ 	.word	0x05000054


	//   ....[14]....
        /*0064*/ 	.word	0x05000054


	//   ....[15]....
        /*0068*/ 	.word	0x05000054


	//   ....[16]....
        /*006c*/ 	.word	0x05000054


	//   ....[17]....
        /*0070*/ 	.word	0x05000054


	//   ....[18]....
        /*0074*/ 	.word	0x05000054


	//   ....[19]....
        /*0078*/ 	.word	0x05000054


	//----- nvinfo : EIATTR_COOP_GROUP_INSTR_OFFSETS
	.align		4
.L_1193:
        /*007c*/ 	.byte	0x04, 0x28
        /*007e*/ 	.short	(.L_1195 - .L_1194)


	//   ....[0]....
.L_1194:
        /*0080*/ 	.word	0x000010d0


	//   ....[1]....
        /*0084*/ 	.word	0x000010e0


	//   ....[2]....
        /*0088*/ 	.word	0x00001110


	//   ....[3]....
        /*008c*/ 	.word	0x00001120


	//   ....[4]....
        /*0090*/ 	.word	0x00001150


	//   ....[5]....
        /*0094*/ 	.word	0x00001160


	//   ....[6]....
        /*0098*/ 	.word	0x00001190


	//   ....[7]....
        /*009c*/ 	.word	0x000011a0


	//   ....[8]....
        /*00a0*/ 	.word	0x000011d0


	//   ....[9]....
        /*00a4*/ 	.word	0x000011e0


	//   ....[10]....
        /*00a8*/ 	.word	0x000022e0


	//   ....[11]....
        /*00ac*/ 	.word	0x00002340


	//   ....[12]....
        /*00b0*/ 	.word	0x000023a0


	//   ....[13]....
        /*00b4*/ 	.word	0x00002400


	//   ....[14]....
        /*00b8*/ 	.word	0x00002470


	//   ....[15]....
        /*00bc*/ 	.word	0x000024d0


	//   ....[16]....
        /*00c0*/ 	.word	0x00002540


	//   ....[17]....
        /*00c4*/ 	.word	0x000025a0


	//   ....[18]....
        /*00c8*/ 	.word	0x00002610


	//   ....[19]....
        /*00cc*/ 	.word	0x00002670


	//----- nvinfo : EIATTR_EXIT_INSTR_OFFSETS
	.align		4
.L_1195:
        /*00d0*/ 	.byte	0x04, 0x1c
        /*00d2*/ 	.short	(.L_1197 - .L_1196)


	//   ....[0]....
.L_1196:
        /*00d4*/ 	.word	0x00002200


	//   ....[1]....
        /*00d8*/ 	.word	0x00002290


	//----- nvinfo : EIATTR_MAX_THREADS
	.align		4
.L_1197:
        /*00dc*/ 	.byte	0x04, 0x05
        /*00de*/ 	.short	(.L_1199 - .L_1198)
.L_1198:
        /*00e0*/ 	.word	0x00000100
        /*00e4*/ 	.word	0x00000001
        /*00e8*/ 	.word	0x00000001


	//----- nvinfo : EIATTR_CRS_STACK_SIZE
	.align		4
.L_1199:
        /*00ec*/ 	.byte	0x04, 0x1e
        /*00ee*/ 	.short	(.L_1201 - .L_1200)
.L_1200:
        /*00f0*/ 	.word	0x00000000


	//----- nvinfo : EIATTR_CBANK_PARAM_SIZE
	.align		4
.L_1201:
        /*00f4*/ 	.byte	0x03, 0x19
        /*00f6*/ 	.short	0x0128


	//----- nvinfo : EIATTR_PARAM_CBANK
	.align		4
        /*00f8*/ 	.byte	0x04, 0x0a
        /*00fa*/ 	.short	(.L_1203 - .L_1202)
	.align		4
.L_1202:
        /*00fc*/ 	.word	index@(.nv.constant0._ZN10layer_norm31ln_parallel_residual_bwd_kernelINS_13Kernel_traitsIf13__nv_bfloat16S2_S2_fjLj4096ELj1ELj1ELj8ELj16ENS_18Kernel_traits_baseILj4096EfS2_S2_S2_fjLj256EEEEELb0ELb1ELb0EEEvNS_9BwdParamsE)
        /*0100*/ 	.short	0x0210
        /*0102*/ 	.short	0x0128


	//----- nvinfo : EIATTR_SW_WAR
	.align		4
.L_1203:
        /*0104*/ 	.byte	0x04, 0x36
        /*0106*/ 	.short	(.L_1205 - .L_1204)
.L_1204:
        /*0108*/ 	.word	0x00000008
.L_1205:


//--------------------- .nv.info._ZN10layer_norm31ln_parallel_residual_bwd_kernelINS_13Kernel_traitsIf13__nv_bfloat16S2_S2_fjLj4096ELj1ELj1ELj8ELj16ENS_18Kernel_traits_baseILj4096EfS2_S2_S2_fjLj256EEEEELb0ELb1ELb1EEEvNS_9BwdParamsE --------------------------
	.section	.nv.info._ZN10layer_norm31ln_parallel_residual_bwd_kernelINS_13Kernel_traitsIf13__nv_bfloat16S2_S2_fjLj4096ELj1ELj1ELj8ELj16ENS_18Kernel_traits_baseILj4096EfS2_S2_S2_fjLj256EEEEELb0ELb1ELb1EEEvNS_9BwdParamsE,"",@"SHT_CUDA_INFO"
	.sectionflags	@""
	.align	4


	//----- nvinfo : EIATTR_CUDA_API_VERSION
	.align		4
        /*0000*/ 	.byte	0x04, 0x37
        /*0002*/ 	.short	(.L_1207 - .L_1206)
.L_1206:
        /*0004*/ 	.word	0x00000082


	//----- nvinfo : EIATTR_KPARAM_INFO
	.align		4
.L_1207:
        /*0008*/ 	.byte	0x04, 0x17
        /*000a*/ 	.short	(.L_1209 - .L_1208)
.L_1208:
        /*000c*/ 	.word	0x00000000
        /*0010*/ 	.short	0x0000
        /*0012*/ 	.short	0x0000
        /*0014*/ 	.byte	0x00, 0xf0, 0xa1, 0x04


	//----- nvinfo : EIATTR_SPARSE_MMA_MASK
	.align		4
.L_1209:
        /*0018*/ 	.byte	0x03, 0x50
        /*001a*/ 	.short	0x0000


	//----- nvinfo : EIATTR_MAXREG_COUNT
	.align		4
        /*001c*/ 	.byte	0x03, 0x1b
        /*001e*/ 	.short	0x00ff


	//----- nvinfo : EIATTR_NUM_BARRIERS
	.align		4
        /*0020*/ 	.byte	0x02, 0x4c
        /*0022*/ 	.byte	0x01
	.zero		1


	//----- nvinfo : EIATTR_MERCURY_ISA_VERSION
	.align		4
        /*0024*/ 	.byte	0x03, 0x5f
        /*0026*/ 	.short	0x0101


	//----- nvinfo : EIATTR_COOP_GROUP_MASK_REGIDS
	.align		4
        /*0028*/ 	.byte	0x04, 0x29
        /*002a*/ 	.short	(.L_1211 - .L_1210)


	//   ....[0]....
.L_1210:
        /*002c*/ 	.word	0xffffffff


	//   ....[1]....
        /*0030*/ 	.word	0xffffffff


	//   ....[2]....
        /*0034*/ 	.word	0xffffffff


	//   ....[3]....
        /*0038*/ 	.word	0xffffffff


	//   ....[4]....
        /*003c*/ 	.word	0xffffffff


	//   ....[5]....
        /*0040*/ 	.word	0xffffffff


	//   ....[6]....
        /*0044*/ 	.word	0xffffffff


	//   ....[7]....
        /*0048*/ 	.word	0xffffffff


	//   ....[8]....
        /*004c*/ 	.word	0xffffffff


	//   ....[9]....
        /*0050*/ 	.word	0xffffffff


	//   ....[10]....
        /*0054*/ 	.word	0x0500002b


	//   ....[11]....
        /*0058*/ 	.word	0x0500002b


	//   ....[12]....
        /*005c*/ 	.word	0x0500002b


	//   ....[13]....
        /*0060*/ 	.word	0x0500002b


	//   ....[14]....
        /*0064*/ 	.word	0x0500002b


	//   ....[15]....
        /*0068*/ 	.word	0x0500002b


	//   ....[16]....
        /*006c*/ 	.word	0x0500002b


	//   ....[17]....
        /*0070*/ 	.word	0x0500002b


	//   ....[18]....
        /*0074*/ 	.word	0x0500002b


	//   ....[19]....
        /*0078*/ 	.word	0x0500002b


	//----- nvinfo : EIATTR_COOP_GROUP_INSTR_OFFSETS
	.align		4
.L_1211:
        /*007c*/ 	.byte	0x04, 0x28
        /*007e*/ 	.short	(.L_1213 - .L_1212)


	//   ....[0]....
.L_1212:
        /*0080*/ 	.word	0x00000fe0


	//   ....[1]....
        /*0084*/ 	.word	0x00000ff0


	//   ....[2]....
        /*0088*/ 	.word	0x00001020


	//   ....[3]....
        /*008c*/ 	.word	0x00001030


	//   ....[4]....
        /*0090*/ 	.word	0x00001060


	//   ....[5]....
        /*0094*/ 	.word	0x00001070


	//   ....[6]....
        /*0098*/ 	.word	0x000010a0


	//   ....[7]....
        /*009c*/ 	.word	0x000010b0


	//   ....[8]....
        /*00a0*/ 	.word	0x000010e0


	//   ....[9]....
        /*00a4*/ 	.word	0x000010f0


	//   ....[10]....
        /*00a8*/ 	.word	0x000022d0


	//   ....[11]....
        /*00ac*/ 	.word	0x00002320


	//   ....[12]....
        /*00b0*/ 	.word	0x00002390


	//   ....[13]....
        /*00b4*/ 	.word	0x000023f0


	//   ....[14]....
        /*00b8*/ 	.word	0x00002460


	//   ....[15]....
        /*00bc*/ 	.word	0x000024c0


	//   ....[16]....
        /*00c0*/ 	.word	0x00002530


	//   ....[17]....
        /*00c4*/ 	.word	0x00002590


	//   ....[18]....
        /*00c8*/ 	.word	0x00002600


	//   ....[19]....
        /*00cc*/ 	.word	0x00002660


	//----- nvinfo : EIATTR_EXIT_INSTR_OFFSETS
	.align		4
.L_1213:
        /*00d0*/ 	.byte	0x04, 0x1c
        /*00d2*/ 	.short	(.L_1215 - .L_1214)


	//   ....[0]....
.L_1214:
        /*00d4*/ 	.word	0x00002270


	//----- nvinfo : EIATTR_MAX_THREADS
	.align		4
.L_1215:
        /*00d8*/ 	.byte	0x04, 0x05
        /*00da*/ 	.short	(.L_1217 - .L_1216)
.L_1216:
        /*00dc*/ 	.word	0x00000100
        /*00e0*/ 	.word	0x00000001
        /*00e4*/ 	.word	0x00000001


	//----- nvinfo : EIATTR_CRS_STACK_SIZE
	.align		4
.L_1217:
        /*00e8*/ 	.byte	0x04, 0x1e
        /*00ea*/ 	.short	(.L_1219 - .L_1218)
.L_1218:
        /*00ec*/ 	.word	0x00000000


	//----- nvinfo : EIATTR_CBANK_PARAM_SIZE
	.align		4
.L_1219:
        /*00f0*/ 	.byte	0x03, 0x19
        /*00f2*/ 	.short	0x0128


	//----- nvinfo : EIATTR_PARAM_CBANK
	.align		4
        /*00f4*/ 	.byte	0x04, 0x0a
        /*00f6*/ 	.short	(.L_1221 - .L_1220)
	.align		4
.L_1220:
        /*00f8*/ 	.word	index@(.nv.constant0._ZN10layer_norm31ln_parallel_residual_bwd_kernelINS_13Kernel_traitsIf13__nv_bfloat16S2_S2_fjLj4096ELj1ELj1ELj8ELj16ENS_18Kernel_traits_baseILj4096EfS2_S2_S2_fjLj256EEEEELb0ELb1ELb1EEEvNS_9BwdParamsE)
        /*00fc*/ 	.short	0x0210
        /*00fe*/ 	.short	0x0128


	//----- nvinfo : EIATTR_SW_WAR
	.align		4
.L_1221:
        /*0100*/ 	.byte	0x04, 0x36
        /*0102*/ 	.short	(.L_1223 - .L_1222)
.L_1222:
        /*0104*/ 	.word	0x00000008
.L_1223:


//--------------------- .nv.info._ZN10layer_norm31ln_parallel_residual_bwd_kernelINS_13Kernel_traitsIf13__nv_bfloat16S2_S2_fjLj4096ELj1ELj1ELj8ELj16ENS_18Kernel_traits_baseILj4096EfS2_S2_S2_fjLj256EEEEELb1ELb0ELb0EEEvNS_9BwdParamsE --------------------------
	.section	.nv.info._ZN10layer_norm31ln_parallel_residual_bwd_kernelINS_13Kernel_traitsIf13__nv_bfloat16S2_S2_fjLj4096ELj1ELj1ELj8ELj16ENS_18Kernel_traits_baseILj4096EfS2_S2_S2_fjLj256EEEEELb1ELb0ELb0EEEvNS_9BwdParamsE,"",@"SHT_CUDA_INFO"
	.sectionflags	@""
	.align	4


	//----- nvinfo : EIATTR_CUDA_API_VERSION
	.align		4
        /*0000*/ 	.byte	0x04, 0x37
        /*0002*/ 	.short	(.L_1225 - .L_1224)
.L_1224:
        /*0004*/ 	.word	0x00000082


	//----- nvinfo : EIATTR_KPARAM_INFO
	.align		4
.L_1225:
        /*0008*/ 	.byte	0x04, 0x17
        /*000a*/ 	.short	(.L_1227 - .L_1226)
.L_1226:
        /*000c*/ 	.word	0x00000000
        /*0010*/ 	.short	0x0000
        /*0012*/ 	.short	0x0000
        /*0014*/ 	.byte	0x00, 0xf0, 0xa1, 0x04


	//----- nvinfo : EIATTR_SPARSE_MMA_MASK
	.align		4
.L_1227:
        /*0018*/ 	.byte	0x03, 0x50
        /*001a*/ 	.short	0x0000


	//----- nvinfo : EIATTR_MAXREG_COUNT
	.align		4
        /*001c*/ 	.byte	0x03, 0x1b
        /*001e*/ 	.short	0x00ff


	//----- nvinfo : EIATTR_NUM_BARRIERS
	.align		4
        /*0020*/ 	.byte	0x02, 0x4c
        /*0022*/ 	.byte	0x01
	.zero		1


	//----- nvinfo : EIATTR_MERCURY_ISA_VERSION
	.align		4
        /*0024*/ 	.byte	0x03, 0x5f
        /*0026*/ 	.short	0x0101


	//----- nvinfo : EIATTR_COOP_GROUP_MASK_REGIDS
	.align		4
        /*0028*/ 	.byte	0x04, 0x29
        /*002a*/ 	.short	(.L_1229 - .L_1228)


	//   ....[0]....
.L_1228:
        /*002c*/ 	.word	0xffffffff


	//   ....[1]....
        /*0030*/ 	.word	0xffffffff


	//   ....[2]....
        /*0034*/ 	.word	0xffffffff


	//   ....[3]....
        /*0038*/ 	.word	0xffffffff


	//   ....[4]....
        /*003c*/ 	.word	0xffffffff


	//   ....[5]....
        /*0040*/ 	.word	0xffffffff


	//   ....[6]....
        /*0044*/ 	.word	0xffffffff


	//   ....[7]....
        /*0048*/ 	.word	0xffffffff


	//   ....[8]....
        /*004c*/ 	.word	0xffffffff


	//   ....[9]....
        /*0050*/ 	.word	0xffffffff


	//   ....[10]....
        /*0054*/ 	.word	0x0500007c


	//   ....[11]....
        /*0058*/ 	.word	0x0500007c


	//   ....[12]....
        /*005c*/ 	.word	0x0500007c


	//   ....[13]....
        /*0060*/ 	.word	0x0500007c


	//   ....[14]....
        /*0064*/ 	.word	0x0500007c


	//   ....[15]....
        /*0068*/ 	.word	0x0500007c


	//   ....[16]....
        /*006c*/ 	.word	0x0500007c


	//   ....[17]....
        /*0070*/ 	.word	0x0500007c


	//   ....[18]....
        /*0074*/ 	.word	0x0500007c


	//   ....[19]....
        /*0078*/ 	.word	0x0500007c


	//----- nvinfo : EIATTR_COOP_GROUP_INSTR_OFFSETS
	.align		4
.L_1229:
        /*007c*/ 	.byte	0x04, 0x28
        /*007e*/ 	.short	(.L_1231 - .L_1230)


	//   ....[0]....
.L_1230:
        /*0080*/ 	.word	0x000018c0


	//   ....[1]....
        /*0084*/ 	.word	0x000018d0


	//   ....[2]....
        /*0088*/ 	.word	0x00001900


	//   ....[3]....
        /*008c*/ 	.word	0x00001910


	//   ....[4]....
        /*0090*/ 	.word	0x00001940


	//   ....[5]....
        /*0094*/ 	.word	0x00001950


	//   ....[6]....
        /*0098*/ 	.word	0x00001980


	//   ....[7]....
        /*009c*/ 	.word	0x00001990


	//   ....[8]....
        /*00a0*/ 	.word	0x000019c0


	//   ....[9]....
        /*00a4*/ 	.word	0x000019d0


	//   ....[10]....
        /*00a8*/ 	.word	0x00003140


	//   ....[11]....
        /*00ac*/ 	.word	0x00003190


	//   ....[12]....
        /*00b0*/ 	.word	0x00003200


	//   ....[13]....
        /*00b4*/ 	.word	0x00003260


	//   ....[14]....
        /*00b8*/ 	.word	0x000032d0


	//   ....[15]....
        /*00bc*/ 	.word	0x00003330


	//   ....[16]....
        /*00c0*/ 	.word	0x000033a0


	//   ....[17]....
        /*00c4*/ 	.word	0x00003400


	//   ....[18]....
        /*00c8*/ 	.word	0x00003470


	//   ....[19]....
        /*00cc*/ 	.word	0x000034d0


	//----- nvinfo : EIATTR_EXIT_INSTR_OFFSETS
	.align		4
.L_1231:
        /*00d0*/ 	.byte	0x04, 0x1c
        /*00d2*/ 	.short	(.L_1233 - .L_1232)


	//   ....[0]....
.L_1232:
        /*00d4*/ 	.word	0x00002fd0


	//   ....[1]....
        /*00d8*/ 	.word	0x000030e0


	//----- nvinfo : EIATTR_MAX_THREADS
	.align		4
.L_1233:
        /*00dc*/ 	.byte	0x04, 0x05
        /*00de*/ 	.short	(.L_1235 - .L_1234)
.L_1234:
        /*00e0*/ 	.word	0x00000100
        /*00e4*/ 	.word	0x00000001
        /*00e8*/ 	.word	0x00000001


	//----- nvinfo : EIATTR_CRS_STACK_SIZE
	.align		4
.L_1235:
        /*00ec*/ 	.byte	0x04, 0x1e
        /*00ee*/ 	.short	(.L_1237 - .L_1236)
.L_1236:
        /*00f0*/ 	.word	0x00000000


	//----- nvinfo : EIATTR_CBANK_PARAM_SIZE
	.align		4
.L_1237:
        /*00f4*/ 	.byte	0x03, 0x19
        /*00f6*/ 	.short	0x0128


	//----- nvinfo : EIATTR_PARAM_CBANK
	.align		4
        /*00f8*/ 	.byte	0x04, 0x0a
        /*00fa*/ 	.short	(.L_1239 - .L_1238)
	.align		4
.L_1238:
        /*00fc*/ 	.word	index@(.nv.constant0._ZN10layer_norm31ln_parallel_residual_bwd_kernelINS_13Kernel_traitsIf13__nv_bfloat16S2_S2_fjLj4096ELj1ELj1ELj8ELj16ENS_18Kernel_traits_baseILj4096EfS2_S2_S2_fjLj256EEEEELb1ELb0ELb0EEEvNS_9BwdParamsE)
        /*0100*/ 	.short	0x0210
        /*0102*/ 	.short	0x0128


	//----- nvinfo : EIATTR_SW_WAR
	.align		4
.L_1239:
        /*0104*/ 	.byte	0x04, 0x36
        /*0106*/ 	.short	(.L_1241 - .L_1240)
.L_1240:
        /*0108*/ 	.word	0x00000008
.L_1241:


//--------------------- .nv.info._ZN10layer_norm31ln_parallel_residual_bwd_kernelINS_13Kernel_traitsIf13__nv_bfloat16S2_S2_fjLj4096ELj1ELj1ELj8ELj16ENS_18Kernel_traits_baseILj4096EfS2_S2_S2_fjLj256EEEEELb1ELb0ELb1EEEvNS_9BwdParamsE --------------------------
	.section	.nv.info._ZN10layer_norm31ln_parallel_residual_bwd_kernelINS_13Kernel_traitsIf13__nv_bfloat16S2_S2_fjLj4096ELj1ELj1ELj8ELj16ENS_18Kernel_traits_baseILj4096EfS2_S2_S2_fjLj256EEEEELb1ELb0ELb1EEEvNS_9BwdParamsE,"",@"SHT_CUDA_INFO"
	.sectionflags	@""
	.align	4


	//----- nvinfo : EIATTR_CUDA_API_VERSION
	.align		4
        /*0000*/ 	.byte	0x04, 0x37
        /*0002*/ 	.short	(.L_1243 - .L_1242)
.L_1242:
        /*0004*/ 	.word	0x00000082


	//----- nvinfo : EIATTR_KPARAM_INFO
	.align		4
.L_1243:
        /*0008*/ 	.byte	0x04, 0x17
        /*000a*/ 	.short	(.L_1245 - .L_1244)
.L_1244:
        /*000c*/ 	.word	0x00000000
        /*0010*/ 	.short	0x0000
        /*0012*/ 	.short	0x0000
        /*0014*/ 	.byte	0x00, 0xf0, 0xa1, 0x04


	//----- nvinfo : EIATTR_SPARSE_MMA_MASK
	.align		4
.L_1245:
        /*0018*/ 	.byte	0x03, 0x50
        /*001a*/ 	.short	0x0000


	//----- nvinfo : EIATTR_MAXREG_COUNT
	.align		4
        /*001c*/ 	.byte	0x03, 0x1b
        /*001e*/ 	.short	0x00ff


	//----- nvinfo : EIATTR_NUM_BARRIERS
	.align		4
        /*0020*/ 	.byte	0x02, 0x4c
        /*0022*/ 	.byte	0x01
	.zero		1


	//----- nvinfo : EIATTR_MERCURY_ISA_VERSION
	.align		4
        /*0024*/ 	.byte	0x03, 0x5f
        /*0026*/ 	.short	0x0101


	//----- nvinfo : EIATTR_COOP_GROUP_MASK_REGIDS
	.align		4
        /*0028*/ 	.byte	0x04, 0x29
        /*002a*/ 	.short	(.L_1247 - .L_1246)


	//   ....[0]....
.L_1246:
        /*002c*/ 	.word	0xffffffff


	//   ....[1]....
        /*0030*/ 	.word	0xffffffff


	//   ....[2]....
        /*0034*/ 	.word	0xffffffff


	//   ....[3]....
        /*0038*/ 	.word	0xffffffff


	//   ....[4]....
        /*003c*/ 	.word	0xffffffff


	//   ....[5]....
        /*0040*/ 	.word	0xffffffff


	//   ....[6]....
        /*0044*/ 	.word	0xffffffff


	//   ....[7]....
        /*0048*/ 	.word	0xffffffff


	//   ....[8]....
        /*004c*/ 	.word	0xffffffff


	//   ....[9]....
        /*0050*/ 	.word	0xffffffff


	//   ....[10]....
        /*0054*/ 	.word	0x0500003c


	//   ....[11]....
        /*0058*/ 	.word	0x0500003c


	//   ....[12]....
        /*005c*/ 	.word	0x0500003c


	//   ....[13]....
        /*0060*/ 	.word	0x0500003c


	//   ....[14]....
        /*0064*/ 	.word	0x0500003c


	//   ....[15]....
        /*0068*/ 	.word	0x0500003c


	//   ....[16]....
        /*006c*/ 	.word	0x0500003c


	//   ....[17]....
        /*0070*/ 	.word	0x0500003c


	//   ....[18]....
        /*0074*/ 	.word	0x0500003c


	//   ....[19]....
        /*0078*/ 	.word	0x0500003c


	//----- nvinfo : EIATTR_COOP_GROUP_INSTR_OFFSETS
	.align		4
.L_1247:
        /*007c*/ 	.byte	0x04, 0x28
        /*007e*/ 	.short	(.L_1249 - .L_1248)


	//   ....[0]....
.L_1248:
        /*0080*/ 	.word	0x000019b0


	//   ....[1]....
        /*0084*/ 	.word	0x000019c0


	//   ....[2]....
        /*0088*/ 	.word	0x000019f0


	//   ....[3]....
        /*008c*/ 	.word	0x00001a00


	//   ....[4]....
        /*0090*/ 	.word	0x00001a30


	//   ....[5]....
        /*0094*/ 	.word	0x00001a40


	//   ....[6]....
        /*0098*/ 	.word	0x00001a70


	//   ....[7]....
        /*009c*/ 	.word	0x00001a80


	//   ....[8]....
        /*00a0*/ 	.word	0x00001ab0


	//   ....[9]....
        /*00a4*/ 	.word	0x00001ac0


	//   ....[10]....
        /*00a8*/ 	.word	0x00003380


	//   ....[11]....
        /*00ac*/ 	.word	0x000033d0


	//   ....[12]....
        /*00b0*/ 	.word	0x00003440


	//   ....[13]....
        /*00b4*/ 	.word	0x000034a0


	//   ....[14]....
        /*00b8*/ 	.word	0x00003510


	//   ....[15]....
        /*00bc*/ 	.word	0x00003570


	//   ....[16]....
        /*00c0*/ 	.word	0x000035e0


	//   ....[17]....
        /*00c4*/ 	.word	0x00003640


	//   ....[18]....
        /*00c8*/ 	.word	0x000036b0


	//   ....[19]....
        /*00cc*/ 	.word	0x00003710


	//----- nvinfo : EIATTR_EXIT_INSTR_OFFSETS
	.align		4
.L_1249:
        /*00d0*/ 	.byte	0x04, 0x1c
        /*00d2*/ 	.short	(.L_1251 - .L_1250)


	//   ....[0]....
.L_1250:
        /*00d4*/ 	.word	0x00003320


	//----- nvinfo : EIATTR_MAX_THREADS
	.align		4
.L_1251:
        /*00d8*/ 	.byte	0x04, 0x05
        /*00da*/ 	.short	(.L_1253 - .L_1252)
.L_1252:
        /*00dc*/ 	.word	0x00000100
        /*00e0*/ 	.word	0x00000001
        /*00e4*/ 	.word	0x00000001


	//----- nvinfo : EIATTR_CRS_STACK_SIZE
	.align		4
.L_1253:
        /*00e8*/ 	.byte	0x04, 0x1e
        /*00ea*/ 	.short	(.L_1255 - .L_1254)
.L_1254:
        /*00ec*/ 	.word	0x00000000


	//----- nvinfo : EIATTR_CBANK_PARAM_SIZE
	.align		4
.L_1255:
        /*00f0*/ 	.byte	0x03, 0x19
        /*00f2*/ 	.short	0x0128


	//----- nvinfo : EIATTR_PARAM_CBANK
	.align		4
        /*00f4*/ 	.byte	0x04, 0x0a
        /*00f6*/ 	.short	(.L_1257 - .L_1256)
	.align		4
.L_1256:
        /*00f8*/ 	.word	index@(.nv.constant0._ZN10layer_norm31ln_parallel_residual_bwd_kernelINS_13Kernel_traitsIf13__nv_bfloat16S2_S2_fjLj4096ELj1ELj1ELj8ELj16ENS_18Kernel_traits_baseILj4096EfS2_S2_S2_fjLj256EEEEELb1ELb0ELb1EEEvNS_9BwdParamsE)
        /*00fc*/ 	.short	0x0210
        /*00fe*/ 	.short	0x0128


	//----- nvinfo : EIATTR_SW_WAR
	.align		4
.L_1257:
        /*0100*/ 	.byte	0x04, 0x36
        /*0102*/ 	.short	(.L_1259 - .L_1258)
.L_1258:
        /*0104*/ 	.word	0x00000008
.L_1259:


//--------------------- .nv.info._ZN10layer_norm22ln_bwd_finalize_kernelINS_22Kernel_traits_finalizeILj4096Ef13__nv_bfloat16S2_S2_fjLb0ELj1024ELj4ENS_18Kernel_traits_baseILj4096EfS2_S2_S2_fjLj1024EEEEELb0ELb0EEEvNS_9BwdParamsE --------------------------
	.section	.nv.info._ZN10layer_norm22ln_bwd_finalize_kernelINS_22Kernel_traits_finalizeILj4096Ef13__nv_bfloat16S2_S2_fjLb0ELj1024ELj4ENS_18Kernel_traits_baseILj4096EfS2_S2_S2_fjLj1024EEEEELb0ELb0EEEvNS_9BwdParamsE,"",@"SHT_CUDA_INFO"
	.sectionflags	@""
	.align	4


	//----- nvinfo : EIATTR_CUDA_API_VERSION
	.align		4
        /*0000*/ 	.byte	0x04, 0x37
        /*0002*/ 	.short	(.L_1261 - .L_1260)
.L_1260:
        /*0004*/ 	.word	0x00000082


	//----- nvinfo : EIATTR_KPARAM_INFO
	.align		4
.L_1261:
        /*0008*/ 	.byte	0x04, 0x17
        /*000a*/ 	.short	(.L_1263 - .L_1262)
.L_1262:
        /*000c*/ 	.word	0x00000000
        /*0010*/ 	.short	0x0000
        /*0012*/ 	.short	0x0000
        /*0014*/ 	.byte	0x00, 0xf0, 0xa1, 0x04


	//----- nvinfo : EIATTR_SPARSE_MMA_MASK
	.align		4
.L_1263:
        /*0018*/ 	.byte	0x03, 0x50
        /*001a*/ 	.short	0x0000


	//----- nvinfo : EIATTR_MAXREG_COUNT
	.align		4
        /*001c*/ 	.byte	0x03, 0x1b
        /*001e*/ 	.short	0x0040


	//----- nvinfo : EIATTR_NUM_BARRIERS
	.align		4
        /*0020*/ 	.byte	0x02, 0x4c
        /*0022*/ 	.byte	0x01
	.zero		1


	//----- nvinfo : EIATTR_MERCURY_ISA_VERSION
	.align		4
        /*0024*/ 	.byte	0x03, 0x5f
        /*0026*/ 	.short	0x0101


	//----- nvinfo : EIATTR_COOP_GROUP_MASK_REGIDS
	.align		4
        /*0028*/ 	.byte	0x04, 0x29
        /*002a*/ 	.short	(.L_1265 - .L_1264)


	//   ....[0]....
.L_1264:
        /*002c*/ 	.word	0xffffffff


	//   ....[1]....
        /*0030*/ 	.word	0xffffffff


	//   ....[2]....
        /*0034*/ 	.word	0xffffffff


	//   ....[3]....
        /*0038*/ 	.word	0xffffffff


	//   ....[4]....
        /*003c*/ 	.word	0xffffffff


	//   ....[5]....
        /*0040*/ 	.word	0xffffffff


	//   ....[6]....
        /*0044*/ 	.word	0xffffffff


	//   ....[7]....
        /*0048*/ 	.word	0xffffffff


	//   ....[8]....
        /*004c*/ 	.word	0xffffffff


	//   ....[9]....
        /*0050*/ 	.word	0xffffffff


	//   ....[10]....
        /*0054*/ 	.word	0x05000013


	//   ....[11]....
        /*0058*/ 	.word	0x05000013


	//   ....[12]....
        /*005c*/ 	.word	0x05000013


	//   ....[13]....
        /*0060*/ 	.word	0x05000013


	//   ....[14]....
        /*0064*/ 	.word	0x05000013


	//   ....[15]....
        /*0068*/ 	.word	0x05000013


	//   ....[16]....
        /*006c*/ 	.word	0x05000013


	//   ....[17]....
        /*0070*/ 	.word	0x05000013


	//   ....[18]....
        /*0074*/ 	.word	0x05000013


	//   ....[19]....
        /*0078*/ 	.word	0x05000013


	//----- nvinfo : EIATTR_COOP_GROUP_INSTR_OFFSETS
	.align		4
.L_1265:
        /*007c*/ 	.byte	0x04, 0x28
        /*007e*/ 	.short	(.L_1267 - .L_1266)


	//   ....[0]....
.L_1266:
        /*0080*/ 	.word	0x000008e0


	//   ....[1]....
        /*0084*/ 	.word	0x000008f0


	//   ....[2]....
        /*0088*/ 	.word	0x00000920


	//   ....[3]....
        /*008c*/ 	.word	0x00000930


	//   ....[4]....
        /*0090*/ 	.word	0x00000960


	//   ....[5]....
        /*0094*/ 	.word	0x00000970


	//   ....[6]....
        /*0098*/ 	.word	0x000009a0


	//   ....[7]....
        /*009c*/ 	.word	0x000009b0


	//   ....[8]....
        /*00a0*/ 	.word	0x000009e0


	//   ....[9]....
        /*00a4*/ 	.word	0x000009f0


	//   ....[10]....
        /*00a8*/ 	.word	0x00000bf0


	//   ....[11]....
        /*00ac*/ 	.word	0x00000c60


	//   ....[12]....
        /*00b0*/ 	.word	0x00000cd0


	//   ....[13]....
        /*00b4*/ 	.word	0x00000d40


	//   ....[14]....
        /*00b8*/ 	.word	0x00000db0


	//   ....[15]....
        /*00bc*/ 	.word	0x00000e10


	//   ....[16]....
        /*00c0*/ 	.word	0x00000e80


	//   ....[17]....
        /*00c4*/ 	.word	0x00000ef0


	//   ....[18]....
        /*00c8*/ 	.word	0x00000f60


	//   ....[19]....
        /*00cc*/ 	.word	0x00000fd0


	//----- nvinfo : EIATTR_EXIT_INSTR_OFFSETS
	.align		4
.L_1267:
        /*00d0*/ 	.byte	0x04, 0x1c
        /*00d2*/ 	.short	(.L_1269 - .L_1268)


	//   ....[0]....
.L_1268:
        /*00d4*/ 	.word	0x00000070


	//   ....[1]....
        /*00d8*/ 	.word	0x00000b90


	//----- nvinfo : EIATTR_MAX_THREADS
	.align		4
.L_1269:
        /*00dc*/ 	.byte	0x04, 0x05
        /*00de*/ 	.short	(.L_1271 - .L_1270)
.L_1270:
        /*00e0*/ 	.word	0x00000400
        /*00e4*/ 	.word	0x00000001
        /*00e8*/ 	.word	0x00000001


	//----- nvinfo : EIATTR_CRS_STACK_SIZE
	.align		4
.L_1271:
        /*00ec*/ 	.byte	0x04, 0x1e
        /*00ee*/ 	.short	(.L_1273 - .L_1272)
.L_1272:
        /*00f0*/ 	.word	0x00000000


	//----- nvinfo : EIATTR_CBANK_PARAM_SIZE
	.align		4
.L_1273:
        /*00f4*/ 	.byte	0x03, 0x19
        /*00f6*/ 	.short	0x0128


	//----- nvinfo : EIATTR_PARAM_CBANK
	.align		4
        /*00f8*/ 	.byte	0x04, 0x0a
        /*00fa*/ 	.short	(.L_1275 - .L_1274)
	.align		4
.L_1274:
        /*00fc*/ 	.word	index@(.nv.constant0._ZN10layer_norm22ln_bwd_finalize_kernelINS_22Kernel_traits_finalizeILj4096Ef13__nv_bfloat16S2_S2_fjLb0ELj1024ELj4ENS_18Kernel_traits_baseILj4096EfS2_S2_S2_fjLj1024EEEEELb0ELb0EEEvNS_9BwdParamsE)
        /*0100*/ 	.short	0x0210
        /*0102*/ 	.short	0x0128


	//----- nvinfo : EIATTR_SW_WAR
	.align		4
.L_1275:
        /*0104*/ 	.byte	0x04, 0x36
        /*0106*/ 	.short	(.L_1277 - .L_1276)
.L_1276:
        /*0108*/ 	.word	0x00000008
.L_1277:


//--------------------- .nv.info._ZN10layer_norm40ln_parallel_residual_bwd_finalize_kernelINS_22Kernel_traits_finalizeILj4096Ef13__nv_bfloat16S2_S2_fjLb0ELj1024ELj4ENS_18Kernel_traits_baseILj4096EfS2_S2_S2_fjLj1024EEEEELb0EEEvNS_9BwdParamsE --------------------------
	.section	.nv.info._ZN10layer_norm40ln_parallel_residual_bwd_finalize_kernelINS_22Kernel_traits_finalizeILj4096Ef13__nv_bfloat16S2_S2_fjLb0ELj1024ELj4ENS_18Kernel_traits_baseILj4096EfS2_S2_S2_fjLj1024EEEEELb0EEEvNS_9BwdParamsE,"",@"SHT_CUDA_INFO"
	.sectionflags	@""
	.align	4


	//----- nvinfo : EIATTR_CUDA_API_VERSION
	.align		4
        /*0000*/ 	.byte	0x04, 0x37
        /*0002*/ 	.short	(.L_1279 - .L_1278)
.L_1278:
        /*0004*/ 	.word	0x00000082


	//----- nvinfo : EIATTR_KPARAM_INFO
	.align		4
.L_1279:
        /*0008*/ 	.byte	0x04, 0x17
        /*000a*/ 	.short	(.L_1281 - .L_1280)
.L_1280:
        /*000c*/ 	.word	0x00000000
        /*0010*/ 	.short	0x0000
        /*0012*/ 	.short	0x0000
        /*0014*/ 	.byte	0x00, 0xf0, 0xa1, 0x04


	//----- nvinfo : EIATTR_SPARSE_MMA_MASK
	.align		4
.L_1281:
        /*0018*/ 	.byte	0x03, 0x50
        /*001a*/ 	.short	0x0000


	//----- nvinfo : EIATTR_MAXREG_COUNT
	.align		4
        /*001c*/ 	.byte	0x03, 0x1b
        /*001e*/ 	.short	0x0040


	//----- nvinfo : EIATTR_NUM_BARRIERS
	.align		4
        /*0020*/ 	.byte	0x02, 0x4c
        /*0022*/ 	.byte	0x01
	.zero		1


	//----- nvinfo : EIATTR_MERCURY_ISA_VERSION
	.align		4
        /*0024*/ 	.byte	0x03, 0x5f
        /*0026*/ 	.short	0x0101


	//----- nvinfo : EIATTR_COOP_GROUP_MASK_REGIDS
	.align		4
        /*0028*/ 	.byte	0x04, 0x29
        /*002a*/ 	.short	(.L_1283 - .L_1282)


	//   ....[0]....
.L_1282:
        /*002c*/ 	.word	0xffffffff


	//   ....[1]....
        /*0030*/ 	.word	0xffffffff


	//   ....[2]....
        /*0034*/ 	.word	0xffffffff


	//   ....[3]....
        /*0038*/ 	.word	0xffffffff


	//   ....[4]....
        /*003c*/ 	.word	0xffffffff


	//   ....[5]....
        /*0040*/ 	.word	0xffffffff


	//   ....[6]....
        /*0044*/ 	.word	0xffffffff


	//   ....[7]....
        /*0048*/ 	.word	0xffffffff


	//   ....[8]....
        /*004c*/ 	.word	0xffffffff


	//   ....[9]....
        /*0050*/ 	.word	0xffffffff


	//   ....[10]....
        /*0054*/ 	.word	0xffffffff


	//   ....[11]....
        /*0058*/ 	.word	0xffffffff


	//   ....[12]....
        /*005c*/ 	.word	0xffffffff


	//   ....[13]....
        /*0060*/ 	.word	0xffffffff


	//   ....[14]....
        /*0064*/ 	.word	0xffffffff


	//   ....[15]....
        /*0068*/ 	.word	0xffffffff


	//   ....[16]....
        /*006c*/ 	.word	0xffffffff


	//   ....[17]....
        /*0070*/ 	.word	0xffffffff


	//   ....[18]....
        /*0074*/ 	.word	0xffffffff


	//   ....[19]....
        /*0078*/ 	.word	0xffffffff


	//   ....[20]....
        /*007c*/ 	.word	0x0500000c


	//   ....[21]....
        /*0080*/ 	.word	0x0500000c


	//   ....[22]....
        /*0084*/ 	.word	0x0500000c


	//   ....[23]....
        /*0088*/ 	.word	0x0500000c


	//   ....[24]....
        /*008c*/ 	.word	0x0500000c


	//   ....[25]....
        /*0090*/ 	.word	0x0500000c


	//   ....[26]....
        /*0094*/ 	.word	0x0500000c


	//   ....[27]....
        /*0098*/ 	.word	0x0500000c


	//   ....[28]....
        /*009c*/ 	.word	0x0500000c


	//   ....[29]....
        /*00a0*/ 	.word	0x0500000c


	//   ....[30]....
        /*00a4*/ 	.word	0x0500000c


	//   ....[31]....
        /*00a8*/ 	.word	0x0500000c


	//   ....[32]....
        /*00ac*/ 	.word	0x0500000c


	//   ....[33]....
        /*00b0*/ 	.word	0x0500000c


	//   ....[34]....
        /*00b4*/ 	.word	0x0500000c


	//   ....[35]....
        /*00b8*/ 	.word	0x0500000c


	//   ....[36]....
        /*00bc*/ 	.word	0x0500000c


	//   ....[37]....
        /*00c0*/ 	.word	0x0500000c


	//   ....[38]....
        /*00c4*/ 	.word	0x0500000c


	//   ....[39]....
        /*00c8*/ 	.word	0x0500000c


	//----- nvinfo : EIATTR_COOP_GROUP_INSTR_OFFSETS
	.align		4
.L_1283:
        /*00cc*/ 	.byte	0x04, 0x28
        /*00ce*/ 	.short	(.L_1285 - .L_1284)


	//   ....[0]....
.L_1284:
        /*00d0*/ 	.word	0x00000ce0


	//   ....[1]....
        /*00d4*/ 	.word	0x00000cf0


	//   ....[2]....
        /*00d8*/ 	.word	0x00000d00


	//   ....[3]....
        /*00dc*/ 	.word	0x00000d10


	//   ....[4]....
        /*00e0*/ 	.word	0x00000d40


	//   ....[5]....
        /*00e4*/ 	.word	0x00000d70


	//   ....[6]....
        /*00e8*/ 	.word	0x00000d80


	//   ....[7]....
        /*00ec*/ 	.word	0x00000d90


	//   ....[8]....
        /*00f0*/ 	.word	0x00000db0


	//   ....[9]....
        /*00f4*/ 	.word	0x00000df0


	//   ....[10]....
        /*00f8*/ 	.word	0x00000e00


	//   ....[11]....
        /*00fc*/ 	.word	0x00000e10


	//   ....[12]....
        /*0100*/ 	.word	0x00000e30


	//   ....[13]....
        /*0104*/ 	.word	0x00000e70


	//   ....[14]....
        /*0108*/ 	.word	0x00000e80


	//   ....[15]....
        /*010c*/ 	.word	0x00000e90


	//   ....[16]....
        /*0110*/ 	.word	0x00000eb0


	//   ....[17]....
        /*0114*/ 	.word	0x00000ee0


	//   ....[18]....
        /*0118*/ 	.word	0x00000f00


	//   ....[19]....
        /*011c*/ 	.word	0x00000f10


	//   ....[20]....
        /*0120*/ 	.word	0x000011f0


	//   ....[21]....
        /*0124*/ 	.word	0x00001250


	//   ....[22]....
        /*0128*/ 	.word	0x000012b0


	//   ....[23]....
        /*012c*/ 	.word	0x00001310


	//   ....[24]....
        /*0130*/ 	.word	0x00001370


	//   ....[25]....
        /*0134*/ 	.word	0x000013d0


	//   ....[26]....
        /*0138*/ 	.word	0x00001440


	//   ....[27]....
        /*013c*/ 	.word	0x000014b0


	//   ....[28]....
        /*0140*/ 	.word	0x00001520


	//   ....[29]....
        /*0144*/ 	.word	0x00001590


	//   ....[30]....
        /*0148*/ 	.word	0x000015f0


	//   ....[31]....
        /*014c*/ 	.word	0x00001660


	//   ....[32]....
        /*0150*/ 	.word	0x000016d0


	//   ....[33]....
        /*0154*/ 	.word	0x00001740


	//   ....[34]....
        /*0158*/ 	.word	0x000017b0


	//   ....[35]....
        /*015c*/ 	.word	0x00001810


	//   ....[36]....
        /*0160*/ 	.word	0x00001880


	//   ....[37]....
        /*0164*/ 	.word	0x000018f0


	//   ....[38]....
        /*0168*/ 	.word	0x00001960


	//   ....[39]....
        /*016c*/ 	.word	0x000019d0


	//----- nvinfo : EIATTR_EXIT_INSTR_OFFSETS
	.align		4
.L_1285:
        /*0170*/ 	.byte	0x04, 0x1c
        /*0172*/ 	.short	(.L_1287 - .L_1286)


	//   ....[0]....
.L_1286:
        /*0174*/ 	.word	0x00000070


	//   ....[1]....
        /*0178*/ 	.word	0x00001190


	//----- nvinfo : EIATTR_MAX_THREADS
	.align		4
.L_1287:
        /*017c*/ 	.byte	0x04, 0x05
        /*017e*/ 	.short	(.L_1289 - .L_1288)
.L_1288:
        /*0180*/ 	.word	0x00000400
        /*0184*/ 	.word	0x00000001
        /*0188*/ 	.word	0x00000001


	//----- nvinfo : EIATTR_CRS_STACK_SIZE
	.align		4
.L_1289:
        /*018c*/ 	.byte	0x04, 0x1e
        /*018e*/ 	.short	(.L_1291 - .L_1290)
.L_1290:
        /*0190*/ 	.word	0x00000000


	//----- nvinfo : EIATTR_CBANK_PARAM_SIZE
	.align		4
.L_1291:
        /*0194*/ 	.byte	0x03, 0x19
        /*0196*/ 	.short	0x0128


	//----- nvinfo : EIATTR_PARAM_CBANK
	.align		4
        /*0198*/ 	.byte	0x04, 0x0a
        /*019a*/ 	.short	(.L_1293 - .L_1292)
	.align		4
.L_1292:
        /*019c*/ 	.word	index@(.nv.constant0._ZN10layer_norm40ln_parallel_residual_bwd_finalize_kernelINS_22Kernel_traits_finalizeILj4096Ef13__nv_bfloat16S2_S2_fjLb0ELj1024ELj4ENS_18Kernel_traits_baseILj4096EfS2_S2_S2_fjLj1024EEEEELb0EEEvNS_9BwdParamsE)
        /*01a0*/ 	.short	0x0210
        /*01a2*/ 	.short	0x0128


	//----- nvinfo : EIATTR_SW_WAR
	.align		4
.L_1293:
        /*01a4*/ 	.byte	0x04, 0x36
        /*01a6*/ 	.short	(.L_1295 - .L_1294)
.L_1294:
        /*01a8*/ 	.word	0x00000008
.L_1295:


//--------------------- .nv.info._ZN10layer_norm31ln_parallel_residual_bwd_kernelINS_13Kernel_traitsIf13__nv_bfloat16S2_S2_fjLj4096ELj1ELj1ELj8ELj16ENS_18Kernel_traits_baseILj4096EfS2_S2_S2_fjLj256EEEEELb1ELb1ELb0EEEvNS_9BwdParamsE --------------------------
	.section	.nv.info._ZN10layer_norm31ln_parallel_residual_bwd_kernelINS_13Kernel_traitsIf13__nv_bfloat16S2_S2_fjLj4096ELj1ELj1ELj8ELj16ENS_18Kernel_traits_baseILj4096EfS2_S2_S2_fjLj256EEEEELb1ELb1ELb0EEEvNS_9BwdParamsE,"",@"SHT_CUDA_INFO"
	.sectionflags	@""
	.align	4


	//----- nvinfo : EIATTR_CUDA_API_VERSION
	.align		4
        /*0000*/ 	.byte	0x04, 0x37
        /*0002*/ 	.short	(.L_1297 - .L_1296)
.L_1296:
        /*0004*/ 	.word	0x00000082


	//----- nvinfo : EIATTR_KPARAM_INFO
	.align		4
.L_1297:
        /*0008*/ 	.byte	0x04, 0x17
        /*000a*/ 	.short	(.L_1299 - .L_1298)
.L_1298:
        /*000c*/ 	.word	0x00000000
        /*0010*/ 	.short	0x0000
        /*0012*/ 	.short	0x0000
        /*0014*/ 	.byte	0x00, 0xf0, 0xa1, 0x04


	//----- nvinfo : EIATTR_SPARSE_MMA_MASK
	.align		4
.L_1299:
        /*0018*/ 	.byte	0x03, 0x50
        /*001a*/ 	.short	0x0000


	//----- nvinfo : EIATTR_MAXREG_COUNT
	.align		4
        /*001c*/ 	.byte	0x03, 0x1b
        /*001e*/ 	.short	0x00ff


	//----- nvinfo : EIATTR_NUM_BARRIERS
	.align		4
        /*0020*/ 	.byte	0x02, 0x4c
        /*0022*/ 	.byte	0x01
	.zero		1


	//----- nvinfo : EIATTR_MERCURY_ISA_VERSION
	.align		4
        /*0024*/ 	.byte	0x03, 0x5f
        /*0026*/ 	.short	0x0101


	//----- nvinfo : EIATTR_COOP_GROUP_MASK_REGIDS
	.align		4
        /*0028*/ 	.byte	0x04, 0x29
        /*002a*/ 	.short	(.L_1301 - .L_1300)


	//   ....[0]....
.L_1300:
        /*002c*/ 	.word	0xffffffff


	//   ....[1]....
        /*0030*/ 	.word	0xffffffff


	//   ....[2]....
        /*0034*/ 	.word	0xffffffff


	//   ....[3]....
        /*0038*/ 	.word	0xffffffff


	//   ....[4]....
        /*003c*/ 	.word	0xffffffff


	//   ....[5]....
        /*0040*/ 	.word	0xffffffff


	//   ....[6]....
        /*0044*/ 	.word	0xffffffff


	//   ....[7]....
        /*0048*/ 	.word	0xffffffff


	//   ....[8]....
        /*004c*/ 	.word	0xffffffff


	//   ....[9]....
        /*0050*/ 	.word	0xffffffff


	//   ....[10]....
        /*0054*/ 	.word	0x05000050


	//   ....[11]....
        /*0058*/ 	.word	0x05000050


	//   ....[12]....
        /*005c*/ 	.word	0x05000050


	//   ....[13]....
        /*0060*/ 	.word	0x05000050


	//   ....[14]....
        /*0064*/ 	.word	0x05000050


	//   ....[15]....
        /*0068*/ 	.word	0x05000050


	//   ....[16]....
        /*006c*/ 	.word	0x05000050


	//   ....[17]....
        /*0070*/ 	.word	0x05000050


	//   ....[18]....
        /*0074*/ 	.word	0x05000050


	//   ....[19]....
        /*0078*/ 	.word	0x05000050


	//----- nvinfo : EIATTR_COOP_GROUP_INSTR_OFFSETS
	.align		4
.L_1301:
        /*007c*/ 	.byte	0x04, 0x28
        /*007e*/ 	.short	(.L_1303 - .L_1302)


	//   ....[0]....
.L_1302:
        /*0080*/ 	.word	0x00001250


	//   ....[1]....
        /*0084*/ 	.word	0x00001260


	//   ....[2]....
        /*0088*/ 	.word	0x00001290


	//   ....[3]....
        /*008c*/ 	.word	0x000012a0


	//   ....[4]....
        /*0090*/ 	.word	0x000012d0


	//   ....[5]....
        /*0094*/ 	.word	0x000012e0


	//   ....[6]....
        /*0098*/ 	.word	0x00001310


	//   ....[7]....
        /*009c*/ 	.word	0x00001320


	//   ....[8]....
        /*00a0*/ 	.word	0x00001350


	//   ....[9]....
        /*00a4*/ 	.word	0x00001360


	//   ....[10]....
        /*00a8*/ 	.word	0x000029a0


	//   ....[11]....
        /*00ac*/ 	.word	0x00002a10


	//   ....[12]....
        /*00b0*/ 	.word	0x00002a80


	//   ....[13]....
        /*00b4*/ 	.word	0x00002af0


	//   ....[14]....
        /*00b8*/ 	.word	0x00002b60


	//   ....[15]....
        /*00bc*/ 	.word	0x00002bd0


	//   ....[16]....
        /*00c0*/ 	.word	0x00002c40


	//   ....[17]....
        /*00c4*/ 	.word	0x00002cb0


	//   ....[18]....
        /*00c8*/ 	.word	0x00002d20


	//   ....[19]....
        /*00cc*/ 	.word	0x00002d80


	//----- nvinfo : EIATTR_EXIT_INSTR_OFFSETS
	.align		4
.L_1303:
        /*00d0*/ 	.byte	0x04, 0x1c
        /*00d2*/ 	.short	(.L_1305 - .L_1304)


	//   ....[0]....
.L_1304:
        /*00d4*/ 	.word	0x000028c0


	//   ....[1]....
        /*00d8*/ 	.word	0x00002950


	//----- nvinfo : EIATTR_MAX_THREADS
	.align		4
.L_1305:
        /*00dc*/ 	.byte	0x04, 0x05
        /*00de*/ 	.short	(.L_1307 - .L_1306)
.L_1306:
        /*00e0*/ 	.word	0x00000100
        /*00e4*/ 	.word	0x00000001
        /*00e8*/ 	.word	0x00000001


	//----- nvinfo : EIATTR_CRS_STACK_SIZE
	.align		4
.L_1307:
        /*00ec*/ 	.byte	0x04, 0x1e
        /*00ee*/ 	.short	(.L_1309 - .L_1308)
.L_1308:
        /*00f0*/ 	.word	0x00000000


	//----- nvinfo : EIATTR_CBANK_PARAM_SIZE
	.align		4
.L_1309:
        /*00f4*/ 	.byte	0x03, 0x19
        /*00f6*/ 	.short	0x0128


	//----- nvinfo : EIATTR_PARAM_CBANK
	.align		4
        /*00f8*/ 	.byte	0x04, 0x0a
        /*00fa*/ 	.short	(.L_1311 - .L_1310)
	.align		4
.L_1310:
        /*00fc*/ 	.word	index@(.nv.constant0._ZN10layer_norm31ln_parallel_residual_bwd_kernelINS_13Kernel_traitsIf13__nv_bfloat16S2_S2_fjLj4096ELj1ELj1ELj8ELj16ENS_18Kernel_traits_baseILj4096EfS2_S2_S2_fjLj256EEEEELb1ELb1ELb0EEEvNS_9BwdParamsE)
        /*0100*/ 	.short	0x0210
        /*0102*/ 	.short	0x0128


	//----- nvinfo : EIATTR_SW_WAR
	.align		4
.L_1311:
        /*0104*/ 	.byte	0x04, 0x36
        /*0106*/ 	.short	(.L_1313 - .L_1312)
.L_1312:
        /*0108*/ 	.word	0x00000008
.L_1313:


//--------------------- .nv.info._ZN10layer_norm22ln_bwd_finalize_kernelINS_22Kernel_traits_finalizeILj4096Ef13__nv_bfloat16S2_S2_fjLb0ELj1024ELj4ENS_18Kernel_traits_baseILj4096EfS2_S2_S2_fjLj1024EEEEELb0ELb1EEEvNS_9BwdParamsE --------------------------
	.section	.nv.info._ZN10layer_norm22ln_bwd_finalize_kernelINS_22Kernel_traits_finalizeILj4096Ef13__nv_bfloat16S2_S2_fjLb0ELj1024ELj4ENS_18Kernel_traits_baseILj4096EfS2_S2_S2_fjLj1024EEEEELb0ELb1EEEvNS_9BwdParamsE,"",@"SHT_CUDA_INFO"
	.sectionflags	@""
	.align	4


	//----- nvinfo : EIATTR_CUDA_API_VERSION
	.align		4
        /*0000*/ 	.byte	0x04, 0x37
        /*0002*/ 	.short	(.L_1315 - .L_1314)
.L_1314:
        /*0004*/ 	.word	0x00000082


	//----- nvinfo : EIATTR_KPARAM_INFO
	.align		4
.L_1315:
        /*0008*/ 	.byte	0x04, 0x17
        /*000a*/ 	.short	(.L_1317 - .L_1316)
.L_1316:
        /*000c*/ 	.word	0x00000000
        /*0010*/ 	.short	0x0000
        /*0012*/ 	.short	0x0000
        /*0014*/ 	.byte	0x00, 0xf0, 0xa1, 0x04


	//----- nvinfo : EIATTR_SPARSE_MMA_MASK
	.align		4
.L_1317:
        /*0018*/ 	.byte	0x03, 0x50
        /*001a*/ 	.short	0x0000


	//----- nvinfo : EIATTR_MAXREG_COUNT
	.align		4
        /*001c*/ 	.byte	0x03, 0x1b
        /*001e*/ 	.short	0x0040


	//----- nvinfo : EIATTR_NUM_BARRIERS
	.align		4
        /*0020*/ 	.byte	0x02, 0x4c
        /*0022*/ 	.byte	0x01
	.zero		1


	//----- nvinfo : EIATTR_MERCURY_ISA_VERSION
	.align		4
        /*0024*/ 	.byte	0x03, 0x5f
        /*0026*/ 	.short	0x0101


	//----- nvinfo : EIATTR_COOP_GROUP_MASK_REGIDS
	.align		4
        /*0028*/ 	.byte	0x04, 0x29
        /*002a*/ 	.short	(.L_1319 - .L_1318)


	//   ....[0]....
.L_1318:
        /*002c*/ 	.word	0xffffffff


	//   ....[1]....
        /*0030*/ 	.word	0xffffffff


	//   ....[2]....
        /*0034*/ 	.word	0xffffffff


	//   ....[3]....
        /*0038*/ 	.word	0xffffffff


	//   ....[4]....
        /*003c*/ 	.word	0xffffffff


	//   ....[5]....
        /*0040*/ 	.word	0xffffffff


	//   ....[6]....
        /*0044*/ 	.word	0xffffffff


	//   ....[7]....
        /*0048*/ 	.word	0xffffffff


	//   ....[8]....
        /*004c*/ 	.word	0xffffffff


	//   ....[9]....
        /*0050*/ 	.word	0xffffffff


	//   ....[10]....
        /*0054*/ 	.word	0x05000011


	//   ....[11]....
        /*0058*/ 	.word	0x05000011


	//   ....[12]....
        /*005c*/ 	.word	0x05000011


	//   ....[13]....
        /*0060*/ 	.word	0x05000011


	//   ....[14]....
        /*0064*/ 	.word	0x05000011


	//   ....[15]....
        /*0068*/ 	.word	0x05000011


	//   ....[16]....
        /*006c*/ 	.word	0x05000011


	//   ....[17]....
        /*0070*/ 	.word	0x05000011


	//   ....[18]....
        /*0074*/ 	.word	0x05000011


	//   ....[19]....
        /*0078*/ 	.word	0x05000011


	//----- nvinfo : EIATTR_COOP_GROUP_INSTR_OFFSETS
	.align		4
.L_1319:
        /*007c*/ 	.byte	0x04, 0x28
        /*007e*/ 	.short	(.L_1321 - .L_1320)


	//   ....[0]....
.L_1320:
        /*0080*/ 	.word	0x000008e0


	//   ....[1]....
        /*0084*/ 	.word	0x000008f0


	//   ....[2]....
        /*0088*/ 	.word	0x00000920


	//   ....[3]....
        /*008c*/ 	.word	0x00000930


	//   ....[4]....
        /*0090*/ 	.word	0x00000960


	//   ....[5]....
        /*0094*/ 	.word	0x00000970


	//   ....[6]....
        /*0098*/ 	.word	0x000009a0


	//   ....[7]....
        /*009c*/ 	.word	0x000009b0


	//   ....[8]....
        /*00a0*/ 	.word	0x000009e0


	//   ....[9]....
        /*00a4*/ 	.word	0x000009f0


	//   ....[10]....
        /*00a8*/ 	.word	0x00000ba0


	//   ....[11]....
        /*00ac*/ 	.word	0x00000c10


	//   ....[12]....
        /*00b0*/ 	.word	0x00000c80


	//   ....[13]....
        /*00b4*/ 	.word	0x00000cf0


	//   ....[14]....
        /*00b8*/ 	.word	0x00000d60


	//   ....[15]....
        /*00bc*/ 	.word	0x00000dc0


	//   ....[16]....
        /*00c0*/ 	.word	0x00000e30


	//   ....[17]....
        /*00c4*/ 	.word	0x00000ea0


	//   ....[18]....
        /*00c8*/ 	.word	0x00000f10


	//   ....[19]....
        /*00cc*/ 	.word	0x00000f80


	//----- nvinfo : EIATTR_EXIT_INSTR_OFFSETS
	.align		4
.L_1321:
        /*00d0*/ 	.byte	0x04, 0x1c
        /*00d2*/ 	.short	(.L_1323 - .L_1322)


	//   ....[0]....
.L_1322:
        /*00d4*/ 	.word	0x00000070


	//   ....[1]....
        /*00d8*/ 	.word	0x00000b40


	//----- nvinfo : EIATTR_MAX_THREADS
	.align		4
.L_1323:
        /*00dc*/ 	.byte	0x04, 0x05
        /*00de*/ 	.short	(.L_1325 - .L_1324)
.L_1324:
        /*00e0*/ 	.word	0x00000400
        /*00e4*/ 	.word	0x00000001
        /*00e8*/ 	.word	0x00000001


	//----- nvinfo : EIATTR_CRS_STACK_SIZE
	.align		4
.L_1325:
        /*00ec*/ 	.byte	0x04, 0x1e
        /*00ee*/ 	.short	(.L_1327 - .L_1326)
.L_1326:
        /*00f0*/ 	.word	0x00000000


	//----- nvinfo : EIATTR_CBANK_PARAM_SIZE
	.align		4
.L_1327:
        /*00f4*/ 	.byte	0x03, 0x19
        /*00f6*/ 	.short	0x0128


	//----- nvinfo : EIATTR_PARAM_CBANK
	.align		4
        /*00f8*/ 	.byte	0x04, 0x0a
        /*00fa*/ 	.short	(.L_1329 - .L_1328)
	.align		4
.L_1328:
        /*00fc*/ 	.word	index@(.nv.constant0._ZN10layer_norm22ln_bwd_finalize_kernelINS_22Kernel_traits_finalizeILj4096Ef13__nv_bfloat16S2_S2_fjLb0ELj1024ELj4ENS_18Kernel_traits_baseILj4096EfS2_S2_S2_fjLj1024EEEEELb0ELb1EEEvNS_9BwdParamsE)
        /*0100*/ 	.short	0x0210
        /*0102*/ 	.short	0x0128


	//----- nvinfo : EIATTR_SW_WAR
	.align		4
.L_1329:
        /*0104*/ 	.byte	0x04, 0x36
        /*0106*/ 	.short	(.L_1331 - .L_1330)
.L_1330:
        /*0108*/ 	.word	0x00000008
.L_1331:


//--------------------- .nv.info._ZN10layer_norm40ln_parallel_residual_bwd_finalize_kernelINS_22Kernel_traits_finalizeILj4096Ef13__nv_bfloat16S2_S2_fjLb0ELj1024ELj4ENS_18Kernel_traits_baseILj4096EfS2_S2_S2_fjLj1024EEEEELb1EEEvNS_9BwdParamsE --------------------------
	.section	.nv.info._ZN10layer_norm40ln_parallel_residual_bwd_finalize_kernelINS_22Kernel_traits_finalizeILj4096Ef13__nv_bfloat16S2_S2_fjLb0ELj1024ELj4ENS_18Kernel_traits_baseILj4096EfS2_S2_S2_fjLj1024EEEEELb1EEEvNS_9BwdParamsE,"",@"SHT_CUDA_INFO"
	.sectionflags	@""
	.align	4


	//----- nvinfo : EIATTR_CUDA_API_VERSION
	.align		4
        /*0000*/ 	.byte	0x04, 0x37
        /*0002*/ 	.short	(.L_1333 - .L_1332)
.L_1332:
        /*0004*/ 	.word	0x00000082


	//----- nvinfo : EIATTR_KPARAM_INFO
	.align		4
.L_1333:
        /*0008*/ 	.byte	0x04, 0x17
        /*000a*/ 	.short	(.L_1335 - .L_1334)
.L_1334:
        /*000c*/ 	.word	0x00000000
        /*0010*/ 	.short	0x0000
        /*0012*/ 	.short	0x0000
        /*0014*/ 	.byte	0x00, 0xf0, 0xa1, 0x04


	//----- nvinfo : EIATTR_SPARSE_MMA_MASK
	.align		4
.L_1335:
        /*0018*/ 	.byte	0x03, 0x50
        /*001a*/ 	.short	0x0000


	//----- nvinfo : EIATTR_MAXREG_COUNT
	.align		4
        /*001c*/ 	.byte	0x03, 0x1b
        /*001e*/ 	.short	0x0040


	//----- nvinfo : EIATTR_NUM_BARRIERS
	.align		4
        /*0020*/ 	.byte	0x02, 0x4c
        /*0022*/ 	.byte	0x01
	.zero		1


	//----- nvinfo : EIATTR_MERCURY_ISA_VERSION
	.align		4
        /*0024*/ 	.byte	0x03, 0x5f
        /*0026*/ 	.short	0x0101


	//----- nvinfo : EIATTR_COOP_GROUP_MASK_REGIDS
	.align		4
        /*0028*/ 	.byte	0x04, 0x29
        /*002a*/ 	.short	(.L_1337 - .L_1336)


	//   ....[0]....
.L_1336:
        /*002c*/ 	.word	0xffffffff


	//   ....[1]....
        /*0030*/ 	.word	0xffffffff


	//   ....[2]....
        /*0034*/ 	.word	0xffffffff


	//   ....[3]....
        /*0038*/ 	.word	0xffffffff


	//   ....[4]....
        /*003c*/ 	.word	0xffffffff


	//   ....[5]....
        /*0040*/ 	.word	0xffffffff


	//   ....[6]....
        /*0044*/ 	.word	0xffffffff


	//   ....[7]....
        /*0048*/ 	.word	0xffffffff


	//   ....[8]....
        /*004c*/ 	.word	0xffffffff


	//   ....[9]....
        /*0050*/ 	.word	0xffffffff


	//   ....[10]....
        /*0054*/ 	.word	0xffffffff


	//   ....[11]....
        /*0058*/ 	.word	0xffffffff


	//   ....[12]....
        /*005c*/ 	.word	0xffffffff


	//   ....[13]....
        /*0060*/ 	.word	0xffffffff


	//   ....[14]....
        /*0064*/ 	.word	0xffffffff


	//   ....[15]....
        /*0068*/ 	.word	0xffffffff


	//   ....[16]....
        /*006c*/ 	.word	0xffffffff


	//   ....[17]....
        /*0070*/ 	.word	0xffffffff


	//   ....[18]....
        /*0074*/ 	.word	0xffffffff


	//   ....[19]....
        /*0078*/ 	.word	0xffffffff


	//   ....[20]....
        /*007c*/ 	.word	0x0500000b


	//   ....[21]....
        /*0080*/ 	.word	0x0500000b


	//   ....[22]....
        /*0084*/ 	.word	0x0500000b


	//   ....[23]....
        /*0088*/ 	.word	0x0500000b


	//   ....[24]....
        /*008c*/ 	.word	0x0500000b


	//   ....[25]....
        /*0090*/ 	.word	0x0500000b


	//   ....[26]....
        /*0094*/ 	.word	0x0500000b


	//   ....[27]....
        /*0098*/ 	.word	0x0500000b


	//   ....[28]....
        /*009c*/ 	.word	0x0500000b


	//   ....[29]....
        /*00a0*/ 	.word	0x0500000b


	//   ....[30]....
        /*00a4*/ 	.word	0x0500000b


	//   ....[31]....
        /*00a8*/ 	.word	0x0500000b


	//   ....[32]....
        /*00ac*/ 	.word	0x0500000b


	//   ....[33]....
        /*00b0*/ 	.word	0x0500000b


	//   ....[34]....
        /*00b4*/ 	.word	0x0500000b


	//   ....[35]....
        /*00b8*/ 	.word	0x0500000b


	//   ....[36]....
        /*00bc*/ 	.word	0x0500000b


	//   ....[37]....
        /*00c0*/ 	.word	0x0500000b


	//   ....[38]....
        /*00c4*/ 	.word	0x0500000b


	//   ....[39]....
        /*00c8*/ 	.word	0x0500000b


	//----- nvinfo : EIATTR_COOP_GROUP_INSTR_OFFSETS
	.align		4
.L_1337:
        /*00cc*/ 	.byte	0x04, 0x28
        /*00ce*/ 	.short	(.L_1339 - .L_1338)


	//   ....[0]....
.L_1338:
        /*00d0*/ 	.word	0x00000ce0


	//   ....[1]....
        /*00d4*/ 	.word	0x00000cf0


	//   ....[2]....
        /*00d8*/ 	.word	0x00000d00


	//   ....[3]....
        /*00dc*/ 	.word	0x00000d10


	//   ....[4]....
        /*00e0*/ 	.word	0x00000d40


	//   ....[5]....
        /*00e4*/ 	.word	0x00000d70


	//   ....[6]....
        /*00e8*/ 	.word	0x00000d80


	//   ....[7]....
        /*00ec*/ 	.word	0x00000d90


	//   ....[8]....
        /*00f0*/ 	.word	0x00000db0


	//   ....[9]....
        /*00f4*/ 	.word	0x00000df0


	//   ....[10]....
        /*00f8*/ 	.word	0x00000e00


	//   ....[11]....
        /*00fc*/ 	.word	0x00000e10


	//   ....[12]....
        /*0100*/ 	.word	0x00000e30


	//   ....[13]....
        /*0104*/ 	.word	0x00000e70


	//   ....[14]....
        /*0108*/ 	.word	0x00000e80


	//   ....[15]....
        /*010c*/ 	.word	0x00000e90


	//   ....[16]....
        /*0110*/ 	.word	0x00000eb0


	//   ....[17]....
        /*0114*/ 	.word	0x00000ee0


	//   ....[18]....
        /*0118*/ 	.word	0x00000f00


	//   ....[19]....
        /*011c*/ 	.word	0x00000f10


	//   ....[20]....
        /*0120*/ 	.word	0x000011d0


	//   ....[21]....
        /*0124*/ 	.word	0x00001230


	//   ....[22]....
        /*0128*/ 	.word	0x00001290


	//   ....[23]....
        /*012c*/ 	.word	0x000012f0


	//   ....[24]....
        /*0130*/ 	.word	0x00001350


	//   ....[25]....
        /*0134*/ 	.word	0x000013b0


	//   ....[26]....
        /*0138*/ 	.word	0x00001420


	//   ....[27]....
        /*013c*/ 	.word	0x00001490


	//   ....[28]....
        /*0140*/ 	.word	0x00001500


	//   ....[29]....
        /*0144*/ 	.word	0x00001570


	//   ....[30]....
        /*0148*/ 	.word	0x000015d0


	//   ....[31]....
        /*014c*/ 	.word	0x00001640


	//   ....[32]....
        /*0150*/ 	.word	0x000016b0


	//   ....[33]....
        /*0154*/ 	.word	0x00001720


	//   ....[34]....
        /*0158*/ 	.word	0x00001790


	//   ....[35]....
        /*015c*/ 	.word	0x000017f0


	//   ....[36]....
        /*0160*/ 	.word	0x00001860


	//   ....[37]....
        /*0164*/ 	.word	0x000018d0


	//   ....[38]....
        /*0168*/ 	.word	0x00001940


	//   ....[39]....
        /*016c*/ 	.word	0x000019b0


	//----- nvinfo : EIATTR_EXIT_INSTR_OFFSETS
	.align		4
.L_1339:
        /*0170*/ 	.byte	0x04, 0x1c
        /*0172*/ 	.short	(.L_1341 - .L_1340)


	//   ....[0]....
.L_1340:
        /*0174*/ 	.word	0x00000070


	//   ....[1]....
        /*0178*/ 	.word	0x00001170


	//----- nvinfo : EIATTR_MAX_THREADS
	.align		4
.L_1341:
        /*017c*/ 	.byte	0x04, 0x05
        /*017e*/ 	.short	(.L_1343 - .L_1342)
.L_1342:
        /*0180*/ 	.word	0x00000400
        /*0184*/ 	.word	0x00000001
        /*0188*/ 	.word	0x00000001


	//----- nvinfo : EIATTR_CRS_STACK_SIZE
	.align		4
.L_1343:
        /*018c*/ 	.byte	0x04, 0x1e
        /*018e*/ 	.short	(.L_1345 - .L_1344)
.L_1344:
        /*0190*/ 	.word	0x00000000


	//----- nvinfo : EIATTR_CBANK_PARAM_SIZE
	.align		4
.L_1345:
        /*0194*/ 	.byte	0x03, 0x19
        /*0196*/ 	.short	0x0128


	//----- nvinfo : EIATTR_PARAM_CBANK
	.align		4
        /*0198*/ 	.byte	0x04, 0x0a
        /*019a*/ 	.short	(.L_1347 - .L_1346)
	.align		4
.L_1346:
        /*019c*/ 	.word	index@(.nv.constant0._ZN10layer_norm40ln_parallel_residual_bwd_finalize_kernelINS_22Kernel_traits_finalizeILj4096Ef13__nv_bfloat16S2_S2_fjLb0ELj1024ELj4ENS_18Kernel_traits_baseILj4096EfS2_S2_S2_fjLj1024EEEEELb1EEEvNS_9BwdParamsE)
        /*01a0*/ 	.short	0x0210
        /*01a2*/ 	.short	0x0128


	//----- nvinfo : EIATTR_SW_WAR
	.align		4
.L_1347:
        /*01a4*/ 	.byte	0x04, 0x36
        /*01a6*/ 	.short	(.L_1349 - .L_1348)
.L_1348:
        /*01a8*/ 	.word	0x00000008
.L_1349:


//--------------------- .nv.info._ZN10layer_norm31ln_parallel_residual_bwd_kernelINS_13Kernel_traitsIf13__nv_bfloat16S2_S2_fjLj4096ELj1ELj1ELj8ELj16ENS_18Kernel_traits_baseILj4096EfS2_S2_S2_fjLj256EEEEELb1ELb1ELb1EEEvNS_9BwdParamsE --------------------------
	.section	.nv.info._ZN10layer_norm31ln_parallel_residual_bwd_kernelINS_13Kernel_traitsIf13__nv_bfloat16S2_S2_fjLj4096ELj1ELj1ELj8ELj16ENS_18Kernel_traits_baseILj4096EfS2_S2_S2_fjLj256EEEEELb1ELb1ELb1EEEvNS_9BwdParamsE,"",@"SHT_CUDA_INFO"
	.sectionflags	@""
	.align	4


	//----- nvinfo : EIATTR_CUDA_API_VERSION
	.align		4
        /*0000*/ 	.byte	0x04, 0x37
        /*0002*/ 	.short	(.L_1351 - .L_1350)
.L_1350:
        /*0004*/ 	.word	0x00000082


	//----- nvinfo : EIATTR_KPARAM_INFO
	.align		4
.L_1351:
        /*0008*/ 	.byte	0x04, 0x17
        /*000a*/ 	.short	(.L_1353 - .L_1352)
.L_1352:
        /*000c*/ 	.word	0x00000000
        /*0010*/ 	.short	0x0000
        /*0012*/ 	.short	0x0000
        /*0014*/ 	.byte	0x00, 0xf0, 0xa1, 0x04


	//----- nvinfo : EIATTR_SPARSE_MMA_MASK
	.align		4
.L_1353:
        /*0018*/ 	.byte	0x03, 0x50
        /*001a*/ 	.short	0x0000


	//----- nvinfo : EIATTR_MAXREG_COUNT
	.align		4
        /*001c*/ 	.byte	0x03, 0x1b
        /*001e*/ 	.short	0x00ff


	//----- nvinfo : EIATTR_NUM_BARRIERS
	.align		4
        /*0020*/ 	.byte	0x02, 0x4c
        /*0022*/ 	.byte	0x01
	.zero		1


	//----- nvinfo : EIATTR_MERCURY_ISA_VERSION
	.align		4
        /*0024*/ 	.byte	0x03, 0x5f
        /*0026*/ 	.short	0x0101


	//----- nvinfo : EIATTR_COOP_GROUP_MASK_REGIDS
	.align		4
        /*0028*/ 	.byte	0x04, 0x29
        /*002a*/ 	.short	(.L_1355 - .L_1354)


	//   ....[0]....
.L_1354:
        /*002c*/ 	.word	0xffffffff


	//   ....[1]....
        /*0030*/ 	.word	0xffffffff


	//   ....[2]....
        /*0034*/ 	.word	0xffffffff


	//   ....[3]....
        /*0038*/ 	.word	0xffffffff


	//   ....[4]....
        /*003c*/ 	.word	0xffffffff


	//   ....[5]....
        /*0040*/ 	.word	0xffffffff


	//   ....[6]....
        /*0044*/ 	.word	0xffffffff


	//   ....[7]....
        /*0048*/ 	.word	0xffffffff


	//   ....[8]....
        /*004c*/ 	.word	0xffffffff


	//   ....[9]....
        /*0050*/ 	.word	0xffffffff


	//   ....[10]....
        /*0054*/ 	.word	0x0500003a


	//   ....[11]....
        /*0058*/ 	.word	0x0500003a


	//   ....[12]....
        /*005c*/ 	.word	0x0500003a


	//   ....[13]....
        /*0060*/ 	.word	0x0500003a


	//   ....[14]....
        /*0064*/ 	.word	0x0500003a


	//   ....[15]....
        /*0068*/ 	.word	0x0500003a


	//   ....[16]....
        /*006c*/ 	.word	0x0500003a


	//   ....[17]....
        /*0070*/ 	.word	0x0500003a


	//   ....[18]....
        /*0074*/ 	.word	0x0500003a


	//   ....[19]....
        /*0078*/ 	.word	0x0500003a


	//----- nvinfo : EIATTR_COOP_GROUP_INSTR_OFFSETS
	.align		4
.L_1355:
        /*007c*/ 	.byte	0x04, 0x28
        /*007e*/ 	.short	(.L_1357 - .L_1356)


	//   ....[0]....
.L_1356:
        /*0080*/ 	.word	0x000010d0


	//   ....[1]....
        /*0084*/ 	.word	0x000010e0


	//   ....[2]....
        /*0088*/ 	.word	0x00001110


	//   ....[3]....
        /*008c*/ 	.word	0x00001120


	//   ....[4]....
        /*0090*/ 	.word	0x00001150


	//   ....[5]....
        /*0094*/ 	.word	0x00001160


	//   ....[6]....
        /*0098*/ 	.word	0x00001190


	//   ....[7]....
        /*009c*/ 	.word	0x000011a0


	//   ....[8]....
        /*00a0*/ 	.word	0x000011d0


	//   ....[9]....
        /*00a4*/ 	.word	0x000011e0


	//   ....[10]....
        /*00a8*/ 	.word	0x000028e0


	//   ....[11]....
        /*00ac*/ 	.word	0x00002930


	//   ....[12]....
        /*00b0*/ 	.word	0x000029a0


	//   ....[13]....
        /*00b4*/ 	.word	0x00002a00


	//   ....[14]....
        /*00b8*/ 	.word	0x00002a70


	//   ....[15]....
        /*00bc*/ 	.word	0x00002ad0


	//   ....[16]....
        /*00c0*/ 	.word	0x00002b40


	//   ....[17]....
        /*00c4*/ 	.word	0x00002ba0


	//   ....[18]....
        /*00c8*/ 	.word	0x00002c10


	//   ....[19]....
        /*00cc*/ 	.word	0x00002c70


	//----- nvinfo : EIATTR_EXIT_INSTR_OFFSETS
	.align		4
.L_1357:
        /*00d0*/ 	.byte	0x04, 0x1c
        /*00d2*/ 	.short	(.L_1359 - .L_1358)


	//   ....[0]....
.L_1358:
        /*00d4*/ 	.word	0x00002880


	//----- nvinfo : EIATTR_MAX_THREADS
	.align		4
.L_1359:
        /*00d8*/ 	.byte	0x04, 0x05
        /*00da*/ 	.short	(.L_1361 - .L_1360)
.L_1360:
        /*00dc*/ 	.word	0x00000100
        /*00e0*/ 	.word	0x00000001
        /*00e4*/ 	.word	0x00000001


	//----- nvinfo : EIATTR_CRS_STACK_SIZE
	.align		4
.L_1361:
        /*00e8*/ 	.byte	0x04, 0x1e
        /*00ea*/ 	.short	(.L_1363 - .L_1362)
.L_1362:
        /*00ec*/ 	.word	0x00000000


	//----- nvinfo : EIATTR_CBANK_PARAM_SIZE
	.align		4
.L_1363:
        /*00f0*/ 	.byte	0x03, 0x19
        /*00f2*/ 	.short	0x0128


	//----- nvinfo : EIATTR_PARAM_CBANK
	.align		4
        /*00f4*/ 	.byte	0x04, 0x0a
        /*00f6*/ 	.short	(.L_1365 - .L_1364)
	.align		4
.L_1364:
        /*00f8*/ 	.word	index@(.nv.constant0._ZN10layer_norm31ln_parallel_residual_bwd_kernelINS_13Kernel_traitsIf13__nv_bfloat16S2_S2_fjLj4096ELj1ELj1ELj8ELj16ENS_18Kernel_traits_baseILj4096EfS2_S2_S2_fjLj256EEEEELb1ELb1ELb1EEEvNS_9BwdParamsE)
        /*00fc*/ 	.short	0x0210
        /*00fe*/ 	.short	0x0128


	//----- nvinfo : EIATTR_SW_WAR
	.align		4
.L_1365:
        /*0100*/ 	.byte	0x04, 0x36
        /*0102*/ 	.short	(.L_1367 - .L_1366)
.L_1366:
        /*0104*/ 	.word	0x00000008
.L_1367:


//--------------------- .nv.info._ZN10layer_norm31ln_parallel_residual_bwd_kernelINS_13Kernel_traitsI13__nv_bfloat16S2_fS2_fjLj4096ELj1ELj1ELj8ELj16ENS_18Kernel_traits_baseILj4096ES2_S2_fS2_fjLj256EEEEELb0ELb0ELb0EEEvNS_9BwdParamsE --------------------------
	.section	.nv.info._ZN10layer_norm31ln_parallel_residual_bwd_kernelINS_13Kernel_traitsI13__nv_bfloat16S2_fS2_fjLj4096ELj1ELj1ELj8ELj16ENS_18Kernel_traits_baseILj4096ES2_S2_fS2_fjLj256EEEEELb0ELb0ELb0EEEvNS_9BwdParamsE,"",@"SHT_CUDA_INFO"
	.sectionflags	@""
	.align	4


	//----- nvinfo : EIATTR_CUDA_API_VERSION
	.align		4
        /*0000*/ 	.byte	0x04, 0x37
        /*0002*/ 	.short	(.L_1369 - .L_1368)
.L_1368:
        /*0004*/ 	.word	0x00000082


	//----- nvinfo : EIATTR_KPARAM_INFO
	.align		4
.L_1369:
        /*0008*/ 	.byte	0x04, 0x17
        /*000a*/ 	.short	(.L_1371 - .L_1370)
.L_1370:
        /*000c*/ 	.word	0x00000000
        /*0010*/ 	.short	0x0000
        /*0012*/ 	.short	0x0000
        /*0014*/ 	.byte	0x00, 0xf0, 0xa1, 0x04


	//----- nvinfo : EIATTR_SPARSE_MMA_MASK
	.align		4
.L_1371:
        /*0018*/ 	.byte	0x03, 0x50
        /*001a*/ 	.short	0x0000


	//----- nvinfo : EIATTR_MAXREG_COUNT
	.align		4
        /*001c*/ 	.byte	0x03, 0x1b
        /*001e*/ 	.short	0x00ff


	//----- nvinfo : EIATTR_NUM_BARRIERS
	.align		4
        /*0020*/ 	.byte	0x02, 0x4c
        /*0022*/ 	.byte	0x01
	.zero		1


	//----- nvinfo : EIATTR_MERCURY_ISA_VERSION
	.align		4
        /*0024*/ 	.byte	0x03, 0x5f
        /*0026*/ 	.short	0x0101


	//----- nvinfo : EIATTR_COOP_GROUP_MASK_REGIDS
	.align		4
        /*0028*/ 	.byte	0x04, 0x29
        /*002a*/ 	.short	(.L_1373 - .L_1372)


	//   ....[0]....
.L_1372:
        /*002c*/ 	.word	0xffffffff


	//   ....[1]....
        /*0030*/ 	.word	0xffffffff


	//   ....[2]....
        /*0034*/ 	.word	0xffffffff


	//   ....[3]....
        /*0038*/ 	.word	0xffffffff


	//   ....[4]....
        /*003c*/ 	.word	0xffffffff


	//   ....[5]....
        /*0040*/ 	.word	0xffffffff


	//   ....[6]....
        /*0044*/ 	.word	0xffffffff


	//   ....[7]....
        /*0048*/ 	.word	0xffffffff


	//   ....[8]....
        /*004c*/ 	.word	0xffffffff


	//   ....[9]....
        /*0050*/ 	.word	0xffffffff


	//   ....[10]....
        /*0054*/ 	.word	0x05000068


	//   ....[11]....
        /*0058*/ 	.word	0x05000068


	//   ....[12]....
        /*005c*/ 	.word	0x05000068


	//   ....[13]....
        /*0060*/ 	.word	0x05000068


	//   ....[14]....
        /*0064*/ 	.word	0x05000068


	//   ....[15]....
        /*0068*/ 	.word	0x05000068


	//   ....[16]....
        /*006c*/ 	.word	0x05000068


	//   ....[17]....
        /*0070*/ 	.word	0x05000068


	//   ....[18]....
        /*0074*/ 	.word	0x05000068


	//   ....[19]....
        /*0078*/ 	.word	0x05000068


	//----- nvinfo : EIATTR_COOP_GROUP_INSTR_OFFSETS
	.align		4
.L_1373:
        /*007c*/ 	.byte	0x04, 0x28
        /*007e*/ 	.short	(.L_1375 - .L_1374)


	//   ....[0]....
.L_1374:
        /*0080*/ 	.word	0x00001890


	//   ....[1]....
        /*0084*/ 	.word	0x000018a0


	//   ....[2]....
        /*0088*/ 	.word	0x000018d0


	//   ....[3]....
        /*008c*/ 	.word	0x000018e0


	//   ....[4]....
        /*0090*/ 	.word	0x00001910


	//   ....[5]....
        /*0094*/ 	.word	0x00001920


	//   ....[6]....
        /*0098*/ 	.word	0x00001950


	//   ....[7]....
        /*009c*/ 	.word	0x00001960


	//   ....[8]....
        /*00a0*/ 	.word	0x00001990


	//   ....[9]....
        /*00a4*/ 	.word	0x000019a0


	//   ....[10]....
        /*00a8*/ 	.word	0x00002920


	//   ....[11]....
        /*00ac*/ 	.word	0x00002970


	//   ....[12]....
        /*00b0*/ 	.word	0x000029e0


	//   ....[13]....
        /*00b4*/ 	.word	0x00002a40


	//   ....[14]....
        /*00b8*/ 	.word	0x00002ab0


	//   ....[15]....
        /*00bc*/ 	.word	0x00002b10


	//   ....[16]....
        /*00c0*/ 	.word	0x00002b80


	//   ....[17]....
        /*00c4*/ 	.word	0x00002be0


	//   ....[18]....
        /*00c8*/ 	.word	0x00002c50


	//   ....[19]....
        /*00cc*/ 	.word	0x00002cb0


	//----- nvinfo : EIATTR_EXIT_INSTR_OFFSETS
	.align		4
.L_1375:
        /*00d0*/ 	.byte	0x04, 0x1c
        /*00d2*/ 	.short	(.L_1377 - .L_1376)


	//   ....[0]....
.L_1376:
        /*00d4*/ 	.word	0x000027b0


	//   ....[1]....
        /*00d8*/ 	.word	0x000028c0


	//----- nvinfo : EIATTR_MAX_THREADS
	.align		4
.L_1377:
        /*00dc*/ 	.byte	0x04, 0x05
        /*00de*/ 	.short	(.L_1379 - .L_1378)
.L_1378:
        /*00e0*/ 	.word	0x00000100
        /*00e4*/ 	.word	0x00000001
        /*00e8*/ 	.word	0x00000001


	//----- nvinfo : EIATTR_CRS_STACK_SIZE
	.align		4
.L_1379:
        /*00ec*/ 	.byte	0x04, 0x1e
        /*00ee*/ 	.short	(.L_1381 - .L_1380)
.L_1380:
        /*00f0*/ 	.word	0x00000000


	//----- nvinfo : EIATTR_CBANK_PARAM_SIZE
	.align		4
.L_1381:
        /*00f4*/ 	.byte	0x03, 0x19
        /*00f6*/ 	.short	0x0128


	//----- nvinfo : EIATTR_PARAM_CBANK
	.align		4
        /*00f8*/ 	.byte	0x04, 0x0a
        /*00fa*/ 	.short	(.L_1383 - .L_1382)
	.align		4
.L_1382:
        /*00fc*/ 	.word	index@(.nv.constant0._ZN10layer_norm31ln_parallel_residual_bwd_kernelINS_13Kernel_traitsI13__nv_bfloat16S2_fS2_fjLj4096ELj1ELj1ELj8ELj16ENS_18Kernel_traits_baseILj4096ES2_S2_fS2_fjLj256EEEEELb0ELb0ELb0EEEvNS_9BwdParamsE)
        /*0100*/ 	.short	0x0210
        /*0102*/ 	.short	0x0128


	//----- nvinfo : EIATTR_SW_WAR
	.align		4
.L_1383:
        /*0104*/ 	.byte	0x04, 0x36
        /*0106*/ 	.short	(.L_1385 - .L_1384)
.L_1384:
        /*0108*/ 	.word	0x00000008
.L_1385:


//--------------------- .nv.info._ZN10layer_norm31ln_parallel_residual_bwd_kernelINS_13Kernel_traitsI13__nv_bfloat16S2_fS2_fjLj4096ELj1ELj1ELj8ELj16ENS_18Kernel_traits_baseILj4096ES2_S2_fS2_fjLj256EEEEELb0ELb0ELb1EEEvNS_9BwdParamsE --------------------------
	.section	.nv.info._ZN10layer_norm31ln_parallel_residual_bwd_kernelINS_13Kernel_traitsI13__nv_bfloat16S2_fS2_fjLj4096ELj1ELj1ELj8ELj16ENS_18Kernel_traits_baseILj4096ES2_S2_fS2_fjLj256EEEEELb0ELb0ELb1EEEvNS_9BwdParamsE,"",@"SHT_CUDA_INFO"
	.sectionflags	@""
	.align	4


	//----- nvinfo : EIATTR_CUDA_API_VERSION
	.align		4
        /*0000*/ 	.byte	0x04, 0x37
        /*0002*/ 	.short	(.L_1387 - .L_1386)
.L_1386:
        /*0004*/ 	.word	0x00000082


	//----- nvinfo : EIATTR_KPARAM_INFO
	.align		4
.L_1387:
        /*0008*/ 	.byte	0x04, 0x17
        /*000a*/ 	.short	(.L_1389 - .L_1388)
.L_1388:
        /*000c*/ 	.word	0x00000000
        /*0010*/ 	.short	0x0000
        /*0012*/ 	.short	0x0000
        /*0014*/ 	.byte	0x00, 0xf0, 0xa1, 0x04


	//----- nvinfo : EIATTR_SPARSE_MMA_MASK
	.align		4
.L_1389:
        /*0018*/ 	.byte	0x03, 0x50
        /*001a*/ 	.short	0x0000


	//----- nvinfo : EIATTR_MAXREG_COUNT
	.align		4
        /*001c*/ 	.byte	0x03, 0x1b
        /*001e*/ 	.short	0x00ff


	//----- nvinfo : EIATTR_NUM_BARRIERS
	.align		4
        /*0020*/ 	.byte	0x02, 0x4c
        /*0022*/ 	.byte	0x01
	.zero		1


	//----- nvinfo : EIATTR_MERCURY_ISA_VERSION
	.align		4
        /*0024*/ 	.byte	0x03, 0x5f
        /*0026*/ 	.short	0x0101


	//----- nvinfo : EIATTR_COOP_GROUP_MASK_REGIDS
	.align		4
        /*0028*/ 	.byte	0x04, 0x29
        /*002a*/ 	.short	(.L_1391 - .L_1390)


	//   ....[0]....
.L_1390:
        /*002c*/ 	.word	0xffffffff


	//   ....[1]....
        /*0030*/ 	.word	0xffffffff


	//   ....[2]....
        /*0034*/ 	.word	0xffffffff


	//   ....[3]....
        /*0038*/ 	.word	0xffffffff


	//   ....[4]....
        /*003c*/ 	.word	0xffffffff


	//   ....[5]....
        /*0040*/ 	.word	0xffffffff


	//   ....[6]....
        /*0044*/ 	.word	0xffffffff


	//   ....[7]....
        /*0048*/ 	.word	0xffffffff


	//   ....[8]....
        /*004c*/ 	.word	0xffffffff


	//   ....[9]....
        /*0050*/ 	.word	0xffffffff


	//   ....[10]....
        /*0054*/ 	.word	0x05000028


	//   ....[11]....
        /*0058*/ 	.word	0x05000028


	//   ....[12]....
        /*005c*/ 	.word	0x05000028


	//   ....[13]....
        /*0060*/ 	.word	0x05000028


	//   ....[14]....
        /*0064*/ 	.word	0x05000028


	//   ....[15]....
        /*0068*/ 	.word	0x05000028


	//   ....[16]....
        /*006c*/ 	.word	0x05000028


	//   ....[17]....
        /*0070*/ 	.word	0x05000028


	//   ....[18]....
        /*0074*/ 	.word	0x05000028


	//   ....[19]....
        /*0078*/ 	.word	0x05000028


	//----- nvinfo : EIATTR_COOP_GROUP_INSTR_OFFSETS
	.align		4
.L_1391:
        /*007c*/ 	.byte	0x04, 0x28
        /*007e*/ 	.short	(.L_1393 - .L_1392)


	//   ....[0]....
.L_1392:
        /*0080*/ 	.word	0x00001910


	//   ....[1]....
        /*0084*/ 	.word	0x00001920


	//   ....[2]....
        /*0088*/ 	.word	0x00001950


	//   ....[3]....
        /*008c*/ 	.word	0x00001960


	//   ....[4]....
        /*0090*/ 	.word	0x00001990


	//   ....[5]....
        /*0094*/ 	.word	0x000019a0


	//   ....[6]....
        /*0098*/ 	.word	0x000019d0


	//   ....[7]....
        /*009c*/ 	.word	0x000019e0


	//   ....[8]....
        /*00a0*/ 	.word	0x00001a10


	//   ....[9]....
        /*00a4*/ 	.word	0x00001a20


	//   ....[10]....
        /*00a8*/ 	.word	0x00002be0


	//   ....[11]....
        /*00ac*/ 	.word	0x00002c30


	//   ....[12]....
        /*00b0*/ 	.word	0x00002ca0


	//   ....[13]....
        /*00b4*/ 	.word	0x00002d00


	//   ....[14]....
        /*00b8*/ 	.word	0x00002d70


	//   ....[15]....
        /*00bc*/ 	.word	0x00002dd0


	//   ....[16]....
        /*00c0*/ 	.word	0x00002e40


	//   ....[17]....
        /*00c4*/ 	.word	0x00002ea0


	//   ....[18]....
        /*00c8*/ 	.word	0x00002f10


	//   ....[19]....
        /*00cc*/ 	.word	0x00002f70


	//----- nvinfo : EIATTR_EXIT_INSTR_OFFSETS
	.align		4
.L_1393:
        /*00d0*/ 	.byte	0x04, 0x1c
        /*00d2*/ 	.short	(.L_1395 - .L_1394)


	//   ....[0]....
.L_1394:
        /*00d4*/ 	.word	0x00002b80


	//----- nvinfo : EIATTR_MAX_THREADS
	.align		4
.L_1395:
        /*00d8*/ 	.byte	0x04, 0x05
        /*00da*/ 	.short	(.L_1397 - .L_1396)
.L_1396:
        /*00dc*/ 	.word	0x00000100
        /*00e0*/ 	.word	0x00000001
        /*00e4*/ 	.word	0x00000001


	//----- nvinfo : EIATTR_CRS_STACK_SIZE
	.align		4
.L_1397:
        /*00e8*/ 	.byte	0x04, 0x1e
        /*00ea*/ 	.short	(.L_1399 - .L_1398)
.L_1398:
        /*00ec*/ 	.word	0x00000000


	//----- nvinfo : EIATTR_CBANK_PARAM_SIZE
	.align		4
.L_1399:
        /*00f0*/ 	.byte	0x03, 0x19
        /*00f2*/ 	.short	0x0128


	//----- nvinfo : EIATTR_PARAM_CBANK
	.align		4
        /*00f4*/ 	.byte	0x04, 0x0a
        /*00f6*/ 	.short	(.L_1401 - .L_1400)
	.align		4
.L_1400:
        /*00f8*/ 	.word	index@(.nv.constant0._ZN10layer_norm31ln_parallel_residual_bwd_kernelINS_13Kernel_traitsI13__nv_bfloat16S2_fS2_fjLj4096ELj1ELj1ELj8ELj16ENS_18Kernel_traits_baseILj4096ES2_S2_fS2_fjLj256EEEEELb0ELb0ELb1EEEvNS_9BwdParamsE)
        /*00fc*/ 	.short	0x0210
        /*00fe*/ 	.short	0x0128


	//----- nvinfo : EIATTR_SW_WAR
	.align		4
.L_1401:
        /*0100*/ 	.byte	0x04, 0x36
        /*0102*/ 	.short	(.L_1403 - .L_1402)
.L_1402:
        /*0104*/ 	.word	0x00000008
.L_1403:


//--------------------- .nv.info._ZN10layer_norm31ln_parallel_residual_bwd_kernelINS_13Kernel_traitsI13__nv_bfloat16S2_fS2_fjLj4096ELj1ELj1ELj8ELj16ENS_18Kernel_traits_baseILj4096ES2_S2_fS2_fjLj256EEEEELb0ELb1ELb0EEEvNS_9BwdParamsE --------------------------
	.section	.nv.info._ZN10layer_norm31ln_parallel_residual_bwd_kernelINS_13Kernel_traitsI13__nv_bfloat16S2_fS2_fjLj4096ELj1ELj1ELj8ELj16ENS_18Kernel_traits_baseILj4096ES2_S2_fS2_fjLj256EEEEELb0ELb1ELb0EEEvNS_9BwdParamsE,"",@"SHT_CUDA_INFO"
	.sectionflags	@""
	.align	4


	//----- nvinfo : EIATTR_CUDA_API_VERSION
	.align		4
        /*0000*/ 	.byte	0x04, 0x37
        /*0002*/ 	.short	(.L_1405 - .L_1404)
.L_1404:
        /*0004*/ 	.word	0x00000082


	//----- nvinfo : EIATTR_KPARAM_INFO
	.align		4
.L_1405:
        /*0008*/ 	.byte	0x04, 0x17
        /*000a*/ 	.short	(.L_1407 - .L_1406)
.L_1406:
        /*000c*/ 	.word	0x00000000
        /*0010*/ 	.short	0x0000
        /*0012*/ 	.short	0x0000
        /*0014*/ 	.byte	0x00, 0xf0, 0xa1, 0x04


	//----- nvinfo : EIATTR_SPARSE_MMA_MASK
	.align		4
.L_1407:
        /*0018*/ 	.byte	0x03, 0x50
        /*001a*/ 	.short	0x0000


	//----- nvinfo : EIATTR_MAXREG_COUNT
	.align		4
        /*001c*/ 	.byte	0x03, 0x1b
        /*001e*/ 	.short	0x00ff


	//----- nvinfo : EIATTR_NUM_BARRIERS
	.align		4
        /*0020*/ 	.byte	0x02, 0x4c
        /*0022*/ 	.byte	0x01
	.zero		1


	//----- nvinfo : EIATTR_MERCURY_ISA_VERSION
	.align		4
        /*0024*/ 	.byte	0x03, 0x5f
        /*0026*/ 	.short	0x0101


	//----- nvinfo : EIATTR_COOP_GROUP_MASK_REGIDS
	.align		4
        /*0028*/ 	.byte	0x04, 0x29
        /*002a*/ 	.short	(.L_1409 - .L_1408)


	//   ....[0]....
.L_1408:
        /*002c*/ 	.word	0xffffffff


	//   ....[1]....
        /*0030*/ 	.word	0xffffffff


	//   ....[2]....
        /*0034*/ 	.word	0xffffffff


	//   ....[3]....
        /*0038*/ 	.word	0xffffffff


	//   ....[4]....
        /*003c*/ 	.word	0xffffffff


	//   ....[5]....
        /*0040*/ 	.word	0xffffffff


	//   ....[6]....
        /*0044*/ 	.word	0xffffffff


	//   ....[7]....
        /*0048*/ 	.word	0xffffffff


	//   ....[8]....
        /*004c*/ 	.word	0xffffffff


	//   ....[9]....
        /*0050*/ 	.word	0xffffffff


	//   ....[10]....
        /*0054*/ 	.word	0x0500004c


	//   ....[11]....
        /*0058*/ 	.word	0x0500004c


	//   ....[12]....
        /*005c*/ 	.word	0x0500004c


	//   ....[13]....
        /*0060*/ 	.word	0x0500004c


	//   ....[14]....
        /*0064*/ 	.word	0x0500004c


	//   ....[15]....
        /*0068*/ 	.word	0x0500004c


	//   ....[16]....
        /*006c*/ 	.word	0x0500004c


	//   ....[17]....
        /*0070*/ 	.word	0x0500004c


	//   ....[18]....
        /*0074*/ 	.word	0x0500004c


	//   ....[19]....
        /*0078*/ 	.word	0x0500004c


	//----- nvinfo : EIATTR_COOP_GROUP_INSTR_OFFSETS
	.align		4
.L_1409:
        /*007c*/ 	.byte	0x04, 0x28
        /*007e*/ 	.short	(.L_1411 - .L_1410)


	//   ....[0]....
.L_1410:
        /*0080*/ 	.word	0x000010e0


	//   ....[1]....
        /*0084*/ 	.word	0x000010f0


	//   ....[2]....
        /*0088*/ 	.word	0x00001120


	//   ....[3]....
        /*008c*/ 	.word	0x00001130


	//   ....[4]....
        /*0090*/ 	.word	0x00001160


	//   ....[5]....
        /*0094*/ 	.word	0x00001170


	//   ....[6]....
        /*0098*/ 	.word	0x000011a0


	//   ....[7]....
        /*009c*/ 	.word	0x000011b0


	//   ....[8]....
        /*00a0*/ 	.word	0x000011e0


	//   ....[9]....
        /*00a4*/ 	.word	0x000011f0


	//   ....[10]....
        /*00a8*/ 	.word	0x00002070


	//   ....[11]....
        /*00ac*/ 	.word	0x000020c0


	//   ....[12]....
        /*00b0*/ 	.word	0x00002120


	//   ....[13]....
        /*00b4*/ 	.word	0x00002180


	//   ....[14]....
        /*00b8*/ 	.word	0x000021e0


	//   ....[15]....
        /*00bc*/ 	.word	0x00002240


	//   ....[16]....
        /*00c0*/ 	.word	0x000022a0


	//   ....[17]....
        /*00c4*/ 	.word	0x00002300


	//   ....[18]....
        /*00c8*/ 	.word	0x00002360


	//   ....[19]....
        /*00cc*/ 	.word	0x000023c0


	//----- nvinfo : EIATTR_EXIT_INSTR_OFFSETS
	.align		4
.L_1411:
        /*00d0*/ 	.byte	0x04, 0x1c
        /*00d2*/ 	.short	(.L_1413 - .L_1412)


	//   ....[0]....
.L_1412:
        /*00d4*/ 	.word	0x00001f90


	//   ....[1]....
        /*00d8*/ 	.word	0x00002020


	//----- nvinfo : EIATTR_MAX_THREADS
	.align		4
.L_1413:
        /*00dc*/ 	.byte	0x04, 0x05
        /*00de*/ 	.short	(.L_1415 - .L_1414)
.L_1414:
        /*00e0*/ 	.word	0x00000100
        /*00e4*/ 	.word	0x00000001
        /*00e8*/ 	.word	0x00000001


	//----- nvinfo : EIATTR_CRS_STACK_SIZE
	.align		4
.L_1415:
        /*00ec*/ 	.byte	0x04, 0x1e
        /*00ee*/ 	.short	(.L_1417 - .L_1416)
.L_1416:
        /*00f0*/ 	.word	0x00000000


	//----- nvinfo : EIATTR_CBANK_PARAM_SIZE
	.align		4
.L_1417:
        /*00f4*/ 	.byte	0x03, 0x19
        /*00f6*/ 	.short	0x0128


	//----- nvinfo : EIATTR_PARAM_CBANK
	.align		4
        /*00f8*/ 	.byte	0x04, 0x0a
        /*00fa*/ 	.short	(.L_1419 - .L_1418)
	.align		4
.L_1418:
        /*00fc*/ 	.word	index@(.nv.constant0._ZN10layer_norm31ln_parallel_residual_bwd_kernelINS_13Kernel_traitsI13__nv_bfloat16S2_fS2_fjLj4096ELj1ELj1ELj8ELj16ENS_18Kernel_traits_baseILj4096ES2_S2_fS2_fjLj256EEEEELb0ELb1ELb0EEEvNS_9BwdParamsE)
        /*0100*/ 	.short	0x0210
        /*0102*/ 	.short	0x0128


	//----- nvinfo : EIATTR_SW_WAR
	.align		4
.L_1419:
        /*0104*/ 	.byte	0x04, 0x36
        /*0106*/ 	.short	(.L_1421 - .L_1420)
.L_1420:
        /*0108*/ 	.word	0x00000008
.L_1421:


//--------------------- .nv.info._ZN10layer_norm31ln_parallel_residual_bwd_kernelINS_13Kernel_traitsI13__nv_bfloat16S2_fS2_fjLj4096ELj1ELj1ELj8ELj16ENS_18Kernel_traits_baseILj4096ES2_S2_fS2_fjLj256EEEEELb0ELb1ELb1EEEvNS_9BwdParamsE --------------------------
	.section	.nv.info._ZN10layer_norm31ln_parallel_residual_bwd_kernelINS_13Kernel_traitsI13__nv_bfloat16S2_fS2_fjLj4096ELj1ELj1ELj8ELj16ENS_18Kernel_traits_baseILj4096ES2_S2_fS2_fjLj256EEEEELb0ELb1ELb1EEEvNS_9BwdParamsE,"",@"SHT_CUDA_INFO"
	.sectionflags	@""
	.align	4


	//----- nvinfo : EIATTR_CUDA_API_VERSION
	.align		4
        /*0000*/ 	.byte	0x04, 0x37
        /*0002*/ 	.short	(.L_1423 - .L_1422)
.L_1422:
        /*0004*/ 	.word	0x00000082


	//----- nvinfo : EIATTR_KPARAM_INFO
	.align		4
.L_1423:
        /*0008*/ 	.byte	0x04, 0x17
        /*000a*/ 	.short	(.L_1425 - .L_1424)
.L_1424:
        /*000c*/ 	.word	0x00000000
        /*0010*/ 	.short	0x0000
        /*0012*/ 	.short	0x0000
        /*0014*/ 	.byte	0x00, 0xf0, 0xa1, 0x04


	//----- nvinfo : EIATTR_SPARSE_MMA_MASK
	.align		4
.L_1425:
        /*0018*/ 	.byte	0x03, 0x50
        /*001a*/ 	.short	0x0000


	//----- nvinfo : EIATTR_MAXREG_COUNT
	.align		4
        /*001c*/ 	.byte	0x03, 0x1b
        /*001e*/ 	.short	0x00ff


	//----- nvinfo : EIATTR_NUM_BARRIERS
	.align		4
        /*0020*/ 	.byte	0x02, 0x4c
        /*0022*/ 	.byte	0x01
	.zero		1


	//----- nvinfo : EIATTR_MERCURY_ISA_VERSION
	.align		4
        /*0024*/ 	.byte	0x03, 0x5f
        /*0026*/ 	.short	0x0101


	//----- nvinfo : EIATTR_COOP_GROUP_MASK_REGIDS
	.align		4
        /*0028*/ 	.byte	0x04, 0x29
        /*002a*/ 	.short	(.L_1427 - .L_1426)


	//   ....[0]....
.L_1426:
        /*002c*/ 	.word	0xffffffff


	//   ....[1]....
        /*0030*/ 	.word	0xffffffff


	//   ....[2]....
        /*0034*/ 	.word	0xffffffff


	//   ....[3]....
        /*0038*/ 	.word	0xffffffff


	//   ....[4]....
        /*003c*/ 	.word	0xffffffff


	//   ....[5]....
        /*0040*/ 	.word	0xffffffff


	//   ....[6]....
        /*0044*/ 	.word	0xffffffff


	//   ....[7]....
        /*0048*/ 	.word	0xffffffff


	//   ....[8]....
        /*004c*/ 	.word	0xffffffff


	//   ....[9]....
        /*0050*/ 	.word	0xffffffff


	//   ....[10]....
        /*0054*/ 	.word	0x05000036


	//   ....[11]....
        /*0058*/ 	.word	0x05000036


	//   ....[12]....
        /*005c*/ 	.word	0x05000036


	//   ....[13]....
        /*0060*/ 	.word	0x05000036


	//   ....[14]....
        /*0064*/ 	.word	0x05000036


	//   ....[15]....
        /*0068*/ 	.word	0x05000036


	//   ....[16]....
        /*006c*/ 	.word	0x05000036


	//   ....[17]....
        /*0070*/ 	.word	0x05000036


	//   ....[18]....
        /*0074*/ 	.word	0x05000036


	//   ....[19]....
        /*0078*/ 	.word	0x05000036


	//----- nvinfo : EIATTR_COOP_GROUP_INSTR_OFFSETS
	.align		4
.L_1427:
        /*007c*/ 	.byte	0x04, 0x28
        /*007e*/ 	.short	(.L_1429 - .L_1428)


	//   ....[0]....
.L_1428:
        /*0080*/ 	.word	0x00001090


	//   ....[1]....
        /*0084*/ 	.word	0x000010a0


	//   ....[2]....
        /*0088*/ 	.word	0x000010d0


	//   ....[3]....
        /*008c*/ 	.word	0x000010e0


	//   ....[4]....
        /*0090*/ 	.word	0x00001110


	//   ....[5]....
        /*0094*/ 	.word	0x00001120


	//   ....[6]....
        /*0098*/ 	.word	0x00001150


	//   ....[7]....
        /*009c*/ 	.word	0x00001160


	//   ....[8]....
        /*00a0*/ 	.word	0x00001190


	//   ....[9]....
        /*00a4*/ 	.word	0x000011a0


	//   ....[10]....
        /*00a8*/ 	.word	0x00002040


	//   ....[11]....
        /*00ac*/ 	.word	0x00002090


	//   ....[12]....
        /*00b0*/ 	.word	0x000020f0


	//   ....[13]....
        /*00b4*/ 	.word	0x00002150


	//   ....[14]....
        /*00b8*/ 	.word	0x000021b0


	//   ....[15]....
        /*00bc*/ 	.word	0x00002210


	//   ....[16]....
        /*00c0*/ 	.word	0x00002270


	//   ....[17]....
        /*00c4*/ 	.word	0x000022d0


	//   ....[18]....
        /*00c8*/ 	.word	0x00002330


	//   ....[19]....
        /*00cc*/ 	.word	0x00002390


	//----- nvinfo : EIATTR_EXIT_INSTR_OFFSETS
	.align		4
.L_1429:
        /*00d0*/ 	.byte	0x04, 0x1c
        /*00d2*/ 	.short	(.L_1431 - .L_1430)


	//   ....[0]....
.L_1430:
        /*00d4*/ 	.word	0x00001ff0


	//----- nvinfo : EIATTR_MAX_THREADS
	.align		4
.L_1431:
        /*00d8*/ 	.byte	0x04, 0x05
        /*00da*/ 	.short	(.L_1433 - .L_1432)
.L_1432:
        /*00dc*/ 	.word	0x00000100
        /*00e0*/ 	.word	0x00000001
        /*00e4*/ 	.word	0x00000001


	//----- nvinfo : EIATTR_CRS_STACK_SIZE
	.align		4
.L_1433:
        /*00e8*/ 	.byte	0x04, 0x1e
        /*00ea*/ 	.short	(.L_1435 - .L_1434)
.L_1434:
        /*00ec*/ 	.word	0x00000000


	//----- nvinfo : EIATTR_CBANK_PARAM_SIZE
	.align		4
.L_1435:
        /*00f0*/ 	.byte	0x03, 0x19
        /*00f2*/ 	.short	0x0128


	//----- nvinfo : EIATTR_PARAM_CBANK
	.align		4
        /*00f4*/ 	.byte	0x04, 0x0a
        /*00f6*/ 	.short	(.L_1437 - .L_1436)
	.align		4
.L_1436:
        /*00f8*/ 	.word	index@(.nv.constant0._ZN10layer_norm31ln_parallel_residual_bwd_kernelINS_13Kernel_traitsI13__nv_bfloat16S2_fS2_fjLj4096ELj1ELj1ELj8ELj16ENS_18Kernel_traits_baseILj4096ES2_S2_fS2_fjLj256EEEEELb0ELb1ELb1EEEvNS_9BwdParamsE)
        /*00fc*/ 	.short	0x0210
        /*00fe*/ 	.short	0x0128


	//----- nvinfo : EIATTR_SW_WAR
	.align		4
.L_1437:
        /*0100*/ 	.byte	0x04, 0x36
        /*0102*/ 	.short	(.L_1439 - .L_1438)
.L_1438:
        /*0104*/ 	.word	0x00000008
.L_1439:


//--------------------- .nv.info._ZN10layer_norm31ln_parallel_residual_bwd_kernelINS_13Kernel_traitsI13__nv_bfloat16S2_fS2_fjLj4096ELj1ELj1ELj8ELj16ENS_18Kernel_traits_baseILj4096ES2_S2_fS2_fjLj256EEEEELb1ELb0ELb0EEEvNS_9BwdParamsE --------------------------
	.section	.nv.info._ZN10layer_norm31ln_parallel_residual_bwd_kernelINS_13Kernel_traitsI13__nv_bfloat16S2_fS2_fjLj4096ELj1ELj1ELj8ELj16ENS_18Kernel_traits_baseILj4096ES2_S2_fS2_fjLj256EEEEELb1ELb0ELb0EEEvNS_9BwdParamsE,"",@"SHT_CUDA_INFO"
	.sectionflags	@""
	.align	4


	//----- nvinfo : EIATTR_CUDA_API_VERSION
	.align		4
        /*0000*/ 	.byte	0x04, 0x37
        /*0002*/ 	.short	(.L_1441 - .L_1440)
.L_1440:
        /*0004*/ 	.word	0x00000082


	//----- nvinfo : EIATTR_KPARAM_INFO
	.align		4
.L_1441:
        /*0008*/ 	.byte	0x04, 0x17
        /*000a*/ 	.short	(.L_1443 - .L_1442)
.L_1442:
        /*000c*/ 	.word	0x00000000
        /*0010*/ 	.short	0x0000
        /*0012*/ 	.short	0x0000
        /*0014*/ 	.byte	0x00, 0xf0, 0xa1, 0x04


	//----- nvinfo : EIATTR_SPARSE_MMA_MASK
	.align		4
.L_1443:
        /*0018*/ 	.byte	0x03, 0x50
        /*001a*/ 	.short	0x0000


	//----- nvinfo : EIATTR_MAXREG_COUNT
	.align		4
        /*001c*/ 	.byte	0x03, 0x1b
        /*001e*/ 	.short	0x00ff


	//----- nvinfo : EIATTR_NUM_BARRIERS
	.align		4
        /*0020*/ 	.byte	0x02, 0x4c
        /*0022*/ 	.byte	0x01
	.zero		1


	//----- nvinfo : EIATTR_MERCURY_ISA_VERSION
	.align		4
        /*0024*/ 	.byte	0x03, 0x5f
        /*0026*/ 	.short	0x0101


	//----- nvinfo : EIATTR_COOP_GROUP_MASK_REGIDS
	.align		4
        /*0028*/ 	.byte	0x04, 0x29
        /*002a*/ 	.short	(.L_1445 - .L_1444)


	//   ....[0]....
.L_1444:
        /*002c*/ 	.word	0xffffffff


	//   ....[1]....
        /*0030*/ 	.word	0xffffffff


	//   ....[2]....
        /*0034*/ 	.word	0xffffffff


	//   ....[3]....
        /*0038*/ 	.word	0xffffffff


	//   ....[4]....
        /*003c*/ 	.word	0xffffffff


	//   ....[5]....
        /*0040*/ 	.word	0xffffffff


	//   ....[6]....
        /*0044*/ 	.word	0xffffffff


	//   ....[7]....
        /*0048*/ 	.word	0xffffffff


	//   ....[8]....
        /*004c*/ 	.word	0xffffffff


	//   ....[9]....
        /*0050*/ 	.word	0xffffffff


	//   ....[10]....
        /*0054*/ 	.word	0x05000068


	//   ....[11]....
        /*0058*/ 	.word	0x05000068


	//   ....[12]....
        /*005c*/ 	.word	0x05000068


	//   ....[13]....
        /*0060*/ 	.word	0x05000068


	//   ....[14]....
        /*0064*/ 	.word	0x05000068


	//   ....[15]....
        /*0068*/ 	.word	0x05000068


	//   ....[16]....
        /*006c*/ 	.word	0x05000068


	//   ....[17]....
        /*0070*/ 	.word	0x05000068


	//   ....[18]....
        /*0074*/ 	.word	0x05000068


	//   ....[19]....
        /*0078*/ 	.word	0x05000068


	//----- nvinfo : EIATTR_COOP_GROUP_INSTR_OFFSETS
	.align		4
.L_1445:
        /*007c*/ 	.byte	0x04, 0x28
        /*007e*/ 	.short	(.L_1447 - .L_1446)


	//   ....[0]....
.L_1446:
        /*0080*/ 	.word	0x00001a10


	//   ....[1]....
        /*0084*/ 	.word	0x00001a20


	//   ....[2]....
        /*0088*/ 	.word	0x00001a50


	//   ....[3]....
        /*008c*/ 	.word	0x00001a60


	//   ....[4]....
        /*0090*/ 	.word	0x00001a90


	//   ....[5]....
        /*0094*/ 	.word	0x00001aa0


	//   ....[6]....
        /*0098*/ 	.word	0x00001ad0


	//   ....[7]....
        /*009c*/ 	.word	0x00001ae0


	//   ....[8]....
        /*00a0*/ 	.word	0x00001b10


	//   ....[9]....
        /*00a4*/ 	.word	0x00001b20


	//   ....[10]....
        /*00a8*/ 	.word	0x00003000


	//   ....[11]....
        /*00ac*/ 	.word	0x00003050


	//   ....[12]....
        /*00b0*/ 	.word	0x000030c0


	//   ....[13]....
        /*00b4*/ 	.word	0x00003120


	//   ....[14]....
        /*00b8*/ 	.word	0x00003190


	//   ....[15]....
        /*00bc*/ 	.word	0x000031f0


	//   ....[16]....
        /*00c0*/ 	.word	0x00003260


	//   ....[17]....
        /*00c4*/ 	.word	0x000032c0


	//   ....[18]....
        /*00c8*/ 	.word	0x00003330


	//   ....[19]....
        /*00cc*/ 	.word	0x00003390


	//----- nvinfo : EIATTR_EXIT_INSTR_OFFSETS
	.align		4
.L_1447:
        /*00d0*/ 	.byte	0x04, 0x1c
        /*00d2*/ 	.short	(.L_1449 - .L_1448)


	//   ....[0]....
.L_1448:
        /*00d4*/ 	.word	0x00002e90


	//   ....[1]....
        /*00d8*/ 	.word	0x00002fa0


	//----- nvinfo : EIATTR_MAX_THREADS
	.align		4
.L_1449:
        /*00dc*/ 	.byte	0x04, 0x05
        /*00de*/ 	.short	(.L_1451 - .L_1450)
.L_1450:
        /*00e0*/ 	.word	0x00000100
        /*00e4*/ 	.word	0x00000001
        /*00e8*/ 	.word	0x00000001


	//----- nvinfo : EIATTR_CRS_STACK_SIZE
	.align		4
.L_1451:
        /*00ec*/ 	.byte	0x04, 0x1e
        /*00ee*/ 	.short	(.L_1453 - .L_1452)
.L_1452:
        /*00f0*/ 	.word	0x00000000


	//----- nvinfo : EIATTR_CBANK_PARAM_SIZE
	.align		4
.L_1453:
        /*00f4*/ 	.byte	0x03, 0x19
        /*00f6*/ 	.short	0x0128


	//----- nvinfo : EIATTR_PARAM_CBANK
	.align		4
        /*00f8*/ 	.byte	0x04, 0x0a
        /*00fa*/ 	.short	(.L_1455 - .L_1454)
	.align		4
.L_1454:
        /*00fc*/ 	.word	index@(.nv.constant0._ZN10layer_norm31ln_parallel_residual_bwd_kernelINS_13Kernel_traitsI13__nv_bfloat16S2_fS2_fjLj4096ELj1ELj1ELj8ELj16ENS_18Kernel_traits_baseILj4096ES2_S2_fS2_fjLj256EEEEELb1ELb0ELb0EEEvNS_9BwdParamsE)
        /*0100*/ 	.short	0x0210
        /*0102*/ 	.short	0x0128


	//----- nvinfo : EIATTR_SW_WAR
	.align		4
.L_1455:
        /*0104*/ 	.byte	0x04, 0x36
        /*0106*/ 	.short	(.L_1457 - .L_1456)
.L_1456:
        /*0108*/ 	.word	0x00000008
.L_1457:


//--------------------- .nv.info._ZN10layer_norm31ln_parallel_residual_bwd_kernelINS_13Kernel_traitsI13__nv_bfloat16S2_fS2_fjLj4096ELj1ELj1ELj8ELj16ENS_18Kernel_traits_baseILj4096ES2_S2_fS2_fjLj256EEEEELb1ELb0ELb1EEEvNS_9BwdParamsE --------------------------
	.section	.nv.info._ZN10layer_norm31ln_parallel_residual_bwd_kernelINS_13Kernel_traitsI13__nv_bfloat16S2_fS2_fjLj4096ELj1ELj1ELj8ELj16ENS_18Kernel_traits_baseILj4096ES2_S2_fS2_fjLj256EEEEELb1ELb0ELb1EEEvNS_9BwdParamsE,"",@"SHT_CUDA_INFO"
	.sectionflags	@""
	.align	4


	//----- nvinfo : EIATTR_CUDA_API_VERSION
	.align		4
        /*0000*/ 	.byte	0x04, 0x37
        /*0002*/ 	.short	(.L_1459 - .L_1458)
.L_1458:
        /*0004*/ 	.word	0x00000082


	//----- nvinfo : EIATTR_KPARAM_INFO
	.align		4
.L_1459:
        /*0008*/ 	.byte	0x04, 0x17
        /*000a*/ 	.short	(.L_1461 - .L_1460)
.L_1460:
        /*000c*/ 	.word	0x00000000
        /*0010*/ 	.short	0x0000
        /*0012*/ 	.short	0x0000
        /*0014*/ 	.byte	0x00, 0xf0, 0xa1, 0x04


	//----- nvinfo : EIATTR_SPARSE_MMA_MASK
	.align		4
.L_1461:
        /*0018*/ 	.byte	0x03, 0x50
        /*001a*/ 	.short	0x0000


	//----- nvinfo : EIATTR_MAXREG_COUNT
	.align		4
        /*001c*/ 	.byte	0x03, 0x1b
        /*001e*/ 	.short	0x00ff


	//----- nvinfo : EIATTR_NUM_BARRIERS
	.align		4
        /*0020*/ 	.byte	0x02, 0x4c
        /*0022*/ 	.byte	0x01
	.zero		1


	//----- nvinfo : EIATTR_MERCURY_ISA_VERSION
	.align		4
        /*0024*/ 	.byte	0x03, 0x5f
        /*0026*/ 	.short	0x0101


	//----- nvinfo : EIATTR_COOP_GROUP_MASK_REGIDS
	.align		4
        /*0028*/ 	.byte	0x04, 0x29
        /*002a*/ 	.short	(.L_1463 - .L_1462)


	//   ....[0]....
.L_1462:
        /*002c*/ 	.word	0xffffffff


	//   ....[1]....
        /*0030*/ 	.word	0xffffffff


	//   ....[2]....
        /*0034*/ 	.word	0xffffffff


	//   ....[3]....
        /*0038*/ 	.word	0xffffffff


	//   ....[4]....
        /*003c*/ 	.word	0xffffffff


	//   ....[5]....
        /*0040*/ 	.word	0xffffffff


	//   ....[6]....
        /*0044*/ 	.word	0xffffffff


	//   ....[7]....
        /*0048*/ 	.word	0xffffffff


	//   ....[8]....
        /*004c*/ 	.word	0xffffffff


	//   ....[9]....
        /*0050*/ 	.word	0xffffffff


	//   ....[10]....
        /*0054*/ 	.word	0x0500002a


	//   ....[11]....
        /*0058*/ 	.word	0x0500002a


	//   ....[12]....
        /*005c*/ 	.word	0x0500002a


	//   ....[13]....
        /*0060*/ 	.word	0x0500002a


	//   ....[14]....
        /*0064*/ 	.word	0x0500002a


	//   ....[15]....
        /*0068*/ 	.word	0x0500002a


	//   ....[16]....
        /*006c*/ 	.word	0x0500002a


	//   ....[17]....
        /*0070*/ 	.word	0x0500002a


	//   ....[18]....
        /*0074*/ 	.word	0x0500002a


	//   ....[19]....
        /*0078*/ 	.word	0x0500002a


	//----- nvinfo : EIATTR_COOP_GROUP_INSTR_OFFSETS
	.align		4
.L_1463:
        /*007c*/ 	.byte	0x04, 0x28
        /*007e*/ 	.short	(.L_1465 - .L_1464)


	//   ....[0]....
.L_1464:
        /*0080*/ 	.word	0x000019f0


	//   ....[1]....
        /*0084*/ 	.word	0x00001a00


	//   ....[2]....
        /*0088*/ 	.word	0x00001a30


	//   ....[3]....
        /*008c*/ 	.word	0x00001a40


	//   ....[4]....
        /*0090*/ 	.word	0x00001a70


	//   ....[5]....
        /*0094*/ 	.word	0x00001a80


	//   ....[6]....
        /*0098*/ 	.word	0x00001ab0


	//   ....[7]....
        /*009c*/ 	.word	0x00001ac0


	//   ....[8]....
        /*00a0*/ 	.word	0x00001af0


	//   ....[9]....
        /*00a4*/ 	.word	0x00001b00


	//   ....[10]....
        /*00a8*/ 	.word	0x000031b0


	//   ....[11]....
        /*00ac*/ 	.word	0x00003200


	//   ....[12]....
        /*00b0*/ 	.word	0x00003270


	//   ....[13]....
        /*00b4*/ 	.word	0x000032d0


	//   ....[14]....
        /*00b8*/ 	.word	0x00003340


	//   ....[15]....
        /*00bc*/ 	.word	0x000033a0


	//   ....[16]....
        /*00c0*/ 	.word	0x00003410


	//   ....[17]....
        /*00c4*/ 	.word	0x00003470


	//   ....[18]....
        /*00c8*/ 	.word	0x000034e0


	//   ....[19]....
        /*00cc*/ 	.word	0x00003540


	//----- nvinfo : EIATTR_EXIT_INSTR_OFFSETS
	.align		4
.L_1465:
        /*00d0*/ 	.byte	0x04, 0x1c
        /*00d2*/ 	.short	(.L_1467 - .L_1466)


	//   ....[0]....
.L_1466:
        /*00d4*/ 	.word	0x00003150


	//----- nvinfo : EIATTR_MAX_THREADS
	.align		4
.L_1467:
        /*00d8*/ 	.byte	0x04, 0x05
        /*00da*/ 	.short	(.L_1469 - .L_1468)
.L_1468:
        /*00dc*/ 	.word	0x00000100
        /*00e0*/ 	.word	0x00000001
        /*00e4*/ 	.word	0x00000001


	//----- nvinfo : EIATTR_CRS_STACK_SIZE
	.align		4
.L_1469:
        /*00e8*/ 	.byte	0x04, 0x1e
        /*00ea*/ 	.short	(.L_1471 - .L_1470)
.L_1470:
        /*00ec*/ 	.word	0x00000000


	//----- nvinfo : EIATTR_CBANK_PARAM_SIZE
	.align		4
.L_1471:
        /*00f0*/ 	.byte	0x03, 0x19
        /*00f2*/ 	.short	0x0128


	//----- nvinfo : EIATTR_PARAM_CBANK
	.align		4
        /*00f4*/ 	.byte	0x04, 0x0a
        /*00f6*/ 	.short	(.L_1473 - .L_1472)
	.align		4
.L_1472:
        /*00f8*/ 	.word	index@(.nv.constant0._ZN10layer_norm31ln_parallel_residual_bwd_kernelINS_13Kernel_traitsI13__nv_bfloat16S2_fS2_fjLj4096ELj1ELj1ELj8ELj16ENS_18Kernel_traits_baseILj4096ES2_S2_fS2_fjLj256EEEEELb1ELb0ELb1EEEvNS_9BwdParamsE)
        /*00fc*/ 	.short	0x0210
        /*00fe*/ 	.short	0x0128


	//----- nvinfo : EIATTR_SW_WAR
	.align		4
.L_1473:
        /*0100*/ 	.byte	0x04, 0x36
        /*0102*/ 	.short	(.L_1475 - .L_1474)
.L_1474:
        /*0104*/ 	.word	0x00000008
.L_1475:


//--------------------- .nv.info._ZN10layer_norm22ln_bwd_finalize_kernelINS_22Kernel_traits_finalizeILj4096E13__nv_bfloat16S2_fS2_fjLb0ELj1024ELj4ENS_18Kernel_traits_baseILj4096ES2_S2_fS2_fjLj1024EEEEELb0ELb0EEEvNS_9BwdParamsE --------------------------
	.section	.nv.info._ZN10layer_norm22ln_bwd_finalize_kernelINS_22Kernel_traits_finalizeILj4096E13__nv_bfloat16S2_fS2_fjLb0ELj1024ELj4ENS_18Kernel_traits_baseILj4096ES2_S2_fS2_fjLj1024EEEEELb0ELb0EEEvNS_9BwdParamsE,"",@"SHT_CUDA_INFO"
	.sectionflags	@""
	.align	4


	//----- nvinfo : EIATTR_CUDA_API_VERSION
	.align		4
        /*0000*/ 	.byte	0x04, 0x37
        /*0002*/ 	.short	(.L_1477 - .L_1476)
.L_1476:
        /*0004*/ 	.word	0x00000082


	//----- nvinfo : EIATTR_KPARAM_INFO
	.align		4
.L_1477:
        /*0008*/ 	.byte	0x04, 0x17
        /*000a*/ 	.short	(.L_1479 - .L_1478)
.L_1478:
        /*000c*/ 	.word	0x00000000
        /*0010*/ 	.short	0x0000
        /*0012*/ 	.short	0x0000
        /*0014*/ 	.byte	0x00, 0xf0, 0xa1, 0x04


	//----- nvinfo : EIATTR_SPARSE_MMA_MASK
	.align		4
.L_1479:
        /*0018*/ 	.byte	0x03, 0x50
        /*001a*/ 	.short	0x0000


	//----- nvinfo : EIATTR_MAXREG_COUNT
	.align		4
        /*001c*/ 	.byte	0x03, 0x1b
        /*001e*/ 	.short	0x0040


	//----- nvinfo : EIATTR_NUM_BARRIERS
	.align		4
        /*0020*/ 	.byte	0x02, 0x4c
        /*0022*/ 	.byte	0x01
	.zero		1


	//----- nvinfo : EIATTR_MERCURY_ISA_VERSION
	.align		4
        /*0024*/ 	.byte	0x03, 0x5f
        /*0026*/ 	.short	0x0101


	//----- nvinfo : EIATTR_COOP_GROUP_MASK_REGIDS
	.align		4
        /*0028*/ 	.byte	0x04, 0x29
        /*002a*/ 	.short	(.L_1481 - .L_1480)


	//   ....[0]....
.L_1480:
        /*002c*/ 	.word	0xffffffff


	//   ....[1]....
        /*0030*/ 	.word	0xffffffff


	//   ....[2]....
        /*0034*/ 	.word	0xffffffff


	//   ....[3]....
        /*0038*/ 	.word	0xffffffff


	//   ....[4]....
        /*003c*/ 	.word	0xffffffff


	//   ....[5]....
        /*0040*/ 	.word	0xffffffff


	//   ....[6]....
        /*0044*/ 	.word	0xffffffff


	//   ....[7]....
        /*0048*/ 	.word	0xffffffff


	//   ....[8]....
        /*004c*/ 	.word	0xffffffff


	//   ....[9]....
        /*0050*/ 	.word	0xffffffff


	//   ....[10]....
        /*0054*/ 	.word	0x05000013


	//   ....[11]....
        /*0058*/ 	.word	0x05000013


	//   ....[12]....
        /*005c*/ 	.word	0x05000013


	//   ....[13]....
        /*0060*/ 	.word	0x05000013


	//   ....[14]....
        /*0064*/ 	.word	0x05000013


	//   ....[15]....
        /*0068*/ 	.word	0x05000013


	//   ....[16]....
        /*006c*/ 	.word	0x05000013


	//   ....[17]....
        /*0070*/ 	.word	0x05000013


	//   ....[18]....
        /*0074*/ 	.word	0x05000013


	//   ....[19]....
        /*0078*/ 	.word	0x05000013


	//----- nvinfo : EIATTR_COOP_GROUP_INSTR_OFFSETS
	.align		4
.L_1481:
        /*007c*/ 	.byte	0x04, 0x28
        /*007e*/ 	.short	(.L_1483 - .L_1482)


	//   ....[0]....
.L_1482:
        /*0080*/ 	.word	0x000008e0


	//   ....[1]....
        /*0084*/ 	.word	0x000008f0


	//   ....[2]....
        /*0088*/ 	.word	0x00000920


	//   ....[3]....
        /*008c*/ 	.word	0x00000930


	//   ....[4]....
        /*0090*/ 	.word	0x00000960


	//   ....[5]....
        /*0094*/ 	.word	0x00000970


	//   ....[6]....
        /*0098*/ 	.word	0x000009a0


	//   ....[7]....
        /*009c*/ 	.word	0x000009b0


	//   ....[8]....
        /*00a0*/ 	.word	0x000009e0


	//   ....[9]....
        /*00a4*/ 	.word	0x000009f0


	//   ....[10]....
        /*00a8*/ 	.word	0x00000c10


	//   ....[11]....
        /*00ac*/ 	.word	0x00000c80


	//   ....[12]....
        /*00b0*/ 	.word	0x00000cf0


	//   ....[13]....
        /*00b4*/ 	.word	0x00000d60


	//   ....[14]....
        /*00b8*/ 	.word	0x00000dd0


	//   ....[15]....
        /*00bc*/ 	.word	0x00000e30


	//   ....[16]....
        /*00c0*/ 	.word	0x00000ea0


	//   ....[17]....
        /*00c4*/ 	.word	0x00000f10


	//   ....[18]....
        /*00c8*/ 	.word	0x00000f80


	//   ....[19]....
        /*00cc*/ 	.word	0x00000ff0


	//----- nvinfo : EIATTR_EXIT_INSTR_OFFSETS
	.align		4
.L_1483:
        /*00d0*/ 	.byte	0x04, 0x1c
        /*00d2*/ 	.short	(.L_1485 - .L_1484)


	//   ....[0]....
.L_1484:
        /*00d4*/ 	.word	0x00000070


	//   ....[1]....
        /*00d8*/ 	.word	0x00000bb0


	//----- nvinfo : EIATTR_MAX_THREADS
	.align		4
.L_1485:
        /*00dc*/ 	.byte	0x04, 0x05
        /*00de*/ 	.short	(.L_1487 - .L_1486)
.L_1486:
        /*00e0*/ 	.word	0x00000400
        /*00e4*/ 	.word	0x00000001
        /*00e8*/ 	.word	0x00000001


	//----- nvinfo : EIATTR_CRS_STACK_SIZE
	.align		4
.L_1487:
        /*00ec*/ 	.byte	0x04, 0x1e
        /*00ee*/ 	.short	(.L_1489 - .L_1488)
.L_1488:
        /*00f0*/ 	.word	0x00000000


	//----- nvinfo : EIATTR_CBANK_PARAM_SIZE
	.align		4
.L_1489:
        /*00f4*/ 	.byte	0x03, 0x19
        /*00f6*/ 	.short	0x0128


	//----- nvinfo : EIATTR_PARAM_CBANK
	.align		4
        /*00f8*/ 	.byte	0x04, 0x0a
        /*00fa*/ 	.short	(.L_1491 - .L_1490)
	.align		4
.L_1490:
        /*00fc*/ 	.word	index@(.nv.constant0._ZN10layer_norm22ln_bwd_finalize_kernelINS_22Kernel_traits_finalizeILj4096E13__nv_bfloat16S2_fS2_fjLb0ELj1024ELj4ENS_18Kernel_traits_baseILj4096ES2_S2_fS2_fjLj1024EEEEELb0ELb0EEEvNS_9BwdParamsE)
        /*0100*/ 	.short	0x0210
        /*0102*/ 	.short	0x0128


	//----- nvinfo : EIATTR_SW_WAR
	.align		4
.L_1491:
        /*0104*/ 	.byte	0x04, 0x36
        /*0106*/ 	.short	(.L_1493 - .L_1492)
.L_1492:
        /*0108*/ 	.word	0x00000008
.L_1493:


//--------------------- .nv.info._ZN10layer_norm40ln_parallel_residual_bwd_finalize_kernelINS_22Kernel_traits_finalizeILj4096E13__nv_bfloat16S2_fS2_fjLb0ELj1024ELj4ENS_18Kernel_traits_baseILj4096ES2_S2_fS2_fjLj1024EEEEELb0EEEvNS_9BwdParamsE --------------------------
	.section	.nv.info._ZN10layer_norm40ln_parallel_residual_bwd_finalize_kernelINS_22Kernel_traits_finalizeILj4096E13__nv_bfloat16S2_fS2_fjLb0ELj1024ELj4ENS_18Kernel_traits_baseILj4096ES2_S2_fS2_fjLj1024EEEEELb0EEEvNS_9BwdParamsE,"",@"SHT_CUDA_INFO"
	.sectionflags	@""
	.align	4


	//----- nvinfo : EIATTR_CUDA_API_VERSION
	.align		4
        /*0000*/ 	.byte	0x04, 0x37
        /*0002*/ 	.short	(.L_1495 - .L_1494)
.L_1494:
        /*0004*/ 	.word	0x00000082


	//----- nvinfo : EIATTR_KPARAM_INFO
	.align		4
.L_1495:
        /*0008*/ 	.byte	0x04, 0x17
        /*000a*/ 	.short	(.L_1497 - .L_1496)
.L_1496:
        /*000c*/ 	.word	0x00000000
        /*0010*/ 	.short	0x0000
        /*0012*/ 	.short	0x0000
        /*0014*/ 	.byte	0x00, 0xf0, 0xa1, 0x04


	//----- nvinfo : EIATTR_SPARSE_MMA_MASK
	.align		4
.L_1497:
        /*0018*/ 	.byte	0x03, 0x50
        /*001a*/ 	.short	0x0000


	//----- nvinfo : EIATTR_MAXREG_COUNT
	.align		4
        /*001c*/ 	.byte	0x03, 0x1b
        /*001e*/ 	.short	0x0040


	//----- nvinfo : EIATTR_NUM_BARRIERS
	.align		4
        /*0020*/ 	.byte	0x02, 0x4c
        /*0022*/ 	.byte	0x01
	.zero		1


	//----- nvinfo : EIATTR_MERCURY_ISA_VERSION
	.align		4
        /*0024*/ 	.byte	0x03, 0x5f
        /*0026*/ 	.short	0x0101


	//----- nvinfo : EIATTR_COOP_GROUP_MASK_REGIDS
	.align		4
        /*0028*/ 	.byte	0x04, 0x29
        /*002a*/ 	.short	(.L_1499 - .L_1498)


	//   ....[0]....
.L_1498:
        /*002c*/ 	.word	0xffffffff


	//   ....[1]....
        /*0030*/ 	.word	0xffffffff


	//   ....[2]....
        /*0034*/ 	.word	0xffffffff


	//   ....[3]....
        /*0038*/ 	.word	0xffffffff


	//   ....[4]....
        /*003c*/ 	.word	0xffffffff


	//   ....[5]....
        /*0040*/ 	.word	0xffffffff


	//   ....[6]....
        /*0044*/ 	.word	0xffffffff


	//   ....[7]....
        /*0048*/ 	.word	0xffffffff


	//   ....[8]....
        /*004c*/ 	.word	0xffffffff


	//   ....[9]....
        /*0050*/ 	.word	0xffffffff


	//   ....[10]....
        /*0054*/ 	.word	0xffffffff


	//   ....[11]....
        /*0058*/ 	.word	0xffffffff


	//   ....[12]....
        /*005c*/ 	.word	0xffffffff


	//   ....[13]....
        /*0060*/ 	.word	0xffffffff


	//   ....[14]....
        /*0064*/ 	.word	0xffffffff


	//   ....[15]....
        /*0068*/ 	.word	0xffffffff


	//   ....[16]....
        /*006c*/ 	.word	0xffffffff


	//   ....[17]....
        /*0070*/ 	.word	0xffffffff


	//   ....[18]....
        /*0074*/ 	.word	0xffffffff


	//   ....[19]....
        /*0078*/ 	.word	0xffffffff


	//   ....[20]....
        /*007c*/ 	.word	0x0500000c


	//   ....[21]....
        /*0080*/ 	.word	0x0500000c


	//   ....[22]....
        /*0084*/ 	.word	0x0500000c


	//   ....[23]....
        /*0088*/ 	.word	0x0500000c


	//   ....[24]....
        /*008c*/ 	.word	0x0500000c


	//   ....[25]....
        /*0090*/ 	.word	0x0500000c


	//   ....[26]....
        /*0094*/ 	.word	0x0500000c


	//   ....[27]....
        /*0098*/ 	.word	0x0500000c


	//   ....[28]....
        /*009c*/ 	.word	0x0500000c


	//   ....[29]....
        /*00a0*/ 	.word	0x0500000c


	//   ....[30]....
        /*00a4*/ 	.word	0x0500000c


	//   ....[31]....
        /*00a8*/ 	.word	0x0500000c


	//   ....[32]....
        /*00ac*/ 	.word	0x0500000c


	//   ....[33]....
        /*00b0*/ 	.word	0x0500000c


	//   ....[34]....
        /*00b4*/ 	.word	0x0500000c


	//   ....[35]....
        /*00b8*/ 	.word	0x0500000c


	//   ....[36]....
        /*00bc*/ 	.word	0x0500000c


	//   ....[37]....
        /*00c0*/ 	.word	0x0500000c


	//   ....[38]....
        /*00c4*/ 	.word	0x0500000c


	//   ....[39]....
        /*00c8*/ 	.word	0x0500000c


	//----- nvinfo : EIATTR_COOP_GROUP_INSTR_OFFSETS
	.align		4
.L_1499:
        /*00cc*/ 	.byte	0x04, 0x28
        /*00ce*/ 	.short	(.L_1501 - .L_1500)


	//   ....[0]....
.L_1500:
        /*00d0*/ 	.word	0x00000ce0


	//   ....[1]....
        /*00d4*/ 	.word	0x00000cf0


	//   ....[2]....
        /*00d8*/ 	.word	0x00000d00


	//   ....[3]....
        /*00dc*/ 	.word	0x00000d10


	//   ....[4]....
        /*00e0*/ 	.word	0x00000d40


	//   ....[5]....
        /*00e4*/ 	.word	0x00000d70


	//   ....[6]....
        /*00e8*/ 	.word	0x00000d80


	//   ....[7]....
        /*00ec*/ 	.word	0x00000d90


	//   ....[8]....
        /*00f0*/ 	.word	0x00000db0


	//   ....[9]....
        /*00f4*/ 	.word	0x00000df0


	//   ....[10]....
        /*00f8*/ 	.word	0x00000e00


	//   ....[11]....
        /*00fc*/ 	.word	0x00000e10


	//   ....[12]....
        /*0100*/ 	.word	0x00000e30


	//   ....[13]....
        /*0104*/ 	.word	0x00000e70


	//   ....[14]....
        /*0108*/ 	.word	0x00000e80


	//   ....[15]....
        /*010c*/ 	.word	0x00000e90


	//   ....[16]....
        /*0110*/ 	.word	0x00000eb0


	//   ....[17]....
        /*0114*/ 	.word	0x00000ee0


	//   ....[18]....
        /*0118*/ 	.word	0x00000f00


	//   ....[19]....
        /*011c*/ 	.word	0x00000f10


	//   ....[20]....
        /*0120*/ 	.word	0x00001230


	//   ....[21]....
        /*0124*/ 	.word	0x00001290


	//   ....[22]....
        /*0128*/ 	.word	0x000012f0


	//   ....[23]....
        /*012c*/ 	.word	0x00001350


	//   ....[24]....
        /*0130*/ 	.word	0x000013b0


	//   ....[25]....
        /*0134*/ 	.word	0x00001410


	//   ....[26]....
        /*0138*/ 	.word	0x00001480


	//   ....[27]....
        /*013c*/ 	.word	0x000014f0


	//   ....[28]....
        /*0140*/ 	.word	0x00001560


	//   ....[29]....
        /*0144*/ 	.word	0x000015d0


	//   ....[30]....
        /*0148*/ 	.word	0x00001630


	//   ....[31]....
        /*014c*/ 	.word	0x000016a0


	//   ....[32]....
        /*0150*/ 	.word	0x00001710


	//   ....[33]....
        /*0154*/ 	.word	0x00001780


	//   ....[34]....
        /*0158*/ 	.word	0x000017f0


	//   ....[35]....
        /*015c*/ 	.word	0x00001850


	//   ....[36]....
        /*0160*/ 	.word	0x000018c0


	//   ....[37]....
        /*0164*/ 	.word	0x00001930


	//   ....[38]....
        /*0168*/ 	.word	0x000019a0


	//   ....[39]....
        /*016c*/ 	.word	0x00001a10


	//----- nvinfo : EIATTR_EXIT_INSTR_OFFSETS
	.align		4
.L_1501:
        /*0170*/ 	.byte	0x04, 0x1c
        /*0172*/ 	.short	(.L_1503 - .L_1502)


	//   ....[0]....
.L_1502:
        /*0174*/ 	.word	0x00000070


	//   ....[1]....
        /*0178*/ 	.word	0x000011d0


	//----- nvinfo : EIATTR_MAX_THREADS
	.align		4
.L_1503:
        /*017c*/ 	.byte	0x04, 0x05
        /*017e*/ 	.short	(.L_1505 - .L_1504)
.L_1504:
        /*0180*/ 	.word	0x00000400
        /*0184*/ 	.word	0x00000001
        /*0188*/ 	.word	0x00000001


	//----- nvinfo : EIATTR_CRS_STACK_SIZE
	.align		4
.L_1505:
        /*018c*/ 	.byte	0x04, 0x1e
        /*018e*/ 	.short	(.L_1507 - .L_1506)
.L_1506:
        /*0190*/ 	.word	0x00000000


	//----- nvinfo : EIATTR_CBANK_PARAM_SIZE
	.align		4
.L_1507:
        /*0194*/ 	.byte	0x03, 0x19
        /*0196*/ 	.short	0x0128


	//----- nvinfo : EIATTR_PARAM_CBANK
	.align		4
        /*0198*/ 	.byte	0x04, 0x0a
        /*019a*/ 	.short	(.L_1509 - .L_1508)
	.align		4
.L_1508:
        /*019c*/ 	.word	index@(.nv.constant0._ZN10layer_norm40ln_parallel_residual_bwd_finalize_kernelINS_22Kernel_traits_finalizeILj4096E13__nv_bfloat16S2_fS2_fjLb0ELj1024ELj4ENS_18Kernel_traits_baseILj4096ES2_S2_fS2_fjLj1024EEEEELb0EEEvNS_9BwdParamsE)
        /*01a0*/ 	.short	0x0210
        /*01a2*/ 	.short	0x0128


	//----- nvinfo : EIATTR_SW_WAR
	.align		4
.L_1509:
        /*01a4*/ 	.byte	0x04, 0x36
        /*01a6*/ 	.short	(.L_1511 - .L_1510)
.L_1510:
        /*01a8*/ 	.word	0x00000008
.L_1511:


//--------------------- .nv.info._ZN10layer_norm31ln_parallel_residual_bwd_kernelINS_13Kernel_traitsI13__nv_bfloat16S2_fS2_fjLj4096ELj1ELj1ELj8ELj16ENS_18Kernel_traits_baseILj4096ES2_S2_fS2_fjLj256EEEEELb1ELb1ELb0EEEvNS_9BwdParamsE --------------------------
	.section	.nv.info._ZN10layer_norm31ln_parallel_residual_bwd_kernelINS_13Kernel_traitsI13__nv_bfloat16S2_fS2_fjLj4096ELj1ELj1ELj8ELj16ENS_18Kernel_traits_baseILj4096ES2_S2_fS2_fjLj256EEEEELb1ELb1ELb0EEEvNS_9BwdParamsE,"",@"SHT_CUDA_INFO"
	.sectionflags	@""
	.align	4


	//----- nvinfo : EIATTR_CUDA_API_VERSION
	.align		4
        /*0000*/ 	.byte	0x04, 0x37
        /*0002*/ 	.short	(.L_1513 - .L_1512)
.L_1512:
        /*0004*/ 	.word	0x00000082


	//----- nvinfo : EIATTR_KPARAM_INFO
	.align		4
.L_1513:
        /*0008*/ 	.byte	0x04, 0x17
        /*000a*/ 	.short	(.L_1515 - .L_1514)
.L_1514:
        /*000c*/ 	.word	0x00000000
        /*0010*/ 	.short	0x0000
        /*0012*/ 	.short	0x0000
        /*0014*/ 	.byte	0x00, 0xf0, 0xa1, 0x04


	//----- nvinfo : EIATTR_SPARSE_MMA_MASK
	.align		4
.L_1515:
        /*0018*/ 	.byte	0x03, 0x50
        /*001a*/ 	.short	0x0000


	//----- nvinfo : EIATTR_MAXREG_COUNT
	.align		4
        /*001c*/ 	.byte	0x03, 0x1b
        /*001e*/ 	.short	0x00ff


	//----- nvinfo : EIATTR_NUM_BARRIERS
	.align		4
        /*0020*/ 	.byte	0x02, 0x4c
        /*0022*/ 	.byte	0x01
	.zero		1


	//----- nvinfo : EIATTR_MERCURY_ISA_VERSION
	.align		4
        /*0024*/ 	.byte	0x03, 0x5f
        /*0026*/ 	.short	0x0101


	//----- nvinfo : EIATTR_COOP_GROUP_MASK_REGIDS
	.align		4
        /*0028*/ 	.byte	0x04, 0x29
        /*002a*/ 	.short	(.L_1517 - .L_1516)


	//   ....[0]....
.L_1516:
        /*002c*/ 	.word	0xffffffff


	//   ....[1]....
        /*0030*/ 	.word	0xffffffff


	//   ....[2]....
        /*0034*/ 	.word	0xffffffff


	//   ....[3]....
        /*0038*/ 	.word	0xffffffff


	//   ....[4]....
        /*003c*/ 	.word	0xffffffff


	//   ....[5]....
        /*0040*/ 	.word	0xffffffff


	//   ....[6]....
        /*0044*/ 	.word	0xffffffff


	//   ....[7]....
        /*0048*/ 	.word	0xffffffff


	//   ....[8]....
        /*004c*/ 	.word	0xffffffff


	//   ....[9]....
        /*0050*/ 	.word	0xffffffff


	//   ....[10]....
        /*0054*/ 	.word	0x05000048


	//   ....[11]....
        /*0058*/ 	.word	0x05000048


	//   ....[12]....
        /*005c*/ 	.word	0x05000048


	//   ....[13]....
        /*0060*/ 	.word	0x05000048


	//   ....[14]....
        /*0064*/ 	.word	0x05000048


	//   ....[15]....
        /*0068*/ 	.word	0x05000048


	//   ....[16]....
        /*006c*/ 	.word	0x05000048


	//   ....[17]....
        /*0070*/ 	.word	0x05000048


	//   ....[18]....
        /*0074*/ 	.word	0x05000048


	//   ....[19]....
        /*0078*/ 	.word	0x05000048


	//----- nvinfo : EIATTR_COOP_GROUP_INSTR_OFFSETS
	.align		4
.L_1517:
        /*007c*/ 	.byte	0x04, 0x28
        /*007e*/ 	.short	(.L_1519 - .L_1518)


	//   ....[0]....
.L_1518:
        /*0080*/ 	.word	0x00001250


	//   ....[1]....
        /*0084*/ 	.word	0x00001260


	//   ....[2]....
        /*0088*/ 	.word	0x00001290


	//   ....[3]....
        /*008c*/ 	.word	0x000012a0


	//   ....[4]....
        /*0090*/ 	.word	0x000012d0


	//   ....[5]....
        /*0094*/ 	.word	0x000012e0


	//   ....[6]....
        /*0098*/ 	.word	0x00001310


	//   ....[7]....
        /*009c*/ 	.word	0x00001320


	//   ....[8]....
        /*00a0*/ 	.word	0x00001350


	//   ....[9]....
        /*00a4*/ 	.word	0x00001360


	//   ....[10]....
        /*00a8*/ 	.word	0x00002730


	//   ....[11]....
        /*00ac*/ 	.word	0x00002780


	//   ....[12]....
        /*00b0*/ 	.word	0x000027f0


	//   ....[13]....
        /*00b4*/ 	.word	0x00002850


	//   ....[14]....
        /*00b8*/ 	.word	0x000028c0


	//   ....[15]....
        /*00bc*/ 	.word	0x00002920


	//   ....[16]....
        /*00c0*/ 	.word	0x00002990


	//   ....[17]....
        /*00c4*/ 	.word	0x000029f0


	//   ....[18]....
        /*00c8*/ 	.word	0x00002a60


	//   ....[19]....
        /*00cc*/ 	.word	0x00002ac0


	//----- nvinfo : EIATTR_EXIT_INSTR_OFFSETS
	.align		4
.L_1519:
        /*00d0*/ 	.byte	0x04, 0x1c
        /*00d2*/ 	.short	(.L_1521 - .L_1520)


	//   ....[0]....
.L_1520:
        /*00d4*/ 	.word	0x00002640


	//   ....[1]....
        /*00d8*/ 	.word	0x000026d0


	//----- nvinfo : EIATTR_MAX_THREADS
	.align		4
.L_1521:
        /*00dc*/ 	.byte	0x04, 0x05
        /*00de*/ 	.short	(.L_1523 - .L_1522)
.L_1522:
        /*00e0*/ 	.word	0x00000100
        /*00e4*/ 	.word	0x00000001
        /*00e8*/ 	.word	0x00000001


	//----- nvinfo : EIATTR_CRS_STACK_SIZE
	.align		4
.L_1523:
        /*00ec*/ 	.byte	0x04, 0x1e
        /*00ee*/ 	.short	(.L_1525 - .L_1524)
.L_1524:
        /*00f0*/ 	.word	0x00000000


	//----- nvinfo : EIATTR_CBANK_PARAM_SIZE
	.align		4
.L_1525:
        /*00f4*/ 	.byte	0x03, 0x19
        /*00f6*/ 	.short	0x0128


	//----- nvinfo : EIATTR_PARAM_CBANK
	.align		4
        /*00f8*/ 	.byte	0x04, 0x0a
        /*00fa*/ 	.short	(.L_1527 - .L_1526)
	.align		4
.L_1526:
        /*00fc*/ 	.word	index@(.nv.constant0._ZN10layer_norm31ln_parallel_residual_bwd_kernelINS_13Kernel_traitsI13__nv_bfloat16S2_fS2_fjLj4096ELj1ELj1ELj8ELj16ENS_18Kernel_traits_baseILj4096ES2_S2_fS2_fjLj256EEEEELb1ELb1ELb0EEEvNS_9BwdParamsE)
        /*0100*/ 	.short	0x0210
        /*0102*/ 	.short	0x0128


	//----- nvinfo : EIATTR_SW_WAR
	.align		4
.L_1527:
        /*0104*/ 	.byte	0x04, 0x36
        /*0106*/ 	.short	(.L_1529 - .L_1528)
.L_1528:
        /*0108*/ 	.word	0x00000008
.L_1529:


//--------------------- .nv.info._ZN10layer_norm22ln_bwd_finalize_kernelINS_22Kernel_traits_finalizeILj4096E13__nv_bfloat16S2_fS2_fjLb0ELj1024ELj4ENS_18Kernel_traits_baseILj4096ES2_S2_fS2_fjLj1024EEEEELb0ELb1EEEvNS_9BwdParamsE --------------------------
	.section	.nv.info._ZN10layer_norm22ln_bwd_finalize_kernelINS_22Kernel_traits_finalizeILj4096E13__nv_bfloat16S2_fS2_fjLb0ELj1024ELj4ENS_18Kernel_traits_baseILj4096ES2_S2_fS2_fjLj1024EEEEELb0ELb1EEEvNS_9BwdParamsE,"",@"SHT_CUDA_INFO"
	.sectionflags	@""
	.align	4


	//----- nvinfo : EIATTR_CUDA_API_VERSION
	.align		4
        /*0000*/ 	.byte	0x04, 0x37
        /*0002*/ 	.short	(.L_1531 - .L_1530)
.L_1530:
        /*0004*/ 	.word	0x00000082


	//----- nvinfo : EIATTR_KPARAM_INFO
	.align		4
.L_1531:
        /*0008*/ 	.byte	0x04, 0x17
        /*000a*/ 	.short	(.L_1533 - .L_1532)
.L_1532:
        /*000c*/ 	.word	0x00000000
        /*0010*/ 	.short	0x0000
        /*0012*/ 	.short	0x0000
        /*0014*/ 	.byte	0x00, 0xf0, 0xa1, 0x04


	//----- nvinfo : EIATTR_SPARSE_MMA_MASK
	.align		4
.L_1533:
        /*0018*/ 	.byte	0x03, 0x50
        /*001a*/ 	.short	0x0000


	//----- nvinfo : EIATTR_MAXREG_COUNT
	.align		4
        /*001c*/ 	.byte	0x03, 0x1b
        /*001e*/ 	.short	0x0040


	//----- nvinfo : EIATTR_NUM_BARRIERS
	.align		4
        /*0020*/ 	.byte	0x02, 0x4c
        /*0022*/ 	.byte	0x01
	.zero		1


	//----- nvinfo : EIATTR_MERCURY_ISA_VERSION
	.align		4
        /*0024*/ 	.byte	0x03, 0x5f
        /*0026*/ 	.short	0x0101


	//----- nvinfo : EIATTR_COOP_GROUP_MASK_REGIDS
	.align		4
        /*0028*/ 	.byte	0x04, 0x29
        /*002a*/ 	.short	(.L_1535 - .L_1534)


	//   ....[0]....
.L_1534:
        /*002c*/ 	.word	0xffffffff


	//   ....[1]....
        /*0030*/ 	.word	0xffffffff


	//   ....[2]....
        /*0034*/ 	.word	0xffffffff


	//   ....[3]....
        /*0038*/ 	.word	0xffffffff


	//   ....[4]....
        /*003c*/ 	.word	0xffffffff


	//   ....[5]....
        /*0040*/ 	.word	0xffffffff


	//   ....[6]....
        /*0044*/ 	.word	0xffffffff


	//   ....[7]....
        /*0048*/ 	.word	0xffffffff


	//   ....[8]....
        /*004c*/ 	.word	0xffffffff


	//   ....[9]....
        /*0050*/ 	.word	0xffffffff


	//   ....[10]....
        /*0054*/ 	.word	0x05000011


	//   ....[11]....
        /*0058*/ 	.word	0x05000011


	//   ....[12]....
        /*005c*/ 	.word	0x05000011


	//   ....[13]....
        /*0060*/ 	.word	0x05000011


	//   ....[14]....
        /*0064*/ 	.word	0x05000011


	//   ....[15]....
        /*0068*/ 	.word	0x05000011


	//   ....[16]....
        /*006c*/ 	.word	0x05000011


	//   ....[17]....
        /*0070*/ 	.word	0x05000011


	//   ....[18]....
        /*0074*/ 	.word	0x05000011


	//   ....[19]....
        /*0078*/ 	.word	0x05000011


	//----- nvinfo : EIATTR_COOP_GROUP_INSTR_OFFSETS
	.align		4
.L_1535:
        /*007c*/ 	.byte	0x04, 0x28
        /*007e*/ 	.short	(.L_1537 - .L_1536)


	//   ....[0]....
.L_1536:
        /*0080*/ 	.word	0x000008e0


	//   ....[1]....
        /*0084*/ 	.word	0x000008f0


	//   ....[2]....
        /*0088*/ 	.word	0x00000920


	//   ....[3]....
        /*008c*/ 	.word	0x00000930


	//   ....[4]....
        /*0090*/ 	.word	0x00000960


	//   ....[5]....
        /*0094*/ 	.word	0x00000970


	//   ....[6]....
        /*0098*/ 	.word	0x000009a0


	//   ....[7]....
        /*009c*/ 	.word	0x000009b0


	//   ....[8]....
        /*00a0*/ 	.word	0x000009e0


	//   ....[9]....
        /*00a4*/ 	.word	0x000009f0


	//   ....[10]....
        /*00a8*/ 	.word	0x00000bf0


	//   ....[11]....
        /*00ac*/ 	.word	0x00000c60


	//   ....[12]....
        /*00b0*/ 	.word	0x00000cd0


	//   ....[13]....
        /*00b4*/ 	.word	0x00000d40


	//   ....[14]....
        /*00b8*/ 	.word	0x00000db0


	//   ....[15]....
        /*00bc*/ 	.word	0x00000e10


	//   ....[16]....
        /*00c0*/ 	.word	0x00000e80


	//   ....[17]....
        /*00c4*/ 	.word	0x00000ef0


	//   ....[18]....
        /*00c8*/ 	.word	0x00000f60


	//   ....[19]....
        /*00cc*/ 	.word	0x00000fd0


	//----- nvinfo : EIATTR_EXIT_INSTR_OFFSETS
	.align		4
.L_1537:
        /*00d0*/ 	.byte	0x04, 0x1c
        /*00d2*/ 	.short	(.L_1539 - .L_1538)


	//   ....[0]....
.L_1538:
        /*00d4*/ 	.word	0x00000070


	//   ....[1]....
        /*00d8*/ 	.word	0x00000b90


	//----- nvinfo : EIATTR_MAX_THREADS
	.align		4
.L_1539:
        /*00dc*/ 	.byte	0x04, 0x05
        /*00de*/ 	.short	(.L_1541 - .L_1540)
.L_1540:
        /*00e0*/ 	.word	0x00000400
        /*00e4*/ 	.word	0x00000001
        /*00e8*/ 	.word	0x00000001


	//----- nvinfo : EIATTR_CRS_STACK_SIZE
	.align		4
.L_1541:
        /*00ec*/ 	.byte	0x04, 0x1e
        /*00ee*/ 	.short	(.L_1543 - .L_1542)
.L_1542:
        /*00f0*/ 	.word	0x00000000


	//----- nvinfo : EIATTR_CBANK_PARAM_SIZE
	.align		4
.L_1543:
        /*00f4*/ 	.byte	0x03, 0x19
        /*00f6*/ 	.short	0x0128


	//----- nvinfo : EIATTR_PARAM_CBANK
	.align		4
        /*00f8*/ 	.byte	0x04, 0x0a
        /*00fa*/ 	.short	(.L_1545 - .L_1544)
	.align		4
.L_1544:
        /*00fc*/ 	.word	index@(.nv.constant0._ZN10layer_norm22ln_bwd_finalize_kernelINS_22Kernel_traits_finalizeILj4096E13__nv_bfloat16S2_fS2_fjLb0ELj1024ELj4ENS_18Kernel_traits_baseILj4096ES2_S2_fS2_fjLj1024EEEEELb0ELb1EEEvNS_9BwdParamsE)
        /*0100*/ 	.short	0x0210
        /*0102*/ 	.short	0x0128


	//----- nvinfo : EIATTR_SW_WAR
	.align		4
.L_1545:
        /*0104*/ 	.byte	0x04, 0x36
        /*0106*/ 	.short	(.L_1547 - .L_1546)
.L_1546:
        /*0108*/ 	.word	0x00000008
.L_1547:


//--------------------- .nv.info._ZN10layer_norm40ln_parallel_residual_bwd_finalize_kernelINS_22Kernel_traits_finalizeILj4096E13__nv_bfloat16S2_fS2_fjLb0ELj1024ELj4ENS_18Kernel_traits_baseILj4096ES2_S2_fS2_fjLj1024EEEEELb1EEEvNS_9BwdParamsE --------------------------
	.section	.nv.info._ZN10layer_norm40ln_parallel_residual_bwd_finalize_kernelINS_22Kernel_traits_finalizeILj4096E13__nv_bfloat16S2_fS2_fjLb0ELj1024ELj4ENS_18Kernel_traits_baseILj4096ES2_S2_fS2_fjLj1024EEEEELb1EEEvNS_9BwdParamsE,"",@"SHT_CUDA_INFO"
	.sectionflags	@""
	.align	4


	//----- nvinfo : EIATTR_CUDA_API_VERSION
	.align		4
        /*0000*/ 	.byte	0x04, 0x37
        /*0002*/ 	.short	(.L_1549 - .L_1548)
.L_1548:
        /*0004*/ 	.word	0x00000082


	//----- nvinfo : EIATTR_KPARAM_INFO
	.align		4
.L_1549:
        /*0008*/ 	.byte	0x04, 0x17
        /*000a*/ 	.short	(.L_1551 - .L_1550)
.L_1550:
        /*000c*/ 	.word	0x00000000
        /*0010*/ 	.short	0x0000
        /*0012*/ 	.short	0x0000
        /*0014*/ 	.byte	0x00, 0xf0, 0xa1, 0x04


	//----- nvinfo : EIATTR_SPARSE_MMA_MASK
	.align		4
.L_1551:
        /*0018*/ 	.byte	0x03, 0x50
        /*001a*/ 	.short	0x0000


	//----- nvinfo : EIATTR_MAXREG_COUNT
	.align		4
        /*001c*/ 	.byte	0x03, 0x1b
        /*001e*/ 	.short	0x0040


	//----- nvinfo : EIATTR_NUM_BARRIERS
	.align		4
        /*0020*/ 	.byte	0x02, 0x4c
        /*0022*/ 	.byte	0x01
	.zero		1


	//----- nvinfo : EIATTR_MERCURY_ISA_VERSION
	.align		4
        /*0024*/ 	.byte	0x03, 0x5f
        /*0026*/ 	.short	0x0101


	//----- nvinfo : EIATTR_COOP_GROUP_MASK_REGIDS
	.align		4
        /*0028*/ 	.byte	0x04, 0x29
        /*002a*/ 	.short	(.L_1553 - .L_1552)


	//   ....[0]....
.L_1552:
        /*002c*/ 	.word	0xffffffff


	//   ....[1]....
        /*0030*/ 	.word	0xffffffff


	//   ....[2]....
        /*0034*/ 	.word	0xffffffff


	//   ....[3]....
        /*0038*/ 	.word	0xffffffff


	//   ....[4]....
        /*003c*/ 	.word	0xffffffff


	//   ....[5]....
        /*0040*/ 	.word	0xffffffff


	//   ....[6]....
        /*0044*/ 	.word	0xffffffff


	//   ....[7]....
        /*0048*/ 	.word	0xffffffff


	//   ....[8]....
        /*004c*/ 	.word	0xffffffff


	//   ....[9]....
        /*0050*/ 	.word	0xffffffff


	//   ....[10]....
        /*0054*/ 	.word	0xffffffff


	//   ....[11]....
        /*0058*/ 	.word	0xffffffff


	//   ....[12]....
        /*005c*/ 	.word	0xffffffff


	//   ....[13]....
        /*0060*/ 	.word	0xffffffff


	//   ....[14]....
        /*0064*/ 	.word	0xffffffff


	//   ....[15]....
        /*0068*/ 	.word	0xffffffff


	//   ....[16]....
        /*006c*/ 	.word	0xffffffff


	//   ....[17]....
        /*0070*/ 	.word	0xffffffff


	//   ....[18]....
        /*0074*/ 	.word	0xffffffff


	//   ....[19]....
        /*0078*/ 	.word	0xffffffff


	//   ....[20]....
        /*007c*/ 	.word	0x0500000b


	//   ....[21]....
        /*0080*/ 	.word	0x0500000b


	//   ....[22]....
        /*0084*/ 	.word	0x0500000b


	//   ....[23]....
        /*0088*/ 	.word	0x0500000b


	//   ....[24]....
        /*008c*/ 	.word	0x0500000b


	//   ....[25]....
        /*0090*/ 	.word	0x0500000b


	//   ....[26]....
        /*0094*/ 	.word	0x0500000b


	//   ....[27]....
        /*0098*/ 	.word	0x0500000b


	//   ....[28]....
        /*009c*/ 	.word	0x0500000b


	//   ....[29]....
        /*00a0*/ 	.word	0x0500000b


	//   ....[30]....
        /*00a4*/ 	.word	0x0500000b


	//   ....[31]....
        /*00a8*/ 	.word	0x0500000b


	//   ....[32]....
        /*00ac*/ 	.word	0x0500000b


	//   ....[33]....
        /*00b0*/ 	.word	0x0500000b


	//   ....[34]....
        /*00b4*/ 	.word	0x0500000b


	//   ....[35]....
        /*00b8*/ 	.word	0x0500000b


	//   ....[36]....
        /*00bc*/ 	.word	0x0500000b


	//   ....[37]....
        /*00c0*/ 	.word	0x0500000b


	//   ....[38]....
        /*00c4*/ 	.word	0x0500000b


	//   ....[39]....
        /*00c8*/ 	.word	0x0500000b


	//----- nvinfo : EIATTR_COOP_GROUP_INSTR_OFFSETS
	.align		4
.L_1553:
        /*00cc*/ 	.byte	0x04, 0x28
        /*00ce*/ 	.short	(.L_1555 - .L_1554)


	//   ....[0]....
.L_1554:
        /*00d0*/ 	.word	0x00000ce0


	//   ....[1]....
        /*00d4*/ 	.word	0x00000cf0


	//   ....[2]....
        /*00d8*/ 	.word	0x00000d00


	//   ....[3]....
        /*00dc*/ 	.word	0x00000d10


	//   ....[4]....
        /*00e0*/ 	.word	0x00000d40


	//   ....[5]....
        /*00e4*/ 	.word	0x00000d70


	//   ....[6]....
        /*00e8*/ 	.word	0x00000d80


	//   ....[7]....
        /*00ec*/ 	.word	0x00000d90


	//   ....[8]....
        /*00f0*/ 	.word	0x00000db0


	//   ....[9]....
        /*00f4*/ 	.word	0x00000df0


	//   ....[10]....
        /*00f8*/ 	.word	0x00000e00


	//   ....[11]....
        /*00fc*/ 	.word	0x00000e10


	//   ....[12]....
        /*0100*/ 	.word	0x00000e30


	//   ....[13]....
        /*0104*/ 	.word	0x00000e70


	//   ....[14]....
        /*0108*/ 	.word	0x00000e80


	//   ....[15]....
        /*010c*/ 	.word	0x00000e90


	//   ....[16]....
        /*0110*/ 	.word	0x00000eb0


	//   ....[17]....
        /*0114*/ 	.word	0x00000ee0


	//   ....[18]....
        /*0118*/ 	.word	0x00000f00


	//   ....[19]....
        /*011c*/ 	.word	0x00000f10


	//   ....[20]....
        /*0120*/ 	.word	0x00001210


	//   ....[21]....
        /*0124*/ 	.word	0x00001270


	//   ....[22]....
        /*0128*/ 	.word	0x000012d0


	//   ....[23]....
        /*012c*/ 	.word	0x00001330


	//   ....[24]....
        /*0130*/ 	.word	0x00001390


	//   ....[25]....
        /*0134*/ 	.word	0x000013f0


	//   ....[26]....
        /*0138*/ 	.word	0x00001460


	//   ....[27]....
        /*013c*/ 	.word	0x000014d0


	//   ....[28]....
        /*0140*/ 	.word	0x00001540


	//   ....[29]....
        /*0144*/ 	.word	0x000015b0


	//   ....[30]....
        /*0148*/ 	.word	0x00001610


	//   ....[31]....
        /*014c*/ 	.word	0x00001680


	//   ....[32]....
        /*0150*/ 	.word	0x000016f0


	//   ....[33]....
        /*0154*/ 	.word	0x00001760


	//   ....[34]....
        /*0158*/ 	.word	0x000017d0


	//   ....[35]....
        /*015c*/ 	.word	0x00001830


	//   ....[36]....
        /*0160*/ 	.word	0x000018a0


	//   ....[37]....
        /*0164*/ 	.word	0x00001910


	//   ....[38]....
        /*0168*/ 	.word	0x00001980


	//   ....[39]....
        /*016c*/ 	.word	0x000019f0


	//----- nvinfo : EIATTR_EXIT_INSTR_OFFSETS
	.align		4
.L_1555:
        /*0170*/ 	.byte	0x04, 0x1c
        /*0172*/ 	.short	(.L_1557 - .L_1556)


	//   ....[0]....
.L_1556:
        /*0174*/ 	.word	0x00000070


	//   ....[1]....
        /*0178*/ 	.word	0x000011b0


	//----- nvinfo : EIATTR_MAX_THREADS
	.align		4
.L_1557:
        /*017c*/ 	.byte	0x04, 0x05
        /*017e*/ 	.short	(.L_1559 - .L_1558)
.L_1558:
        /*0180*/ 	.word	0x00000400
        /*0184*/ 	.word	0x00000001
        /*0188*/ 	.word	0x00000001


	//----- nvinfo : EIATTR_CRS_STACK_SIZE
	.align		4
.L_1559:
        /*018c*/ 	.byte	0x04, 0x1e
        /*018e*/ 	.short	(.L_1561 - .L_1560)
.L_1560:
        /*0190*/ 	.word	0x00000000


	//----- nvinfo : EIATTR_CBANK_PARAM_SIZE
	.align		4
.L_1561:
        /*0194*/ 	.byte	0x03, 0x19
        /*0196*/ 	.short	0x0128


	//----- nvinfo : EIATTR_PARAM_CBANK
	.align		4
        /*0198*/ 	.byte	0x04, 0x0a
        /*019a*/ 	.short	(.L_1563 - .L_1562)
	.align		4
.L_1562:
        /*019c*/ 	.word	index@(.nv.constant0._ZN10layer_norm40ln_parallel_residual_bwd_finalize_kernelINS_22Kernel_traits_finalizeILj4096E13__nv_bfloat16S2_fS2_fjLb0ELj1024ELj4ENS_18Kernel_traits_baseILj4096ES2_S2_fS2_fjLj1024EEEEELb1EEEvNS_9BwdParamsE)
        /*01a0*/ 	.short	0x0210
        /*01a2*/ 	.short	0x0128


	//----- nvinfo : EIATTR_SW_WAR
	.align		4
.L_1563:
        /*01a4*/ 	.byte	0x04, 0x36
        /*01a6*/ 	.short	(.L_1565 - .L_1564)
.L_1564:
        /*01a8*/ 	.word	0x00000008
.L_1565:


//--------------------- .nv.info._ZN10layer_norm31ln_parallel_residual_bwd_kernelINS_13Kernel_traitsI13__nv_bfloat16S2_fS2_fjLj4096ELj1ELj1ELj8ELj16ENS_18Kernel_traits_baseILj4096ES2_S2_fS2_fjLj256EEEEELb1ELb1ELb1EEEvNS_9BwdParamsE --------------------------
	.section	.nv.info._ZN10layer_norm31ln_parallel_residual_bwd_kernelINS_13Kernel_traitsI13__nv_bfloat16S2_fS2_fjLj4096ELj1ELj1ELj8ELj16ENS_18Kernel_traits_baseILj4096ES2_S2_fS2_fjLj256EEEEELb1ELb1ELb1EEEvNS_9BwdParamsE,"",@"SHT_CUDA_INFO"
	.sectionflags	@""
	.align	4


	//----- nvinfo : EIATTR_CUDA_API_VERSION
	.align		4
        /*0000*/ 	.byte	0x04, 0x37
        /*0002*/ 	.short	(.L_1567 - .L_1566)
.L_1566:
        /*0004*/ 	.word	0x00000082


	//----- nvinfo : EIATTR_KPARAM_INFO
	.align		4
.L_1567:
        /*0008*/ 	.byte	0x04, 0x17
        /*000a*/ 	.short	(.L_1569 - .L_1568)
.L_1568:
        /*000c*/ 	.word	0x00000000
        /*0010*/ 	.short	0x0000
        /*0012*/ 	.short	0x0000
        /*0014*/ 	.byte	0x00, 0xf0, 0xa1, 0x04


	//----- nvinfo : EIATTR_SPARSE_MMA_MASK
	.align		4
.L_1569:
        /*0018*/ 	.byte	0x03, 0x50
        /*001a*/ 	.short	0x0000


	//----- nvinfo : EIATTR_MAXREG_COUNT
	.align		4
        /*001c*/ 	.byte	0x03, 0x1b
        /*001e*/ 	.short	0x00ff


	//----- nvinfo : EIATTR_NUM_BARRIERS
	.align		4
        /*0020*/ 	.byte	0x02, 0x4c
        /*0022*/ 	.byte	0x01
	.zero		1


	//----- nvinfo : EIATTR_MERCURY_ISA_VERSION
	.align		4
        /*0024*/ 	.byte	0x03, 0x5f
        /*0026*/ 	.short	0x0101


	//----- nvinfo : EIATTR_COOP_GROUP_MASK_REGIDS
	.align		4
        /*0028*/ 	.byte	0x04, 0x29
        /*002a*/ 	.short	(.L_1571 - .L_1570)


	//   ....[0]....
.L_1570:
        /*002c*/ 	.word	0xffffffff


	//   ....[1]....
        /*0030*/ 	.word	0xffffffff


	//   ....[2]....
        /*0034*/ 	.word	0xffffffff


	//   ....[3]....
        /*0038*/ 	.word	0xffffffff


	//   ....[4]....
        /*003c*/ 	.word	0xffffffff


	//   ....[5]....
        /*0040*/ 	.word	0xffffffff


	//   ....[6]....
        /*0044*/ 	.word	0xffffffff


	//   ....[7]....
        /*0048*/ 	.word	0xffffffff


	//   ....[8]....
        /*004c*/ 	.word	0xffffffff


	//   ....[9]....
        /*0050*/ 	.word	0xffffffff


	//   ....[10]....
        /*0054*/ 	.word	0x05000028


	//   ....[11]....
        /*0058*/ 	.word	0x05000028


	//   ....[12]....
        /*005c*/ 	.word	0x05000028


	//   ....[13]....
        /*0060*/ 	.word	0x05000028


	//   ....[14]....
        /*0064*/ 	.word	0x05000028


	//   ....[15]....
        /*0068*/ 	.word	0x05000028


	//   ....[16]....
        /*006c*/ 	.word	0x05000028


	//   ....[17]....
        /*0070*/ 	.word	0x05000028


	//   ....[18]....
        /*0074*/ 	.word	0x05000028


	//   ....[19]....
        /*0078*/ 	.word	0x05000028


	//----- nvinfo : EIATTR_COOP_GROUP_INSTR_OFFSETS
	.align		4
.L_1571:
        /*007c*/ 	.byte	0x04, 0x28
        /*007e*/ 	.short	(.L_1573 - .L_1572)


	//   ....[0]....
.L_1572:
        /*0080*/ 	.word	0x00001170


	//   ....[1]....
        /*0084*/ 	.word	0x00001180


	//   ....[2]....
        /*0088*/ 	.word	0x000011b0


	//   ....[3]....
        /*008c*/ 	.word	0x000011c0


	//   ....[4]....
        /*0090*/ 	.word	0x000011f0


	//   ....[5]....
        /*0094*/ 	.word	0x00001200


	//   ....[6]....
        /*0098*/ 	.word	0x00001230


	//   ....[7]....
        /*009c*/ 	.word	0x00001240


	//   ....[8]....
        /*00a0*/ 	.word	0x00001270


	//   ....[9]....
        /*00a4*/ 	.word	0x00001280


	//   ....[10]....
        /*00a8*/ 	.word	0x000026a0


	//   ....[11]....
        /*00ac*/ 	.word	0x000026f0


	//   ....[12]....
        /*00b0*/ 	.word	0x00002760


	//   ....[13]....
        /*00b4*/ 	.word	0x000027c0


	//   ....[14]....
        /*00b8*/ 	.word	0x00002830


	//   ....[15]....
        /*00bc*/ 	.word	0x00002890


	//   ....[16]....
        /*00c0*/ 	.word	0x00002900


	//   ....[17]....
        /*00c4*/ 	.word	0x00002960


	//   ....[18]....
        /*00c8*/ 	.word	0x000029d0


	//   ....[19]....
        /*00cc*/ 	.word	0x00002a30


	//----- nvinfo : EIATTR_EXIT_INSTR_OFFSETS
	.align		4
.L_1573:
        /*00d0*/ 	.byte	0x04, 0x1c
        /*00d2*/ 	.short	(.L_1575 - .L_1574)


	//   ....[0]....
.L_1574:
        /*00d4*/ 	.word	0x00002640


	//----- nvinfo : EIATTR_MAX_THREADS
	.align		4
.L_1575:
        /*00d8*/ 	.byte	0x04, 0x05
        /*00da*/ 	.short	(.L_1577 - .L_1576)
.L_1576:
        /*00dc*/ 	.word	0x00000100
        /*00e0*/ 	.word	0x00000001
        /*00e4*/ 	.word	0x00000001


	//----- nvinfo : EIATTR_CRS_STACK_SIZE
	.align		4
.L_1577:
        /*00e8*/ 	.byte	0x04, 0x1e
        /*00ea*/ 	.short	(.L_1579 - .L_1578)
.L_1578:
        /*00ec*/ 	.word	0x00000000


	//----- nvinfo : EIATTR_CBANK_PARAM_SIZE
	.align		4
.L_1579:
        /*00f0*/ 	.byte	0x03, 0x19
        /*00f2*/ 	.short	0x0128


	//----- nvinfo : EIATTR_PARAM_CBANK
	.align		4
        /*00f4*/ 	.byte	0x04, 0x0a
        /*00f6*/ 	.short	(.L_1581 - .L_1580)
	.align		4
.L_1580:
        /*00f8*/ 	.word	index@(.nv.constant0._ZN10layer_norm31ln_parallel_residual_bwd_kernelINS_13Kernel_traitsI13__nv_bfloat16S2_fS2_fjLj4096ELj1ELj1ELj8ELj16ENS_18Kernel_traits_baseILj4096ES2_S2_fS2_fjLj256EEEEELb1ELb1ELb1EEEvNS_9BwdParamsE)
        /*00fc*/ 	.short	0x0210
        /*00fe*/ 	.short	0x0128


	//----- nvinfo : EIATTR_SW_WAR
	.align		4
.L_1581:
        /*0100*/ 	.byte	0x04, 0x36
        /*0102*/ 	.short	(.L_1583 - .L_1582)
.L_1582:
        /*0104*/ 	.word	0x00000008
.L_1583:


//--------------------- .nv.info._ZN10layer_norm31ln_parallel_residual_bwd_kernelINS_13Kernel_traitsIf13__nv_bfloat16fS2_fjLj4096ELj1ELj1ELj8ELj16ENS_18Kernel_traits_baseILj4096EfS2_fS2_fjLj256EEEEELb0ELb0ELb0EEEvNS_9BwdParamsE --------------------------
	.section	.nv.info._ZN10layer_norm31ln_parallel_residual_bwd_kernelINS_13Kernel_traitsIf13__nv_bfloat16fS2_fjLj4096ELj1ELj1ELj8ELj16ENS_18Kernel_traits_baseILj4096EfS2_fS2_fjLj256EEEEELb0ELb0ELb0EEEvNS_9BwdParamsE,"",@"SHT_CUDA_INFO"
	.sectionflags	@""
	.align	4


	//----- nvinfo : EIATTR_CUDA_API_VERSION
	.align		4
        /*0000*/ 	.byte	0x04, 0x37
        /*0002*/ 	.short	(.L_1585 - .L_1584)
.L_1584:
        /*0004*/ 	.word	0x00000082


	//----- nvinfo : EIATTR_KPARAM_INFO
	.align		4
.L_1585:
        /*0008*/ 	.byte	0x04, 0x17
        /*000a*/ 	.short	(.L_1587 - .L_1586)
.L_1586:
        /*000c*/ 	.word	0x00000000
        /*0010*/ 	.short	0x0000
        /*0012*/ 	.short	0x0000
        /*0014*/ 	.byte	0x00, 0xf0, 0xa1, 0x04


	//----- nvinfo : EIATTR_SPARSE_MMA_MASK
	.align		4
.L_1587:
        /*0018*/ 	.byte	0x03, 0x50
        /*001a*/ 	.short	0x0000


	//----- nvinfo : EIATTR_MAXREG_COUNT
	.align		4
        /*001c*/ 	.byte	0x03, 0x1b
        /*001e*/ 	.short	0x00ff


	//----- nvinfo : EIATTR_NUM_BARRIERS
	.align		4
        /*0020*/ 	.byte	0x02, 0x4c
        /*0022*/ 	.byte	0x01
	.zero		1


	//----- nvinfo : EIATTR_MERCURY_ISA_VERSION
	.align		4
        /*0024*/ 	.byte	0x03, 0x5f
        /*0026*/ 	.short	0x0101


	//----- nvinfo : EIATTR_COOP_GROUP_MASK_REGIDS
	.align		4
        /*0028*/ 	.byte	0x04, 0x29
        /*002a*/ 	.short	(.L_1589 - .L_1588)


	//   ....[0]....
.L_1588:
        /*002c*/ 	.word	0xffffffff


	//   ....[1]....
        /*0030*/ 	.word	0xffffffff


	//   ....[2]....
        /*0034*/ 	.word	0xffffffff


	//   ....[3]....
        /*0038*/ 	.word	0xffffffff


	//   ....[4]....
        /*003c*/ 	.word	0xffffffff


	//   ....[5]....
        /*0040*/ 	.word	0xffffffff


	//   ....[6]....
        /*0044*/ 	.word	0xffffffff


	//   ....[7]....
        /*0048*/ 	.word	0xffffffff


	//   ....[8]....
        /*004c*/ 	.word	0xffffffff


	//   ....[9]....
        /*0050*/ 	.word	0xffffffff


	//   ....[10]....
        /*0054*/ 	.word	0x05000088


	//   ....[11]....
        /*0058*/ 	.word	0x05000088


	//   ....[12]....
        /*005c*/ 	.word	0x05000088


	//   ....[13]....
        /*0060*/ 	.word	0x05000088


	//   ....[14]....
        /*0064*/ 	.word	0x05000088


	//   ....[15]....
        /*0068*/ 	.word	0x05000088


	//   ....[16]....
        /*006c*/ 	.word	0x05000088


	//   ....[17]....
        /*0070*/ 	.word	0x05000088


	//   ....[18]....
        /*0074*/ 	.word	0x05000088


	//   ....[19]....
        /*0078*/ 	.word	0x05000088


	//----- nvinfo : EIATTR_COOP_GROUP_INSTR_OFFSETS
	.align		4
.L_1589:
        /*007c*/ 	.byte	0x04, 0x28
        /*007e*/ 	.short	(.L_1591 - .L_1590)


	//   ....[0]....
.L_1590:
        /*0080*/ 	.word	0x000015d0


	//   ....[1]....
        /*0084*/ 	.word	0x000015e0


	//   ....[2]....
        /*0088*/ 	.word	0x00001610


	//   ....[3]....
        /*008c*/ 	.word	0x00001620


	//   ....[4]....
        /*0090*/ 	.word	0x00001650


	//   ....[5]....
        /*0094*/ 	.word	0x00001660


	//   ....[6]....
        /*0098*/ 	.word	0x00001690


	//   ....[7]....
        /*009c*/ 	.word	0x000016a0


	//   ....[8]....
        /*00a0*/ 	.word	0x000016d0


	//   ....[9]....
        /*00a4*/ 	.word	0x000016e0


	//   ....[10]....
        /*00a8*/ 	.word	0x00002660


	//   ....[11]....
        /*00ac*/ 	.word	0x000026b0


	//   ....[12]....
        /*00b0*/ 	.word	0x00002720


	//   ....[13]....
        /*00b4*/ 	.word	0x00002780


	//   ....[14]....
        /*00b8*/ 	.word	0x000027f0


	//   ....[15]....
        /*00bc*/ 	.word	0x00002850


	//   ....[16]....
        /*00c0*/ 	.word	0x000028c0


	//   ....[17]....
        /*00c4*/ 	.word	0x00002920


	//   ....[18]....
        /*00c8*/ 	.word	0x00002990


	//   ....[19]....
        /*00cc*/ 	.word	0x000029f0


	//----- nvinfo : EIATTR_EXIT_INSTR_OFFSETS
	.align		4
.L_1591:
        /*00d0*/ 	.byte	0x04, 0x1c
        /*00d2*/ 	.short	(.L_1593 - .L_1592)


	//   ....[0]....
.L_1592:
        /*00d4*/ 	.word	0x000024f0


	//   ....[1]....
        /*00d8*/ 	.word	0x00002600


	//----- nvinfo : EIATTR_MAX_THREADS
	.align		4
.L_1593:
        /*00dc*/ 	.byte	0x04, 0x05
        /*00de*/ 	.short	(.L_1595 - .L_1594)
.L_1594:
        /*00e0*/ 	.word	0x00000100
        /*00e4*/ 	.word	0x00000001
        /*00e8*/ 	.word	0x00000001


	//----- nvinfo : EIATTR_CRS_STACK_SIZE
	.align		4
.L_1595:
        /*00ec*/ 	.byte	0x04, 0x1e
        /*00ee*/ 	.short	(.L_1597 - .L_1596)
.L_1596:
        /*00f0*/ 	.word	0x00000000


	//----- nvinfo : EIATTR_CBANK_PARAM_SIZE
	.align		4
.L_1597:
        /*00f4*/ 	.byte	0x03, 0x19
        /*00f6*/ 	.short	0x0128


	//----- nvinfo : EIATTR_PARAM_CBANK
	.align		4
        /*00f8*/ 	.byte	0x04, 0x0a
        /*00fa*/ 	.short	(.L_1599 - .L_1598)
	.align		4
.L_1598:
        /*00fc*/ 	.word	index@(.nv.constant0._ZN10layer_norm31ln_parallel_residual_bwd_kernelINS_13Kernel_traitsIf13__nv_bfloat16fS2_fjLj4096ELj1ELj1ELj8ELj16ENS_18Kernel_traits_baseILj4096EfS2_fS2_fjLj256EEEEELb0ELb0ELb0EEEvNS_9BwdParamsE)
        /*0100*/ 	.short	0x0210
        /*0102*/ 	.short	0x0128


	//----- nvinfo : EIATTR_SW_WAR
	.align		4
.L_1599:
        /*0104*/ 	.byte	0x04, 0x36
        /*0106*/ 	.short	(.L_1601 - .L_1600)
.L_1600:
        /*0108*/ 	.word	0x00000008
.L_1601:


//--------------------- .nv.info._ZN10layer_norm31ln_parallel_residual_bwd_kernelINS_13Kernel_traitsIf13__nv_bfloat16fS2_fjLj4096ELj1ELj1ELj8ELj16ENS_18Kernel_traits_baseILj4096EfS2_fS2_fjLj256EEEEELb0ELb0ELb1EEEvNS_9BwdParamsE --------------------------
	.section	.nv.info._ZN10layer_norm31ln_parallel_residual_bwd_kernelINS_13Kernel_traitsIf13__nv_bfloat16fS2_fjLj4096ELj1ELj1ELj8ELj16ENS_18Kernel_traits_baseILj4096EfS2_fS2_fjLj256EEEEELb0ELb0ELb1EEEvNS_9BwdParamsE,"",@"SHT_CUDA_INFO"
	.sectionflags	@""
	.align	4


	//----- nvinfo : EIATTR_CUDA_API_VERSION
	.align		4
        /*0000*/ 	.byte	0x04, 0x37
        /*0002*/ 	.short	(.L_1603 - .L_1602)
.L_1602:
        /*0004*/ 	.word	0x00000082


	//----- nvinfo : EIATTR_KPARAM_INFO
	.align		4
.L_1603:
        /*0008*/ 	.byte	0x04, 0x17
        /*000a*/ 	.short	(.L_1605 - .L_1604)
.L_1604:
        /*000c*/ 	.word	0x00000000
        /*0010*/ 	.short	0x0000
        /*0012*/ 	.short	0x0000
        /*0014*/ 	.byte	0x00, 0xf0, 0xa1, 0x04


	//----- nvinfo : EIATTR_SPARSE_MMA_MASK
	.align		4
.L_1605:
        /*0018*/ 	.byte	0x03, 0x50
        /*001a*/ 	.short	0x0000


	//----- nvinfo : EIATTR_MAXREG_COUNT
	.align		4
        /*001c*/ 	.byte	0x03, 0x1b
        /*001e*/ 	.short	0x00ff


	//----- nvinfo : EIATTR_NUM_BARRIERS
	.align		4
        /*0020*/ 	.byte	0x02, 0x4c
        /*0022*/ 	.byte	0x01
	.zero		1


	//----- nvinfo : EIATTR_MERCURY_ISA_VERSION
	.align		4
        /*0024*/ 	.byte	0x03, 0x5f
        /*0026*/ 	.short	0x0101


	//----- nvinfo : EIATTR_COOP_GROUP_MASK_REGIDS
	.align		4
        /*0028*/ 	.byte	0x04, 0x29
        /*002a*/ 	.short	(.L_1607 - .L_1606)


	//   ....[0]....
.L_1606:
        /*002c*/ 	.word	0xffffffff


	//   ....[1]....
        /*0030*/ 	.word	0xffffffff


	//   ....[2]....
        /*0034*/ 	.word	0xffffffff


	//   ....[3]....
        /*0038*/ 	.word	0xffffffff


	//   ....[4]....
        /*003c*/ 	.word	0xffffffff


	//   ....[5]....
        /*0040*/ 	.word	0xffffffff


	//   ....[6]....
        /*0044*/ 	.word	0xffffffff


	//   ....[7]....
        /*0048*/ 	.word	0xffffffff


	//   ....[8]....
        /*004c*/ 	.word	0xffffffff


	//   ....[9]....
        /*0050*/ 	.word	0xffffffff


	//   ....[10]....
        /*0054*/ 	.word	0x05000048


	//   ....[11]....
        /*0058*/ 	.word	0x05000048


	//   ....[12]....
        /*005c*/ 	.word	0x05000048


	//   ....[13]....
        /*0060*/ 	.word	0x05000048


	//   ....[14]....
        /*0064*/ 	.word	0x05000048


	//   ....[15]....
        /*0068*/ 	.word	0x05000048


	//   ....[16]....
        /*006c*/ 	.word	0x05000048


	//   ....[17]....
        /*0070*/ 	.word	0x05000048


	//   ....[18]....
        /*0074*/ 	.word	0x05000048


	//   ....[19]....
        /*0078*/ 	.word	0x05000048


	//----- nvinfo : EIATTR_COOP_GROUP_INSTR_OFFSETS
	.align		4
.L_1607:
        /*007c*/ 	.byte	0x04, 0x28
        /*007e*/ 	.short	(.L_1609 - .L_1608)


	//   ....[0]....
.L_1608:
        /*0080*/ 	.word	0x00001650


	//   ....[1]....
        /*0084*/ 	.word	0x00001660


	//   ....[2]....
        /*0088*/ 	.word	0x00001690


	//   ....[3]....
        /*008c*/ 	.word	0x000016a0


	//   ....[4]....
        /*0090*/ 	.word	0x000016d0


	//   ....[5]....
        /*0094*/ 	.word	0x000016e0


	//   ....[6]....
        /*0098*/ 	.word	0x00001710


	//   ....[7]....
        /*009c*/ 	.word	0x00001720


	//   ....[8]....
        /*00a0*/ 	.word	0x00001750


	//   ....[9]....
        /*00a4*/ 	.word	0x00001760


	//   ....[10]....
        /*00a8*/ 	.word	0x00002910


	//   ....[11]....
        /*00ac*/ 	.word	0x00002960


	//   ....[12]....
        /*00b0*/ 	.word	0x000029d0


	//   ....[13]....
        /*00b4*/ 	.word	0x00002a30


	//   ....[14]....
        /*00b8*/ 	.word	0x00002aa0


	//   ....[15]....
        /*00bc*/ 	.word	0x00002b00


	//   ....[16]....
        /*00c0*/ 	.word	0x00002b70


	//   ....[17]....
        /*00c4*/ 	.word	0x00002bd0


	//   ....[18]....
        /*00c8*/ 	.word	0x00002c40


	//   ....[19]....
        /*00cc*/ 	.word	0x00002ca0


	//----- nvinfo : EIATTR_EXIT_INSTR_OFFSETS
	.align		4
.L_1609:
        /*00d0*/ 	.byte	0x04, 0x1c
        /*00d2*/ 	.short	(.L_1611 - .L_1610)


	//   ....[0]....
.L_1610:
        /*00d4*/ 	.word	0x000028b0


	//----- nvinfo : EIATTR_MAX_THREADS
	.align		4
.L_1611:
        /*00d8*/ 	.byte	0x04, 0x05
        /*00da*/ 	.short	(.L_1613 - .L_1612)
.L_1612:
        /*00dc*/ 	.word	0x00000100
        /*00e0*/ 	.word	0x00000001
        /*00e4*/ 	.word	0x00000001


	//----- nvinfo : EIATTR_CRS_STACK_SIZE
	.align		4
.L_1613:
        /*00e8*/ 	.byte	0x04, 0x1e
        /*00ea*/ 	.short	(.L_1615 - .L_1614)
.L_1614:
        /*00ec*/ 	.word	0x00000000


	//----- nvinfo : EIATTR_CBANK_PARAM_SIZE
	.align		4
.L_1615:
        /*00f0*/ 	.byte	0x03, 0x19
        /*00f2*/ 	.short	0x0128


	//----- nvinfo : EIATTR_PARAM_CBANK
	.align		4
        /*00f4*/ 	.byte	0x04, 0x0a
        /*00f6*/ 	.short	(.L_1617 - .L_1616)
	.align		4
.L_1616:
        /*00f8*/ 	.word	index@(.nv.constant0._ZN10layer_norm31ln_parallel_residual_bwd_kernelINS_13Kernel_traitsIf13__nv_bfloat16fS2_fjLj4096ELj1ELj1ELj8ELj16ENS_18Kernel_traits_baseILj4096EfS2_fS2_fjLj256EEEEELb0ELb0ELb1EEEvNS_9BwdParamsE)
        /*00fc*/ 	.short	0x0210
        /*00fe*/ 	.short	0x0128


	//----- nvinfo : EIATTR_SW_WAR
	.align		4
.L_1617:
        /*0100*/ 	.byte	0x04, 0x36
        /*0102*/ 	.short	(.L_1619 - .L_1618)
.L_1618:
        /*0104*/ 	.word	0x00000008
.L_1619:


//--------------------- .nv.info._ZN10layer_norm31ln_parallel_residual_bwd_kernelINS_13Kernel_traitsIf13__nv_bfloat16fS2_fjLj4096ELj1ELj1ELj8ELj16ENS_18Kernel_traits_baseILj4096EfS2_fS2_fjLj256EEEEELb0ELb1ELb0EEEvNS_9BwdParamsE --------------------------
	.section	.nv.info._ZN10layer_norm31ln_parallel_residual_bwd_kernelINS_13Kernel_traitsIf13__nv_bfloat16fS2_fjLj4096ELj1ELj1ELj8ELj16ENS_18Kernel_traits_baseILj4096EfS2_fS2_fjLj256EEEEELb0ELb1ELb0EEEvNS_9BwdParamsE,"",@"SHT_CUDA_INFO"
	.sectionflags	@""
	.align	4


	//----- nvinfo : EIATTR_CUDA_API_VERSION
	.align		4
        /*0000*/ 	.byte	0x04, 0x37
        /*0002*/ 	.short	(.L_1621 - .L_1620)
.L_1620:
        /*0004*/ 	.word	0x00000082


	//----- nvinfo : EIATTR_KPARAM_INFO
	.align		4
.L_1621:
        /*0008*/ 	.byte	0x04, 0x17
        /*000a*/ 	.short	(.L_1623 - .L_1622)
.L_1622:
        /*000c*/ 	.word	0x00000000
        /*0010*/ 	.short	0x0000
        /*0012*/ 	.short	0x0000
        /*0014*/ 	.byte	0x00, 0xf0, 0xa1, 0x04


	//----- nvinfo : EIATTR_SPARSE_MMA_MASK
	.align		4
.L_1623:
        /*0018*/ 	.byte	0x03, 0x50
        /*001a*/ 	.short	0x0000


	//----- nvinfo : EIATTR_MAXREG_COUNT
	.align		4
        /*001c*/ 	.byte	0x03, 0x1b
        /*001e*/ 	.short	0x00ff


	//----- nvinfo : EIATTR_NUM_BARRIERS
	.align		4
        /*0020*/ 	.byte	0x02, 0x4c
        /*0022*/ 	.byte	0x01
	.zero		1


	//----- nvinfo : EIATTR_MERCURY_ISA_VERSION
	.align		4
        /*0024*/ 	.byte	0x03, 0x5f
        /*0026*/ 	.short	0x0101


	//----- nvinfo : EIATTR_COOP_GROUP_MASK_REGIDS
	.align		4
        /*0028*/ 	.byte	0x04, 0x29
        /*002a*/ 	.short	(.L_1625 - .L_1624)


	//   ....[0]....
.L_1624:
        /*002c*/ 	.word	0xffffffff


	//   ....[1]....
        /*0030*/ 	.word	0xffffffff


	//   ....[2]....
        /*0034*/ 	.word	0xffffffff


	//   ....[3]....
        /*0038*/ 	.word	0xffffffff


	//   ....[4]....
        /*003c*/ 	.word	0xffffffff


	//   ....[5]....
        /*0040*/ 	.word	0xffffffff


	//   ....[6]....
        /*0044*/ 	.word	0xffffffff


	//   ....[7]....
        /*0048*/ 	.word	0xffffffff


	//   ....[8]....
        /*004c*/ 	.word	0xffffffff


	//   ....[9]....
        /*0050*/ 	.word	0xffffffff


	//   ....[10]....
        /*0054*/ 	.word	0x05000059


	//   ....[11]....
        /*0058*/ 	.word	0x05000059


	//   ....[12]....
        /*005c*/ 	.word	0x05000059


	//   ....[13]....
        /*0060*/ 	.word	0x05000059


	//   ....[14]....
        /*0064*/ 	.word	0x05000059


	//   ....[15]....
        /*0068*/ 	.word	0x05000059


	//   ....[16]....
        /*006c*/ 	.word	0x05000059


	//   ....[17]....
        /*0070*/ 	.word	0x05000059


	//   ....[18]....
        /*0074*/ 	.word	0x05000059


	//   ....[19]....
        /*0078*/ 	.word	0x05000059


	//----- nvinfo : EIATTR_COOP_GROUP_INSTR_OFFSETS
	.align		4
.L_1625:
        /*007c*/ 	.byte	0x04, 0x28
        /*007e*/ 	.short	(.L_1627 - .L_1626)


	//   ....[0]....
.L_1626:
        /*0080*/ 	.word	0x00000f70


	//   ....[1]....
        /*0084*/ 	.word	0x00000f80


	//   ....[2]....
        /*0088*/ 	.word	0x00000fb0


	//   ....[3]....
        /*008c*/ 	.word	0x00000fc0


	//   ....[4]....
        /*0090*/ 	.word	0x00000ff0


	//   ....[5]....
        /*0094*/ 	.word	0x00001000


	//   ....[6]....
        /*0098*/ 	.word	0x00001030


	//   ....[7]....
        /*009c*/ 	.word	0x00001040


	//   ....[8]....
        /*00a0*/ 	.word	0x00001070


	//   ....[9]....
        /*00a4*/ 	.word	0x00001080


	//   ....[10]....
        /*00a8*/ 	.word	0x00001f10


	//   ....[11]....
        /*00ac*/ 	.word	0x00001f60


	//   ....[12]....
        /*00b0*/ 	.word	0x00001fc0


	//   ....[13]....
        /*00b4*/ 	.word	0x00002020


	//   ....[14]....
        /*00b8*/ 	.word	0x00002080


	//   ....[15]....
        /*00bc*/ 	.word	0x000020e0


	//   ....[16]....
        /*00c0*/ 	.word	0x00002140


	//   ....[17]....
        /*00c4*/ 	.word	0x000021a0


	//   ....[18]....
        /*00c8*/ 	.word	0x00002200


	//   ....[19]....
        /*00cc*/ 	.word	0x00002260


	//----- nvinfo : EIATTR_EXIT_INSTR_OFFSETS
	.align		4
.L_1627:
        /*00d0*/ 	.byte	0x04, 0x1c
        /*00d2*/ 	.short	(.L_1629 - .L_1628)


	//   ....[0]....
.L_1628:
        /*00d4*/ 	.word	0x00001e20


	//   ....[1]....
        /*00d8*/ 	.word	0x00001eb0


	//----- nvinfo : EIATTR_MAX_THREADS
	.align		4
.L_1629:
        /*00dc*/ 	.byte	0x04, 0x05
        /*00de*/ 	.short	(.L_1631 - .L_1630)
.L_1630:
        /*00e0*/ 	.word	0x00000100
        /*00e4*/ 	.word	0x00000001
        /*00e8*/ 	.word	0x00000001


	//----- nvinfo : EIATTR_CRS_STACK_SIZE
	.align		4
.L_1631:
        /*00ec*/ 	.byte	0x04, 0x1e
        /*00ee*/ 	.short	(.L_1633 - .L_1632)
.L_1632:
        /*00f0*/ 	.word	0x00000000


	//----- nvinfo : EIATTR_CBANK_PARAM_SIZE
	.align		4
.L_1633:
        /*00f4*/ 	.byte	0x03, 0x19
        /*00f6*/ 	.short	0x0128


	//----- nvinfo : EIATTR_PARAM_CBANK
	.align		4
        /*00f8*/ 	.byte	0x04, 0x0a
        /*00fa*/ 	.short	(.L_1635 - .L_1634)
	.align		4
.L_1634:
        /*00fc*/ 	.word	index@(.nv.constant0._ZN10layer_norm31ln_parallel_residual_bwd_kernelINS_13Kernel_traitsIf13__nv_bfloat16fS2_fjLj4096ELj1ELj1ELj8ELj16ENS_18Kernel_traits_baseILj4096EfS2_fS2_fjLj256EEEEELb0ELb1ELb0EEEvNS_9BwdParamsE)
        /*0100*/ 	.short	0x0210
        /*0102*/ 	.short	0x0128


	//----- nvinfo : EIATTR_SW_WAR
	.align		4
.L_1635:
        /*0104*/ 	.byte	0x04, 0x36
        /*0106*/ 	.short	(.L_1637 - .L_1636)
.L_1636:
        /*0108*/ 	.word	0x00000008
.L_1637:


//--------------------- .nv.info._ZN10layer_norm31ln_parallel_residual_bwd_kernelINS_13Kernel_traitsIf13__nv_bfloat16fS2_fjLj4096ELj1ELj1ELj8ELj16ENS_18Kernel_traits_baseILj4096EfS2_fS2_fjLj256EEEEELb0ELb1ELb1EEEvNS_9BwdParamsE --------------------------
	.section	.nv.info._ZN10layer_norm31ln_parallel_residual_bwd_kernelINS_13Kernel_traitsIf13__nv_bfloat16fS2_fjLj4096ELj1ELj1ELj8ELj16ENS_18Kernel_traits_baseILj4096EfS2_fS2_fjLj256EEEEELb0ELb1ELb1EEEvNS_9BwdParamsE,"",@"SHT_CUDA_INFO"
	.sectionflags	@""
	.align	4


	//----- nvinfo : EIATTR_CUDA_API_VERSION
	.align		4
        /*0000*/ 	.byte	0x04, 0x37
        /*0002*/ 	.short	(.L_1639 - .L_1638)
.L_1638:
        /*0004*/ 	.word	0x00000082


	//----- nvinfo : EIATTR_KPARAM_INFO
	.align		4
.L_1639:
        /*0008*/ 	.byte	0x04, 0x17
        /*000a*/ 	.short	(.L_1641 - .L_1640)
.L_1640:
        /*000c*/ 	.word	0x00000000
        /*0010*/ 	.short	0x0000
        /*0012*/ 	.short	0x0000
        /*0014*/ 	.byte	0x00, 0xf0, 0xa1, 0x04


	//----- nvinfo : EIATTR_SPARSE_MMA_MASK
	.align		4
.L_1641:
        /*0018*/ 	.byte	0x03, 0x50
        /*001a*/ 	.short	0x0000


	//----- nvinfo : EIATTR_MAXREG_COUNT
	.align		4
        /*001c*/ 	.byte	0x03, 0x1b
        /*001e*/ 	.short	0x00ff


	//----- nvinfo : EIATTR_NUM_BARRIERS
	.align		4
        /*0020*/ 	.byte	0x02, 0x4c
        /*0022*/ 	.byte	0x01
	.zero		1


	//----- nvinfo : EIATTR_MERCURY_ISA_VERSION
	.align		4
        /*0024*/ 	.byte	0x03, 0x5f
        /*0026*/ 	.short	0x0101


	//----- nvinfo : EIATTR_COOP_GROUP_MASK_REGIDS
	.align		4
        /*0028*/ 	.byte	0x04, 0x29
        /*002a*/ 	.short	(.L_1643 - .L_1642)


	//   ....[0]....
.L_1642:
        /*002c*/ 	.word	0xffffffff


	//   ....[1]....
        /*0030*/ 	.word	0xffffffff


	//   ....[2]....
        /*0034*/ 	.word	0xffffffff


	//   ....[3]....
        /*0038*/ 	.word	0xffffffff


	//   ....[4]....
        /*003c*/ 	.word	0xffffffff


	//   ....[5]....
        /*0040*/ 	.word	0xffffffff


	//   ....[6]....
        /*0044*/ 	.word	0xffffffff


	//   ....[7]....
        /*0048*/ 	.word	0xffffffff


	//   ....[8]....
        /*004c*/ 	.word	0xffffffff


	//   ....[9]....
        /*0050*/ 	.word	0xffffffff


	//   ....[10]....
        /*0054*/ 	.word	0x0500007a


	//   ....[11]....
        /*0058*/ 	.word	0x0500007a


	//   ....[12]....
        /*005c*/ 	.word	0x0500007a


	//   ....[13]....
        /*0060*/ 	.word	0x0500007a


	//   ....[14]....
        /*0064*/ 	.word	0x0500007a


	//   ....[15]....
        /*0068*/ 	.word	0x0500007a


	//   ....[16]....
        /*006c*/ 	.word	0x0500007a


	//   ....[17]....
        /*0070*/ 	.word	0x0500007a


	//   ....[18]....
        /*0074*/ 	.word	0x0500007a


	//   ....[19]....
        /*0078*/ 	.word	0x0500007a


	//----- nvinfo : EIATTR_COOP_GROUP_INSTR_OFFSETS
	.align		4
.L_1643:
        /*007c*/ 	.byte	0x04, 0x28
        /*007e*/ 	.short	(.L_1645 - .L_1644)


	//   ....[0]....
.L_1644:
        /*0080*/ 	.word	0x00000f30


	//   ....[1]....
        /*0084*/ 	.word	0x00000f40


	//   ....[2]....
        /*0088*/ 	.word	0x00000f70


	//   ....[3]....
        /*008c*/ 	.word	0x00000f80


	//   ....[4]....
        /*0090*/ 	.word	0x00000fb0


	//   ....[5]....
        /*0094*/ 	.word	0x00000fc0


	//   ....[6]....
        /*0098*/ 	.word	0x00000ff0


	//   ....[7]....
        /*009c*/ 	.word	0x00001000


	//   ....[8]....
        /*00a0*/ 	.word	0x00001030


	//   ....[9]....
        /*00a4*/ 	.word	0x00001040


	//   ....[10]....
        /*00a8*/ 	.word	0x00001f50


	//   ....[11]....
        /*00ac*/ 	.word	0x00001fa0


	//   ....[12]....
        /*00b0*/ 	.word	0x00002000


	//   ....[13]....
        /*00b4*/ 	.word	0x00002060


	//   ....[14]....
        /*00b8*/ 	.word	0x000020c0


	//   ....[15]....
        /*00bc*/ 	.word	0x00002120


	//   ....[16]....
        /*00c0*/ 	.word	0x00002180


	//   ....[17]....
        /*00c4*/ 	.word	0x000021e0


	//   ....[18]....
        /*00c8*/ 	.word	0x00002240


	//   ....[19]....
        /*00cc*/ 	.word	0x000022a0


	//----- nvinfo : EIATTR_EXIT_INSTR_OFFSETS
	.align		4
.L_1645:
        /*00d0*/ 	.byte	0x04, 0x1c
        /*00d2*/ 	.short	(.L_1647 - .L_1646)


	//   ....[0]....
.L_1646:
        /*00d4*/ 	.word	0x00001f00


	//----- nvinfo : EIATTR_MAX_THREADS
	.align		4
.L_1647:
        /*00d8*/ 	.byte	0x04, 0x05
        /*00da*/ 	.short	(.L_1649 - .L_1648)
.L_1648:
        /*00dc*/ 	.word	0x00000100
        /*00e0*/ 	.word	0x00000001
        /*00e4*/ 	.word	0x00000001


	//----- nvinfo : EIATTR_CRS_STACK_SIZE
	.align		4
.L_1649:
        /*00e8*/ 	.byte	0x04, 0x1e
        /*00ea*/ 	.short	(.L_1651 - .L_1650)
.L_1650:
        /*00ec*/ 	.word	0x00000000


	//----- nvinfo : EIATTR_CBANK_PARAM_SIZE
	.align		4
.L_1651:
        /*00f0*/ 	.byte	0x03, 0x19
        /*00f2*/ 	.short	0x0128


	//----- nvinfo : EIATTR_PARAM_CBANK
	.align		4
        /*00f4*/ 	.byte	0x04, 0x0a
        /*00f6*/ 	.short	(.L_1653 - .L_1652)
	.align		4
.L_1652:
        /*00f8*/ 	.word	index@(.nv.constant0._ZN10layer_norm31ln_parallel_residual_bwd_kernelINS_13Kernel_traitsIf13__nv_bfloat16fS2_fjLj4096ELj1ELj1ELj8ELj16ENS_18Kernel_traits_baseILj4096EfS2_fS2_fjLj256EEEEELb0ELb1ELb1EEEvNS_9BwdParamsE)
        /*00fc*/ 	.short	0x0210
        /*00fe*/ 	.short	0x0128


	//----- nvinfo : EIATTR_SW_WAR
	.align		4
.L_1653:
        /*0100*/ 	.byte	0x04, 0x36
        /*0102*/ 	.short	(.L_1655 - .L_1654)
.L_1654:
        /*0104*/ 	.word	0x00000008
.L_1655:


//--------------------- .nv.info._ZN10layer_norm31ln_parallel_residual_bwd_kernelINS_13Kernel_traitsIf13__nv_bfloat16fS2_fjLj4096ELj1ELj1ELj8ELj16ENS_18Kernel_traits_baseILj4096EfS2_fS2_fjLj256EEEEELb1ELb0ELb0EEEvNS_9BwdParamsE --------------------------
	.section	.nv.info._ZN10layer_norm31ln_parallel_residual_bwd_kernelINS_13Kernel_traitsIf13__nv_bfloat16fS2_fjLj4096ELj1ELj1ELj8ELj16ENS_18Kernel_traits_baseILj4096EfS2_fS2_fjLj256EEEEELb1ELb0ELb0EEEvNS_9BwdParamsE,"",@"SHT_CUDA_INFO"
	.sectionflags	@""
	.align	4


	//----- nvinfo : EIATTR_CUDA_API_VERSION
	.align		4
        /*0000*/ 	.byte	0x04, 0x37
        /*0002*/ 	.short	(.L_1657 - .L_1656)
.L_1656:
        /*0004*/ 	.word	0x00000082


	//----- nvinfo : EIATTR_KPARAM_INFO
	.align		4
.L_1657:
        /*0008*/ 	.byte	0x04, 0x17
        /*000a*/ 	.short	(.L_1659 - .L_1658)
.L_1658:
        /*000c*/ 	.word	0x00000000
        /*0010*/ 	.short	0x0000
        /*0012*/ 	.short	0x0000
        /*0014*/ 	.byte	0x00, 0xf0, 0xa1, 0x04


	//----- nvinfo : EIATTR_SPARSE_MMA_MASK
	.align		4
.L_1659:
        /*0018*/ 	.byte	0x03, 0x50
        /*001a*/ 	.short	0x0000


	//----- nvinfo : EIATTR_MAXREG_COUNT
	.align		4
        /*001c*/ 	.byte	0x03, 0x1b
        /*001e*/ 	.short	0x00ff


	//----- nvinfo : EIATTR_NUM_BARRIERS
	.align		4
        /*0020*/ 	.byte	0x02, 0x4c
        /*0022*/ 	.byte	0x01
	.zero		1


	//----- nvinfo : EIATTR_MERCURY_ISA_VERSION
	.align		4
        /*0024*/ 	.byte	0x03, 0x5f
        /*0026*/ 	.short	0x0101


	//----- nvinfo : EIATTR_COOP_GROUP_MASK_REGIDS
	.align		4
        /*0028*/ 	.byte	0x04, 0x29
        /*002a*/ 	.short	(.L_1661 - .L_1660)


	//   ....[0]....
.L_1660:
        /*002c*/ 	.word	0xffffffff


	//   ....[1]....
        /*0030*/ 	.word	0xffffffff


	//   ....[2]....
        /*0034*/ 	.word	0xffffffff


	//   ....[3]....
        /*0038*/ 	.word	0xffffffff


	//   ....[4]....
        /*003c*/ 	.word	0xffffffff


	//   ....[5]....
        /*0040*/ 	.word	0xffffffff


	//   ....[6]....
        /*0044*/ 	.word	0xffffffff


	//   ....[7]....
        /*0048*/ 	.word	0xffffffff


	//   ....[8]....
        /*004c*/ 	.word	0xffffffff


	//   ....[9]....
        /*0050*/ 	.word	0xffffffff


	//   ....[10]....
        /*0054*/ 	.word	0x05000088


	//   ....[11]....
        /*0058*/ 	.word	0x05000088


	//   ....[12]....
        /*005c*/ 	.word	0x05000088


	//   ....[13]....
        /*0060*/ 	.word	0x05000088


	//   ....[14]....
        /*0064*/ 	.word	0x05000088


	//   ....[15]....
        /*0068*/ 	.word	0x05000088


	//   ....[16]....
        /*006c*/ 	.word	0x05000088


	//   ....[17]....
        /*0070*/ 	.word	0x05000088


	//   ....[18]....
        /*0074*/ 	.word	0x05000088


	//   ....[19]....
        /*0078*/ 	.word	0x05000088


	//----- nvinfo : EIATTR_COOP_GROUP_INSTR_OFFSETS
	.align		4
.L_1661:
        /*007c*/ 	.byte	0x04, 0x28
        /*007e*/ 	.short	(.L_1663 - .L_1662)


	//   ....[0]....
.L_1662:
        /*0080*/ 	.word	0x00001740


	//   ....[1]....
        /*0084*/ 	.word	0x00001750


	//   ....[2]....
        /*0088*/ 	.word	0x00001780


	//   ....[3]....
        /*008c*/ 	.word	0x00001790


	//   ....[4]....
        /*0090*/ 	.word	0x000017c0


	//   ....[5]....
        /*0094*/ 	.word	0x000017d0


	//   ....[6]....
        /*0098*/ 	.word	0x00001800


	//   ....[7]....
        /*009c*/ 	.word	0x00001810


	//   ....[8]....
        /*00a0*/ 	.word	0x00001840


	//   ....[9]....
        /*00a4*/ 	.word	0x00001850


	//   ....[10]....
        /*00a8*/ 	.word	0x00002d30


	//   ....[11]....
        /*00ac*/ 	.word	0x00002d80


	//   ....[12]....
        /*00b0*/ 	.word	0x00002df0


	//   ....[13]....
        /*00b4*/ 	.word	0x00002e50


	//   ....[14]....
        /*00b8*/ 	.word	0x00002ec0


	//   ....[15]....
        /*00bc*/ 	.word	0x00002f20


	//   ....[16]....
        /*00c0*/ 	.word	0x00002f90


	//   ....[17]....
        /*00c4*/ 	.word	0x00002ff0


	//   ....[18]....
        /*00c8*/ 	.word	0x00003060


	//   ....[19]....
        /*00cc*/ 	.word	0x000030c0


	//----- nvinfo : EIATTR_EXIT_INSTR_OFFSETS
	.align		4
.L_1663:
        /*00d0*/ 	.byte	0x04, 0x1c
        /*00d2*/ 	.short	(.L_1665 - .L_1664)


	//   ....[0]....
.L_1664:
        /*00d4*/ 	.word	0x00002bc0


	//   ....[1]....
        /*00d8*/ 	.word	0x00002cd0


	//----- nvinfo : EIATTR_MAX_THREADS
	.align		4
.L_1665:
        /*00dc*/ 	.byte	0x04, 0x05
        /*00de*/ 	.short	(.L_1667 - .L_1666)
.L_1666:
        /*00e0*/ 	.word	0x00000100
        /*00e4*/ 	.word	0x00000001
        /*00e8*/ 	.word	0x00000001


	//----- nvinfo : EIATTR_CRS_STACK_SIZE
	.align		4
.L_1667:
        /*00ec*/ 	.byte	0x04, 0x1e
        /*00ee*/ 	.short	(.L_1669 - .L_1668)
.L_1668:
        /*00f0*/ 	.word	0x00000000


	//----- nvinfo : EIATTR_CBANK_PARAM_SIZE
	.align		4
.L_1669:
        /*00f4*/ 	.byte	0x03, 0x19
        /*00f6*/ 	.short	0x0128


	//----- nvinfo : EIATTR_PARAM_CBANK
	.align		4
        /*00f8*/ 	.byte	0x04, 0x0a
        /*00fa*/ 	.short	(.L_1671 - .L_1670)
	.align		4
.L_1670:
        /*00fc*/ 	.word	index@(.nv.constant0._ZN10layer_norm31ln_parallel_residual_bwd_kernelINS_13Kernel_traitsIf13__nv_bfloat16fS2_fjLj4096ELj1ELj1ELj8ELj16ENS_18Kernel_traits_baseILj4096EfS2_fS2_fjLj256EEEEELb1ELb0ELb0EEEvNS_9BwdParamsE)
        /*0100*/ 	.short	0x0210
        /*0102*/ 	.short	0x0128


	//----- nvinfo : EIATTR_SW_WAR
	.align		4
.L_1671:
        /*0104*/ 	.byte	0x04, 0x36
        /*0106*/ 	.short	(.L_1673 - .L_1672)
.L_1672:
        /*0108*/ 	.word	0x00000008
.L_1673:


//--------------------- .nv.info._ZN10layer_norm31ln_parallel_residual_bwd_kernelINS_13Kernel_traitsIf13__nv_bfloat16fS2_fjLj4096ELj1ELj1ELj8ELj16ENS_18Kernel_traits_baseILj4096EfS2_fS2_fjLj256EEEEELb1ELb0ELb1EEEvNS_9BwdParamsE --------------------------
	.section	.nv.info._ZN10layer_norm31ln_parallel_residual_bwd_kernelINS_13Kernel_traitsIf13__nv_bfloat16fS2_fjLj4096ELj1ELj1ELj8ELj16ENS_18Kernel_traits_baseILj4096EfS2_fS2_fjLj256EEEEELb1ELb0ELb1EEEvNS_9BwdParamsE,"",@"SHT_CUDA_INFO"
	.sectionflags	@""
	.align	4


	//----- nvinfo : EIATTR_CUDA_API_VERSION
	.align		4
        /*0000*/ 	.byte	0x04, 0x37
        /*0002*/ 	.short	(.L_1675 - .L_1674)
.L_1674:
        /*0004*/ 	.word	0x00000082


	//----- nvinfo : EIATTR_KPARAM_INFO
	.align		4
.L_1675:
        /*0008*/ 	.byte	0x04, 0x17
        /*000a*/ 	.short	(.L_1677 - .L_1676)
.L_1676:
        /*000c*/ 	.word	0x00000000
        /*0010*/ 	.short	0x0000
        /*0012*/ 	.short	0x0000
        /*0014*/ 	.byte	0x00, 0xf0, 0xa1, 0x04


	//----- nvinfo : EIATTR_SPARSE_MMA_MASK
	.align		4
.L_1677:
        /*0018*/ 	.byte	0x03, 0x50
        /*001a*/ 	.short	0x0000


	//----- nvinfo : EIATTR_MAXREG_COUNT
	.align		4
        /*001c*/ 	.byte	0x03, 0x1b
        /*001e*/ 	.short	0x00ff


	//----- nvinfo : EIATTR_NUM_BARRIERS
	.align		4
        /*0020*/ 	.byte	0x02, 0x4c
        /*0022*/ 	.byte	0x01
	.zero		1


	//----- nvinfo : EIATTR_MERCURY_ISA_VERSION
	.align		4
        /*0024*/ 	.byte	0x03, 0x5f
        /*0026*/ 	.short	0x0101


	//----- nvinfo : EIATTR_COOP_GROUP_MASK_REGIDS
	.align		4
        /*0028*/ 	.byte	0x04, 0x29
        /*002a*/ 	.short	(.L_1679 - .L_1678)


	//   ....[0]....
.L_1678:
        /*002c*/ 	.word	0xffffffff


	//   ....[1]....
        /*0030*/ 	.word	0xffffffff


	//   ....[2]....
        /*0034*/ 	.word	0xffffffff


	//   ....[3]....
        /*0038*/ 	.word	0xffffffff


	//   ....[4]....
        /*003c*/ 	.word	0xffffffff


	//   ....[5]....
        /*0040*/ 	.word	0xffffffff


	//   ....[6]....
        /*0044*/ 	.word	0xffffffff


	//   ....[7]....
        /*0048*/ 	.word	0xffffffff


	//   ....[8]....
        /*004c*/ 	.word	0xffffffff


	//   ....[9]....
        /*0050*/ 	.word	0xffffffff


	//   ....[10]....
        /*0054*/ 	.word	0x0500004a


	//   ....[11]....
        /*0058*/ 	.word	0x0500004a


	//   ....[12]....
        /*005c*/ 	.word	0x0500004a


	//   ....[13]....
        /*0060*/ 	.word	0x0500004a


	//   ....[14]....
        /*0064*/ 	.word	0x0500004a


	//   ....[15]....
        /*0068*/ 	.word	0x0500004a


	//   ....[16]....
        /*006c*/ 	.word	0x0500004a


	//   ....[17]....
        /*0070*/ 	.word	0x0500004a


	//   ....[18]....
        /*0074*/ 	.word	0x0500004a


	//   ....[19]....
        /*0078*/ 	.word	0x0500004a


	//----- nvinfo : EIATTR_COOP_GROUP_INSTR_OFFSETS
	.align		4
.L_1679:
        /*007c*/ 	.byte	0x04, 0x28
        /*007e*/ 	.short	(.L_1681 - .L_1680)


	//   ....[0]....
.L_1680:
        /*0080*/ 	.word	0x00001730


	//   ....[1]....
        /*0084*/ 	.word	0x00001740


	//   ....[2]....
        /*0088*/ 	.word	0x00001770


	//   ....[3]....
        /*008c*/ 	.word	0x00001780


	//   ....[4]....
        /*0090*/ 	.word	0x000017b0


	//   ....[5]....
        /*0094*/ 	.word	0x000017c0


	//   ....[6]....
        /*0098*/ 	.word	0x000017f0


	//   ....[7]....
        /*009c*/ 	.word	0x00001800


	//   ....[8]....
        /*00a0*/ 	.word	0x00001830


	//   ....[9]....
        /*00a4*/ 	.word	0x00001840


	//   ....[10]....
        /*00a8*/ 	.word	0x00002ee0


	//   ....[11]....
        /*00ac*/ 	.word	0x00002f30


	//   ....[12]....
        /*00b0*/ 	.word	0x00002fa0


	//   ....[13]....
        /*00b4*/ 	.word	0x00003000


	//   ....[14]....
        /*00b8*/ 	.word	0x00003070


	//   ....[15]....
        /*00bc*/ 	.word	0x000030d0


	//   ....[16]....
        /*00c0*/ 	.word	0x00003140


	//   ....[17]....
        /*00c4*/ 	.word	0x000031a0


	//   ....[18]....
        /*00c8*/ 	.word	0x00003210


	//   ....[19]....
        /*00cc*/ 	.word	0x00003270


	//----- nvinfo : EIATTR_EXIT_INSTR_OFFSETS
	.align		4
.L_1681:
        /*00d0*/ 	.byte	0x04, 0x1c
        /*00d2*/ 	.short	(.L_1683 - .L_1682)


	//   ....[0]....
.L_1682:
        /*00d4*/ 	.word	0x00002e80


	//----- nvinfo : EIATTR_MAX_THREADS
	.align		4
.L_1683:
        /*00d8*/ 	.byte	0x04, 0x05
        /*00da*/ 	.short	(.L_1685 - .L_1684)
.L_1684:
        /*00dc*/ 	.word	0x00000100
        /*00e0*/ 	.word	0x00000001
        /*00e4*/ 	.word	0x00000001


	//----- nvinfo : EIATTR_CRS_STACK_SIZE
	.align		4
.L_1685:
        /*00e8*/ 	.byte	0x04, 0x1e
        /*00ea*/ 	.short	(.L_1687 - .L_1686)
.L_1686:
        /*00ec*/ 	.word	0x00000000


	//----- nvinfo : EIATTR_CBANK_PARAM_SIZE
	.align		4
.L_1687:
        /*00f0*/ 	.byte	0x03, 0x19
        /*00f2*/ 	.short	0x0128


	//----- nvinfo : EIATTR_PARAM_CBANK
	.align		4
        /*00f4*/ 	.byte	0x04, 0x0a
        /*00f6*/ 	.short	(.L_1689 - .L_1688)
	.align		4
.L_1688:
        /*00f8*/ 	.word	index@(.nv.constant0._ZN10layer_norm31ln_parallel_residual_bwd_kernelINS_13Kernel_traitsIf13__nv_bfloat16fS2_fjLj4096ELj1ELj1ELj8ELj16ENS_18Kernel_traits_baseILj4096EfS2_fS2_fjLj256EEEEELb1ELb0ELb1EEEvNS_9BwdParamsE)
        /*00fc*/ 	.short	0x0210
        /*00fe*/ 	.short	0x0128


	//----- nvinfo : EIATTR_SW_WAR
	.align		4
.L_1689:
        /*0100*/ 	.byte	0x04, 0x36
        /*0102*/ 	.short	(.L_1691 - .L_1690)
.L_1690:
        /*0104*/ 	.word	0x00000008
.L_1691:


//--------------------- .nv.info._ZN10layer_norm22ln_bwd_finalize_kernelINS_22Kernel_traits_finalizeILj4096Ef13__nv_bfloat16fS2_fjLb0ELj1024ELj4ENS_18Kernel_traits_baseILj4096EfS2_fS2_fjLj1024EEEEELb0ELb0EEEvNS_9BwdParamsE --------------------------
	.section	.nv.info._ZN10layer_norm22ln_bwd_finalize_kernelINS_22Kernel_traits_finalizeILj4096Ef13__nv_bfloat16fS2_fjLb0ELj1024ELj4ENS_18Kernel_traits_baseILj4096EfS2_fS2_fjLj1024EEEEELb0ELb0EEEvNS_9BwdParamsE,"",@"SHT_CUDA_INFO"
	.sectionflags	@""
	.align	4


	//----- nvinfo : EIATTR_CUDA_API_VERSION
	.align		4
        /*0000*/ 	.byte	0x04, 0x37
        /*0002*/ 	.short	(.L_1693 - .L_1692)
.L_1692:
        /*0004*/ 	.word	0x00000082


	//----- nvinfo : EIATTR_KPARAM_INFO
	.align		4
.L_1693:
        /*0008*/ 	.byte	0x04, 0x17
        /*000a*/ 	.short	(.L_1695 - .L_1694)
.L_1694:
        /*000c*/ 	.word	0x00000000
        /*0010*/ 	.short	0x0000
        /*0012*/ 	.short	0x0000
        /*0014*/ 	.byte	0x00, 0xf0, 0xa1, 0x04


	//----- nvinfo : EIATTR_SPARSE_MMA_MASK
	.align		4
.L_1695:
        /*0018*/ 	.byte	0x03, 0x50
        /*001a*/ 	.short	0x0000


	//----- nvinfo : EIATTR_MAXREG_COUNT
	.align		4
        /*001c*/ 	.byte	0x03, 0x1b
        /*001e*/ 	.short	0x0040


	//----- nvinfo : EIATTR_NUM_BARRIERS
	.align		4
        /*0020*/ 	.byte	0x02, 0x4c
        /*0022*/ 	.byte	0x01
	.zero		1


	//----- nvinfo : EIATTR_MERCURY_ISA_VERSION
	.align		4
        /*0024*/ 	.byte	0x03, 0x5f
        /*0026*/ 	.short	0x0101


	//----- nvinfo : EIATTR_COOP_GROUP_MASK_REGIDS
	.align		4
        /*0028*/ 	.byte	0x04, 0x29
        /*002a*/ 	.short	(.L_1697 - .L_1696)


	//   ....[0]....
.L_1696:
        /*002c*/ 	.word	0xffffffff


	//   ....[1]....
        /*0030*/ 	.word	0xffffffff


	//   ....[2]....
        /*0034*/ 	.word	0xffffffff


	//   ....[3]....
        /*0038*/ 	.word	0xffffffff


	//   ....[4]....
        /*003c*/ 	.word	0xffffffff


	//   ....[5]....
        /*0040*/ 	.word	0xffffffff


	//   ....[6]....
        /*0044*/ 	.word	0xffffffff


	//   ....[7]....
        /*0048*/ 	.word	0xffffffff


	//   ....[8]....
        /*004c*/ 	.word	0xffffffff


	//   ....[9]....
        /*0050*/ 	.word	0xffffffff


	//   ....[10]....
        /*0054*/ 	.word	0x05000013


	//   ....[11]....
        /*0058*/ 	.word	0x05000013


	//   ....[12]....
        /*005c*/ 	.word	0x05000013


	//   ....[13]....
        /*0060*/ 	.word	0x05000013


	//   ....[14]....
        /*0064*/ 	.word	0x05000013


	//   ....[15]....
        /*0068*/ 	.word	0x05000013


	//   ....[16]....
        /*006c*/ 	.word	0x05000013


	//   ....[17]....
        /*0070*/ 	.word	0x05000013


	//   ....[18]....
        /*0074*/ 	.word	0x05000013


	//   ....[19]....
        /*0078*/ 	.word	0x05000013


	//----- nvinfo : EIATTR_COOP_GROUP_INSTR_OFFSETS
	.align		4
.L_1697:
        /*007c*/ 	.byte	0x04, 0x28
        /*007e*/ 	.short	(.L_1699 - .L_1698)


	//   ....[0]....
.L_1698:
        /*0080*/ 	.word	0x000008e0


	//   ....[1]....
        /*0084*/ 	.word	0x000008f0


	//   ....[2]....
        /*0088*/ 	.word	0x00000920


	//   ....[3]....
        /*008c*/ 	.word	0x00000930


	//   ....[4]....
        /*0090*/ 	.word	0x00000960


	//   ....[5]....
        /*0094*/ 	.word	0x00000970


	//   ....[6]....
        /*0098*/ 	.word	0x000009a0


	//   ....[7]....
        /*009c*/ 	.word	0x000009b0


	//   ....[8]....
        /*00a0*/ 	.word	0x000009e0


	//   ....[9]....
        /*00a4*/ 	.word	0x000009f0


	//   ....[10]....
        /*00a8*/ 	.word	0x00000bf0


	//   ....[11]....
        /*00ac*/ 	.word	0x00000c60


	//   ....[12]....
        /*00b0*/ 	.word	0x00000cd0


	//   ....[13]....
        /*00b4*/ 	.word	0x00000d40


	//   ....[14]....
        /*00b8*/ 	.word	0x00000db0


	//   ....[15]....
        /*00bc*/ 	.word	0x00000e10


	//   ....[16]....
        /*00c0*/ 	.word	0x00000e80


	//   ....[17]....
        /*00c4*/ 	.word	0x00000ef0


	//   ....[18]....
        /*00c8*/ 	.word	0x00000f60


	//   ....[19]....
        /*00cc*/ 	.word	0x00000fd0


	//----- nvinfo : EIATTR_EXIT_INSTR_OFFSETS
	.align		4
.L_1699:
        /*00d0*/ 	.byte	0x04, 0x1c
        /*00d2*/ 	.short	(.L_1701 - .L_1700)


	//   ....[0]....
.L_1700:
        /*00d4*/ 	.word	0x00000070


	//   ....[1]....
        /*00d8*/ 	.word	0x00000b90


	//----- nvinfo : EIATTR_MAX_THREADS
	.align		4
.L_1701:
        /*00dc*/ 	.byte	0x04, 0x05
        /*00de*/ 	.short	(.L_1703 - .L_1702)
.L_1702:
        /*00e0*/ 	.word	0x00000400
        /*00e4*/ 	.word	0x00000001
        /*00e8*/ 	.word	0x00000001


	//----- nvinfo : EIATTR_CRS_STACK_SIZE
	.align		4
.L_1703:
        /*00ec*/ 	.byte	0x04, 0x1e
        /*00ee*/ 	.short	(.L_1705 - .L_1704)
.L_1704:
        /*00f0*/ 	.word	0x00000000


	//----- nvinfo : EIATTR_CBANK_PARAM_SIZE
	.align		4
.L_1705:
        /*00f4*/ 	.byte	0x03, 0x19
        /*00f6*/ 	.short	0x0128


	//----- nvinfo : EIATTR_PARAM_CBANK
	.align		4
        /*00f8*/ 	.byte	0x04, 0x0a
        /*00fa*/ 	.short	(.L_1707 - .L_1706)
	.align		4
.L_1706:
        /*00fc*/ 	.word	index@(.nv.constant0._ZN10layer_norm22ln_bwd_finalize_kernelINS_22Kernel_traits_finalizeILj4096Ef13__nv_bfloat16fS2_fjLb0ELj1024ELj4ENS_18Kernel_traits_baseILj4096EfS2_fS2_fjLj1024EEEEELb0ELb0EEEvNS_9BwdParamsE)
        /*0100*/ 	.short	0x0210
        /*0102*/ 	.short	0x0128


	//----- nvinfo : EIATTR_SW_WAR
	.align		4
.L_1707:
        /*0104*/ 	.byte	0x04, 0x36
        /*0106*/ 	.short	(.L_1709 - .L_1708)
.L_1708:
        /*0108*/ 	.word	0x00000008
.L_1709:


//--------------------- .nv.info._ZN10layer_norm40ln_parallel_residual_bwd_finalize_kernelINS_22Kernel_traits_finalizeILj4096Ef13__nv_bfloat16fS2_fjLb0ELj1024ELj4ENS_18Kernel_traits_baseILj4096EfS2_fS2_fjLj1024EEEEELb0EEEvNS_9BwdParamsE --------------------------
	.section	.nv.info._ZN10layer_norm40ln_parallel_residual_bwd_finalize_kernelINS_22Kernel_traits_finalizeILj4096Ef13__nv_bfloat16fS2_fjLb0ELj1024ELj4ENS_18Kernel_traits_baseILj4096EfS2_fS2_fjLj1024EEEEELb0EEEvNS_9BwdParamsE,"",@"SHT_CUDA_INFO"
	.sectionflags	@""
	.align	4


	//----- nvinfo : EIATTR_CUDA_API_VERSION
	.align		4
        /*0000*/ 	.byte	0x04, 0x37
        /*0002*/ 	.short	(.L_1711 - .L_1710)
.L_1710:
        /*0004*/ 	.word	0x00000082


	//----- nvinfo : EIATTR_KPARAM_INFO
	.align		4
.L_1711:
        /*0008*/ 	.byte	0x04, 0x17
        /*000a*/ 	.short	(.L_1713 - .L_1712)
.L_1712:
        /*000c*/ 	.word	0x00000000
        /*0010*/ 	.short	0x0000
        /*0012*/ 	.short	0x0000
        /*0014*/ 	.byte	0x00, 0xf0, 0xa1, 0x04


	//----- nvinfo : EIATTR_SPARSE_MMA_MASK
	.align		4
.L_1713:
        /*0018*/ 	.byte	0x03, 0x50
        /*001a*/ 	.short	0x0000


	//----- nvinfo : EIATTR_MAXREG_COUNT
	.align		4
        /*001c*/ 	.byte	0x03, 0x1b
        /*001e*/ 	.short	0x0040


	//----- nvinfo : EIATTR_NUM_BARRIERS
	.align		4
        /*0020*/ 	.byte	0x02, 0x4c
        /*0022*/ 	.byte	0x01
	.zero		1


	//----- nvinfo : EIATTR_MERCURY_ISA_VERSION
	.align		4
        /*0024*/ 	.byte	0x03, 0x5f
        /*0026*/ 	.short	0x0101


	//----- nvinfo : EIATTR_COOP_GROUP_MASK_REGIDS
	.align		4
        /*0028*/ 	.byte	0x04, 0x29
        /*002a*/ 	.short	(.L_1715 - .L_1714)


	//   ....[0]....
.L_1714:
        /*002c*/ 	.word	0xffffffff


	//   ....[1]....
        /*0030*/ 	.word	0xffffffff


	//   ....[2]....
        /*0034*/ 	.word	0xffffffff


	//   ....[3]....
        /*0038*/ 	.word	0xffffffff


	//   ....[4]....
        /*003c*/ 	.word	0xffffffff


	//   ....[5]....
        /*0040*/ 	.word	0xffffffff


	//   ....[6]....
        /*0044*/ 	.word	0xffffffff


	//   ....[7]....
        /*0048*/ 	.word	0xffffffff


	//   ....[8]....
        /*004c*/ 	.word	0xffffffff


	//   ....[9]....
        /*0050*/ 	.word	0xffffffff


	//   ....[10]....
        /*0054*/ 	.word	0xffffffff


	//   ....[11]....
        /*0058*/ 	.word	0xffffffff


	//   ....[12]....
        /*005c*/ 	.word	0xffffffff


	//   ....[13]....
        /*0060*/ 	.word	0xffffffff


	//   ....[14]....
        /*0064*/ 	.word	0xffffffff


	//   ....[15]....
        /*0068*/ 	.word	0xffffffff


	//   ....[16]....
        /*006c*/ 	.word	0xffffffff


	//   ....[17]....
        /*0070*/ 	.word	0xffffffff


	//   ....[18]....
        /*0074*/ 	.word	0xffffffff


	//   ....[19]....
        /*0078*/ 	.word	0xffffffff


	//   ....[20]....
        /*007c*/ 	.word	0x0500000c


	//   ....[21]....
        /*0080*/ 	.word	0x0500000c


	//   ....[22]....
        /*0084*/ 	.word	0x0500000c


	//   ....[23]....
        /*0088*/ 	.word	0x0500000c


	//   ....[24]....
        /*008c*/ 	.word	0x0500000c


	//   ....[25]....
        /*0090*/ 	.word	0x0500000c


	//   ....[26]....
        /*0094*/ 	.word	0x0500000c


	//   ....[27]....
        /*0098*/ 	.word	0x0500000c


	//   ....[28]....
        /*009c*/ 	.word	0x0500000c


	//   ....[29]....
        /*00a0*/ 	.word	0x0500000c


	//   ....[30]....
        /*00a4*/ 	.word	0x0500000c


	//   ....[31]....
        /*00a8*/ 	.word	0x0500000c


	//   ....[32]....
        /*00ac*/ 	.word	0x0500000c


	//   ....[33]....
        /*00b0*/ 	.word	0x0500000c


	//   ....[34]....
        /*00b4*/ 	.word	0x0500000c


	//   ....[35]....
        /*00b8*/ 	.word	0x0500000c


	//   ....[36]....
        /*00bc*/ 	.word	0x0500000c


	//   ....[37]....
        /*00c0*/ 	.word	0x0500000c


	//   ....[38]....
        /*00c4*/ 	.word	0x0500000c


	//   ....[39]....
        /*00c8*/ 	.word	0x0500000c


	//----- nvinfo : EIATTR_COOP_GROUP_INSTR_OFFSETS
	.align		4
.L_1715:
        /*00cc*/ 	.byte	0x04, 0x28
        /*00ce*/ 	.short	(.L_1717 - .L_1716)


	//   ....[0]....
.L_1716:
        /*00d0*/ 	.word	0x00000ce0


	//   ....[1]....
        /*00d4*/ 	.word	0x00000cf0


	//   ....[2]....
        /*00d8*/ 	.word	0x00000d00


	//   ....[3]....
        /*00dc*/ 	.word	0x00000d10


	//   ....[4]....
        /*00e0*/ 	.word	0x00000d40


	//   ....[5]....
        /*00e4*/ 	.word	0x00000d70


	//   ....[6]....
        /*00e8*/ 	.word	0x00000d80


	//   ....[7]....
        /*00ec*/ 	.word	0x00000d90


	//   ....[8]....
        /*00f0*/ 	.word	0x00000db0


	//   ....[9]....
        /*00f4*/ 	.word	0x00000df0


	//   ....[10]....
        /*00f8*/ 	.word	0x00000e00


	//   ....[11]....
        /*00fc*/ 	.word	0x00000e10


	//   ....[12]....
        /*0100*/ 	.word	0x00000e30


	//   ....[13]....
        /*0104*/ 	.word	0x00000e70


	//   ....[14]....
        /*0108*/ 	.word	0x00000e80


	//   ....[15]....
        /*010c*/ 	.word	0x00000e90


	//   ....[16]....
        /*0110*/ 	.word	0x00000eb0


	//   ....[17]....
        /*0114*/ 	.word	0x00000ee0


	//   ....[18]....
        /*0118*/ 	.word	0x00000f00


	//   ....[19]....
        /*011c*/ 	.word	0x00000f10


	//   ....[20]....
        /*0120*/ 	.word	0x000011f0


	//   ....[21]....
        /*0124*/ 	.word	0x00001250


	//   ....[22]....
        /*0128*/ 	.word	0x000012b0


	//   ....[23]....
        /*012c*/ 	.word	0x00001310


	//   ....[24]....
        /*0130*/ 	.word	0x00001370


	//   ....[25]....
        /*0134*/ 	.word	0x000013d0


	//   ....[26]....
        /*0138*/ 	.word	0x00001440


	//   ....[27]....
        /*013c*/ 	.word	0x000014b0


	//   ....[28]....
        /*0140*/ 	.word	0x00001520


	//   ....[29]....
        /*0144*/ 	.word	0x00001590


	//   ....[30]....
        /*0148*/ 	.word	0x000015f0


	//   ....[31]....
        /*014c*/ 	.word	0x00001660


	//   ....[32]....
        /*0150*/ 	.word	0x000016d0


	//   ....[33]....
        /*0154*/ 	.word	0x00001740


	//   ....[34]....
        /*0158*/ 	.word	0x000017b0


	//   ....[35]....
        /*015c*/ 	.word	0x00001810


	//   ....[36]....
        /*0160*/ 	.word	0x00001880


	//   ....[37]....
        /*0164*/ 	.word	0x000018f0


	//   ....[38]....
        /*0168*/ 	.word	0x00001960


	//   ....[39]....
        /*016c*/ 	.word	0x000019d0


	//----- nvinfo : EIATTR_EXIT_INSTR_OFFSETS
	.align		4
.L_1717:
        /*0170*/ 	.byte	0x04, 0x1c
        /*0172*/ 	.short	(.L_1719 - .L_1718)


	//   ....[0]....
.L_1718:
        /*0174*/ 	.word	0x00000070


	//   ....[1]....
        /*0178*/ 	.word	0x00001190


	//----- nvinfo : EIATTR_MAX_THREADS
	.align		4
.L_1719:
        /*017c*/ 	.byte	0x04, 0x05
        /*017e*/ 	.short	(.L_1721 - .L_1720)
.L_1720:
        /*0180*/ 	.word	0x00000400
        /*0184*/ 	.word	0x00000001
        /*0188*/ 	.word	0x00000001


	//----- nvinfo : EIATTR_CRS_STACK_SIZE
	.align		4
.L_1721:
        /*018c*/ 	.byte	0x04, 0x1e
        /*018e*/ 	.short	(.L_1723 - .L_1722)
.L_1722:
        /*0190*/ 	.word	0x00000000


	//----- nvinfo : EIATTR_CBANK_PARAM_SIZE
	.align		4
.L_1723:
        /*0194*/ 	.byte	0x03, 0x19
        /*0196*/ 	.short	0x0128


	//----- nvinfo : EIATTR_PARAM_CBANK
	.align		4
        /*0198*/ 	.byte	0x04, 0x0a
        /*019a*/ 	.short	(.L_1725 - .L_1724)
	.align		4
.L_1724:
        /*019c*/ 	.word	index@(.nv.constant0._ZN10layer_norm40ln_parallel_residual_bwd_finalize_kernelINS_22Kernel_traits_finalizeILj4096Ef13__nv_bfloat16fS2_fjLb0ELj1024ELj4ENS_18Kernel_traits_baseILj4096EfS2_fS2_fjLj1024EEEEELb0EEEvNS_9BwdParamsE)
        /*01a0*/ 	.short	0x0210
        /*01a2*/ 	.short	0x0128


	//----- nvinfo : EIATTR_SW_WAR
	.align		4
.L_1725:
        /*01a4*/ 	.byte	0x04, 0x36
        /*01a6*/ 	.short	(.L_1727 - .L_1726)
.L_1726:
        /*01a8*/ 	.word	0x00000008
.L_1727:


//--------------------- .nv.info._ZN10layer_norm31ln_parallel_residual_bwd_kernelINS_13Kernel_traitsIf13__nv_bfloat16fS2_fjLj4096ELj1ELj1ELj8ELj16ENS_18Kernel_traits_baseILj4096EfS2_fS2_fjLj256EEEEELb1ELb1ELb0EEEvNS_9BwdParamsE --------------------------
	.section	.nv.info._ZN10layer_norm31ln_parallel_residual_bwd_kernelINS_13Kernel_traitsIf13__nv_bfloat16fS2_fjLj4096ELj1ELj1ELj8ELj16ENS_18Kernel_traits_baseILj4096EfS2_fS2_fjLj256EEEEELb1ELb1ELb0EEEvNS_9BwdParamsE,"",@"SHT_CUDA_INFO"
	.sectionflags	@""
	.align	4


	//----- nvinfo : EIATTR_CUDA_API_VERSION
	.align		4
        /*0000*/ 	.byte	0x04, 0x37
        /*0002*/ 	.short	(.L_1729 - .L_1728)
.L_1728:
        /*0004*/ 	.word	0x00000082


	//----- nvinfo : EIATTR_KPARAM_INFO
	.align		4
.L_1729:
        /*0008*/ 	.byte	0x04, 0x17
        /*000a*/ 	.short	(.L_1731 - .L_1730)
.L_1730:
        /*000c*/ 	.word	0x00000000
        /*0010*/ 	.short	0x0000
        /*0012*/ 	.short	0x0000
        /*0014*/ 	.byte	0x00, 0xf0, 0xa1, 0x04


	//----- nvinfo : EIATTR_SPARSE_MMA_MASK
	.align		4
.L_1731:
        /*0018*/ 	.byte	0x03, 0x50
        /*001a*/ 	.short	0x0000


	//----- nvinfo : EIATTR_MAXREG_COUNT
	.align		4
        /*001c*/ 	.byte	0x03, 0x1b
        /*001e*/ 	.short	0x00ff


	//----- nvinfo : EIATTR_NUM_BARRIERS
	.align		4
        /*0020*/ 	.byte	0x02, 0x4c
        /*0022*/ 	.byte	0x01
	.zero		1


	//----- nvinfo : EIATTR_MERCURY_ISA_VERSION
	.align		4
        /*0024*/ 	.byte	0x03, 0x5f
        /*0026*/ 	.short	0x0101


	//----- nvinfo : EIATTR_COOP_GROUP_MASK_REGIDS
	.align		4
        /*0028*/ 	.byte	0x04, 0x29
        /*002a*/ 	.short	(.L_1733 - .L_1732)


	//   ....[0]....
.L_1732:
        /*002c*/ 	.word	0xffffffff


	//   ....[1]....
        /*0030*/ 	.word	0xffffffff


	//   ....[2]....
        /*0034*/ 	.word	0xffffffff


	//   ....[3]....
        /*0038*/ 	.word	0xffffffff


	//   ....[4]....
        /*003c*/ 	.word	0xffffffff


	//   ....[5]....
        /*0040*/ 	.word	0xffffffff


	//   ....[6]....
        /*0044*/ 	.word	0xffffffff


	//   ....[7]....
        /*0048*/ 	.word	0xffffffff


	//   ....[8]....
        /*004c*/ 	.word	0xffffffff


	//   ....[9]....
        /*0050*/ 	.word	0xffffffff


	//   ....[10]....
        /*0054*/ 	.word	0x05000058


	//   ....[11]....
        /*0058*/ 	.word	0x05000058


	//   ....[12]....
        /*005c*/ 	.word	0x05000058


	//   ....[13]....
        /*0060*/ 	.word	0x05000058


	//   ....[14]....
        /*0064*/ 	.word	0x05000058


	//   ....[15]....
        /*0068*/ 	.word	0x05000058


	//   ....[16]....
        /*006c*/ 	.word	0x05000058


	//   ....[17]....
        /*0070*/ 	.word	0x05000058


	//   ....[18]....
        /*0074*/ 	.word	0x05000058


	//   ....[19]....
        /*0078*/ 	.word	0x05000058


	//----- nvinfo : EIATTR_COOP_GROUP_INSTR_OFFSETS
	.align		4
.L_1733:
        /*007c*/ 	.byte	0x04, 0x28
        /*007e*/ 	.short	(.L_1735 - .L_1734)


	//   ....[0]....
.L_1734:
        /*0080*/ 	.word	0x000010f0


	//   ....[1]....
        /*0084*/ 	.word	0x00001100


	//   ....[2]....
        /*0088*/ 	.word	0x00001130


	//   ....[3]....
        /*008c*/ 	.word	0x00001140


	//   ....[4]....
        /*0090*/ 	.word	0x00001170


	//   ....[5]....
        /*0094*/ 	.word	0x00001180


	//   ....[6]....
        /*0098*/ 	.word	0x000011b0


	//   ....[7]....
        /*009c*/ 	.word	0x000011c0


	//   ....[8]....
        /*00a0*/ 	.word	0x000011f0


	//   ....[9]....
        /*00a4*/ 	.word	0x00001200


	//   ....[10]....
        /*00a8*/ 	.word	0x000025d0


	//   ....[11]....
        /*00ac*/ 	.word	0x00002620


	//   ....[12]....
        /*00b0*/ 	.word	0x00002690


	//   ....[13]....
        /*00b4*/ 	.word	0x000026f0


	//   ....[14]....
        /*00b8*/ 	.word	0x00002760


	//   ....[15]....
        /*00bc*/ 	.word	0x000027c0


	//   ....[16]....
        /*00c0*/ 	.word	0x00002830


	//   ....[17]....
        /*00c4*/ 	.word	0x00002890


	//   ....[18]....
        /*00c8*/ 	.word	0x00002900


	//   ....[19]....
        /*00cc*/ 	.word	0x00002960


	//----- nvinfo : EIATTR_EXIT_INSTR_OFFSETS
	.align		4
.L_1735:
        /*00d0*/ 	.byte	0x04, 0x1c
        /*00d2*/ 	.short	(.L_1737 - .L_1736)


	//   ....[0]....
.L_1736:
        /*00d4*/ 	.word	0x000024e0


	//   ....[1]....
        /*00d8*/ 	.word	0x00002570


	//----- nvinfo : EIATTR_MAX_THREADS
	.align		4
.L_1737:
        /*00dc*/ 	.byte	0x04, 0x05
        /*00de*/ 	.short	(.L_1739 - .L_1738)
.L_1738:
        /*00e0*/ 	.word	0x00000100
        /*00e4*/ 	.word	0x00000001
        /*00e8*/ 	.word	0x00000001


	//----- nvinfo : EIATTR_CRS_STACK_SIZE
	.align		4
.L_1739:
        /*00ec*/ 	.byte	0x04, 0x1e
        /*00ee*/ 	.short	(.L_1741 - .L_1740)
.L_1740:
        /*00f0*/ 	.word	0x00000000


	//----- nvinfo : EIATTR_CBANK_PARAM_SIZE
	.align		4
.L_1741:
        /*00f4*/ 	.byte	0x03, 0x19
        /*00f6*/ 	.short	0x0128


	//----- nvinfo : EIATTR_PARAM_CBANK
	.align		4
        /*00f8*/ 	.byte	0x04, 0x0a
        /*00fa*/ 	.short	(.L_1743 - .L_1742)
	.align		4
.L_1742:
        /*00fc*/ 	.word	index@(.nv.constant0._ZN10layer_norm31ln_parallel_residual_bwd_kernelINS_13Kernel_traitsIf13__nv_bfloat16fS2_fjLj4096ELj1ELj1ELj8ELj16ENS_18Kernel_traits_baseILj4096EfS2_fS2_fjLj256EEEEELb1ELb1ELb0EEEvNS_9BwdParamsE)
        /*0100*/ 	.short	0x0210
        /*0102*/ 	.short	0x0128


	//----- nvinfo : EIATTR_SW_WAR
	.align		4
.L_1743:
        /*0104*/ 	.byte	0x04, 0x36
        /*0106*/ 	.short	(.L_1745 - .L_1744)
.L_1744:
        /*0108*/ 	.word	0x00000008
.L_1745:


//--------------------- .nv.info._ZN10layer_norm22ln_bwd_finalize_kernelINS_22Kernel_traits_finalizeILj4096Ef13__nv_bfloat16fS2_fjLb0ELj1024ELj4ENS_18Kernel_traits_baseILj4096EfS2_fS2_fjLj1024EEEEELb0ELb1EEEvNS_9BwdParamsE --------------------------
	.section	.nv.info._ZN10layer_norm22ln_bwd_finalize_kernelINS_22Kernel_traits_finalizeILj4096Ef13__nv_bfloat16fS2_fjLb0ELj1024ELj4ENS_18Kernel_traits_baseILj4096EfS2_fS2_fjLj1024EEEEELb0ELb1EEEvNS_9BwdParamsE,"",@"SHT_CUDA_INFO"
	.sectionflags	@""
	.align	4


	//----- nvinfo : EIATTR_CUDA_API_VERSION
	.align		4
        /*0000*/ 	.byte	0x04, 0x37
        /*0002*/ 	.short	(.L_1747 - .L_1746)
.L_1746:
        /*0004*/ 	.word	0x00000082


	//----- nvinfo : EIATTR_KPARAM_INFO
	.align		4
.L_1747:
        /*0008*/ 	.byte	0x04, 0x17
        /*000a*/ 	.short	(.L_1749 - .L_1748)
.L_1748:
        /*000c*/ 	.word	0x00000000
        /*0010*/ 	.short	0x0000
        /*0012*/ 	.short	0x0000
        /*0014*/ 	.byte	0x00, 0xf0, 0xa1, 0x04


	//----- nvinfo : EIATTR_SPARSE_MMA_MASK
	.align		4
.L_1749:
        /*0018*/ 	.byte	0x03, 0x50
        /*001a*/ 	.short	0x0000


	//----- nvinfo : EIATTR_MAXREG_COUNT
	.align		4
        /*001c*/ 	.byte	0x03, 0x1b
        /*001e*/ 	.short	0x0040


	//----- nvinfo : EIATTR_NUM_BARRIERS
	.align		4
        /*0020*/ 	.byte	0x02, 0x4c
        /*0022*/ 	.byte	0x01
	.zero		1


	//----- nvinfo : EIATTR_MERCURY_ISA_VERSION
	.align		4
        /*0024*/ 	.byte	0x03, 0x5f
        /*0026*/ 	.short	0x0101


	//----- nvinfo : EIATTR_COOP_GROUP_MASK_REGIDS
	.align		4
        /*0028*/ 	.byte	0x04, 0x29
        /*002a*/ 	.short	(.L_1751 - .L_1750)


	//   ....[0]....
.L_1750:
        /*002c*/ 	.word	0xffffffff


	//   ....[1]....
        /*0030*/ 	.word	0xffffffff


	//   ....[2]....
        /*0034*/ 	.word	0xffffffff


	//   ....[3]....
        /*0038*/ 	.word	0xffffffff


	//   ....[4]....
        /*003c*/ 	.word	0xffffffff


	//   ....[5]....
        /*0040*/ 	.word	0xffffffff


	//   ....[6]....
        /*0044*/ 	.word	0xffffffff


	//   ....[7]....
        /*0048*/ 	.word	0xffffffff


	//   ....[8]....
        /*004c*/ 	.word	0xffffffff


	//   ....[9]....
        /*0050*/ 	.word	0xffffffff


	//   ....[10]....
        /*0054*/ 	.word	0x05000011


	//   ....[11]....
        /*0058*/ 	.word	0x05000011


	//   ....[12]....
        /*005c*/ 	.word	0x05000011


	//   ....[13]....
        /*0060*/ 	.word	0x05000011


	//   ....[14]....
        /*0064*/ 	.word	0x05000011


	//   ....[15]....
        /*0068*/ 	.word	0x05000011


	//   ....[16]....
        /*006c*/ 	.word	0x05000011


	//   ....[17]....
        /*0070*/ 	.word	0x05000011


	//   ....[18]....
        /*0074*/ 	.word	0x05000011


	//   ....[19]....
        /*0078*/ 	.word	0x05000011


	//----- nvinfo : EIATTR_COOP_GROUP_INSTR_OFFSETS
	.align		4
.L_1751:
        /*007c*/ 	.byte	0x04, 0x28
        /*007e*/ 	.short	(.L_1753 - .L_1752)


	//   ....[0]....
.L_1752:
        /*0080*/ 	.word	0x000008e0


	//   ....[1]....
        /*0084*/ 	.word	0x000008f0


	//   ....[2]....
        /*0088*/ 	.word	0x00000920


	//   ....[3]....
        /*008c*/ 	.word	0x00000930


	//   ....[4]....
        /*0090*/ 	.word	0x00000960


	//   ....[5]....
        /*0094*/ 	.word	0x00000970


	//   ....[6]....
        /*0098*/ 	.word	0x000009a0


	//   ....[7]....
        /*009c*/ 	.word	0x000009b0


	//   ....[8]....
        /*00a0*/ 	.word	0x000009e0


	//   ....[9]....
        /*00a4*/ 	.word	0x000009f0


	//   ....[10]....
        /*00a8*/ 	.word	0x00000ba0


	//   ....[11]....
        /*00ac*/ 	.word	0x00000c10


	//   ....[12]....
        /*00b0*/ 	.word	0x00000c80


	//   ....[13]....
        /*00b4*/ 	.word	0x00000cf0


	//   ....[14]....
        /*00b8*/ 	.word	0x00000d60


	//   ....[15]....
        /*00bc*/ 	.word	0x00000dc0


	//   ....[16]....
        /*00c0*/ 	.word	0x00000e30


	//   ....[17]....
        /*00c4*/ 	.word	0x00000ea0


	//   ....[18]....
        /*00c8*/ 	.word	0x00000f10


	//   ....[19]....
        /*00cc*/ 	.word	0x00000f80


	//----- nvinfo : EIATTR_EXIT_INSTR_OFFSETS
	.align		4
.L_1753:
        /*00d0*/ 	.byte	0x04, 0x1c
        /*00d2*/ 	.short	(.L_1755 - .L_1754)


	//   ....[0]....
.L_1754:
        /*00d4*/ 	.word	0x00000070


	//   ....[1]....
        /*00d8*/ 	.word	0x00000b40


	//----- nvinfo : EIATTR_MAX_THREADS
	.align		4
.L_1755:
        /*00dc*/ 	.byte	0x04, 0x05
        /*00de*/ 	.short	(.L_1757 - .L_1756)
.L_1756:
        /*00e0*/ 	.word	0x00000400
        /*00e4*/ 	.word	0x00000001
        /*00e8*/ 	.word	0x00000001


	//----- nvinfo : EIATTR_CRS_STACK_SIZE
	.align		4
.L_1757:
        /*00ec*/ 	.byte	0x04, 0x1e
        /*00ee*/ 	.short	(.L_1759 - .L_1758)
.L_1758:
        /*00f0*/ 	.word	0x00000000


	//----- nvinfo : EIATTR_CBANK_PARAM_SIZE
	.align		4
.L_1759:
        /*00f4*/ 	.byte	0x03, 0x19
        /*00f6*/ 	.short	0x0128


	//----- nvinfo : EIATTR_PARAM_CBANK
	.align		4
        /*00f8*/ 	.byte	0x04, 0x0a
        /*00fa*/ 	.short	(.L_1761 - .L_1760)
	.align		4
.L_1760:
        /*00fc*/ 	.word	index@(.nv.constant0._ZN10layer_norm22ln_bwd_finalize_kernelINS_22Kernel_traits_finalizeILj4096Ef13__nv_bfloat16fS2_fjLb0ELj1024ELj4ENS_18Kernel_traits_baseILj4096EfS2_fS2_fjLj1024EEEEELb0ELb1EEEvNS_9BwdParamsE)
        /*0100*/ 	.short	0x0210
        /*0102*/ 	.short	0x0128


	//----- nvinfo : EIATTR_SW_WAR
	.align		4
.L_1761:
        /*0104*/ 	.byte	0x04, 0x36
        /*0106*/ 	.short	(.L_1763 - .L_1762)
.L_1762:
        /*0108*/ 	.word	0x00000008
.L_1763:


//--------------------- .nv.info._ZN10layer_norm40ln_parallel_residual_bwd_finalize_kernelINS_22Kernel_traits_finalizeILj4096Ef13__nv_bfloat16fS2_fjLb0ELj1024ELj4ENS_18Kernel_traits_baseILj4096EfS2_fS2_fjLj1024EEEEELb1EEEvNS_9BwdParamsE --------------------------
	.section	.nv.info._ZN10layer_norm40ln_parallel_residual_bwd_finalize_kernelINS_22Kernel_traits_finalizeILj4096Ef13__nv_bfloat16fS2_fjLb0ELj1024ELj4ENS_18Kernel_traits_baseILj4096EfS2_fS2_fjLj1024EEEEELb1EEEvNS_9BwdParamsE,"",@"SHT_CUDA_INFO"
	.sectionflags	@""
	.align	4


	//----- nvinfo : EIATTR_CUDA_API_VERSION
	.align		4
        /*0000*/ 	.byte	0x04, 0x37
        /*0002*/ 	.short	(.L_1765 - .L_1764)
.L_1764:
        /*0004*/ 	.word	0x00000082


	//----- nvinfo : EIATTR_KPARAM_INFO
	.align		4
.L_1765:
        /*0008*/ 	.byte	0x04, 0x17
        /*000a*/ 	.short	(.L_1767 - .L_1766)
.L_1766:
        /*000c*/ 	.word	0x00000000
        /*0010*/ 	.short	0x0000
        /*0012*/ 	.short	0x0000
        /*0014*/ 	.byte	0x00, 0xf0, 0xa1, 0x04


	//----- nvinfo : EIATTR_SPARSE_MMA_MASK
	.align		4
.L_1767:
        /*0018*/ 	.byte	0x03, 0x50
        /*001a*/ 	.short	0x0000


	//----- nvinfo : EIATTR_MAXREG_COUNT
	.align		4
        /*001c*/ 	.byte	0x03, 0x1b
        /*001e*/ 	.short	0x0040


	//----- nvinfo : EIATTR_NUM_BARRIERS
	.align		4
        /*0020*/ 	.byte	0x02, 0x4c
        /*0022*/ 	.byte	0x01
	.zero		1


	//----- nvinfo : EIATTR_MERCURY_ISA_VERSION
	.align		4
        /*0024*/ 	.byte	0x03, 0x5f
        /*0026*/ 	.short	0x0101


	//----- nvinfo : EIATTR_COOP_GROUP_MASK_REGIDS
	.align		4
        /*0028*/ 	.byte	0x04, 0x29
        /*002a*/ 	.short	(.L_1769 - .L_1768)


	//   ....[0]....
.L_1768:
        /*002c*/ 	.word	0xffffffff


	//   ....[1]....
        /*0030*/ 	.word	0xffffffff


	//   ....[2]....
        /*0034*/ 	.word	0xffffffff


	//   ....[3]....
        /*0038*/ 	.word	0xffffffff


	//   ....[4]....
        /*003c*/ 	.word	0xffffffff


	//   ....[5]....
        /*0040*/ 	.word	0xffffffff


	//   ....[6]....
        /*0044*/ 	.word	0xffffffff


	//   ....[7]....
        /*0048*/ 	.word	0xffffffff


	//   ....[8]....
        /*004c*/ 	.word	0xffffffff


	//   ....[9]....
        /*0050*/ 	.word	0xffffffff


	//   ....[10]....
        /*0054*/ 	.word	0xffffffff


	//   ....[11]....
        /*0058*/ 	.word	0xffffffff


	//   ....[12]....
        /*005c*/ 	.word	0xffffffff


	//   ....[13]....
        /*0060*/ 	.word	0xffffffff


	//   ....[14]....
        /*0064*/ 	.word	0xffffffff


	//   ....[15]....
        /*0068*/ 	.word	0xffffffff


	//   ....[16]....
        /*006c*/ 	.word	0xffffffff


	//   ....[17]....
        /*0070*/ 	.word	0xffffffff


	//   ....[18]....
        /*0074*/ 	.word	0xffffffff


	//   ....[19]....
        /*0078*/ 	.word	0xffffffff


	//   ....[20]....
        /*007c*/ 	.word	0x0500000b


	//   ....[21]....
        /*0080*/ 	.word	0x0500000b


	//   ....[22]....
        /*0084*/ 	.word	0x0500000b


	//   ....[23]....
        /*0088*/ 	.word	0x0500000b


	//   ....[24]....
        /*008c*/ 	.word	0x0500000b


	//   ....[25]....
        /*0090*/ 	.word	0x0500000b


	//   ....[26]....
        /*0094*/ 	.word	0x0500000b


	//   ....[27]....
        /*0098*/ 	.word	0x0500000b


	//   ....[28]....
        /*009c*/ 	.word	0x0500000b


	//   ....[29]....
        /*00a0*/ 	.word	0x0500000b


	//   ....[30]....
        /*00a4*/ 	.word	0x0500000b


	//   ....[31]....
        /*00a8*/ 	.word	0x0500000b


	//   ....[32]....
        /*00ac*/ 	.word	0x0500000b


	//   ....[33]....
        /*00b0*/ 	.word	0x0500000b


	//   ....[34]....
        /*00b4*/ 	.word	0x0500000b


	//   ....[35]....
        /*00b8*/ 	.word	0x0500000b


	//   ....[36]....
        /*00bc*/ 	.word	0x0500000b


	//   ....[37]....
        /*00c0*/ 	.word	0x0500000b


	//   ....[38]....
        /*00c4*/ 	.word	0x0500000b


	//   ....[39]....
        /*00c8*/ 	.word	0x0500000b


	//----- nvinfo : EIATTR_COOP_GROUP_INSTR_OFFSETS
	.align		4
.L_1769:
        /*00cc*/ 	.byte	0x04, 0x28
        /*00ce*/ 	.short	(.L_1771 - .L_1770)


	//   ....[0]....
.L_1770:
        /*00d0*/ 	.word	0x00000ce0


	//   ....[1]....
        /*00d4*/ 	.word	0x00000cf0


	//   ....[2]....
        /*00d8*/ 	.word	0x00000d00


	//   ....[3]....
        /*00dc*/ 	.word	0x00000d10


	//   ....[4]....
        /*00e0*/ 	.word	0x00000d40


	//   ....[5]....
        /*00e4*/ 	.word	0x00000d70


	//   ....[6]....
        /*00e8*/ 	.word	0x00000d80


	//   ....[7]....
        /*00ec*/ 	.word	0x00000d90


	//   ....[8]....
        /*00f0*/ 	.word	0x00000db0


	//   ....[9]....
        /*00f4*/ 	.word	0x00000df0


	//   ....[10]....
        /*00f8*/ 	.word	0x00000e00


	//   ....[11]....
        /*00fc*/ 	.word	0x00000e10


	//   ....[12]....
        /*0100*/ 	.word	0x00000e30


	//   ....[13]....
        /*0104*/ 	.word	0x00000e70


	//   ....[14]....
        /*0108*/ 	.word	0x00000e80


	//   ....[15]....
        /*010c*/ 	.word	0x00000e90


	//   ....[16]....
        /*0110*/ 	.word	0x00000eb0


	//   ....[17]....
        /*0114*/ 	.word	0x00000ee0


	//   ....[18]....
        /*0118*/ 	.word	0x00000f00


	//   ....[19]....
        /*011c*/ 	.word	0x00000f10


	//   ....[20]....
        /*0120*/ 	.word	0x000011d0


	//   ....[21]....
        /*0124*/ 	.word	0x00001230


	//   ....[22]....
        /*0128*/ 	.word	0x00001290


	//   ....[23]....
        /*012c*/ 	.word	0x000012f0


	//   ....[24]....
        /*0130*/ 	.word	0x00001350


	//   ....[25]....
        /*0134*/ 	.word	0x000013b0


	//   ....[26]....
        /*0138*/ 	.word	0x00001420


	//   ....[27]....
        /*013c*/ 	.word	0x00001490


	//   ....[28]....
        /*0140*/ 	.word	0x00001500


	//   ....[29]....
        /*0144*/ 	.word	0x00001570


	//   ....[30]....
        /*0148*/ 	.word	0x000015d0


	//   ....[31]....
        /*014c*/ 	.word	0x00001640


	//   ....[32]....
        /*0150*/ 	.word	0x000016b0


	//   ....[33]....
        /*0154*/ 	.word	0x00001720


	//   ....[34]....
        /*0158*/ 	.word	0x00001790


	//   ....[35]....
        /*015c*/ 	.word	0x000017f0


	//   ....[36]....
        /*0160*/ 	.word	0x00001860


	//   ....[37]....
        /*0164*/ 	.word	0x000018d0


	//   ....[38]....
        /*0168*/ 	.word	0x00001940


	//   ....[39]....
        /*016c*/ 	.word	0x000019b0


	//----- nvinfo : EIATTR_EXIT_INSTR_OFFSETS
	.align		4
.L_1771:
        /*0170*/ 	.byte	0x04, 0x1c
        /*0172*/ 	.short	(.L_1773 - .L_1772)


	//   ....[0]....
.L_1772:
        /*0174*/ 	.word	0x00000070


	//   ....[1]....
        /*0178*/ 	.word	0x00001170


	//----- nvinfo : EIATTR_MAX_THREADS
	.align		4
.L_1773:
        /*017c*/ 	.byte	0x04, 0x05
        /*017e*/ 	.short	(.L_1775 - .L_1774)
.L_1774:
        /*0180*/ 	.word	0x00000400
        /*0184*/ 	.word	0x00000001
        /*0188*/ 	.word	0x00000001


	//----- nvinfo : EIATTR_CRS_STACK_SIZE
	.align		4
.L_1775:
        /*018c*/ 	.byte	0x04, 0x1e
        /*018e*/ 	.short	(.L_1777 - .L_1776)
.L_1776:
        /*0190*/ 	.word	0x00000000


	//----- nvinfo : EIATTR_CBANK_PARAM_SIZE
	.align		4
.L_1777:
        /*0194*/ 	.byte	0x03, 0x19
        /*0196*/ 	.short	0x0128


	//----- nvinfo : EIATTR_PARAM_CBANK
	.align		4
        /*0198*/ 	.byte	0x04, 0x0a
        /*019a*/ 	.short	(.L_1779 - .L_1778)
	.align		4
.L_1778:
        /*019c*/ 	.word	index@(.nv.constant0._ZN10layer_norm40ln_parallel_residual_bwd_finalize_kernelINS_22Kernel_traits_finalizeILj4096Ef13__nv_bfloat16fS2_fjLb0ELj1024ELj4ENS_18Kernel_traits_baseILj4096EfS2_fS2_fjLj1024EEEEELb1EEEvNS_9BwdParamsE)
        /*01a0*/ 	.short	0x0210
        /*01a2*/ 	.short	0x0128


	//----- nvinfo : EIATTR_SW_WAR
	.align		4
.L_1779:
        /*01a4*/ 	.byte	0x04, 0x36
        /*01a6*/ 	.short	(.L_1781 - .L_1780)
.L_1780:
        /*01a8*/ 	.word	0x00000008
.L_1781:


//--------------------- .nv.info._ZN10layer_norm31ln_parallel_residual_bwd_kernelINS_13Kernel_traitsIf13__nv_bfloat16fS2_fjLj4096ELj1ELj1ELj8ELj16ENS_18Kernel_traits_baseILj4096EfS2_fS2_fjLj256EEEEELb1ELb1ELb1EEEvNS_9BwdParamsE --------------------------
	.section	.nv.info._ZN10layer_norm31ln_parallel_residual_bwd_kernelINS_13Kernel_traitsIf13__nv_bfloat16fS2_fjLj4096ELj1ELj1ELj8ELj16ENS_18Kernel_traits_baseILj4096EfS2_fS2_fjLj256EEEEELb1ELb1ELb1EEEvNS_9BwdParamsE,"",@"SHT_CUDA_INFO"
	.sectionflags	@""
	.align	4


	//----- nvinfo : EIATTR_CUDA_API_VERSION
	.align		4
        /*0000*/ 	.byte	0x04, 0x37
        /*0002*/ 	.short	(.L_1783 - .L_1782)
.L_1782:
        /*0004*/ 	.word	0x00000082


	//----- nvinfo : EIATTR_KPARAM_INFO
	.align		4
.L_1783:
        /*0008*/ 	.byte	0x04, 0x17
        /*000a*/ 	.short	(.L_1785 - .L_1784)
.L_1784:
        /*000c*/ 	.word	0x00000000
        /*0010*/ 	.short	0x0000
        /*0012*/ 	.short	0x0000
        /*0014*/ 	.byte	0x00, 0xf0, 0xa1, 0x04


	//----- nvinfo : EIATTR_SPARSE_MMA_MASK
	.align		4
.L_1785:
        /*0018*/ 	.byte	0x03, 0x50
        /*001a*/ 	.short	0x0000


	//----- nvinfo : EIATTR_MAXREG_COUNT
	.align		4
        /*001c*/ 	.byte	0x03, 0x1b
        /*001e*/ 	.short	0x00ff


	//----- nvinfo : EIATTR_NUM_BARRIERS
	.align		4
        /*0020*/ 	.byte	0x02, 0x4c
        /*0022*/ 	.byte	0x01
	.zero		1


	//----- nvinfo : EIATTR_MERCURY_ISA_VERSION
	.align		4
        /*0024*/ 	.byte	0x03, 0x5f
        /*0026*/ 	.short	0x0101


	//----- nvinfo : EIATTR_COOP_GROUP_MASK_REGIDS
	.align		4
        /*0028*/ 	.byte	0x04, 0x29
        /*002a*/ 	.short	(.L_1787 - .L_1786)


	//   ....[0]....
.L_1786:
        /*002c*/ 	.word	0xffffffff


	//   ....[1]....
        /*0030*/ 	.word	0xffffffff


	//   ....[2]....
        /*0034*/ 	.word	0xffffffff


	//   ....[3]....
        /*0038*/ 	.word	0xffffffff


	//   ....[4]....
        /*003c*/ 	.word	0xffffffff


	//   ....[5]....
        /*0040*/ 	.word	0xffffffff


	//   ....[6]....
        /*0044*/ 	.word	0xffffffff


	//   ....[7]....
        /*0048*/ 	.word	0xffffffff


	//   ....[8]....
        /*004c*/ 	.word	0xffffffff


	//   ....[9]....
        /*0050*/ 	.word	0xffffffff


	//   ....[10]....
        /*0054*/ 	.word	0x05000038


	//   ....[11]....
        /*0058*/ 	.word	0x05000038


	//   ....[12]....
        /*005c*/ 	.word	0x05000038


	//   ....[13]....
        /*0060*/ 	.word	0x05000038


	//   ....[14]....
        /*0064*/ 	.word	0x05000038


	//   ....[15]....
        /*0068*/ 	.word	0x05000038


	//   ....[16]....
        /*006c*/ 	.word	0x05000038


	//   ....[17]....
        /*0070*/ 	.word	0x05000038


	//   ....[18]....
        /*0074*/ 	.word	0x05000038


	//   ....[19]....
        /*0078*/ 	.word	0x05000038


	//----- nvinfo : EIATTR_COOP_GROUP_INSTR_OFFSETS
	.align		4
.L_1787:
        /*007c*/ 	.byte	0x04, 0x28
        /*007e*/ 	.short	(.L_1789 - .L_1788)


	//   ....[0]....
.L_1788:
        /*0080*/ 	.word	0x00001010


	//   ....[1]....
        /*0084*/ 	.word	0x00001020


	//   ....[2]....
        /*0088*/ 	.word	0x00001050


	//   ....[3]....
        /*008c*/ 	.word	0x00001060


	//   ....[4]....
        /*0090*/ 	.word	0x00001090


	//   ....[5]....
        /*0094*/ 	.word	0x000010a0


	//   ....[6]....
        /*0098*/ 	.word	0x000010d0


	//   ....[7]....
        /*009c*/ 	.word	0x000010e0


	//   ....[8]....
        /*00a0*/ 	.word	0x00001110


	//   ....[9]....
        /*00a4*/ 	.word	0x00001120


	//   ....[10]....
        /*00a8*/ 	.word	0x00002550


	//   ....[11]....
        /*00ac*/ 	.word	0x000025a0


	//   ....[12]....
        /*00b0*/ 	.word	0x00002610


	//   ....[13]....
        /*00b4*/ 	.word	0x00002670


	//   ....[14]....
        /*00b8*/ 	.word	0x000026e0


	//   ....[15]....
        /*00bc*/ 	.word	0x00002740


	//   ....[16]....
        /*00c0*/ 	.word	0x000027b0


	//   ....[17]....
        /*00c4*/ 	.word	0x00002810


	//   ....[18]....
        /*00c8*/ 	.word	0x00002880


	//   ....[19]....
        /*00cc*/ 	.word	0x000028e0


	//----- nvinfo : EIATTR_EXIT_INSTR_OFFSETS
	.align		4
.L_1789:
        /*00d0*/ 	.byte	0x04, 0x1c
        /*00d2*/ 	.short	(.L_1791 - .L_1790)


	//   ....[0]....
.L_1790:
        /*00d4*/ 	.word	0x000024f0


	//----- nvinfo : EIATTR_MAX_THREADS
	.align		4
.L_1791:
        /*00d8*/ 	.byte	0x04, 0x05
        /*00da*/ 	.short	(.L_1793 - .L_1792)
.L_1792:
        /*00dc*/ 	.word	0x00000100
        /*00e0*/ 	.word	0x00000001
        /*00e4*/ 	.word	0x00000001


	//----- nvinfo : EIATTR_CRS_STACK_SIZE
	.align		4
.L_1793:
        /*00e8*/ 	.byte	0x04, 0x1e
        /*00ea*/ 	.short	(.L_1795 - .L_1794)
.L_1794:
        /*00ec*/ 	.word	0x00000000


	//----- nvinfo : EIATTR_CBANK_PARAM_SIZE
	.align		4
.L_1795:
        /*00f0*/ 	.byte	0x03, 0x19
        /*00f2*/ 	.short	0x0128


	//----- nvinfo : EIATTR_PARAM_CBANK
	.align		4
        /*00f4*/ 	.byte	0x04, 0x0a
        /*00f6*/ 	.short	(.L_1797 - .L_1796)
	.align		4
.L_1796:
        /*00f8*/ 	.word	index@(.nv.constant0._ZN10layer_norm31ln_parallel_residual_bwd_kernelINS_13Kernel_traitsIf13__nv_bfloat16fS2_fjLj4096ELj1ELj1ELj8ELj16ENS_18Kernel_traits_baseILj4096EfS2_fS2_fjLj256EEEEELb1ELb1ELb1EEEvNS_9BwdParamsE)
        /*00fc*/ 	.short	0x0210
        /*00fe*/ 	.short	0x0128


	//----- nvinfo : EIATTR_SW_WAR
	.align		4
.L_1797:
        /*0100*/ 	.byte	0x04, 0x36
        /*0102*/ 	.short	(.L_1799 - .L_1798)
.L_1798:
        /*0104*/ 	.word	0x00000008
.L_1799:


//--------------------- .nv.info._ZN10layer_norm31ln_parallel_residual_bwd_kernelINS_13Kernel_traitsIf6__halfS2_S2_fjLj4096ELj1ELj1ELj8ELj16ENS_18Kernel_traits_baseILj4096EfS2_S2_S2_fjLj256EEEEELb0ELb0ELb0EEEvNS_9BwdParamsE --------------------------
	.section	.nv.info._ZN10layer_norm31ln_parallel_residual_bwd_kernelINS_13Kernel_traitsIf6__halfS2_S2_fjLj4096ELj1ELj1ELj8ELj16ENS_18Kernel_traits_baseILj4096EfS2_S2_S2_fjLj256EEEEELb0ELb0ELb0EEEvNS_9BwdParamsE,"",@"SHT_CUDA_INFO"
	.sectionflags	@""
	.align	4


	//----- nvinfo : EIATTR_CUDA_API_VERSION
	.align		4
        /*0000*/ 	.byte	0x04, 0x37
        /*0002*/ 	.short	(.L_1801 - .L_1800)
.L_1800:
        /*0004*/ 	.word	0x00000082


	//----- nvinfo : EIATTR_KPARAM_INFO
	.align		4
.L_1801:
        /*0008*/ 	.byte	0x04, 0x17
        /*000a*/ 	.short	(.L_1803 - .L_1802)
.L_1802:
        /*000c*/ 	.word	0x00000000
        /*0010*/ 	.short	0x0000
        /*0012*/ 	.short	0x0000
        /*0014*/ 	.byte	0x00, 0xf0, 0xa1, 0x04


	//----- nvinfo : EIATTR_SPARSE_MMA_MASK
	.align		4
.L_1803:
        /*0018*/ 	.byte	0x03, 0x50
        /*001a*/ 	.short	0x0000


	//----- nvinfo : EIATTR_MAXREG_COUNT
	.align		4
        /*001c*/ 	.byte	0x03, 0x1b
        /*001e*/ 	.short	0x00ff


	//----- nvinfo : EIATTR_NUM_BARRIERS
	.align		4
        /*0020*/ 	.byte	0x02, 0x4c
        /*0022*/ 	.byte	0x01
	.zero		1


	//----- nvinfo : EIATTR_MERCURY_ISA_VERSION
	.align		4
        /*0024*/ 	.byte	0x03, 0x5f
        /*0026*/ 	.short	0x0101


	//----- nvinfo : EIATTR_COOP_GROUP_MASK_REGIDS
	.align		4
        /*0028*/ 	.byte	0x04, 0x29
        /*002a*/ 	.short	(.L_1805 - .L_1804)


	//   ....[0]....
.L_1804:
        /*002c*/ 	.word	0xffffffff


	//   ....[1]....
        /*0030*/ 	.word	0xffffffff


	//   ....[2]....
        /*0034*/ 	.word	0xffffffff


	//   ....[3]....
        /*0038*/ 	.word	0xffffffff


	//   ....[4]....
        /*003c*/ 	.word	0xffffffff


	//   ....[5]....
        /*0040*/ 	.word	0xffffffff


	//   ....[6]....
        /*0044*/ 	.word	0xffffffff


	//   ....[7]....
        /*0048*/ 	.word	0xffffffff


	//   ....[8]....
        /*004c*/ 	.word	0xffffffff


	//   ....[9]....
        /*0050*/ 	.word	0xffffffff


	//   ....[10]....
        /*0054*/ 	.word	0x05000082


	//   ....[11]....
        /*0058*/ 	.word	0x05000082


	//   ....[12]....
        /*005c*/ 	.word	0x05000082


	//   ....[13]....
        /*0060*/ 	.word	0x05000082


	//   ....[14]....
        /*0064*/ 	.word	0x05000082


	//   ....[15]....
        /*0068*/ 	.word	0x05000082


	//   ....[16]....
        /*006c*/ 	.word	0x05000082


	//   ....[17]....
        /*0070*/ 	.word	0x05000082


	//   ....[18]....
        /*0074*/ 	.word	0x05000082


	//   ....[19]....
        /*0078*/ 	.word	0x05000082


	//----- nvinfo : EIATTR_COOP_GROUP_INSTR_OFFSETS
	.align		4
.L_1805:
        /*007c*/ 	.byte	0x04, 0x28
        /*007e*/ 	.short	(.L_1807 - .L_1806)


	//   ....[0]....
.L_1806:
        /*0080*/ 	.word	0x000015b0


	//   ....[1]....
        /*0084*/ 	.word	0x000015c0


	//   ....[2]....
        /*0088*/ 	.word	0x000015f0


	//   ....[3]....
        /*008c*/ 	.word	0x00001600


	//   ....[4]....
        /*0090*/ 	.word	0x00001630


	//   ....[5]....
        /*0094*/ 	.word	0x00001640


	//   ....[6]....
        /*0098*/ 	.word	0x00001670


	//   ....[7]....
        /*009c*/ 	.word	0x00001680


	//   ....[8]....
        /*00a0*/ 	.word	0x000016b0


	//   ....[9]....
        /*00a4*/ 	.word	0x000016c0


	//   ....[10]....
        /*00a8*/ 	.word	0x00002830


	//   ....[11]....
        /*00ac*/ 	.word	0x00002890


	//   ....[12]....
        /*00b0*/ 	.word	0x000028f0


	//   ....[13]....
        /*00b4*/ 	.word	0x00002950


	//   ....[14]....
        /*00b8*/ 	.word	0x000029c0


	//   ....[15]....
        /*00bc*/ 	.word	0x00002a20


	//   ....[16]....
        /*00c0*/ 	.word	0x00002a90


	//   ....[17]....
        /*00c4*/ 	.word	0x00002af0


	//   ....[18]....
        /*00c8*/ 	.word	0x00002b60


	//   ....[19]....
        /*00cc*/ 	.word	0x00002bc0


	//----- nvinfo : EIATTR_EXIT_INSTR_OFFSETS
	.align		4
.L_1807:
        /*00d0*/ 	.byte	0x04, 0x1c
        /*00d2*/ 	.short	(.L_1809 - .L_1808)


	//   ....[0]....
.L_1808:
        /*00d4*/ 	.word	0x000026d0


	//   ....[1]....
        /*00d8*/ 	.word	0x000027e0


	//----- nvinfo : EIATTR_MAX_THREADS
	.align		4
.L_1809:
        /*00dc*/ 	.byte	0x04, 0x05
        /*00de*/ 	.short	(.L_1811 - .L_1810)
.L_1810:
        /*00e0*/ 	.word	0x00000100
        /*00e4*/ 	.word	0x00000001
        /*00e8*/ 	.word	0x00000001


	//----- nvinfo : EIATTR_CRS_STACK_SIZE
	.align		4
.L_1811:
        /*00ec*/ 	.byte	0x04, 0x1e
        /*00ee*/ 	.short	(.L_1813 - .L_1812)
.L_1812:
        /*00f0*/ 	.word	0x00000000


	//----- nvinfo : EIATTR_CBANK_PARAM_SIZE
	.align		4
.L_1813:
        /*00f4*/ 	.byte	0x03, 0x19
        /*00f6*/ 	.short	0x0128


	//----- nvinfo : EIATTR_PARAM_CBANK
	.align		4
        /*00f8*/ 	.byte	0x04, 0x0a
        /*00fa*/ 	.short	(.L_1815 - .L_1814)
	.align		4
.L_1814:
        /*00fc*/ 	.word	index@(.nv.constant0._ZN10layer_norm31ln_parallel_residual_bwd_kernelINS_13Kernel_traitsIf6__halfS2_S2_fjLj4096ELj1ELj1ELj8ELj16ENS_18Kernel_traits_baseILj4096EfS2_S2_S2_fjLj256EEEEELb0ELb0ELb0EEEvNS_9BwdParamsE)
        /*0100*/ 	.short	0x0210
        /*0102*/ 	.short	0x0128


	//----- nvinfo : EIATTR_SW_WAR
	.align		4
.L_1815:
        /*0104*/ 	.byte	0x04, 0x36
        /*0106*/ 	.short	(.L_1817 - .L_1816)
.L_1816:
        /*0108*/ 	.word	0x00000008
.L_1817:


//--------------------- .nv.info._ZN10layer_norm31ln_parallel_residual_bwd_kernelINS_13Kernel_traitsIf6__halfS2_S2_fjLj4096ELj1ELj1ELj8ELj16ENS_18Kernel_traits_baseILj4096EfS2_S2_S2_fjLj256EEEEELb0ELb0ELb1EEEvNS_9BwdParamsE --------------------------
	.section	.nv.info._ZN10layer_norm31ln_parallel_residual_bwd_kernelINS_13Kernel_traitsIf6__halfS2_S2_fjLj4096ELj1ELj1ELj8ELj16ENS_18Kernel_traits_baseILj4096EfS2_S2_S2_fjLj256EEEEELb0ELb0ELb1EEEvNS_9BwdParamsE,"",@"SHT_CUDA_INFO"
	.sectionflags	@""
	.align	4


	//----- nvinfo : EIATTR_CUDA_API_VERSION
	.align		4
        /*0000*/ 	.byte	0x04, 0x37
        /*0002*/ 	.short	(.L_1819 - .L_1818)
.L_1818:
        /*0004*/ 	.word	0x00000082


	//----- nvinfo : EIATTR_KPARAM_INFO
	.align		4
.L_1819:
        /*0008*/ 	.byte	0x04, 0x17
        /*000a*/ 	.short	(.L_1821 - .L_1820)
.L_1820:
        /*000c*/ 	.word	0x00000000
        /*0010*/ 	.short	0x0000
        /*0012*/ 	.short	0x0000
        /*0014*/ 	.byte	0x00, 0xf0, 0xa1, 0x04


	//----- nvinfo : EIATTR_SPARSE_MMA_MASK
	.align		4
.L_1821:
        /*0018*/ 	.byte	0x03, 0x50
        /*001a*/ 	.short	0x0000


	//----- nvinfo : EIATTR_MAXREG_COUNT
	.align		4
        /*001c*/ 	.byte	0x03, 0x1b
        /*001e*/ 	.short	0x00ff


	//----- nvinfo : EIATTR_NUM_BARRIERS
	.align		4
        /*0020*/ 	.byte	0x02, 0x4c
        /*0022*/ 	.byte	0x01
	.zero		1


	//----- nvinfo : EIATTR_MERCURY_ISA_VERSION
	.align		4
        /*0024*/ 	.byte	0x03, 0x5f
        /*0026*/ 	.short	0x0101


	//----- nvinfo : EIATTR_COOP_GROUP_MASK_REGIDS
	.align		4
        /*0028*/ 	.byte	0x04, 0x29
        /*002a*/ 	.short	(.L_1823 - .L_1822)


	//   ....[0]....
.L_1822:
        /*002c*/ 	.word	0xffffffff


	//   ....[1]....
        /*0030*/ 	.word	0xffffffff


	//   ....[2]....
        /*0034*/ 	.word	0xffffffff


	//   ....[3]....
        /*0038*/ 	.word	0xffffffff


	//   ....[4]....
        /*003c*/ 	.word	0xffffffff


	//   ....[5]....
        /*0040*/ 	.word	0xffffffff


	//   ....[6]....
        /*0044*/ 	.word	0xffffffff


	//   ....[7]....
        /*0048*/ 	.word	0xffffffff


	//   ....[8]....
        /*004c*/ 	.word	0xffffffff


	//   ....[9]....
        /*0050*/ 	.word	0xffffffff


	//   ....[10]....
        /*0054*/ 	.word	0x050000a4


	//   ....[11]....
        /*0058*/ 	.word	0x050000a4


	//   ....[12]....
        /*005c*/ 	.word	0x050000a4


	//   ....[13]....
        /*0060*/ 	.word	0x050000a4


	//   ....[14]....
        /*0064*/ 	.word	0x050000a4


	//   ....[15]....
        /*0068*/ 	.word	0x050000a4


	//   ....[16]....
        /*006c*/ 	.word	0x050000a4


	//   ....[17]....
        /*0070*/ 	.word	0x050000a4


	//   ....[18]....
        /*0074*/ 	.word	0x050000a4


	//   ....[19]....
        /*0078*/ 	.word	0x050000a4


	//----- nvinfo : EIATTR_COOP_GROUP_INSTR_OFFSETS
	.align		4
.L_1823:
        /*007c*/ 	.byte	0x04, 0x28
        /*007e*/ 	.short	(.L_1825 - .L_1824)


	//   ....[0]....
.L_1824:
        /*0080*/ 	.word	0x000016d0


	//   ....[1]....
        /*0084*/ 	.word	0x000016e0


	//   ....[2]....
        /*0088*/ 	.word	0x00001710


	//   ....[3]....
        /*008c*/ 	.word	0x00001720


	//   ....[4]....
        /*0090*/ 	.word	0x00001750


	//   ....[5]....
        /*0094*/ 	.word	0x00001760


	//   ....[6]....
        /*0098*/ 	.word	0x00001790


	//   ....[7]....
        /*009c*/ 	.word	0x000017a0


	//   ....[8]....
        /*00a0*/ 	.word	0x000017d0


	//   ....[9]....
        /*00a4*/ 	.word	0x000017e0


	//   ....[10]....
        /*00a8*/ 	.word	0x00002b40


	//   ....[11]....
        /*00ac*/ 	.word	0x00002b90


	//   ....[12]....
        /*00b0*/ 	.word	0x00002c00


	//   ....[13]....
        /*00b4*/ 	.word	0x00002c60


	//   ....[14]....
        /*00b8*/ 	.word	0x00002cd0


	//   ....[15]....
        /*00bc*/ 	.word	0x00002d30


	//   ....[16]....
        /*00c0*/ 	.word	0x00002da0


	//   ....[17]....
        /*00c4*/ 	.word	0x00002e00


	//   ....[18]....
        /*00c8*/ 	.word	0x00002e70


	//   ....[19]....
        /*00cc*/ 	.word	0x00002ed0


	//----- nvinfo : EIATTR_EXIT_INSTR_OFFSETS
	.align		4
.L_1825:
        /*00d0*/ 	.byte	0x04, 0x1c
        /*00d2*/ 	.short	(.L_1827 - .L_1826)


	//   ....[0]....
.L_1826:
        /*00d4*/ 	.word	0x00002ae0


	//----- nvinfo : EIATTR_MAX_THREADS
	.align		4
.L_1827:
        /*00d8*/ 	.byte	0x04, 0x05
        /*00da*/ 	.short	(.L_1829 - .L_1828)
.L_1828:
        /*00dc*/ 	.word	0x00000100
        /*00e0*/ 	.word	0x00000001
        /*00e4*/ 	.word	0x00000001


	//----- nvinfo : EIATTR_CRS_STACK_SIZE
	.align		4
.L_1829:
        /*00e8*/ 	.byte	0x04, 0x1e
        /*00ea*/ 	.short	(.L_1831 - .L_1830)
.L_1830:
        /*00ec*/ 	.word	0x00000000


	//----- nvinfo : EIATTR_CBANK_PARAM_SIZE
	.align		4
.L_1831:
        /*00f0*/ 	.byte	0x03, 0x19
        /*00f2*/ 	.short	0x0128


	//----- nvinfo : EIATTR_PARAM_CBANK
	.align		4
        /*00f4*/ 	.byte	0x04, 0x0a
        /*00f6*/ 	.short	(.L_1833 - .L_1832)
	.align		4
.L_1832:
        /*00f8*/ 	.word	index@(.nv.constant0._ZN10layer_norm31ln_parallel_residual_bwd_kernelINS_13Kernel_traitsIf6__halfS2_S2_fjLj4096ELj1ELj1ELj8ELj16ENS_18Kernel_traits_baseILj4096EfS2_S2_S2_fjLj256EEEEELb0ELb0ELb1EEEvNS_9BwdParamsE)
        /*00fc*/ 	.short	0x0210
        /*00fe*/ 	.short	0x0128


	//----- nvinfo : EIATTR_SW_WAR
	.align		4
.L_1833:
        /*0100*/ 	.byte	0x04, 0x36
        /*0102*/ 	.short	(.L_1835 - .L_1834)
.L_1834:
        /*0104*/ 	.word	0x00000008
.L_1835:


//--------------------- .nv.info._ZN10layer_norm31ln_parallel_residual_bwd_kernelINS_13Kernel_traitsIf6__halfS2_S2_fjLj4096ELj1ELj1ELj8ELj16ENS_18Kernel_traits_baseILj4096EfS2_S2_S2_fjLj256EEEEELb0ELb1ELb0EEEvNS_9BwdParamsE --------------------------
	.section	.nv.info._ZN10layer_norm31ln_parallel_residual_bwd_kernelINS_13Kernel_traitsIf6__halfS2_S2_fjLj4096ELj1ELj1ELj8ELj16ENS_18Kernel_traits_baseILj4096EfS2_S2_S2_fjLj256EEEEELb0ELb1ELb0EEEvNS_9BwdParamsE,"",@"SHT_CUDA_INFO"
	.sectionflags	@""
	.align	4


	//----- nvinfo : EIATTR_CUDA_API_VERSION
	.align		4
        /*0000*/ 	.byte	0x04, 0x37
        /*0002*/ 	.short	(.L_1837 - .L_1836)
.L_1836:
        /*0004*/ 	.word	0x00000082


	//----- nvinfo : EIATTR_KPARAM_INFO
	.align		4
.L_1837:
        /*0008*/ 	.byte	0x04, 0x17
        /*000a*/ 	.short	(.L_1839 - .L_1838)
.L_1838:
        /*000c*/ 	.word	0x00000000
        /*0010*/ 	.short	0x0000
        /*0012*/ 	.short	0x0000
        /*0014*/ 	.byte	0x00, 0xf0, 0xa1, 0x04


	//----- nvinfo : EIATTR_SPARSE_MMA_MASK
	.align		4
.L_1839:
        /*0018*/ 	.byte	0x03, 0x50
        /*001a*/ 	.short	0x0000


	//----- nvinfo : EIATTR_MAXREG_COUNT
	.align		4
        /*001c*/ 	.byte	0x03, 0x1b
        /*001e*/ 	.short	0x00ff


	//----- nvinfo : EIATTR_NUM_BARRIERS
	.align		4
        /*0020*/ 	.byte	0x02, 0x4c
        /*0022*/ 	.byte	0x01
	.zero		1


	//----- nvinfo : EIATTR_MERCURY_ISA_VERSION
	.align		4
        /*0024*/ 	.byte	0x03, 0x5f
        /*0026*/ 	.short	0x0101


	//----- nvinfo : EIATTR_COOP_GROUP_MASK_REGIDS
	.align		4
        /*0028*/ 	.byte	0x04, 0x29
        /*002a*/ 	.short	(.L_1841 - .L_1840)


	//   ....[0]....
.L_1840:
        /*002c*/ 	.word	0xffffffff


	//   ....[1]....
        /*0030*/ 	.word	0xffffffff


	//   ....[2]....
        /*0034*/ 	.word	0xffffffff


	//   ....[3]....
        /*0038*/ 	.word	0xffffffff


	//   ....[4]....
        /*003c*/ 	.word	0xffffffff


	//   ....[5]....
        /*0040*/ 	.word	0xffffffff


	//   ....[6]....
        /*0044*/ 	.word	0xffffffff


	//   ....[7]....
        /*0048*/ 	.word	0xffffffff


	//   ....[8]....
        /*004c*/ 	.word	0xffffffff


	//   ....[9]....
        /*0050*/ 	.word	0xffffffff


	//   ....[10]....
        /*0054*/ 	.word	0x05000056


	//   ....[11]....
        /*0058*/ 	.word	0x05000056


	//   ....[12]....
        /*005c*/ 	.word	0x05000056


	//   ....[13]....
        /*0060*/ 	.word	0x05000056


	//   ....[14]....
        /*0064*/ 	.word	0x05000056


	//   ....[15]....
        /*0068*/ 	.word	0x05000056


	//   ....[16]....
        /*006c*/ 	.word	0x05000056


	//   ....[17]....
        /*0070*/ 	.word	0x05000056


	//   ....[18]....
        /*0074*/ 	.word	0x05000056


	//   ....[19]....
        /*0078*/ 	.word	0x05000056


	//----- nvinfo : EIATTR_COOP_GROUP_INSTR_OFFSETS
	.align		4
.L_1841:
        /*007c*/ 	.byte	0x04, 0x28
        /*007e*/ 	.short	(.L_1843 - .L_1842)


	//   ....[0]....
.L_1842:
        /*0080*/ 	.word	0x00000fd0


	//   ....[1]....
        /*0084*/ 	.word	0x00000fe0


	//   ....[2]....
        /*0088*/ 	.word	0x00001010


	//   ....[3]....
        /*008c*/ 	.word	0x00001020


	//   ....[4]....
        /*0090*/ 	.word	0x00001050


	//   ....[5]....
        /*0094*/ 	.word	0x00001060


	//   ....[6]....
        /*0098*/ 	.word	0x00001090


	//   ....[7]....
        /*009c*/ 	.word	0x000010a0


	//   ....[8]....
        /*00a0*/ 	.word	0x000010d0


	//   ....[9]....
        /*00a4*/ 	.word	0x000010e0


	//   ....[10]....
        /*00a8*/ 	.word	0x00002160


	//   ....[11]....
        /*00ac*/ 	.word	0x000021c0


	//   ....[12]....
        /*00b0*/ 	.word	0x00002220


	//   ....[13]....
        /*00b4*/ 	.word	0x00002280


	//   ....[14]....
        /*00b8*/ 	.word	0x000022f0


	//   ....[15]....
        /*00bc*/ 	.word	0x00002350


	//   ....[16]....
        /*00c0*/ 	.word	0x000023c0


	//   ....[17]....
        /*00c4*/ 	.word	0x00002420


	//   ....[18]....
        /*00c8*/ 	.word	0x00002490


	//   ....[19]....
        /*00cc*/ 	.word	0x000024f0


	//----- nvinfo : EIATTR_EXIT_INSTR_OFFSETS
	.align		4
.L_1843:
        /*00d0*/ 	.byte	0x04, 0x1c
        /*00d2*/ 	.short	(.L_1845 - .L_1844)


	//   ....[0]....
.L_1844:
        /*00d4*/ 	.word	0x00002080


	//   ....[1]....
        /*00d8*/ 	.word	0x00002110


	//----- nvinfo : EIATTR_MAX_THREADS
	.align		4
.L_1845:
        /*00dc*/ 	.byte	0x04, 0x05
        /*00de*/ 	.short	(.L_1847 - .L_1846)
.L_1846:
        /*00e0*/ 	.word	0x00000100
        /*00e4*/ 	.word	0x00000001
        /*00e8*/ 	.word	0x00000001


	//----- nvinfo : EIATTR_CRS_STACK_SIZE
	.align		4
.L_1847:
        /*00ec*/ 	.byte	0x04, 0x1e
        /*00ee*/ 	.short	(.L_1849 - .L_1848)
.L_1848:
        /*00f0*/ 	.word	0x00000000


	//----- nvinfo : EIATTR_CBANK_PARAM_SIZE
	.align		4
.L_1849:
        /*00f4*/ 	.byte	0x03, 0x19
        /*00f6*/ 	.short	0x0128


	//----- nvinfo : EIATTR_PARAM_CBANK
	.align		4
        /*00f8*/ 	.byte	0x04, 0x0a
        /*00fa*/ 	.short	(.L_1851 - .L_1850)
	.align		4
.L_1850:
        /*00fc*/ 	.word	index@(.nv.constant0._ZN10layer_norm31ln_parallel_residual_bwd_kernelINS_13Kernel_traitsIf6__halfS2_S2_fjLj4096ELj1ELj1ELj8ELj16ENS_18Kernel_traits_baseILj4096EfS2_S2_S2_fjLj256EEEEELb0ELb1ELb0EEEvNS_9BwdParamsE)
        /*0100*/ 	.short	0x0210
        /*0102*/ 	.short	0x0128


	//----- nvinfo : EIATTR_SW_WAR
	.align		4
.L_1851:
        /*0104*/ 	.byte	0x04, 0x36
        /*0106*/ 	.short	(.L_1853 - .L_1852)
.L_1852:
        /*0108*/ 	.word	0x00000008
.L_1853:


//--------------------- .nv.info._ZN10layer_norm31ln_parallel_residual_bwd_kernelINS_13Kernel_traitsIf6__halfS2_S2_fjLj4096ELj1ELj1ELj8ELj16ENS_18Kernel_traits_baseILj4096EfS2_S2_S2_fjLj256EEEEELb0ELb1ELb1EEEvNS_9BwdParamsE --------------------------
	.section	.nv.info._ZN10layer_norm31ln_parallel_residual_bwd_kernelINS_13Kernel_traitsIf6__halfS2_S2_fjLj4096ELj1ELj1ELj8ELj16ENS_18Kernel_traits_baseILj4096EfS2_S2_S2_fjLj256EEEEELb0ELb1ELb1EEEvNS_9BwdParamsE,"",@"SHT_CUDA_INFO"
	.sectionflags	@""
	.align	4


	//----- nvinfo : EIATTR_CUDA_API_VERSION
	.align		4
        /*0000*/ 	.byte	0x04, 0x37
        /*0002*/ 	.short	(.L_1855 - .L_1854)
.L_1854:
        /*0004*/ 	.word	0x00000082


	//----- nvinfo : EIATTR_KPARAM_INFO
	.align		4
.L_1855:
        /*0008*/ 	.byte	0x04, 0x17
        /*000a*/ 	.short	(.L_1857 - .L_1856)
.L_1856:
        /*000c*/ 	.word	0x00000000
        /*0010*/ 	.short	0x0000
        /*0012*/ 	.short	0x0000
        /*0014*/ 	.byte	0x00, 0xf0, 0xa1, 0x04


	//----- nvinfo : EIATTR_SPARSE_MMA_MASK
	.align		4
.L_1857:
        /*0018*/ 	.byte	0x03, 0x50
        /*001a*/ 	.short	0x0000


	//----- nvinfo : EIATTR_MAXREG_COUNT
	.align		4
        /*001c*/ 	.byte	0x03, 0x1b
        /*001e*/ 	.short	0x00ff


	//----- nvinfo : EIATTR_NUM_BARRIERS
	.align		4
        /*0020*/ 	.byte	0x02, 0x4c
        /*0022*/ 	.byte	0x01
	.zero		1


	//----- nvinfo : EIATTR_MERCURY_ISA_VERSION
	.align		4
        /*0024*/ 	.byte	0x03, 0x5f
        /*0026*/ 	.short	0x0101


	//----- nvinfo : EIATTR_COOP_GROUP_MASK_REGIDS
	.align		4
        /*0028*/ 	.byte	0x04, 0x29
        /*002a*/ 	.short	(.L_1859 - .L_1858)


	//   ....[0]....
.L_1858:
        /*002c*/ 	.word	0xffffffff


	//   ....[1]....
        /*0030*/ 	.word	0xffffffff


	//   ....[2]....
        /*0034*/ 	.word	0xffffffff


	//   ....[3]....
        /*0038*/ 	.word	0xffffffff


	//   ....[4]....
        /*003c*/ 	.word	0xffffffff


	//   ....[5]....
        /*0040*/ 	.word	0xffffffff


	//   ....[6]....
        /*0044*/ 	.word	0xffffffff


	//   ....[7]....
        /*0048*/ 	.word	0xffffffff


	//   ....[8]....
        /*004c*/ 	.word	0xffffffff


	//   ....[9]....
        /*0050*/ 	.word	0xffffffff


	//   ....[10]....
        /*0054*/ 	.word	0x0500002b


	//   ....[11]....
        /*0058*/ 	.word	0x0500002b


	//   ....[12]....
        /*005c*/ 	.word	0x0500002b


	//   ....[13]....
        /*0060*/ 	.word	0x0500002b


	//   ....[14]....
        /*0064*/ 	.word	0x0500002b


	//   ....[15]....
        /*0068*/ 	.word	0x0500002b


	//   ....[16]....
        /*006c*/ 	.word	0x0500002b


	//   ....[17]....
        /*0070*/ 	.word	0x0500002b


	//   ....[18]....
        /*0074*/ 	.word	0x0500002b


	//   ....[19]....
        /*0078*/ 	.word	0x0500002b


	//----- nvinfo : EIATTR_COOP_GROUP_INSTR_OFFSETS
	.align		4
.L_1859:
        /*007c*/ 	.byte	0x04, 0x28
        /*007e*/ 	.short	(.L_1861 - .L_1860)


	//   ....[0]....
.L_1860:
        /*0080*/ 	.word	0x00000ee0


	//   ....[1]....
        /*0084*/ 	.word	0x00000ef0


	//   ....[2]....
        /*0088*/ 	.word	0x00000f20


	//   ....[3]....
        /*008c*/ 	.word	0x00000f30


	//   ....[4]....
        /*0090*/ 	.word	0x00000f60


	//   ....[5]....
        /*0094*/ 	.word	0x00000f70


	//   ....[6]....
        /*0098*/ 	.word	0x00000fa0


	//   ....[7]....
        /*009c*/ 	.word	0x00000fb0


	//   ....[8]....
        /*00a0*/ 	.word	0x00000fe0


	//   ....[9]....
        /*00a4*/ 	.word	0x00000ff0


	//   ....[10]....
        /*00a8*/ 	.word	0x00002150


	//   ....[11]....
        /*00ac*/ 	.word	0x000021a0


	//   ....[12]....
        /*00b0*/ 	.word	0x00002210


	//   ....[13]....
        /*00b4*/ 	.word	0x00002270


	//   ....[14]....
        /*00b8*/ 	.word	0x000022e0


	//   ....[15]....
        /*00bc*/ 	.word	0x00002340


	//   ....[16]....
        /*00c0*/ 	.word	0x000023b0


	//   ....[17]....
        /*00c4*/ 	.word	0x00002410


	//   ....[18]....
        /*00c8*/ 	.word	0x00002480


	//   ....[19]....
        /*00cc*/ 	.word	0x000024e0


	//----- nvinfo : EIATTR_EXIT_INSTR_OFFSETS
	.align		4
.L_1861:
        /*00d0*/ 	.byte	0x04, 0x1c
        /*00d2*/ 	.short	(.L_1863 - .L_1862)


	//   ....[0]....
.L_1862:
        /*00d4*/ 	.word	0x000020f0


	//----- nvinfo : EIATTR_MAX_THREADS
	.align		4
.L_1863:
        /*00d8*/ 	.byte	0x04, 0x05
        /*00da*/ 	.short	(.L_1865 - .L_1864)
.L_1864:
        /*00dc*/ 	.word	0x00000100
        /*00e0*/ 	.word	0x00000001
        /*00e4*/ 	.word	0x00000001


	//----- nvinfo : EIATTR_CRS_STACK_SIZE
	.align		4
.L_1865:
        /*00e8*/ 	.byte	0x04, 0x1e
        /*00ea*/ 	.short	(.L_1867 - .L_1866)
.L_1866:
        /*00ec*/ 	.word	0x00000000


	//----- nvinfo : EIATTR_CBANK_PARAM_SIZE
	.align		4
.L_1867:
        /*00f0*/ 	.byte	0x03, 0x19
        /*00f2*/ 	.short	0x0128


	//----- nvinfo : EIATTR_PARAM_CBANK
	.align		4
        /*00f4*/ 	.byte	0x04, 0x0a
        /*00f6*/ 	.short	(.L_1869 - .L_1868)
	.align		4
.L_1868:
        /*00f8*/ 	.word	index@(.nv.constant0._ZN10layer_norm31ln_parallel_residual_bwd_kernelINS_13Kernel_traitsIf6__halfS2_S2_fjLj4096ELj1ELj1ELj8ELj16ENS_18Kernel_traits_baseILj4096EfS2_S2_S2_fjLj256EEEEELb0ELb1ELb1EEEvNS_9BwdParamsE)
        /*00fc*/ 	.short	0x0210
        /*00fe*/ 	.short	0x0128


	//----- nvinfo : EIATTR_SW_WAR
	.align		4
.L_1869:
        /*0100*/ 	.byte	0x04, 0x36
        /*0102*/ 	.short	(.L_1871 - .L_1870)
.L_1870:
        /*0104*/ 	.word	0x00000008
.L_1871:


//--------------------- .nv.info._ZN10layer_norm31ln_parallel_residual_bwd_kernelINS_13Kernel_traitsIf6__halfS2_S2_fjLj4096ELj1ELj1ELj8ELj16ENS_18Kernel_traits_baseILj4096EfS2_S2_S2_fjLj256EEEEELb1ELb0ELb0EEEvNS_9BwdParamsE --------------------------
	.section	.nv.info._ZN10layer_norm31ln_parallel_residual_bwd_kernelINS_13Kernel_traitsIf6__halfS2_S2_fjLj4096ELj1ELj1ELj8ELj16ENS_18Kernel_traits_baseILj4096EfS2_S2_S2_fjLj256EEEEELb1ELb0ELb0EEEvNS_9BwdParamsE,"",@"SHT_CUDA_INFO"
	.sectionflags	@""
	.align	4


	//----- nvinfo : EIATTR_CUDA_API_VERSION
	.align		4
        /*0000*/ 	.byte	0x04, 0x37
        /*0002*/ 	.short	(.L_1873 - .L_1872)
.L_1872:
        /*0004*/ 	.word	0x00000082


	//----- nvinfo : EIATTR_KPARAM_INFO
	.align		4
.L_1873:
        /*0008*/ 	.byte	0x04, 0x17
        /*000a*/ 	.short	(.L_1875 - .L_1874)
.L_1874:
        /*000c*/ 	.word	0x00000000
        /*0010*/ 	.short	0x0000
        /*0012*/ 	.short	0x0000
        /*0014*/ 	.byte	0x00, 0xf0, 0xa1, 0x04


	//----- nvinfo : EIATTR_SPARSE_MMA_MASK
	.align		4
.L_1875:
        /*0018*/ 	.byte	0x03, 0x50
        /*001a*/ 	.short	0x0000


	//----- nvinfo : EIATTR_MAXREG_COUNT
	.align		4
        /*001c*/ 	.byte	0x03, 0x1b
        /*001e*/ 	.short	0x00ff


	//----- nvinfo : EIATTR_NUM_BARRIERS
	.align		4
        /*0020*/ 	.byte	0x02, 0x4c
        /*0022*/ 	.byte	0x01
	.zero		1


	//----- nvinfo : EIATTR_MERCURY_ISA_VERSION
	.align		4
        /*0024*/ 	.byte	0x03, 0x5f
        /*0026*/ 	.short	0x0101


	//----- nvinfo : EIATTR_COOP_GROUP_MASK_REGIDS
	.align		4
        /*0028*/ 	.byte	0x04, 0x29
        /*002a*/ 	.short	(.L_1877 - .L_1876)


	//   ....[0]....
.L_1876:
        /*002c*/ 	.word	0xffffffff


	//   ....[1]....
        /*0030*/ 	.word	0xffffffff


	//   ....[2]....
        /*0034*/ 	.word	0xffffffff


	//   ....[3]....
        /*0038*/ 	.word	0xffffffff


	//   ....[4]....
        /*003c*/ 	.word	0xffffffff


	//   ....[5]....
        /*0040*/ 	.word	0xffffffff


	//   ....[6]....
        /*0044*/ 	.word	0xffffffff


	//   ....[7]....
        /*0048*/ 	.word	0xffffffff


	//   ....[8]....
        /*004c*/ 	.word	0xffffffff


	//   ....[9]....
        /*0050*/ 	.word	0xffffffff


	//   ....[10]....
        /*0054*/ 	.word	0x0500007c


	//   ....[11]....
        /*0058*/ 	.word	0x0500007c


	//   ....[12]....
        /*005c*/ 	.word	0x0500007c


	//   ....[13]....
        /*0060*/ 	.word	0x0500007c


	//   ....[14]....
        /*0064*/ 	.word	0x0500007c


	//   ....[15]....
        /*0068*/ 	.word	0x0500007c


	//   ....[16]....
        /*006c*/ 	.word	0x0500007c


	//   ....[17]....
        /*0070*/ 	.word	0x0500007c


	//   ....[18]....
        /*0074*/ 	.word	0x0500007c


	//   ....[19]....
        /*0078*/ 	.word	0x0500007c


	//----- nvinfo : EIATTR_COOP_GROUP_INSTR_OFFSETS
	.align		4
.L_1877:
        /*007c*/ 	.byte	0x04, 0x28
        /*007e*/ 	.short	(.L_1879 - .L_1878)


	//   ....[0]....
.L_1878:
        /*0080*/ 	.word	0x00001740


	//   ....[1]....
        /*0084*/ 	.word	0x00001750


	//   ....[2]....
        /*0088*/ 	.word	0x00001780


	//   ....[3]....
        /*008c*/ 	.word	0x00001790


	//   ....[4]....
        /*0090*/ 	.word	0x000017c0


	//   ....[5]....
        /*0094*/ 	.word	0x000017d0


	//   ....[6]....
        /*0098*/ 	.word	0x00001800


	//   ....[7]....
        /*009c*/ 	.word	0x00001810


	//   ....[8]....
        /*00a0*/ 	.word	0x00001840


	//   ....[9]....
        /*00a4*/ 	.word	0x00001850


	//   ....[10]....
        /*00a8*/ 	.word	0x00002f40


	//   ....[11]....
        /*00ac*/ 	.word	0x00002f90


	//   ....[12]....
        /*00b0*/ 	.word	0x00003000


	//   ....[13]....
        /*00b4*/ 	.word	0x00003060


	//   ....[14]....
        /*00b8*/ 	.word	0x000030d0


	//   ....[15]....
        /*00bc*/ 	.word	0x00003130


	//   ....[16]....
        /*00c0*/ 	.word	0x000031a0


	//   ....[17]....
        /*00c4*/ 	.word	0x00003200


	//   ....[18]....
        /*00c8*/ 	.word	0x00003270


	//   ....[19]....
        /*00cc*/ 	.word	0x000032d0


	//----- nvinfo : EIATTR_EXIT_INSTR_OFFSETS
	.align		4
.L_1879:
        /*00d0*/ 	.byte	0x04, 0x1c
        /*00d2*/ 	.short	(.L_1881 - .L_1880)


	//   ....[0]....
.L_1880:
        /*00d4*/ 	.word	0x00002dd0


	//   ....[1]....
        /*00d8*/ 	.word	0x00002ee0


	//----- nvinfo : EIATTR_MAX_THREADS
	.align		4
.L_1881:
        /*00dc*/ 	.byte	0x04, 0x05
        /*00de*/ 	.short	(.L_1883 - .L_1882)
.L_1882:
        /*00e0*/ 	.word	0x00000100
        /*00e4*/ 	.word	0x00000001
        /*00e8*/ 	.word	0x00000001


	//----- nvinfo : EIATTR_CRS_STACK_SIZE
	.align		4
.L_1883:
        /*00ec*/ 	.byte	0x04, 0x1e
        /*00ee*/ 	.short	(.L_1885 - .L_1884)
.L_1884:
        /*00f0*/ 	.word	0x00000000


	//----- nvinfo : EIATTR_CBANK_PARAM_SIZE
	.align		4
.L_1885:
        /*00f4*/ 	.byte	0x03, 0x19
        /*00f6*/ 	.short	0x0128


	//----- nvinfo : EIATTR_PARAM_CBANK
	.align		4
        /*00f8*/ 	.byte	0x04, 0x0a
        /*00fa*/ 	.short	(.L_1887 - .L_1886)
	.align		4
.L_1886:
        /*00fc*/ 	.word	index@(.nv.constant0._ZN10layer_norm31ln_parallel_residual_bwd_kernelINS_13Kernel_traitsIf6__halfS2_S2_fjLj4096ELj1ELj1ELj8ELj16ENS_18Kernel_traits_baseILj4096EfS2_S2_S2_fjLj256EEEEELb1ELb0ELb0EEEvNS_9BwdParamsE)
        /*0100*/ 	.short	0x0210
        /*0102*/ 	.short	0x0128


	//----- nvinfo : EIATTR_SW_WAR
	.align		4
.L_1887:
        /*0104*/ 	.byte	0x04, 0x36
        /*0106*/ 	.short	(.L_1889 - .L_1888)
.L_1888:
        /*0108*/ 	.word	0x00000008
.L_1889:


//--------------------- .nv.info._ZN10layer_norm31ln_parallel_residual_bwd_kernelINS_13Kernel_traitsIf6__halfS2_S2_fjLj4096ELj1ELj1ELj8ELj16ENS_18Kernel_traits_baseILj4096EfS2_S2_S2_fjLj256EEEEELb1ELb0ELb1EEEvNS_9BwdParamsE --------------------------
	.section	.nv.info._ZN10layer_norm31ln_parallel_residual_bwd_kernelINS_13Kernel_traitsIf6__halfS2_S2_fjLj4096ELj1ELj1ELj8ELj16ENS_18Kernel_traits_baseILj4096EfS2_S2_S2_fjLj256EEEEELb1ELb0ELb1EEEvNS_9BwdParamsE,"",@"SHT_CUDA_INFO"
	.sectionflags	@""
	.align	4


	//----- nvinfo : EIATTR_CUDA_API_VERSION
	.align		4
        /*0000*/ 	.byte	0x04, 0x37
        /*0002*/ 	.short	(.L_1891 - .L_1890)
.L_1890:
        /*0004*/ 	.word	0x00000082


	//----- nvinfo : EIATTR_KPARAM_INFO
	.align		4
.L_1891:
        /*0008*/ 	.byte	0x04, 0x17
        /*000a*/ 	.short	(.L_1893 - .L_1892)
.L_1892:
        /*000c*/ 	.word	0x00000000
        /*0010*/ 	.short	0x0000
        /*0012*/ 	.short	0x0000
        /*0014*/ 	.byte	0x00, 0xf0, 0xa1, 0x04


	//----- nvinfo : EIATTR_SPARSE_MMA_MASK
	.align		4
.L_1893:
        /*0018*/ 	.byte	0x03, 0x50
        /*001a*/ 	.short	0x0000


	//----- nvinfo : EIATTR_MAXREG_COUNT
	.align		4
        /*001c*/ 	.byte	0x03, 0x1b
        /*001e*/ 	.short	0x00ff


	//----- nvinfo : EIATTR_NUM_BARRIERS
	.align		4
        /*0020*/ 	.byte	0x02, 0x4c
        /*0022*/ 	.byte	0x01
	.zero		1


	//----- nvinfo : EIATTR_MERCURY_ISA_VERSION
	.align		4
        /*0024*/ 	.byte	0x03, 0x5f
        /*0026*/ 	.short	0x0101


	//----- nvinfo : EIATTR_COOP_GROUP_MASK_REGIDS
	.align		4
        /*0028*/ 	.byte	0x04, 0x29
        /*002a*/ 	.short	(.L_1895 - .L_1894)


	//   ....[0]....
.L_1894:
        /*002c*/ 	.word	0xffffffff


	//   ....[1]....
        /*0030*/ 	.word	0xffffffff


	//   ....[2]....
        /*0034*/ 	.word	0xffffffff


	//   ....[3]....
        /*0038*/ 	.word	0xffffffff


	//   ....[4]....
        /*003c*/ 	.word	0xffffffff


	//   ....[5]....
        /*0040*/ 	.word	0xffffffff


	//   ....[6]....
        /*0044*/ 	.word	0xffffffff


	//   ....[7]....
        /*0048*/ 	.word	0xffffffff


	//   ....[8]....
        /*004c*/ 	.word	0xffffffff


	//   ....[9]....
        /*0050*/ 	.word	0xffffffff


	//   ....[10]....
        /*0054*/ 	.word	0x0500003c


	//   ....[11]....
        /*0058*/ 	.word	0x0500003c


	//   ....[12]....
        /*005c*/ 	.word	0x0500003c


	//   ....[13]....
        /*0060*/ 	.word	0x0500003c


	//   ....[14]....
        /*0064*/ 	.word	0x0500003c


	//   ....[15]....
        /*0068*/ 	.word	0x0500003c


	//   ....[16]....
        /*006c*/ 	.word	0x0500003c


	//   ....[17]....
        /*0070*/ 	.word	0x0500003c


	//   ....[18]....
        /*0074*/ 	.word	0x0500003c


	//   ....[19]....
        /*0078*/ 	.word	0x0500003c


	//----- nvinfo : EIATTR_COOP_GROUP_INSTR_OFFSETS
	.align		4
.L_1895:
        /*007c*/ 	.byte	0x04, 0x28
        /*007e*/ 	.short	(.L_1897 - .L_1896)


	//   ....[0]....
.L_1896:
        /*0080*/ 	.word	0x00001820


	//   ....[1]....
        /*0084*/ 	.word	0x00001830


	//   ....[2]....
        /*0088*/ 	.word	0x00001860


	//   ....[3]....
        /*008c*/ 	.word	0x00001870


	//   ....[4]....
        /*0090*/ 	.word	0x000018a0


	//   ....[5]....
        /*0094*/ 	.word	0x000018b0


	//   ....[6]....
        /*0098*/ 	.word	0x000018e0


	//   ....[7]....
        /*009c*/ 	.word	0x000018f0


	//   ....[8]....
        /*00a0*/ 	.word	0x00001920


	//   ....[9]....
        /*00a4*/ 	.word	0x00001930


	//   ....[10]....
        /*00a8*/ 	.word	0x00003140


	//   ....[11]....
        /*00ac*/ 	.word	0x00003190


	//   ....[12]....
        /*00b0*/ 	.word	0x00003200


	//   ....[13]....
        /*00b4*/ 	.word	0x00003260


	//   ....[14]....
        /*00b8*/ 	.word	0x000032d0


	//   ....[15]....
        /*00bc*/ 	.word	0x00003330


	//   ....[16]....
        /*00c0*/ 	.word	0x000033a0


	//   ....[17]....
        /*00c4*/ 	.word	0x00003400


	//   ....[18]....
        /*00c8*/ 	.word	0x00003470


	//   ....[19]....
        /*00cc*/ 	.word	0x000034d0


	//----- nvinfo : EIATTR_EXIT_INSTR_OFFSETS
	.align		4
.L_1897:
        /*00d0*/ 	.byte	0x04, 0x1c
        /*00d2*/ 	.short	(.L_1899 - .L_1898)


	//   ....[0]....
.L_1898:
        /*00d4*/ 	.word	0x000030e0


	//----- nvinfo : EIATTR_MAX_THREADS
	.align		4
.L_1899:
        /*00d8*/ 	.byte	0x04, 0x05
        /*00da*/ 	.short	(.L_1901 - .L_1900)
.L_1900:
        /*00dc*/ 	.word	0x00000100
        /*00e0*/ 	.word	0x00000001
        /*00e4*/ 	.word	0x00000001


	//----- nvinfo : EIATTR_CRS_STACK_SIZE
	.align		4
.L_1901:
        /*00e8*/ 	.byte	0x04, 0x1e
        /*00ea*/ 	.short	(.L_1903 - .L_1902)
.L_1902:
        /*00ec*/ 	.word	0x00000000


	//----- nvinfo : EIATTR_CBANK_PARAM_SIZE
	.align		4
.L_1903:
        /*00f0*/ 	.byte	0x03, 0x19
        /*00f2*/ 	.short	0x0128


	//----- nvinfo : EIATTR_PARAM_CBANK
	.align		4
        /*00f4*/ 	.byte	0x04, 0x0a
        /*00f6*/ 	.short	(.L_1905 - .L_1904)
	.align		4
.L_1904:
        /*00f8*/ 	.word	index@(.nv.constant0._ZN10layer_norm31ln_parallel_residual_bwd_kernelINS_13Kernel_traitsIf6__halfS2_S2_fjLj4096ELj1ELj1ELj8ELj16ENS_18Kernel_traits_baseILj4096EfS2_S2_S2_fjLj256EEEEELb1ELb0ELb1EEEvNS_9BwdParamsE)
        /*00fc*/ 	.short	0x0210
        /*00fe*/ 	.short	0x0128


	//----- nvinfo : EIATTR_SW_WAR
	.align		4
.L_1905:
        /*0100*/ 	.byte	0x04, 0x36
        /*0102*/ 	.short	(.L_1907 - .L_1906)
.L_1906:
        /*0104*/ 	.word	0x00000008
.L_1907:


//--------------------- .nv.info._ZN10layer_norm22ln_bwd_finalize_kernelINS_22Kernel_traits_finalizeILj4096Ef6__halfS2_S2_fjLb0ELj1024ELj4ENS_18Kernel_traits_baseILj4096EfS2_S2_S2_fjLj1024EEEEELb0ELb0EEEvNS_9BwdParamsE --------------------------
	.section	.nv.info._ZN10layer_norm22ln_bwd_finalize_kernelINS_22Kernel_traits_finalizeILj4096Ef6__halfS2_S2_fjLb0ELj1024ELj4ENS_18Kernel_traits_baseILj4096EfS2_S2_S2_fjLj1024EEEEELb0ELb0EEEvNS_9BwdParamsE,"",@"SHT_CUDA_INFO"
	.sectionflags	@""
	.align	4


	//----- nvinfo : EIATTR_CUDA_API_VERSION
	.align		4
        /*0000*/ 	.byte	0x04, 0x37
        /*0002*/ 	.short	(.L_1909 - .L_1908)
.L_1908:
        /*0004*/ 	.word	0x00000082


	//----- nvinfo : EIATTR_KPARAM_INFO
	.align		4
.L_1909:
        /*0008*/ 	.byte	0x04, 0x17
        /*000a*/ 	.short	(.L_1911 - .L_1910)
.L_1910:
        /*000c*/ 	.word	0x00000000
        /*0010*/ 	.short	0x0000
        /*0012*/ 	.short	0x0000
        /*0014*/ 	.byte	0x00, 0xf0, 0xa1, 0x04


	//----- nvinfo : EIATTR_SPARSE_MMA_MASK
	.align		4
.L_1911:
        /*0018*/ 	.byte	0x03, 0x50
        /*001a*/ 	.short	0x0000


	//----- nvinfo : EIATTR_MAXREG_COUNT
	.align		4
        /*001c*/ 	.byte	0x03, 0x1b
        /*001e*/ 	.short	0x0040


	//----- nvinfo : EIATTR_NUM_BARRIERS
	.align		4
        /*0020*/ 	.byte	0x02, 0x4c
        /*0022*/ 	.byte	0x01
	.zero		1


	//----- nvinfo : EIATTR_MERCURY_ISA_VERSION
	.align		4
        /*0024*/ 	.byte	0x03, 0x5f
        /*0026*/ 	.short	0x0101


	//----- nvinfo : EIATTR_COOP_GROUP_MASK_REGIDS
	.align		4
        /*0028*/ 	.byte	0x04, 0x29
        /*002a*/ 	.short	(.L_1913 - .L_1912)


	//   ....[0]....
.L_1912:
        /*002c*/ 	.word	0xffffffff


	//   ....[1]....
        /*0030*/ 	.word	0xffffffff


	//   ....[2]....
        /*0034*/ 	.word	0xffffffff


	//   ....[3]....
        /*0038*/ 	.word	0xffffffff


	//   ....[4]....
        /*003c*/ 	.word	0xffffffff


	//   ....[5]....
        /*0040*/ 	.word	0xffffffff


	//   ....[6]....
        /*0044*/ 	.word	0xffffffff


	//   ....[7]....
        /*0048*/ 	.word	0xffffffff


	//   ....[8]....
        /*004c*/ 	.word	0xffffffff


	//   ....[9]....
        /*0050*/ 	.word	0xffffffff


	//   ....[10]....
        /*0054*/ 	.word	0x05000013


	//   ....[11]....
        /*0058*/ 	.word	0x05000013


	//   ....[12]....
        /*005c*/ 	.word	0x05000013


	//   ....[13]....
        /*0060*/ 	.word	0x05000013


	//   ....[14]....
        /*0064*/ 	.word	0x05000013


	//   ....[15]....
        /*0068*/ 	.word	0x05000013


	//   ....[16]....
        /*006c*/ 	.word	0x05000013


	//   ....[17]....
        /*0070*/ 	.word	0x05000013


	//   ....[18]....
        /*0074*/ 	.word	0x05000013


	//   ....[19]....
        /*0078*/ 	.word	0x05000013


	//----- nvinfo : EIATTR_COOP_GROUP_INSTR_OFFSETS
	.align		4
.L_1913:
        /*007c*/ 	.byte	0x04, 0x28
        /*007e*/ 	.short	(.L_1915 - .L_1914)


	//   ....[0]....
.L_1914:
        /*0080*/ 	.word	0x000008e0


	//   ....[1]....
        /*0084*/ 	.word	0x000008f0


	//   ....[2]....
        /*0088*/ 	.word	0x00000920


	//   ....[3]....
        /*008c*/ 	.word	0x00000930


	//   ....[4]....
        /*0090*/ 	.word	0x00000960


	//   ....[5]....
        /*0094*/ 	.word	0x00000970


	//   ....[6]....
        /*0098*/ 	.word	0x000009a0


	//   ....[7]....
        /*009c*/ 	.word	0x000009b0


	//   ....[8]....
        /*00a0*/ 	.word	0x000009e0


	//   ....[9]....
        /*00a4*/ 	.word	0x000009f0


	//   ....[10]....
        /*00a8*/ 	.word	0x00000bf0


	//   ....[11]....
        /*00ac*/ 	.word	0x00000c60


	//   ....[12]....
        /*00b0*/ 	.word	0x00000cd0


	//   ....[13]....
        /*00b4*/ 	.word	0x00000d40


	//   ....[14]....
        /*00b8*/ 	.word	0x00000db0


	//   ....[15]....
        /*00bc*/ 	.word	0x00000e10


	//   ....[16]....
        /*00c0*/ 	.word	0x00000e80


	//   ....[17]....
        /*00c4*/ 	.word	0x00000ef0


	//   ....[18]....
        /*00c8*/ 	.word	0x00000f60


	//   ....[19]....
        /*00cc*/ 	.word	0x00000fd0


	//----- nvinfo : EIATTR_EXIT_INSTR_OFFSETS
	.align		4
.L_1915:
        /*00d0*/ 	.byte	0x04, 0x1c
        /*00d2*/ 	.short	(.L_1917 - .L_1916)


	//   ....[0]....
.L_1916:
        /*00d4*/ 	.word	0x00000070


	//   ....[1]....
        /*00d8*/ 	.word	0x00000b90


	//----- nvinfo : EIATTR_MAX_THREADS
	.align		4
.L_1917:
        /*00dc*/ 	.byte	0x04, 0x05
        /*00de*/ 	.short	(.L_1919 - .L_1918)
.L_1918:
        /*00e0*/ 	.word	0x00000400
        /*00e4*/ 	.word	0x00000001
        /*00e8*/ 	.word	0x00000001


	//----- nvinfo : EIATTR_CRS_STACK_SIZE
	.align		4
.L_1919:
        /*00ec*/ 	.byte	0x04, 0x1e
        /*00ee*/ 	.short	(.L_1921 - .L_1920)
.L_1920:
        /*00f0*/ 	.word	0x00000000


	//----- nvinfo : EIATTR_CBANK_PARAM_SIZE
	.align		4
.L_1921:
        /*00f4*/ 	.byte	0x03, 0x19
        /*00f6*/ 	.short	0x0128


	//----- nvinfo : EIATTR_PARAM_CBANK
	.align		4
        /*00f8*/ 	.byte	0x04, 0x0a
        /*00fa*/ 	.short	(.L_1923 - .L_1922)
	.align		4
.L_1922:
        /*00fc*/ 	.word	index@(.nv.constant0._ZN10layer_norm22ln_bwd_finalize_kernelINS_22Kernel_traits_finalizeILj4096Ef6__halfS2_S2_fjLb0ELj1024ELj4ENS_18Kernel_traits_baseILj4096EfS2_S2_S2_fjLj1024EEEEELb0ELb0EEEvNS_9BwdParamsE)
        /*0100*/ 	.short	0x0210
        /*0102*/ 	.short	0x0128


	//----- nvinfo : EIATTR_SW_WAR
	.align		4
.L_1923:
        /*0104*/ 	.byte	0x04, 0x36
        /*0106*/ 	.short	(.L_1925 - .L_1924)
.L_1924:
        /*0108*/ 	.word	0x00000008
.L_1925:


//--------------------- .nv.info._ZN10layer_norm40ln_parallel_residual_bwd_finalize_kernelINS_22Kernel_traits_finalizeILj4096Ef6__halfS2_S2_fjLb0ELj1024ELj4ENS_18Kernel_traits_baseILj4096EfS2_S2_S2_fjLj1024EEEEELb0EEEvNS_9BwdParamsE --------------------------
	.section	.nv.info._ZN10layer_norm40ln_parallel_residual_bwd_finalize_kernelINS_22Kernel_traits_finalizeILj4096Ef6__halfS2_S2_fjLb0ELj1024ELj4ENS_18Kernel_traits_baseILj4096EfS2_S2_S2_fjLj1024EEEEELb0EEEvNS_9BwdParamsE,"",@"SHT_CUDA_INFO"
	.sectionflags	@""
	.align	4


	//----- nvinfo : EIATTR_CUDA_API_VERSION
	.align		4
        /*0000*/ 	.byte	0x04, 0x37
        /*0002*/ 	.short	(.L_1927 - .L_1926)
.L_1926:
        /*0004*/ 	.word	0x00000082


	//----- nvinfo : EIATTR_KPARAM_INFO
	.align		4
.L_1927:
        /*0008*/ 	.byte	0x04, 0x17
        /*000a*/ 	.short	(.L_1929 - .L_1928)
.L_1928:
        /*000c*/ 	.word	0x00000000
        /*0010*/ 	.short	0x0000
        /*0012*/ 	.short	0x0000
        /*0014*/ 	.byte	0x00, 0xf0, 0xa1, 0x04


	//----- nvinfo : EIATTR_SPARSE_MMA_MASK
	.align		4
.L_1929:
        /*0018*/ 	.byte	0x03, 0x50
        /*001a*/ 	.short	0x0000


	//----- nvinfo : EIATTR_MAXREG_COUNT
	.align		4
        /*001c*/ 	.byte	0x03, 0x1b
        /*001e*/ 	.short	0x0040


	//----- nvinfo : EIATTR_NUM_BARRIERS
	.align		4
        /*0020*/ 	.byte	0x02, 0x4c
        /*0022*/ 	.byte	0x01
	.zero		1


	//----- nvinfo : EIATTR_MERCURY_ISA_VERSION
	.align		4
        /*0024*/ 	.byte	0x03, 0x5f
        /*0026*/ 	.short	0x0101


	//----- nvinfo : EIATTR_COOP_GROUP_MASK_REGIDS
	.align		4
        /*0028*/ 	.byte	0x04, 0x29
        /*002a*/ 	.short	(.L_1931 - .L_1930)


	//   ....[0]....
.L_1930:
        /*002c*/ 	.word	0xffffffff


	//   ....[1]....
        /*0030*/ 	.word	0xffffffff


	//   ....[2]....
        /*0034*/ 	.word	0xffffffff


	//   ....[3]....
        /*0038*/ 	.word	0xffffffff


	//   ....[4]....
        /*003c*/ 	.word	0xffffffff


	//   ....[5]....
        /*0040*/ 	.word	0xffffffff


	//   ....[6]....
        /*0044*/ 	.word	0xffffffff


	//   ....[7]....
        /*0048*/ 	.word	0xffffffff


	//   ....[8]....
        /*004c*/ 	.word	0xffffffff


	//   ....[9]....
        /*0050*/ 	.word	0xffffffff


	//   ....[10]....
        /*0054*/ 	.word	0xffffffff


	//   ....[11]....
        /*0058*/ 	.word	0xffffffff


	//   ....[12]....
        /*005c*/ 	.word	0xffffffff


	//   ....[13]....
        /*0060*/ 	.word	0xffffffff


	//   ....[14]....
        /*0064*/ 	.word	0xffffffff


	//   ....[15]....
        /*0068*/ 	.word	0xffffffff


	//   ....[16]....
        /*006c*/ 	.word	0xffffffff


	//   ....[17]....
        /*0070*/ 	.word	0xffffffff


	//   ....[18]....
        /*0074*/ 	.word	0xffffffff


	//   ....[19]....
        /*0078*/ 	.word	0xffffffff


	//   ....[20]....
        /*007c*/ 	.word	0x0500000c


	//   ....[21]....
        /*0080*/ 	.word	0x0500000c


	//   ....[22]....
        /*0084*/ 	.word	0x0500000c


	//   ....[23]....
        /*0088*/ 	.word	0x0500000c


	//   ....[24]....
        /*008c*/ 	.word	0x0500000c


	//   ....[25]....
        /*0090*/ 	.word	0x0500000c


	//   ....[26]....
        /*0094*/ 	.word	0x0500000c


	//   ....[27]....
        /*0098*/ 	.word	0x0500000c


	//   ....[28]....
        /*009c*/ 	.word	0x0500000c


	//   ....[29]....
        /*00a0*/ 	.word	0x0500000c


	//   ....[30]....
        /*00a4*/ 	.word	0x0500000c


	//   ....[31]....
        /*00a8*/ 	.word	0x0500000c


	//   ....[32]....
        /*00ac*/ 	.word	0x0500000c


	//   ....[33]....
        /*00b0*/ 	.word	0x0500000c


	//   ....[34]....
        /*00b4*/ 	.word	0x0500000c


	//   ....[35]....
        /*00b8*/ 	.word	0x0500000c


	//   ....[36]....
        /*00bc*/ 	.word	0x0500000c


	//   ....[37]....
        /*00c0*/ 	.word	0x0500000c


	//   ....[38]....
        /*00c4*/ 	.word	0x0500000c


	//   ....[39]....
        /*00c8*/ 	.word	0x0500000c


	//----- nvinfo : EIATTR_COOP_GROUP_INSTR_OFFSETS
	.align		4
.L_1931:
        /*00cc*/ 	.byte	0x04, 0x28
        /*00ce*/ 	.short	(.L_1933 - .L_1932)


	//   ....[0]....
.L_1932:
        /*00d0*/ 	.word	0x00000ce0


	//   ....[1]....
        /*00d4*/ 	.word	0x00000cf0


	//   ....[2]....
        /*00d8*/ 	.word	0x00000d00


	//   ....[3]....
        /*00dc*/ 	.word	0x00000d10


	//   ....[4]....
        /*00e0*/ 	.word	0x00000d40


	//   ....[5]....
        /*00e4*/ 	.word	0x00000d70


	//   ....[6]....
        /*00e8*/ 	.word	0x00000d80


	//   ....[7]....
        /*00ec*/ 	.word	0x00000d90


	//   ....[8]....
        /*00f0*/ 	.word	0x00000db0


	//   ....[9]....
        /*00f4*/ 	.word	0x00000df0


	//   ....[10]....
        /*00f8*/ 	.word	0x00000e00


	//   ....[11]....
        /*00fc*/ 	.word	0x00000e10


	//   ....[12]....
        /*0100*/ 	.word	0x00000e30


	//   ....[13]....
        /*0104*/ 	.word	0x00000e70


	//   ....[14]....
        /*0108*/ 	.word	0x00000e80


	//   ....[15]....
        /*010c*/ 	.word	0x00000e90


	//   ....[16]....
        /*0110*/ 	.word	0x00000eb0


	//   ....[17]....
        /*0114*/ 	.word	0x00000ee0


	//   ....[18]....
        /*0118*/ 	.word	0x00000f00


	//   ....[19]....
        /*011c*/ 	.word	0x00000f10


	//   ....[20]....
        /*0120*/ 	.word	0x000011f0


	//   ....[21]....
        /*0124*/ 	.word	0x00001250


	//   ....[22]....
        /*0128*/ 	.word	0x000012b0


	//   ....[23]....
        /*012c*/ 	.word	0x00001310


	//   ....[24]....
        /*0130*/ 	.word	0x00001370


	//   ....[25]....
        /*0134*/ 	.word	0x000013d0


	//   ....[26]....
        /*0138*/ 	.word	0x00001440


	//   ....[27]....
        /*013c*/ 	.word	0x000014b0


	//   ....[28]....
        /*0140*/ 	.word	0x00001520


	//   ....[29]....
        /*0144*/ 	.word	0x00001590


	//   ....[30]....
        /*0148*/ 	.word	0x000015f0


	//   ....[31]....
        /*014c*/ 	.word	0x00001660


	//   ....[32]....
        /*0150*/ 	.word	0x000016d0


	//   ....[33]....
        /*0154*/ 	.word	0x00001740


	//   ....[34]....
        /*0158*/ 	.word	0x000017b0


	//   ....[35]....
        /*015c*/ 	.word	0x00001810


	//   ....[36]....
        /*0160*/ 	.word	0x00001880


	//   ....[37]....
        /*0164*/ 	.word	0x000018f0


	//   ....[38]....
        /*0168*/ 	.word	0x00001960


	//   ....[39]....
        /*016c*/ 	.word	0x000019d0


	//----- nvinfo : EIATTR_EXIT_INSTR_OFFSETS
	.align		4
.L_1933:
        /*0170*/ 	.byte	0x04, 0x1c
        /*0172*/ 	.short	(.L_1935 - .L_1934)


	//   ....[0]....
.L_1934:
        /*0174*/ 	.word	0x00000070


	//   ....[1]....
        /*0178*/ 	.word	0x00001190


	//----- nvinfo : EIATTR_MAX_THREADS
	.align		4
.L_1935:
        /*017c*/ 	.byte	0x04, 0x05
        /*017e*/ 	.short	(.L_1937 - .L_1936)
.L_1936:
        /*0180*/ 	.word	0x00000400
        /*0184*/ 	.word	0x00000001
        /*0188*/ 	.word	0x00000001


	//----- nvinfo : EIATTR_CRS_STACK_SIZE
	.align		4
.L_1937:
        /*018c*/ 	.byte	0x04, 0x1e
        /*018e*/ 	.short	(.L_1939 - .L_1938)
.L_1938:
        /*0190*/ 	.word	0x00000000


	//----- nvinfo : EIATTR_CBANK_PARAM_SIZE
	.align		4
.L_1939:
        /*0194*/ 	.byte	0x03, 0x19
        /*0196*/ 	.short	0x0128


	//----- nvinfo : EIATTR_PARAM_CBANK
	.align		4
        /*0198*/ 	.byte	0x04, 0x0a
        /*019a*/ 	.short	(.L_1941 - .L_1940)
	.align		4
.L_1940:
        /*019c*/ 	.word	index@(.nv.constant0._ZN10layer_norm40ln_parallel_residual_bwd_finalize_kernelINS_22Kernel_traits_finalizeILj4096Ef6__halfS2_S2_fjLb0ELj1024ELj4ENS_18Kernel_traits_baseILj4096EfS2_S2_S2_fjLj1024EEEEELb0EEEvNS_9BwdParamsE)
        /*01a0*/ 	.short	0x0210
        /*01a2*/ 	.short	0x0128


	//----- nvinfo : EIATTR_SW_WAR
	.align		4
.L_1941:
        /*01a4*/ 	.byte	0x04, 0x36
        /*01a6*/ 	.short	(.L_1943 - .L_1942)
.L_1942:
        /*01a8*/ 	.word	0x00000008
.L_1943:


//--------------------- .nv.info._ZN10layer_norm31ln_parallel_residual_bwd_kernelINS_13Kernel_traitsIf6__halfS2_S2_fjLj4096ELj1ELj1ELj8ELj16ENS_18Kernel_traits_baseILj4096EfS2_S2_S2_fjLj256EEEEELb1ELb1ELb0EEEvNS_9BwdParamsE --------------------------
	.section	.nv.info._ZN10layer_norm31ln_parallel_residual_bwd_kernelINS_13Kernel_traitsIf6__halfS2_S2_fjLj4096ELj1ELj1ELj8ELj16ENS_18Kernel_traits_baseILj4096EfS2_S2_S2_fjLj256EEEEELb1ELb1ELb0EEEvNS_9BwdParamsE,"",@"SHT_CUDA_INFO"
	.sectionflags	@""
	.align	4


	//----- nvinfo : EIATTR_CUDA_API_VERSION
	.align		4
        /*0000*/ 	.byte	0x04, 0x37
        /*0002*/ 	.short	(.L_1945 - .L_1944)
.L_1944:
        /*0004*/ 	.word	0x00000082


	//----- nvinfo : EIATTR_KPARAM_INFO
	.align		4
.L_1945:
        /*0008*/ 	.byte	0x04, 0x17
        /*000a*/ 	.short	(.L_1947 - .L_1946)
.L_1946:
        /*000c*/ 	.word	0x00000000
        /*0010*/ 	.short	0x0000
        /*0012*/ 	.short	0x0000
        /*0014*/ 	.byte	0x00, 0xf0, 0xa1, 0x04


	//----- nvinfo : EIATTR_SPARSE_MMA_MASK
	.align		4
.L_1947:
        /*0018*/ 	.byte	0x03, 0x50
        /*001a*/ 	.short	0x0000


	//----- nvinfo : EIATTR_MAXREG_COUNT
	.align		4
        /*001c*/ 	.byte	0x03, 0x1b
        /*001e*/ 	.short	0x00ff


	//----- nvinfo : EIATTR_NUM_BARRIERS
	.align		4
        /*0020*/ 	.byte	0x02, 0x4c
        /*0022*/ 	.byte	0x01
	.zero		1


	//----- nvinfo : EIATTR_MERCURY_ISA_VERSION
	.align		4
        /*0024*/ 	.byte	0x03, 0x5f
        /*0026*/ 	.short	0x0101


	//----- nvinfo : EIATTR_COOP_GROUP_MASK_REGIDS
	.align		4
        /*0028*/ 	.byte	0x04, 0x29
        /*002a*/ 	.short	(.L_1949 - .L_1948)


	//   ....[0]....
.L_1948:
        /*002c*/ 	.word	0xffffffff


	//   ....[1]....
        /*0030*/ 	.word	0xffffffff


	//   ....[2]....
        /*0034*/ 	.word	0xffffffff


	//   ....[3]....
        /*0038*/ 	.word	0xffffffff


	//   ....[4]....
        /*003c*/ 	.word	0xffffffff


	//   ....[5]....
        /*0040*/ 	.word	0xffffffff


	//   ....[6]....
        /*0044*/ 	.word	0xffffffff


	//   ....[7]....
        /*0048*/ 	.word	0xffffffff


	//   ....[8]....
        /*004c*/ 	.word	0xffffffff


	//   ....[9]....
        /*0050*/ 	.word	0xffffffff


	//   ....[10]....
        /*0054*/ 	.word	0x05000050


	//   ....[11]....
        /*0058*/ 	.word	0x05000050


	//   ....[12]....
        /*005c*/ 	.word	0x05000050


	//   ....[13]....
        /*0060*/ 	.word	0x05000050


	//   ....[14]....
        /*0064*/ 	.word	0x05000050


	//   ....[15]....
        /*0068*/ 	.word	0x05000050


	//   ....[16]....
        /*006c*/ 	.word	0x05000050


	//   ....[17]....
        /*0070*/ 	.word	0x05000050


	//   ....[18]....
        /*0074*/ 	.word	0x05000050


	//   ....[19]....
        /*0078*/ 	.word	0x05000050


	//----- nvinfo : EIATTR_COOP_GROUP_INSTR_OFFSETS
	.align		4
.L_1949:
        /*007c*/ 	.byte	0x04, 0x28
        /*007e*/ 	.short	(.L_1951 - .L_1950)


	//   ....[0]....
.L_1950:
        /*0080*/ 	.word	0x00001150


	//   ....[1]....
        /*0084*/ 	.word	0x00001160


	//   ....[2]....
        /*0088*/ 	.word	0x00001190


	//   ....[3]....
        /*008c*/ 	.word	0x000011a0


	//   ....[4]....
        /*0090*/ 	.word	0x000011d0


	//   ....[5]....
        /*0094*/ 	.word	0x000011e0


	//   ....[6]....
        /*0098*/ 	.word	0x00001210


	//   ....[7]....
        /*009c*/ 	.word	0x00001220


	//   ....[8]....
        /*00a0*/ 	.word	0x00001250


	//   ....[9]....
        /*00a4*/ 	.word	0x00001260


	//   ....[10]....
        /*00a8*/ 	.word	0x00002820


	//   ....[11]....
        /*00ac*/ 	.word	0x00002890


	//   ....[12]....
        /*00b0*/ 	.word	0x00002900


	//   ....[13]....
        /*00b4*/ 	.word	0x00002970


	//   ....[14]....
        /*00b8*/ 	.word	0x000029e0


	//   ....[15]....
        /*00bc*/ 	.word	0x00002a50


	//   ....[16]....
        /*00c0*/ 	.word	0x00002ac0


	//   ....[17]....
        /*00c4*/ 	.word	0x00002b30


	//   ....[18]....
        /*00c8*/ 	.word	0x00002ba0


	//   ....[19]....
        /*00cc*/ 	.word	0x00002c00


	//----- nvinfo : EIATTR_EXIT_INSTR_OFFSETS
	.align		4
.L_1951:
        /*00d0*/ 	.byte	0x04, 0x1c
        /*00d2*/ 	.short	(.L_1953 - .L_1952)


	//   ....[0]....
.L_1952:
        /*00d4*/ 	.word	0x00002740


	//   ....[1]....
        /*00d8*/ 	.word	0x000027d0


	//----- nvinfo : EIATTR_MAX_THREADS
	.align		4
.L_1953:
        /*00dc*/ 	.byte	0x04, 0x05
        /*00de*/ 	.short	(.L_1955 - .L_1954)
.L_1954:
        /*00e0*/ 	.word	0x00000100
        /*00e4*/ 	.word	0x00000001
        /*00e8*/ 	.word	0x00000001


	//----- nvinfo : EIATTR_CRS_STACK_SIZE
	.align		4
.L_1955:
        /*00ec*/ 	.byte	0x04, 0x1e
        /*00ee*/ 	.short	(.L_1957 - .L_1956)
.L_1956:
        /*00f0*/ 	.word	0x00000000


	//----- nvinfo : EIATTR_CBANK_PARAM_SIZE
	.align		4
.L_1957:
        /*00f4*/ 	.byte	0x03, 0x19
        /*00f6*/ 	.short	0x0128


	//----- nvinfo : EIATTR_PARAM_CBANK
	.align		4
        /*00f8*/ 	.byte	0x04, 0x0a
        /*00fa*/ 	.short	(.L_1959 - .L_1958)
	.align		4
.L_1958:
        /*00fc*/ 	.word	index@(.nv.constant0._ZN10layer_norm31ln_parallel_residual_bwd_kernelINS_13Kernel_traitsIf6__halfS2_S2_fjLj4096ELj1ELj1ELj8ELj16ENS_18Kernel_traits_baseILj4096EfS2_S2_S2_fjLj256EEEEELb1ELb1ELb0EEEvNS_9BwdParamsE)
        /*0100*/ 	.short	0x0210
        /*0102*/ 	.short	0x0128


	//----- nvinfo : EIATTR_SW_WAR
	.align		4
.L_1959:
        /*0104*/ 	.byte	0x04, 0x36
        /*0106*/ 	.short	(.L_1961 - .L_1960)
.L_1960:
        /*0108*/ 	.word	0x00000008
.L_1961:


//--------------------- .nv.info._ZN10layer_norm22ln_bwd_finalize_kernelINS_22Kernel_traits_finalizeILj4096Ef6__halfS2_S2_fjLb0ELj1024ELj4ENS_18Kernel_traits_baseILj4096EfS2_S2_S2_fjLj1024EEEEELb0ELb1EEEvNS_9BwdParamsE --------------------------
	.section	.nv.info._ZN10layer_norm22ln_bwd_finalize_kernelINS_22Kernel_traits_finalizeILj4096Ef6__halfS2_S2_fjLb0ELj1024ELj4ENS_18Kernel_traits_baseILj4096EfS2_S2_S2_fjLj1024EEEEELb0ELb1EEEvNS_9BwdParamsE,"",@"SHT_CUDA_INFO"
	.sectionflags	@""
	.align	4


	//----- nvinfo : EIATTR_CUDA_API_VERSION
	.align		4
        /*0000*/ 	.byte	0x04, 0x37
        /*0002*/ 	.short	(.L_1963 - .L_1962)
.L_1962:
        /*0004*/ 	.word	0x00000082


	//----- nvinfo : EIATTR_KPARAM_INFO
	.align		4
.L_1963:
        /*0008*/ 	.byte	0x04, 0x17
        /*000a*/ 	.short	(.L_1965 - .L_1964)
.L_1964:
        /*000c*/ 	.word	0x00000000
        /*0010*/ 	.short	0x0000
        /*0012*/ 	.short	0x0000
        /*0014*/ 	.byte	0x00, 0xf0, 0xa1, 0x04


	//----- nvinfo : EIATTR_SPARSE_MMA_MASK
	.align		4
.L_1965:
        /*0018*/ 	.byte	0x03, 0x50
        /*001a*/ 	.short	0x0000


	//----- nvinfo : EIATTR_MAXREG_COUNT
	.align		4
        /*001c*/ 	.byte	0x03, 0x1b
        /*001e*/ 	.short	0x0040


	//----- nvinfo : EIATTR_NUM_BARRIERS
	.align		4
        /*0020*/ 	.byte	0x02, 0x4c
        /*0022*/ 	.byte	0x01
	.zero		1


	//----- nvinfo : EIATTR_MERCURY_ISA_VERSION
	.align		4
        /*0024*/ 	.byte	0x03, 0x5f
        /*0026*/ 	.short	0x0101


	//----- nvinfo : EIATTR_COOP_GROUP_MASK_REGIDS
	.align		4
        /*0028*/ 	.byte	0x04, 0x29
        /*002a*/ 	.short	(.L_1967 - .L_1966)


	//   ....[0]....
.L_1966:
        /*002c*/ 	.word	0xffffffff


	//   ....[1]....
        /*0030*/ 	.word	0xffffffff


	//   ....[2]....
        /*0034*/ 	.word	0xffffffff


	//   ....[3]....
        /*0038*/ 	.word	0xffffffff


	//   ....[4]....
        /*003c*/ 	.word	0xffffffff


	//   ....[5]....
        /*0040*/ 	.word	0xffffffff


	//   ....[6]....
        /*0044*/ 	.word	0xffffffff


	//   ....[7]....
        /*0048*/ 	.word	0xffffffff


	//   ....[8]....
        /*004c*/ 	.word	0xffffffff


	//   ....[9]....
        /*0050*/ 	.word	0xffffffff


	//   ....[10]....
        /*0054*/ 	.word	0x05000011


	//   ....[11]....
        /*0058*/ 	.word	0x05000011


	//   ....[12]....
        /*005c*/ 	.word	0x05000011


	//   ....[13]....
        /*0060*/ 	.word	0x05000011


	//   ....[14]....
        /*0064*/ 	.word	0x05000011


	//   ....[15]....
        /*0068*/ 	.word	0x05000011


	//   ....[16]....
        /*006c*/ 	.word	0x05000011


	//   ....[17]....
        /*0070*/ 	.word	0x05000011


	//   ....[18]....
        /*0074*/ 	.word	0x05000011


	//   ....[19]....
        /*0078*/ 	.word	0x05000011


	//----- nvinfo : EIATTR_COOP_GROUP_INSTR_OFFSETS
	.align		4
.L_1967:
        /*007c*/ 	.byte	0x04, 0x28
        /*007e*/ 	.short	(.L_1969 - .L_1968)


	//   ....[0]....
.L_1968:
        /*0080*/ 	.word	0x000008e0


	//   ....[1]....
        /*0084*/ 	.word	0x000008f0


	//   ....[2]....
        /*0088*/ 	.word	0x00000920


	//   ....[3]....
        /*008c*/ 	.word	0x00000930


	//   ....[4]....
        /*0090*/ 	.word	0x00000960


	//   ....[5]....
        /*0094*/ 	.word	0x00000970


	//   ....[6]....
        /*0098*/ 	.word	0x000009a0


	//   ....[7]....
        /*009c*/ 	.word	0x000009b0


	//   ....[8]....
        /*00a0*/ 	.word	0x000009e0


	//   ....[9]....
        /*00a4*/ 	.word	0x000009f0


	//   ....[10]....
        /*00a8*/ 	.word	0x00000ba0


	//   ....[11]....
        /*00ac*/ 	.word	0x00000c10


	//   ....[12]....
        /*00b0*/ 	.word	0x00000c80


	//   ....[13]....
        /*00b4*/ 	.word	0x00000cf0


	//   ....[14]....
        /*00b8*/ 	.word	0x00000d60


	//   ....[15]....
        /*00bc*/ 	.word	0x00000dc0


	//   ....[16]....
        /*00c0*/ 	.word	0x00000e30


	//   ....[17]....
        /*00c4*/ 	.word	0x00000ea0


	//   ....[18]....
        /*00c8*/ 	.word	0x00000f10


	//   ....[19]....
        /*00cc*/ 	.word	0x00000f80


	//----- nvinfo : EIATTR_EXIT_INSTR_OFFSETS
	.align		4
.L_1969:
        /*00d0*/ 	.byte	0x04, 0x1c
        /*00d2*/ 	.short	(.L_1971 - .L_1970)


	//   ....[0]....
.L_1970:
        /*00d4*/ 	.word	0x00000070


	//   ....[1]....
        /*00d8*/ 	.word	0x00000b40


	//----- nvinfo : EIATTR_MAX_THREADS
	.align		4
.L_1971:
        /*00dc*/ 	.byte	0x04, 0x05
        /*00de*/ 	.short	(.L_1973 - .L_1972)
.L_1972:
        /*00e0*/ 	.word	0x00000400
        /*00e4*/ 	.word	0x00000001
        /*00e8*/ 	.word	0x00000001


	//----- nvinfo : EIATTR_CRS_STACK_SIZE
	.align		4
.L_1973:
        /*00ec*/ 	.byte	0x04, 0x1e
        /*00ee*/ 	.short	(.L_1975 - .L_1974)
.L_1974:
        /*00f0*/ 	.word	0x00000000


	//----- nvinfo : EIATTR_CBANK_PARAM_SIZE
	.align		4
.L_1975:
        /*00f4*/ 	.byte	0x03, 0x19
        /*00f6*/ 	.short	0x0128


	//----- nvinfo : EIATTR_PARAM_CBANK
	.align		4
        /*00f8*/ 	.byte	0x04, 0x0a
        /*00fa*/ 	.short	(.L_1977 - .L_1976)
	.align		4
.L_1976:
        /*00fc*/ 	.word	index@(.nv.constant0._ZN10layer_norm22ln_bwd_finalize_kernelINS_22Kernel_traits_finalizeILj4096Ef6__halfS2_S2_fjLb0ELj1024ELj4ENS_18Kernel_traits_baseILj4096EfS2_S2_S2_fjLj1024EEEEELb0ELb1EEEvNS_9BwdParamsE)
        /*0100*/ 	.short	0x0210
        /*0102*/ 	.short	0x0128


	//----- nvinfo : EIATTR_SW_WAR
	.align		4
.L_1977:
        /*0104*/ 	.byte	0x04, 0x36
        /*0106*/ 	.short	(.L_1979 - .L_1978)
.L_1978:
        /*0108*/ 	.word	0x00000008
.L_1979:


//--------------------- .nv.info._ZN10layer_norm40ln_parallel_residual_bwd_finalize_kernelINS_22Kernel_traits_finalizeILj4096Ef6__halfS2_S2_fjLb0ELj1024ELj4ENS_18Kernel_traits_baseILj4096EfS2_S2_S2_fjLj1024EEEEELb1EEEvNS_9BwdParamsE --------------------------
	.section	.nv.info._ZN10layer_norm40ln_parallel_residual_bwd_finalize_kernelINS_22Kernel_traits_finalizeILj4096Ef6__halfS2_S2_fjLb0ELj1024ELj4ENS_18Kernel_traits_baseILj4096EfS2_S2_S2_fjLj1024EEEEELb1EEEvNS_9BwdParamsE,"",@"SHT_CUDA_INFO"
	.sectionflags	@""
	.align	4


	//----- nvinfo : EIATTR_CUDA_API_VERSION
	.align		4
        /*0000*/ 	.byte	0x04, 0x37
        /*0002*/ 	.short	(.L_1981 - .L_1980)
.L_1980:
        /*0004*/ 	.word	0x00000082


	//----- nvinfo : EIATTR_KPARAM_INFO
	.align		4
.L_1981:
        /*0008*/ 	.byte	0x04, 0x17
        /*000a*/ 	.short	(.L_1983 - .L_1982)
.L_1982:
        /*000c*/ 	.word	0x00000000
        /*0010*/ 	.short	0x0000
        /*0012*/ 	.short	0x0000
        /*0014*/ 	.byte	0x00, 0xf0, 0xa1, 0x04


	//----- nvinfo : EIATTR_SPARSE_MMA_MASK
	.align		4
.L_1983:
        /*0018*/ 	.byte	0x03, 0x50
        /*001a*/ 	.short	0x0000


	//----- nvinfo : EIATTR_MAXREG_COUNT
	.align		4
        /*001c*/ 	.byte	0x03, 0x1b
        /*001e*/ 	.short	0x0040


	//----- nvinfo : EIATTR_NUM_BARRIERS
	.align		4
        /*0020*/ 	.byte	0x02, 0x4c
        /*0022*/ 	.byte	0x01
	.zero		1


	//----- nvinfo : EIATTR_MERCURY_ISA_VERSION
	.align		4
        /*0024*/ 	.byte	0x03, 0x5f
        /*0026*/ 	.short	0x0101


	//----- nvinfo : EIATTR_COOP_GROUP_MASK_REGIDS
	.align		4
        /*0028*/ 	.byte	0x04, 0x29
        /*002a*/ 	.short	(.L_1985 - .L_1984)


	//   ....[0]....
.L_1984:
        /*002c*/ 	.word	0xffffffff


	//   ....[1]....
        /*0030*/ 	.word	0xffffffff


	//   ....[2]....
        /*0034*/ 	.word	0xffffffff


	//   ....[3]....
        /*0038*/ 	.word	0xffffffff


	//   ....[4]....
        /*003c*/ 	.word	0xffffffff


	//   ....[5]....
        /*0040*/ 	.word	0xffffffff


	//   ....[6]....
        /*0044*/ 	.word	0xffffffff


	//   ....[7]....
        /*0048*/ 	.word	0xffffffff


	//   ....[8]....
        /*004c*/ 	.word	0xffffffff


	//   ....[9]....
        /*0050*/ 	.word	0xffffffff


	//   ....[10]....
        /*0054*/ 	.word	0xffffffff


	//   ....[11]....
        /*0058*/ 	.word	0xffffffff


	//   ....[12]....
        /*005c*/ 	.word	0xffffffff


	//   ....[13]....
        /*0060*/ 	.word	0xffffffff


	//   ....[14]....
        /*0064*/ 	.word	0xffffffff


	//   ....[15]....
        /*0068*/ 	.word	0xffffffff


	//   ....[16]....
        /*006c*/ 	.word	0xffffffff


	//   ....[17]....
        /*0070*/ 	.word	0xffffffff


	//   ....[18]....
        /*0074*/ 	.word	0xffffffff


	//   ....[19]....
        /*0078*/ 	.word	0xffffffff


	//   ....[20]....
        /*007c*/ 	.word	0x0500000b


	//   ....[21]....
        /*0080*/ 	.word	0x0500000b


	//   ....[22]....
        /*0084*/ 	.word	0x0500000b


	//   ....[23]....
        /*0088*/ 	.word	0x0500000b


	//   ....[24]....
        /*008c*/ 	.word	0x0500000b


	//   ....[25]....
        /*0090*/ 	.word	0x0500000b


	//   ....[26]....
        /*0094*/ 	.word	0x0500000b


	//   ....[27]....
        /*0098*/ 	.word	0x0500000b


	//   ....[28]....
        /*009c*/ 	.word	0x0500000b


	//   ....[29]....
        /*00a0*/ 	.word	0x0500000b


	//   ....[30]....
        /*00a4*/ 	.word	0x0500000b


	//   ....[31]....
        /*00a8*/ 	.word	0x0500000b


	//   ....[32]....
        /*00ac*/ 	.word	0x0500000b


	//   ....[33]....
        /*00b0*/ 	.word	0x0500000b


	//   ....[34]....
        /*00b4*/ 	.word	0x0500000b


	//   ....[35]....
        /*00b8*/ 	.word	0x0500000b


	//   ....[36]....
        /*00bc*/ 	.word	0x0500000b


	//   ....[37]....
        /*00c0*/ 	.word	0x0500000b


	//   ....[38]....
        /*00c4*/ 	.word	0x0500000b


	//   ....[39]....
        /*00c8*/ 	.word	0x0500000b


	//----- nvinfo : EIATTR_COOP_GROUP_INSTR_OFFSETS
	.align		4
.L_1985:
        /*00cc*/ 	.byte	0x04, 0x28
        /*00ce*/ 	.short	(.L_1987 - .L_1986)


	//   ....[0]....
.L_1986:
        /*00d0*/ 	.word	0x00000ce0


	//   ....[1]....
        /*00d4*/ 	.word	0x00000cf0


	//   ....[2]....
        /*00d8*/ 	.word	0x00000d00


	//   ....[3]....
        /*00dc*/ 	.word	0x00000d10


	//   ....[4]....
        /*00e0*/ 	.word	0x00000d40


	//   ....[5]....
        /*00e4*/ 	.word	0x00000d70


	//   ....[6]....
        /*00e8*/ 	.word	0x00000d80


	//   ....[7]....
        /*00ec*/ 	.word	0x00000d90


	//   ....[8]....
        /*00f0*/ 	.word	0x00000db0


	//   ....[9]....
        /*00f4*/ 	.word	0x00000df0


	//   ....[10]....
        /*00f8*/ 	.word	0x00000e00


	//   ....[11]....
        /*00fc*/ 	.word	0x00000e10


	//   ....[12]....
        /*0100*/ 	.word	0x00000e30


	//   ....[13]....
        /*0104*/ 	.word	0x00000e70


	//   ....[14]....
        /*0108*/ 	.word	0x00000e80


	//   ....[15]....
        /*010c*/ 	.word	0x00000e90


	//   ....[16]....
        /*0110*/ 	.word	0x00000eb0


	//   ....[17]....
        /*0114*/ 	.word	0x00000ee0


	//   ....[18]....
        /*0118*/ 	.word	0x00000f00


	//   ....[19]....
        /*011c*/ 	.word	0x00000f10


	//   ....[20]....
        /*0120*/ 	.word	0x000011d0


	//   ....[21]....
        /*0124*/ 	.word	0x00001230


	//   ....[22]....
        /*0128*/ 	.word	0x00001290


	//   ....[23]....
        /*012c*/ 	.word	0x000012f0


	//   ....[24]....
        /*0130*/ 	.word	0x00001350


	//   ....[25]....
        /*0134*/ 	.word	0x000013b0


	//   ....[26]....
        /*0138*/ 	.word	0x00001420


	//   ....[27]....
        /*013c*/ 	.word	0x00001490


	//   ....[28]....
        /*0140*/ 	.word	0x00001500


	//   ....[29]....
        /*0144*/ 	.word	0x00001570


	//   ....[30]....
        /*0148*/ 	.word	0x000015d0


	//   ....[31]....
        /*014c*/ 	.word	0x00001640


	//   ....[32]....
        /*0150*/ 	.word	0x000016b0


	//   ....[33]....
        /*0154*/ 	.word	0x00001720


	//   ....[34]....
        /*0158*/ 	.word	0x00001790


	//   ....[35]....
        /*015c*/ 	.word	0x000017f0


	//   ....[36]....
        /*0160*/ 	.word	0x00001860


	//   ....[37]....
        /*0164*/ 	.word	0x000018d0


	//   ....[38]....
        /*0168*/ 	.word	0x00001940


	//   ....[39]....
        /*016c*/ 	.word	0x000019b0


	//----- nvinfo : EIATTR_EXIT_INSTR_OFFSETS
	.align		4
.L_1987:
        /*0170*/ 	.byte	0x04, 0x1c
        /*0172*/ 	.short	(.L_1989 - .L_1988)


	//   ....[0]....
.L_1988:
        /*0174*/ 	.word	0x00000070


	//   ....[1]....
        /*0178*/ 	.word	0x00001170


	//----- nvinfo : EIATTR_MAX_THREADS
	.align		4
.L_1989:
        /*017c*/ 	.byte	0x04, 0x05
        /*017e*/ 	.short	(.L_1991 - .L_1990)
.L_1990:
        /*0180*/ 	.word	0x00000400
        /*0184*/ 	.word	0x00000001
        /*0188*/ 	.word	0x00000001


	//----- nvinfo : EIATTR_CRS_STACK_SIZE
	.align		4
.L_1991:
        /*018c*/ 	.byte	0x04, 0x1e
        /*018e*/ 	.short	(.L_1993 - .L_1992)
.L_1992:
        /*0190*/ 	.word	0x00000000


	//----- nvinfo : EIATTR_CBANK_PARAM_SIZE
	.align		4
.L_1993:
        /*0194*/ 	.byte	0x03, 0x19
        /*0196*/ 	.short	0x0128


	//----- nvinfo : EIATTR_PARAM_CBANK
	.align		4
        /*0198*/ 	.byte	0x04, 0x0a
        /*019a*/ 	.short	(.L_1995 - .L_1994)
	.align		4
.L_1994:
        /*019c*/ 	.word	index@(.nv.constant0._ZN10layer_norm40ln_parallel_residual_bwd_finalize_kernelINS_22Kernel_traits_finalizeILj4096Ef6__halfS2_S2_fjLb0ELj1024ELj4ENS_18Kernel_traits_baseILj4096EfS2_S2_S2_fjLj1024EEEEELb1EEEvNS_9BwdParamsE)
        /*01a0*/ 	.short	0x0210
        /*01a2*/ 	.short	0x0128


	//----- nvinfo : EIATTR_SW_WAR
	.align		4
.L_1995:
        /*01a4*/ 	.byte	0x04, 0x36
        /*01a6*/ 	.short	(.L_1997 - .L_1996)
.L_1996:
        /*01a8*/ 	.word	0x00000008
.L_1997:


//--------------------- .nv.info._ZN10layer_norm31ln_parallel_residual_bwd_kernelINS_13Kernel_traitsIf6__halfS2_S2_fjLj4096ELj1ELj1ELj8ELj16ENS_18Kernel_traits_baseILj4096EfS2_S2_S2_fjLj256EEEEELb1ELb1ELb1EEEvNS_9BwdParamsE --------------------------
	.section	.nv.info._ZN10layer_norm31ln_parallel_residual_bwd_kernelINS_13Kernel_traitsIf6__halfS2_S2_fjLj4096ELj1ELj1ELj8ELj16ENS_18Kernel_traits_baseILj4096EfS2_S2_S2_fjLj256EEEEELb1ELb1ELb1EEEvNS_9BwdParamsE,"",@"SHT_CUDA_INFO"
	.sectionflags	@""
	.align	4


	//----- nvinfo : EIATTR_CUDA_API_VERSION
	.align		4
        /*0000*/ 	.byte	0x04, 0x37
        /*0002*/ 	.short	(.L_1999 - .L_1998)
.L_1998:
        /*0004*/ 	.word	0x00000082


	//----- nvinfo : EIATTR_KPARAM_INFO
	.align		4
.L_1999:
        /*0008*/ 	.byte	0x04, 0x17
        /*000a*/ 	.short	(.L_2001 - .L_2000)
.L_2000:
        /*000c*/ 	.word	0x00000000
        /*0010*/ 	.short	0x0000
        /*0012*/ 	.short	0x0000
        /*0014*/ 	.byte	0x00, 0xf0, 0xa1, 0x04


	//----- nvinfo : EIATTR_SPARSE_MMA_MASK
	.align		4
.L_2001:
        /*0018*/ 	.byte	0x03, 0x50
        /*001a*/ 	.short	0x0000


	//----- nvinfo : EIATTR_MAXREG_COUNT
	.align		4
        /*001c*/ 	.byte	0x03, 0x1b
        /*001e*/ 	.short	0x00ff


	//----- nvinfo : EIATTR_NUM_BARRIERS
	.align		4
        /*0020*/ 	.byte	0x02, 0x4c
        /*0022*/ 	.byte	0x01
	.zero		1


	//----- nvinfo : EIATTR_MERCURY_ISA_VERSION
	.align		4
        /*0024*/ 	.byte	0x03, 0x5f
        /*0026*/ 	.short	0x0101


	//----- nvinfo : EIATTR_COOP_GROUP_MASK_REGIDS
	.align		4
        /*0028*/ 	.byte	0x04, 0x29
        /*002a*/ 	.short	(.L_2003 - .L_2002)


	//   ....[0]....
.L_2002:
        /*002c*/ 	.word	0xffffffff


	//   ....[1]....
        /*0030*/ 	.word	0xffffffff


	//   ....[2]....
        /*0034*/ 	.word	0xffffffff


	//   ....[3]....
        /*0038*/ 	.word	0xffffffff


	//   ....[4]....
        /*003c*/ 	.word	0xffffffff


	//   ....[5]....
        /*0040*/ 	.word	0xffffffff


	//   ....[6]....
        /*0044*/ 	.word	0xffffffff


	//   ....[7]....
        /*0048*/ 	.word	0xffffffff


	//   ....[8]....
        /*004c*/ 	.word	0xffffffff


	//   ....[9]....
        /*0050*/ 	.word	0xffffffff


	//   ....[10]....
        /*0054*/ 	.word	0x0500003a


	//   ....[11]....
        /*0058*/ 	.word	0x0500003a


	//   ....[12]....
        /*005c*/ 	.word	0x0500003a


	//   ....[13]....
        /*0060*/ 	.word	0x0500003a


	//   ....[14]....
        /*0064*/ 	.word	0x0500003a


	//   ....[15]....
        /*0068*/ 	.word	0x0500003a


	//   ....[16]....
        /*006c*/ 	.word	0x0500003a


	//   ....[17]....
        /*0070*/ 	.word	0x0500003a


	//   ....[18]....
        /*0074*/ 	.word	0x0500003a


	//   ....[19]....
        /*0078*/ 	.word	0x0500003a


	//----- nvinfo : EIATTR_COOP_GROUP_INSTR_OFFSETS
	.align		4
.L_2003:
        /*007c*/ 	.byte	0x04, 0x28
        /*007e*/ 	.short	(.L_2005 - .L_2004)


	//   ....[0]....
.L_2004:
        /*0080*/ 	.word	0x00000fd0


	//   ....[1]....
        /*0084*/ 	.word	0x00000fe0


	//   ....[2]....
        /*0088*/ 	.word	0x00001010


	//   ....[3]....
        /*008c*/ 	.word	0x00001020


	//   ....[4]....
        /*0090*/ 	.word	0x00001050


	//   ....[5]....
        /*0094*/ 	.word	0x00001060


	//   ....[6]....
        /*0098*/ 	.word	0x00001090


	//   ....[7]....
        /*009c*/ 	.word	0x000010a0


	//   ....[8]....
        /*00a0*/ 	.word	0x000010d0


	//   ....[9]....
        /*00a4*/ 	.word	0x000010e0


	//   ....[10]....
        /*00a8*/ 	.word	0x00002760


	//   ....[11]....
        /*00ac*/ 	.word	0x000027b0


	//   ....[12]....
        /*00b0*/ 	.word	0x00002820


	//   ....[13]....
        /*00b4*/ 	.word	0x00002880


	//   ....[14]....
        /*00b8*/ 	.word	0x000028f0


	//   ....[15]....
        /*00bc*/ 	.word	0x00002950


	//   ....[16]....
        /*00c0*/ 	.word	0x000029c0


	//   ....[17]....
        /*00c4*/ 	.word	0x00002a20


	//   ....[18]....
        /*00c8*/ 	.word	0x00002a90


	//   ....[19]....
        /*00cc*/ 	.word	0x00002af0


	//----- nvinfo : EIATTR_EXIT_INSTR_OFFSETS
	.align		4
.L_2005:
        /*00d0*/ 	.byte	0x04, 0x1c
        /*00d2*/ 	.short	(.L_2007 - .L_2006)


	//   ....[0]....
.L_2006:
        /*00d4*/ 	.word	0x00002700


	//----- nvinfo : EIATTR_MAX_THREADS
	.align		4
.L_2007:
        /*00d8*/ 	.byte	0x04, 0x05
        /*00da*/ 	.short	(.L_2009 - .L_2008)
.L_2008:
        /*00dc*/ 	.word	0x00000100
        /*00e0*/ 	.word	0x00000001
        /*00e4*/ 	.word	0x00000001


	//----- nvinfo : EIATTR_CRS_STACK_SIZE
	.align		4
.L_2009:
        /*00e8*/ 	.byte	0x04, 0x1e
        /*00ea*/ 	.short	(.L_2011 - .L_2010)
.L_2010:
        /*00ec*/ 	.word	0x00000000


	//----- nvinfo : EIATTR_CBANK_PARAM_SIZE
	.align		4
.L_2011:
        /*00f0*/ 	.byte	0x03, 0x19
        /*00f2*/ 	.short	0x0128


	//----- nvinfo : EIATTR_PARAM_CBANK
	.align		4
        /*00f4*/ 	.byte	0x04, 0x0a
        /*00f6*/ 	.short	(.L_2013 - .L_2012)
	.align		4
.L_2012:
        /*00f8*/ 	.word	index@(.nv.constant0._ZN10layer_norm31ln_parallel_residual_bwd_kernelINS_13Kernel_traitsIf6__halfS2_S2_fjLj4096ELj1ELj1ELj8ELj16ENS_18Kernel_traits_baseILj4096EfS2_S2_S2_fjLj256EEEEELb1ELb1ELb1EEEvNS_9BwdParamsE)
        /*00fc*/ 	.short	0x0210
        /*00fe*/ 	.short	0x0128


	//----- nvinfo : EIATTR_SW_WAR
	.align		4
.L_2013:
        /*0100*/ 	.byte	0x04, 0x36
        /*0102*/ 	.short	(.L_2015 - .L_2014)
.L_2014:
        /*0104*/ 	.word	0x00000008
.L_2015:


//--------------------- .nv.info._ZN10layer_norm31ln_parallel_residual_bwd_kernelINS_13Kernel_traitsI6__halfS2_fS2_fjLj4096ELj1ELj1ELj8ELj16ENS_18Kernel_traits_baseILj4096ES2_S2_fS2_fjLj256EEEEELb0ELb0ELb0EEEvNS_9BwdParamsE --------------------------
	.section	.nv.info._ZN10layer_norm31ln_parallel_residual_bwd_kernelINS_13Kernel_traitsI6__halfS2_fS2_fjLj4096ELj1ELj1ELj8ELj16ENS_18Kernel_traits_baseILj4096ES2_S2_fS2_fjLj256EEEEELb0ELb0ELb0EEEvNS_9BwdParamsE,"",@"SHT_CUDA_INFO"
	.sectionflags	@""
	.align	4


	//----- nvinfo : EIATTR_CUDA_API_VERSION
	.align		4
        /*0000*/ 	.byte	0x04, 0x37
        /*0002*/ 	.short	(.L_2017 - .L_2016)
.L_2016:
        /*0004*/ 	.word	0x00000082


	//----- nvinfo : EIATTR_KPARAM_INFO
	.align		4
.L_2017:
        /*0008*/ 	.byte	0x04, 0x17
        /*000a*/ 	.short	(.L_2019 - .L_2018)
.L_2018:
        /*000c*/ 	.word	0x00000000
        /*0010*/ 	.short	0x0000
        /*0012*/ 	.short	0x0000
        /*0014*/ 	.byte	0x00, 0xf0, 0xa1, 0x04


	//----- nvinfo : EIATTR_SPARSE_MMA_MASK
	.align		4
.L_2019:
        /*0018*/ 	.byte	0x03, 0x50
        /*001a*/ 	.short	0x0000


	//----- nvinfo : EIATTR_MAXREG_COUNT
	.align		4
        /*001c*/ 	.byte	0x03, 0x1b
        /*001e*/ 	.short	0x00ff


	//----- nvinfo : EIATTR_NUM_BARRIERS
	.align		4
        /*0020*/ 	.byte	0x02, 0x4c
        /*0022*/ 	.byte	0x01
	.zero		1


	//----- nvinfo : EIATTR_MERCURY_ISA_VERSION
	.align		4
        /*0024*/ 	.byte	0x03, 0x5f
        /*0026*/ 	.short	0x0101


	//----- nvinfo : EIATTR_COOP_GROUP_MASK_REGIDS
	.align		4
        /*0028*/ 	.byte	0x04, 0x29
        /*002a*/ 	.short	(.L_2021 - .L_2020)


	//   ....[0]....
.L_2020:
        /*002c*/ 	.word	0xffffffff


	//   ....[1]....
        /*0030*/ 	.word	0xffffffff


	//   ....[2]....
        /*0034*/ 	.word	0xffffffff


	//   ....[3]....
        /*0038*/ 	.word	0xffffffff


	//   ....[4]....
        /*003c*/ 	.word	0xffffffff


	//   ....[5]....
        /*0040*/ 	.word	0xffffffff


	//   ....[6]....
        /*0044*/ 	.word	0xffffffff


	//   ....[7]....
        /*0048*/ 	.word	0xffffffff


	//   ....[8]....
        /*004c*/ 	.word	0xffffffff


	//   ....[9]....
        /*0050*/ 	.word	0xffffffff


	//   ....[10]....
        /*0054*/ 	.word	0x05000068


	//   ....[11]....
        /*0058*/ 	.word	0x05000068


	//   ....[12]....
        /*005c*/ 	.word	0x05000068


	//   ....[13]....
        /*0060*/ 	.word	0x05000068


	//   ....[14]....
        /*0064*/ 	.word	0x05000068


	//   ....[15]....
        /*0068*/ 	.word	0x05000068


	//   ....[16]....
        /*006c*/ 	.word	0x05000068


	//   ....[17]....
        /*0070*/ 	.word	0x05000068


	//   ....[18]....
        /*0074*/ 	.word	0x05000068


	//   ....[19]....
        /*0078*/ 	.word	0x05000068


	//----- nvinfo : EIATTR_COOP_GROUP_INSTR_OFFSETS
	.align		4
.L_2021:
        /*007c*/ 	.byte	0x04, 0x28
        /*007e*/ 	.short	(.L_2023 - .L_2022)


	//   ....[0]....
.L_2022:
        /*0080*/ 	.word	0x00001690


	//   ....[1]....
        /*0084*/ 	.word	0x000016a0


	//   ....[2]....
        /*0088*/ 	.word	0x000016d0


	//   ....[3]....
        /*008c*/ 	.word	0x000016e0


	//   ....[4]....
        /*0090*/ 	.word	0x00001710


	//   ....[5]....
        /*0094*/ 	.word	0x00001720


	//   ....[6]....
        /*0098*/ 	.word	0x00001750


	//   ....[7]....
        /*009c*/ 	.word	0x00001760


	//   ....[8]....
        /*00a0*/ 	.word	0x00001790


	//   ....[9]....
        /*00a4*/ 	.word	0x000017a0


	//   ....[10]....
        /*00a8*/ 	.word	0x00002720


	//   ....[11]....
        /*00ac*/ 	.word	0x00002770


	//   ....[12]....
        /*00b0*/ 	.word	0x000027e0


	//   ....[13]....
        /*00b4*/ 	.word	0x00002840


	//   ....[14]....
        /*00b8*/ 	.word	0x000028b0


	//   ....[15]....
        /*00bc*/ 	.word	0x00002910


	//   ....[16]....
        /*00c0*/ 	.word	0x00002980


	//   ....[17]....
        /*00c4*/ 	.word	0x000029e0


	//   ....[18]....
        /*00c8*/ 	.word	0x00002a50


	//   ....[19]....
        /*00cc*/ 	.word	0x00002ab0


	//----- nvinfo : EIATTR_EXIT_INSTR_OFFSETS
	.align		4
.L_2023:
        /*00d0*/ 	.byte	0x04, 0x1c
        /*00d2*/ 	.short	(.L_2025 - .L_2024)


	//   ....[0]....
.L_2024:
        /*00d4*/ 	.word	0x000025b0


	//   ....[1]....
        /*00d8*/ 	.word	0x000026c0


	//----- nvinfo : EIATTR_MAX_THREADS
	.align		4
.L_2025:
        /*00dc*/ 	.byte	0x04, 0x05
        /*00de*/ 	.short	(.L_2027 - .L_2026)
.L_2026:
        /*00e0*/ 	.word	0x00000100
        /*00e4*/ 	.word	0x00000001
        /*00e8*/ 	.word	0x00000001


	//----- nvinfo : EIATTR_CRS_STACK_SIZE
	.align		4
.L_2027:
        /*00ec*/ 	.byte	0x04, 0x1e
        /*00ee*/ 	.short	(.L_2029 - .L_2028)
.L_2028:
        /*00f0*/ 	.word	0x00000000


	//----- nvinfo : EIATTR_CBANK_PARAM_SIZE
	.align		4
.L_2029:
        /*00f4*/ 	.byte	0x03, 0x19
        /*00f6*/ 	.short	0x0128


	//----- nvinfo : EIATTR_PARAM_CBANK
	.align		4
        /*00f8*/ 	.byte	0x04, 0x0a
        /*00fa*/ 	.short	(.L_2031 - .L_2030)
	.align		4
.L_2030:
        /*00fc*/ 	.word	index@(.nv.constant0._ZN10layer_norm31ln_parallel_residual_bwd_kernelINS_13Kernel_traitsI6__halfS2_fS2_fjLj4096ELj1ELj1ELj8ELj16ENS_18Kernel_traits_baseILj4096ES2_S2_fS2_fjLj256EEEEELb0ELb0ELb0EEEvNS_9BwdParamsE)
        /*0100*/ 	.short	0x0210
        /*0102*/ 	.short	0x0128


	//----- nvinfo : EIATTR_SW_WAR
	.align		4
.L_2031:
        /*0104*/ 	.byte	0x04, 0x36
        /*0106*/ 	.short	(.L_2033 - .L_2032)
.L_2032:
        /*0108*/ 	.word	0x00000008
.L_2033:


//--------------------- .nv.info._ZN10layer_norm31ln_parallel_residual_bwd_kernelINS_13Kernel_traitsI6__halfS2_fS2_fjLj4096ELj1ELj1ELj8ELj16ENS_18Kernel_traits_baseILj4096ES2_S2_fS2_fjLj256EEEEELb0ELb0ELb1EEEvNS_9BwdParamsE --------------------------
	.section	.nv.info._ZN10layer_norm31ln_parallel_residual_bwd_kernelINS_13Kernel_traitsI6__halfS2_fS2_fjLj4096ELj1ELj1ELj8ELj16ENS_18Kernel_traits_baseILj4096ES2_S2_fS2_fjLj256EEEEELb0ELb0ELb1EEEvNS_9BwdParamsE,"",@"SHT_CUDA_INFO"
	.sectionflags	@""
	.align	4


	//----- nvinfo : EIATTR_CUDA_API_VERSION
	.align		4
        /*0000*/ 	.byte	0x04, 0x37
        /*0002*/ 	.short	(.L_2035 - .L_2034)
.L_2034:
        /*0004*/ 	.word	0x00000082


	//----- nvinfo : EIATTR_KPARAM_INFO
	.align		4
.L_2035:
        /*0008*/ 	.byte	0x04, 0x17
        /*000a*/ 	.short	(.L_2037 - .L_2036)
.L_2036:
        /*000c*/ 	.word	0x00000000
        /*0010*/ 	.short	0x0000
        /*0012*/ 	.short	0x0000
        /*0014*/ 	.byte	0x00, 0xf0, 0xa1, 0x04


	//----- nvinfo : EIATTR_SPARSE_MMA_MASK
	.align		4
.L_2037:
        /*0018*/ 	.byte	0x03, 0x50
        /*001a*/ 	.short	0x0000


	//----- nvinfo : EIATTR_MAXREG_COUNT
	.align		4
        /*001c*/ 	.byte	0x03, 0x1b
        /*001e*/ 	.short	0x00ff


	//----- nvinfo : EIATTR_NUM_BARRIERS
	.align		4
        /*0020*/ 	.byte	0x02, 0x4c
        /*0022*/ 	.byte	0x01
	.zero		1


	//----- nvinfo : EIATTR_MERCURY_ISA_VERSION
	.align		4
        /*0024*/ 	.byte	0x03, 0x5f
        /*0026*/ 	.short	0x0101


	//----- nvinfo : EIATTR_COOP_GROUP_MASK_REGIDS
	.align		4
        /*0028*/ 	.byte	0x04, 0x29
        /*002a*/ 	.short	(.L_2039 - .L_2038)


	//   ....[0]....
.L_2038:
        /*002c*/ 	.word	0xffffffff


	//   ....[1]....
        /*0030*/ 	.word	0xffffffff


	//   ....[2]....
        /*0034*/ 	.word	0xffffffff


	//   ....[3]....
        /*0038*/ 	.word	0xffffffff


	//   ....[4]....
        /*003c*/ 	.word	0xffffffff


	//   ....[5]....
        /*0040*/ 	.word	0xffffffff


	//   ....[6]....
        /*0044*/ 	.word	0xffffffff


	//   ....[7]....
        /*0048*/ 	.word	0xffffffff


	//   ....[8]....
        /*004c*/ 	.word	0xffffffff


	//   ....[9]....
        /*0050*/ 	.word	0xffffffff


	//   ....[10]....
        /*0054*/ 	.word	0x05000028


	//   ....[11]....
        /*0058*/ 	.word	0x05000028


	//   ....[12]....
        /*005c*/ 	.word	0x05000028


	//   ....[13]....
        /*0060*/ 	.word	0x05000028


	//   ....[14]....
        /*0064*/ 	.word	0x05000028


	//   ....[15]....
        /*0068*/ 	.word	0x05000028


	//   ....[16]....
        /*006c*/ 	.word	0x05000028


	//   ....[17]....
        /*0070*/ 	.word	0x05000028


	//   ....[18]....
        /*0074*/ 	.word	0x05000028


	//   ....[19]....
        /*0078*/ 	.word	0x05000028


	//----- nvinfo : EIATTR_COOP_GROUP_INSTR_OFFSETS
	.align		4
.L_2039:
        /*007c*/ 	.byte	0x04, 0x28
        /*007e*/ 	.short	(.L_2041 - .L_2040)


	//   ....[0]....
.L_2040:
        /*0080*/ 	.word	0x00001710


	//   ....[1]....
        /*0084*/ 	.word	0x00001720


	//   ....[2]....
        /*0088*/ 	.word	0x00001750


	//   ....[3]....
        /*008c*/ 	.word	0x00001760


	//   ....[4]....
        /*0090*/ 	.word	0x00001790


	//   ....[5]....
        /*0094*/ 	.word	0x000017a0


	//   ....[6]....
        /*0098*/ 	.word	0x000017d0


	//   ....[7]....
        /*009c*/ 	.word	0x000017e0


	//   ....[8]....
        /*00a0*/ 	.word	0x00001810


	//   ....[9]....
        /*00a4*/ 	.word	0x00001820


	//   ....[10]....
        /*00a8*/ 	.word	0x000029e0


	//   ....[11]....
        /*00ac*/ 	.word	0x00002a30


	//   ....[12]....
        /*00b0*/ 	.word	0x00002aa0


	//   ....[13]....
        /*00b4*/ 	.word	0x00002b00


	//   ....[14]....
        /*00b8*/ 	.word	0x00002b70


	//   ....[15]....
        /*00bc*/ 	.word	0x00002bd0


	//   ....[16]....
        /*00c0*/ 	.word	0x00002c40


	//   ....[17]....
        /*00c4*/ 	.word	0x00002ca0


	//   ....[18]....
        /*00c8*/ 	.word	0x00002d10


	//   ....[19]....
        /*00cc*/ 	.word	0x00002d70


	//----- nvinfo : EIATTR_EXIT_INSTR_OFFSETS
	.align		4
.L_2041:
        /*00d0*/ 	.byte	0x04, 0x1c
        /*00d2*/ 	.short	(.L_2043 - .L_2042)


	//   ....[0]....
.L_2042:
        /*00d4*/ 	.word	0x00002980


	//----- nvinfo : EIATTR_MAX_THREADS
	.align		4
.L_2043:
        /*00d8*/ 	.byte	0x04, 0x05
        /*00da*/ 	.short	(.L_2045 - .L_2044)
.L_2044:
        /*00dc*/ 	.word	0x00000100
        /*00e0*/ 	.word	0x00000001
        /*00e4*/ 	.word	0x00000001


	//----- nvinfo : EIATTR_CRS_STACK_SIZE
	.align		4
.L_2045:
        /*00e8*/ 	.byte	0x04, 0x1e
        /*00ea*/ 	.short	(.L_2047 - .L_2046)
.L_2046:
        /*00ec*/ 	.word	0x00000000


	//----- nvinfo : EIATTR_CBANK_PARAM_SIZE
	.align		4
.L_2047:
        /*00f0*/ 	.byte	0x03, 0x19
        /*00f2*/ 	.short	0x0128


	//----- nvinfo : EIATTR_PARAM_CBANK
	.align		4
        /*00f4*/ 	.byte	0x04, 0x0a
        /*00f6*/ 	.short	(.L_2049 - .L_2048)
	.align		4
.L_2048:
        /*00f8*/ 	.word	index@(.nv.constant0._ZN10layer_norm31ln_parallel_residual_bwd_kernelINS_13Kernel_traitsI6__halfS2_fS2_fjLj4096ELj1ELj1ELj8ELj16ENS_18Kernel_traits_baseILj4096ES2_S2_fS2_fjLj256EEEEELb0ELb0ELb1EEEvNS_9BwdParamsE)
        /*00fc*/ 	.short	0x0210
        /*00fe*/ 	.short	0x0128


	//----- nvinfo : EIATTR_SW_WAR
	.align		4
.L_2049:
        /*0100*/ 	.byte	0x04, 0x36
        /*0102*/ 	.short	(.L_2051 - .L_2050)
.L_2050:
        /*0104*/ 	.word	0x00000008
.L_2051:


//--------------------- .nv.info._ZN10layer_norm31ln_parallel_residual_bwd_kernelINS_13Kernel_traitsI6__halfS2_fS2_fjLj4096ELj1ELj1ELj8ELj16ENS_18Kernel_traits_baseILj4096ES2_S2_fS2_fjLj256EEEEELb0ELb1ELb0EEEvNS_9BwdParamsE --------------------------
	.section	.nv.info._ZN10layer_norm31ln_parallel_residual_bwd_kernelINS_13Kernel_traitsI6__halfS2_fS2_fjLj4096ELj1ELj1ELj8ELj16ENS_18Kernel_traits_baseILj4096ES2_S2_fS2_fjLj256EEEEELb0ELb1ELb0EEEvNS_9BwdParamsE,"",@"SHT_CUDA_INFO"
	.sectionflags	@""
	.align	4


	//----- nvinfo : EIATTR_CUDA_API_VERSION
	.align		4
        /*0000*/ 	.byte	0x04, 0x37
        /*0002*/ 	.short	(.L_2053 - .L_2052)
.L_2052:
        /*0004*/ 	.word	0x00000082


	//----- nvinfo : EIATTR_KPARAM_INFO
	.align		4
.L_2053:
        /*0008*/ 	.byte	0x04, 0x17
        /*000a*/ 	.short	(.L_2055 - .L_2054)
.L_2054:
        /*000c*/ 	.word	0x00000000
        /*0010*/ 	.short	0x0000
        /*0012*/ 	.short	0x0000
        /*0014*/ 	.byte	0x00, 0xf0, 0xa1, 0x04


	//----- nvinfo : EIATTR_SPARSE_MMA_MASK
	.align		4
.L_2055:
        /*0018*/ 	.byte	0x03, 0x50
        /*001a*/ 	.short	0x0000


	//----- nvinfo : EIATTR_MAXREG_COUNT
	.align		4
        /*001c*/ 	.byte	0x03, 0x1b
        /*001e*/ 	.short	0x00ff


	//----- nvinfo : EIATTR_NUM_BARRIERS
	.align		4
        /*0020*/ 	.byte	0x02, 0x4c
        /*0022*/ 	.byte	0x01
	.zero		1


	//----- nvinfo : EIATTR_MERCURY_ISA_VERSION
	.align		4
        /*0024*/ 	.byte	0x03, 0x5f
        /*0026*/ 	.short	0x0101


	//----- nvinfo : EIATTR_COOP_GROUP_MASK_REGIDS
	.align		4
        /*0028*/ 	.byte	0x04, 0x29
        /*002a*/ 	.short	(.L_2057 - .L_2056)


	//   ....[0]....
.L_2056:
        /*002c*/ 	.word	0xffffffff


	//   ....[1]....
        /*0030*/ 	.word	0xffffffff


	//   ....[2]....
        /*0034*/ 	.word	0xffffffff


	//   ....[3]....
        /*0038*/ 	.word	0xffffffff


	//   ....[4]....
        /*003c*/ 	.word	0xffffffff


	//   ....[5]....
        /*0040*/ 	.word	0xffffffff


	//   ....[6]....
        /*0044*/ 	.word	0xffffffff


	//   ....[7]....
        /*0048*/ 	.word	0xffffffff


	//   ....[8]....
        /*004c*/ 	.word	0xffffffff


	//   ....[9]....
        /*0050*/ 	.word	0xffffffff


	//   ....[10]....
        /*0054*/ 	.word	0x0500004c


	//   ....[11]....
        /*0058*/ 	.word	0x0500004c


	//   ....[12]....
        /*005c*/ 	.word	0x0500004c


	//   ....[13]....
        /*0060*/ 	.word	0x0500004c


	//   ....[14]....
        /*0064*/ 	.word	0x0500004c


	//   ....[15]....
        /*0068*/ 	.word	0x0500004c


	//   ....[16]....
        /*006c*/ 	.word	0x0500004c


	//   ....[17]....
        /*0070*/ 	.word	0x0500004c


	//   ....[18]....
        /*0074*/ 	.word	0x0500004c


	//   ....[19]....
        /*0078*/ 	.word	0x0500004c


	//----- nvinfo : EIATTR_COOP_GROUP_INSTR_OFFSETS
	.align		4
.L_2057:
        /*007c*/ 	.byte	0x04, 0x28
        /*007e*/ 	.short	(.L_2059 - .L_2058)


	//   ....[0]....
.L_2058:
        /*0080*/ 	.word	0x00000fe0


	//   ....[1]....
        /*0084*/ 	.word	0x00000ff0


	//   ....[2]....
        /*0088*/ 	.word	0x00001020


	//   ....[3]....
        /*008c*/ 	.word	0x00001030


	//   ....[4]....
        /*0090*/ 	.word	0x00001060


	//   ....[5]....
        /*0094*/ 	.word	0x00001070


	//   ....[6]....
        /*0098*/ 	.word	0x000010a0


	//   ....[7]....
        /*009c*/ 	.word	0x000010b0


	//   ....[8]....
        /*00a0*/ 	.word	0x000010e0


	//   ....[9]....
        /*00a4*/ 	.word	0x000010f0


	//   ....[10]....
        /*00a8*/ 	.word	0x00001f70


	//   ....[11]....
        /*00ac*/ 	.word	0x00001fc0


	//   ....[12]....
        /*00b0*/ 	.word	0x00002020


	//   ....[13]....
        /*00b4*/ 	.word	0x00002080


	//   ....[14]....
        /*00b8*/ 	.word	0x000020e0


	//   ....[15]....
        /*00bc*/ 	.word	0x00002140


	//   ....[16]....
        /*00c0*/ 	.word	0x000021a0


	//   ....[17]....
        /*00c4*/ 	.word	0x00002200


	//   ....[18]....
        /*00c8*/ 	.word	0x00002260


	//   ....[19]....
        /*00cc*/ 	.word	0x000022c0


	//----- nvinfo : EIATTR_EXIT_INSTR_OFFSETS
	.align		4
.L_2059:
        /*00d0*/ 	.byte	0x04, 0x1c
        /*00d2*/ 	.short	(.L_2061 - .L_2060)


	//   ....[0]....
.L_2060:
        /*00d4*/ 	.word	0x00001e90


	//   ....[1]....
        /*00d8*/ 	.word	0x00001f20


	//----- nvinfo : EIATTR_MAX_THREADS
	.align		4
.L_2061:
        /*00dc*/ 	.byte	0x04, 0x05
        /*00de*/ 	.short	(.L_2063 - .L_2062)
.L_2062:
        /*00e0*/ 	.word	0x00000100
        /*00e4*/ 	.word	0x00000001
        /*00e8*/ 	.word	0x00000001


	//----- nvinfo : EIATTR_CRS_STACK_SIZE
	.align		4
.L_2063:
        /*00ec*/ 	.byte	0x04, 0x1e
        /*00ee*/ 	.short	(.L_2065 - .L_2064)
.L_2064:
        /*00f0*/ 	.word	0x00000000


	//----- nvinfo : EIATTR_CBANK_PARAM_SIZE
	.align		4
.L_2065:
        /*00f4*/ 	.byte	0x03, 0x19
        /*00f6*/ 	.short	0x0128


	//----- nvinfo : EIATTR_PARAM_CBANK
	.align		4
        /*00f8*/ 	.byte	0x04, 0x0a
        /*00fa*/ 	.short	(.L_2067 - .L_2066)
	.align		4
.L_2066:
        /*00fc*/ 	.word	index@(.nv.constant0._ZN10layer_norm31ln_parallel_residual_bwd_kernelINS_13Kernel_traitsI6__halfS2_fS2_fjLj4096ELj1ELj1ELj8ELj16ENS_18Kernel_traits_baseILj4096ES2_S2_fS2_fjLj256EEEEELb0ELb1ELb0EEEvNS_9BwdParamsE)
        /*0100*/ 	.short	0x0210
        /*0102*/ 	.short	0x0128


	//----- nvinfo : EIATTR_SW_WAR
	.align		4
.L_2067:
        /*0104*/ 	.byte	0x04, 0x36
        /*0106*/ 	.short	(.L_2069 - .L_2068)
.L_2068:
        /*0108*/ 	.word	0x00000008
.L_2069:


//--------------------- .nv.info._ZN10layer_norm31ln_parallel_residual_bwd_kernelINS_13Kernel_traitsI6__halfS2_fS2_fjLj4096ELj1ELj1ELj8ELj16ENS_18Kernel_traits_baseILj4096ES2_S2_fS2_fjLj256EEEEELb0ELb1ELb1EEEvNS_9BwdParamsE --------------------------
	.section	.nv.info._ZN10layer_norm31ln_parallel_residual_bwd_kernelINS_13Kernel_traitsI6__halfS2_fS2_fjLj4096ELj1ELj1ELj8ELj16ENS_18Kernel_traits_baseILj4096ES2_S2_fS2_fjLj256EEEEELb0ELb1ELb1EEEvNS_9BwdParamsE,"",@"SHT_CUDA_INFO"
	.sectionflags	@""
	.align	4


	//----- nvinfo : EIATTR_CUDA_API_VERSION
	.align		4
        /*0000*/ 	.byte	0x04, 0x37
        /*0002*/ 	.short	(.L_2071 - .L_2070)
.L_2070:
        /*0004*/ 	.word	0x00000082


	//----- nvinfo : EIATTR_KPARAM_INFO
	.align		4
.L_2071:
        /*0008*/ 	.byte	0x04, 0x17
        /*000a*/ 	.short	(.L_2073 - .L_2072)
.L_2072:
        /*000c*/ 	.word	0x00000000
        /*0010*/ 	.short	0x0000
        /*0012*/ 	.short	0x0000
        /*0014*/ 	.byte	0x00, 0xf0, 0xa1, 0x04


	//----- nvinfo : EIATTR_SPARSE_MMA_MASK
	.align		4
.L_2073:
        /*0018*/ 	.byte	0x03, 0x50
        /*001a*/ 	.short	0x0000


	//----- nvinfo : EIATTR_MAXREG_COUNT
	.align		4
        /*001c*/ 	.byte	0x03, 0x1b
        /*001e*/ 	.short	0x00ff


	//----- nvinfo : EIATTR_NUM_BARRIERS
	.align		4
        /*0020*/ 	.byte	0x02, 0x4c
        /*0022*/ 	.byte	0x01
	.zero		1


	//----- nvinfo : EIATTR_MERCURY_ISA_VERSION
	.align		4
        /*0024*/ 	.byte	0x03, 0x5f
        /*0026*/ 	.short	0x0101


	//----- nvinfo : EIATTR_COOP_GROUP_MASK_REGIDS
	.align		4
        /*0028*/ 	.byte	0x04, 0x29
        /*002a*/ 	.short	(.L_2075 - .L_2074)


	//   ....[0]....
.L_2074:
        /*002c*/ 	.word	0xffffffff


	//   ....[1]....
        /*0030*/ 	.word	0xffffffff


	//   ....[2]....
        /*0034*/ 	.word	0xffffffff


	//   ....[3]....
        /*0038*/ 	.word	0xffffffff


	//   ....[4]....
        /*003c*/ 	.word	0xffffffff


	//   ....[5]....
        /*0040*/ 	.word	0xffffffff


	//   ....[6]....
        /*0044*/ 	.word	0xffffffff


	//   ....[7]....
        /*0048*/ 	.word	0xffffffff


	//   ....[8]....
        /*004c*/ 	.word	0xffffffff


	//   ....[9]....
        /*0050*/ 	.word	0xffffffff


	//   ....[10]....
        /*0054*/ 	.word	0x0500007a


	//   ....[11]....
        /*0058*/ 	.word	0x0500007a


	//   ....[12]....
        /*005c*/ 	.word	0x0500007a


	//   ....[13]....
        /*0060*/ 	.word	0x0500007a


	//   ....[14]....
        /*0064*/ 	.word	0x0500007a


	//   ....[15]....
        /*0068*/ 	.word	0x0500007a


	//   ....[16]....
        /*006c*/ 	.word	0x0500007a


	//   ....[17]....
        /*0070*/ 	.word	0x0500007a


	//   ....[18]....
        /*0074*/ 	.word	0x0500007a


	//   ....[19]....
        /*0078*/ 	.word	0x0500007a


	//----- nvinfo : EIATTR_COOP_GROUP_INSTR_OFFSETS
	.align		4
.L_2075:
        /*007c*/ 	.byte	0x04, 0x28
        /*007e*/ 	.short	(.L_2077 - .L_2076)


	//   ....[0]....
.L_2076:
        /*0080*/ 	.word	0x00000f90


	//   ....[1]....
        /*0084*/ 	.word	0x00000fa0


	//   ....[2]....
        /*0088*/ 	.word	0x00000fd0


	//   ....[3]....
        /*008c*/ 	.word	0x00000fe0


	//   ....[4]....
        /*0090*/ 	.word	0x00001010


	//   ....[5]....
        /*0094*/ 	.word	0x00001020


	//   ....[6]....
        /*0098*/ 	.word	0x00001050


	//   ....[7]....
        /*009c*/ 	.word	0x00001060


	//   ....[8]....
        /*00a0*/ 	.word	0x00001090


	//   ....[9]....
        /*00a4*/ 	.word	0x000010a0


	//   ....[10]....
        /*00a8*/ 	.word	0x00001f40


	//   ....[11]....
        /*00ac*/ 	.word	0x00001f90


	//   ....[12]....
        /*00b0*/ 	.word	0x00001ff0


	//   ....[13]....
        /*00b4*/ 	.word	0x00002050


	//   ....[14]....
        /*00b8*/ 	.word	0x000020b0


	//   ....[15]....
        /*00bc*/ 	.word	0x00002110


	//   ....[16]....
        /*00c0*/ 	.word	0x00002170


	//   ....[17]....
        /*00c4*/ 	.word	0x000021d0


	//   ....[18]....
        /*00c8*/ 	.word	0x00002230


	//   ....[19]....
        /*00cc*/ 	.word	0x00002290


	//----- nvinfo : EIATTR_EXIT_INSTR_OFFSETS
	.align		4
.L_2077:
        /*00d0*/ 	.byte	0x04, 0x1c
        /*00d2*/ 	.short	(.L_2079 - .L_2078)


	//   ....[0]....
.L_2078:
        /*00d4*/ 	.word	0x00001ef0


	//----- nvinfo : EIATTR_MAX_THREADS
	.align		4
.L_2079:
        /*00d8*/ 	.byte	0x04, 0x05
        /*00da*/ 	.short	(.L_2081 - .L_2080)
.L_2080:
        /*00dc*/ 	.word	0x00000100
        /*00e0*/ 	.word	0x00000001
        /*00e4*/ 	.word	0x00000001


	//----- nvinfo : EIATTR_CRS_STACK_SIZE
	.align		4
.L_2081:
        /*00e8*/ 	.byte	0x04, 0x1e
        /*00ea*/ 	.short	(.L_2083 - .L_2082)
.L_2082:
        /*00ec*/ 	.word	0x00000000


	//----- nvinfo : EIATTR_CBANK_PARAM_SIZE
	.align		4
.L_2083:
        /*00f0*/ 	.byte	0x03, 0x19
        /*00f2*/ 	.short	0x0128


	//----- nvinfo : EIATTR_PARAM_CBANK
	.align		4
        /*00f4*/ 	.byte	0x04, 0x0a
        /*00f6*/ 	.short	(.L_2085 - .L_2084)
	.align		4
.L_2084:
        /*00f8*/ 	.word	index@(.nv.constant0._ZN10layer_norm31ln_parallel_residual_bwd_kernelINS_13Kernel_traitsI6__halfS2_fS2_fjLj4096ELj1ELj1ELj8ELj16ENS_18Kernel_traits_baseILj4096ES2_S2_fS2_fjLj256EEEEELb0ELb1ELb1EEEvNS_9BwdParamsE)
        /*00fc*/ 	.short	0x0210
        /*00fe*/ 	.short	0x0128


	//----- nvinfo : EIATTR_SW_WAR
	.align		4
.L_2085:
        /*0100*/ 	.byte	0x04, 0x36
        /*0102*/ 	.short	(.L_2087 - .L_2086)
.L_2086:
        /*0104*/ 	.word	0x00000008
.L_2087:


//--------------------- .nv.info._ZN10layer_norm31ln_parallel_residual_bwd_kernelINS_13Kernel_traitsI6__halfS2_fS2_fjLj4096ELj1ELj1ELj8ELj16ENS_18Kernel_traits_baseILj4096ES2_S2_fS2_fjLj256EEEEELb1ELb0ELb0EEEvNS_9BwdParamsE --------------------------
	.section	.nv.info._ZN10layer_norm31ln_parallel_residual_bwd_kernelINS_13Kernel_traitsI6__halfS2_fS2_fjLj4096ELj1ELj1ELj8ELj16ENS_18Kernel_traits_baseILj4096ES2_S2_fS2_fjLj256EEEEELb1ELb0ELb0EEEvNS_9BwdParamsE,"",@"SHT_CUDA_INFO"
	.sectionflags	@""
	.align	4


	//----- nvinfo : EIATTR_CUDA_API_VERSION
	.align		4
        /*0000*/ 	.byte	0x04, 0x37
        /*0002*/ 	.short	(.L_2089 - .L_2088)
.L_2088:
        /*0004*/ 	.word	0x00000082


	//----- nvinfo : EIATTR_KPARAM_INFO
	.align		4
.L_2089:
        /*0008*/ 	.byte	0x04, 0x17
        /*000a*/ 	.short	(.L_2091 - .L_2090)
.L_2090:
        /*000c*/ 	.word	0x00000000
        /*0010*/ 	.short	0x0000
        /*0012*/ 	.short	0x0000
        /*0014*/ 	.byte	0x00, 0xf0, 0xa1, 0x04


	//----- nvinfo : EIATTR_SPARSE_MMA_MASK
	.align		4
.L_2091:
        /*0018*/ 	.byte	0x03, 0x50
        /*001a*/ 	.short	0x0000


	//----- nvinfo : EIATTR_MAXREG_COUNT
	.align		4
        /*001c*/ 	.byte	0x03, 0x1b
        /*001e*/ 	.short	0x00ff


	//----- nvinfo : EIATTR_NUM_BARRIERS
	.align		4
        /*0020*/ 	.byte	0x02, 0x4c
        /*0022*/ 	.byte	0x01
	.zero		1


	//----- nvinfo : EIATTR_MERCURY_ISA_VERSION
	.align		4
        /*0024*/ 	.byte	0x03, 0x5f
        /*0026*/ 	.short	0x0101


	//----- nvinfo : EIATTR_COOP_GROUP_MASK_REGIDS
	.align		4
        /*0028*/ 	.byte	0x04, 0x29
        /*002a*/ 	.short	(.L_2093 - .L_2092)


	//   ....[0]....
.L_2092:
        /*002c*/ 	.word	0xffffffff


	//   ....[1]....
        /*0030*/ 	.word	0xffffffff


	//   ....[2]....
        /*0034*/ 	.word	0xffffffff


	//   ....[3]....
        /*0038*/ 	.word	0xffffffff


	//   ....[4]....
        /*003c*/ 	.word	0xffffffff


	//   ....[5]....
        /*0040*/ 	.word	0xffffffff


	//   ....[6]....
        /*0044*/ 	.word	0xffffffff


	//   ....[7]....
        /*0048*/ 	.word	0xffffffff


	//   ....[8]....
        /*004c*/ 	.word	0xffffffff


	//   ....[9]....
        /*0050*/ 	.word	0xffffffff


	//   ....[10]....
        /*0054*/ 	.word	0x05000068


	//   ....[11]....
        /*0058*/ 	.word	0x05000068


	//   ....[12]....
        /*005c*/ 	.word	0x05000068


	//   ....[13]....
        /*0060*/ 	.word	0x05000068


	//   ....[14]....
        /*0064*/ 	.word	0x05000068


	//   ....[15]....
        /*0068*/ 	.word	0x05000068


	//   ....[16]....
        /*006c*/ 	.word	0x05000068


	//   ....[17]....
        /*0070*/ 	.word	0x05000068


	//   ....[18]....
        /*0074*/ 	.word	0x05000068


	//   ....[19]....
        /*0078*/ 	.word	0x05000068


	//----- nvinfo : EIATTR_COOP_GROUP_INSTR_OFFSETS
	.align		4
.L_2093:
        /*007c*/ 	.byte	0x04, 0x28
        /*007e*/ 	.short	(.L_2095 - .L_2094)


	//   ....[0]....
.L_2094:
        /*0080*/ 	.word	0x00001810


	//   ....[1]....
        /*0084*/ 	.word	0x00001820


	//   ....[2]....
        /*0088*/ 	.word	0x00001850


	//   ....[3]....
        /*008c*/ 	.word	0x00001860


	//   ....[4]....
        /*0090*/ 	.word	0x00001890


	//   ....[5]....
        /*0094*/ 	.word	0x000018a0


	//   ....[6]....
        /*0098*/ 	.word	0x000018d0


	//   ....[7]....
        /*009c*/ 	.word	0x000018e0


	//   ....[8]....
        /*00a0*/ 	.word	0x00001910


	//   ....[9]....
        /*00a4*/ 	.word	0x00001920


	//   ....[10]....
        /*00a8*/ 	.word	0x00002e00


	//   ....[11]....
        /*00ac*/ 	.word	0x00002e50


	//   ....[12]....
        /*00b0*/ 	.word	0x00002ec0


	//   ....[13]....
        /*00b4*/ 	.word	0x00002f20


	//   ....[14]....
        /*00b8*/ 	.word	0x00002f90


	//   ....[15]....
        /*00bc*/ 	.word	0x00002ff0


	//   ....[16]....
        /*00c0*/ 	.word	0x00003060


	//   ....[17]....
        /*00c4*/ 	.word	0x000030c0


	//   ....[18]....
        /*00c8*/ 	.word	0x00003130


	//   ....[19]....
        /*00cc*/ 	.word	0x00003190


	//----- nvinfo : EIATTR_EXIT_INSTR_OFFSETS
	.align		4
.L_2095:
        /*00d0*/ 	.byte	0x04, 0x1c
        /*00d2*/ 	.short	(.L_2097 - .L_2096)


	//   ....[0]....
.L_2096:
        /*00d4*/ 	.word	0x00002c90


	//   ....[1]....
        /*00d8*/ 	.word	0x00002da0


	//----- nvinfo : EIATTR_MAX_THREADS
	.align		4
.L_2097:
        /*00dc*/ 	.byte	0x04, 0x05
        /*00de*/ 	.short	(.L_2099 - .L_2098)
.L_2098:
        /*00e0*/ 	.word	0x00000100
        /*00e4*/ 	.word	0x00000001
        /*00e8*/ 	.word	0x00000001


	//----- nvinfo : EIATTR_CRS_STACK_SIZE
	.align		4
.L_2099:
        /*00ec*/ 	.byte	0x04, 0x1e
        /*00ee*/ 	.short	(.L_2101 - .L_2100)
.L_2100:
        /*00f0*/ 	.word	0x00000000


	//----- nvinfo : EIATTR_CBANK_PARAM_SIZE
	.align		4
.L_2101:
        /*00f4*/ 	.byte	0x03, 0x19
        /*00f6*/ 	.short	0x0128


	//----- nvinfo : EIATTR_PARAM_CBANK
	.align		4
        /*00f8*/ 	.byte	0x04, 0x0a
        /*00fa*/ 	.short	(.L_2103 - .L_2102)
	.align		4
.L_2102:
        /*00fc*/ 	.word	index@(.nv.constant0._ZN10layer_norm31ln_parallel_residual_bwd_kernelINS_13Kernel_traitsI6__halfS2_fS2_fjLj4096ELj1ELj1ELj8ELj16ENS_18Kernel_traits_baseILj4096ES2_S2_fS2_fjLj256EEEEELb1ELb0ELb0EEEvNS_9BwdParamsE)
        /*0100*/ 	.short	0x0210
        /*0102*/ 	.short	0x0128


	//----- nvinfo : EIATTR_SW_WAR
	.align		4
.L_2103:
        /*0104*/ 	.byte	0x04, 0x36
        /*0106*/ 	.short	(.L_2105 - .L_2104)
.L_2104:
        /*0108*/ 	.word	0x00000008
.L_2105:


//--------------------- .nv.info._ZN10layer_norm31ln_parallel_residual_bwd_kernelINS_13Kernel_traitsI6__halfS2_fS2_fjLj4096ELj1ELj1ELj8ELj16ENS_18Kernel_traits_baseILj4096ES2_S2_fS2_fjLj256EEEEELb1ELb0ELb1EEEvNS_9BwdParamsE --------------------------
	.section	.nv.info._ZN10layer_norm31ln_parallel_residual_bwd_kernelINS_13Kernel_traitsI6__halfS2_fS2_fjLj4096ELj1ELj1ELj8ELj16ENS_18Kernel_traits_baseILj4096ES2_S2_fS2_fjLj256EEEEELb1ELb0ELb1EEEvNS_9BwdParamsE,"",@"SHT_CUDA_INFO"
	.sectionflags	@""
	.align	4


	//----- nvinfo : EIATTR_CUDA_API_VERSION
	.align		4
        /*0000*/ 	.byte	0x04, 0x37
        /*0002*/ 	.short	(.L_2107 - .L_2106)
.L_2106:
        /*0004*/ 	.word	0x00000082


	//----- nvinfo : EIATTR_KPARAM_INFO
	.align		4
.L_2107:
        /*0008*/ 	.byte	0x04, 0x17
        /*000a*/ 	.short	(.L_2109 - .L_2108)
.L_2108:
        /*000c*/ 	.word	0x00000000
        /*0010*/ 	.short	0x0000
        /*0012*/ 	.short	0x0000
        /*0014*/ 	.byte	0x00, 0xf0, 0xa1, 0x04


	//----- nvinfo : EIATTR_SPARSE_MMA_MASK
	.align		4
.L_2109:
        /*0018*/ 	.byte	0x03, 0x50
        /*001a*/ 	.short	0x0000


	//----- nvinfo : EIATTR_MAXREG_COUNT
	.align		4
        /*001c*/ 	.byte	0x03, 0x1b
        /*001e*/ 	.short	0x00ff


	//----- nvinfo : EIATTR_NUM_BARRIERS
	.align		4
        /*0020*/ 	.byte	0x02, 0x4c
        /*0022*/ 	.byte	0x01
	.zero		1


	//----- nvinfo : EIATTR_MERCURY_ISA_VERSION
	.align		4
        /*0024*/ 	.byte	0x03, 0x5f
        /*0026*/ 	.short	0x0101


	//----- nvinfo : EIATTR_COOP_GROUP_MASK_REGIDS
	.align		4
        /*0028*/ 	.byte	0x04, 0x29
        /*002a*/ 	.short	(.L_2111 - .L_2110)


	//   ....[0]....
.L_2110:
        /*002c*/ 	.word	0xffffffff


	//   ....[1]....
        /*0030*/ 	.word	0xffffffff


	//   ....[2]....
        /*0034*/ 	.word	0xffffffff


	//   ....[3]....
        /*0038*/ 	.word	0xffffffff


	//   ....[4]....
        /*003c*/ 	.word	0xffffffff


	//   ....[5]....
        /*0040*/ 	.word	0xffffffff


	//   ....[6]....
        /*0044*/ 	.word	0xffffffff


	//   ....[7]....
        /*0048*/ 	.word	0xffffffff


	//   ....[8]....
        /*004c*/ 	.word	0xffffffff


	//   ....[9]....
        /*0050*/ 	.word	0xffffffff


	//   ....[10]....
        /*0054*/ 	.word	0x05000029


	//   ....[11]....
        /*0058*/ 	.word	0x05000029


	//   ....[12]....
        /*005c*/ 	.word	0x05000029


	//   ....[13]....
        /*0060*/ 	.word	0x05000029


	//   ....[14]....
        /*0064*/ 	.word	0x05000029


	//   ....[15]....
        /*0068*/ 	.word	0x05000029


	//   ....[16]....
        /*006c*/ 	.word	0x05000029


	//   ....[17]....
        /*0070*/ 	.word	0x05000029


	//   ....[18]....
        /*0074*/ 	.word	0x05000029


	//   ....[19]....
        /*0078*/ 	.word	0x05000029


	//----- nvinfo : EIATTR_COOP_GROUP_INSTR_OFFSETS
	.align		4
.L_2111:
        /*007c*/ 	.byte	0x04, 0x28
        /*007e*/ 	.short	(.L_2113 - .L_2112)


	//   ....[0]....
.L_2112:
        /*0080*/ 	.word	0x000017f0


	//   ....[1]....
        /*0084*/ 	.word	0x00001800


	//   ....[2]....
        /*0088*/ 	.word	0x00001830


	//   ....[3]....
        /*008c*/ 	.word	0x00001840


	//   ....[4]....
        /*0090*/ 	.word	0x00001870


	//   ....[5]....
        /*0094*/ 	.word	0x00001880


	//   ....[6]....
        /*0098*/ 	.word	0x000018b0


	//   ....[7]....
        /*009c*/ 	.word	0x000018c0


	//   ....[8]....
        /*00a0*/ 	.word	0x000018f0


	//   ....[9]....
        /*00a4*/ 	.word	0x00001900


	//   ....[10]....
        /*00a8*/ 	.word	0x00002ff0


	//   ....[11]....
        /*00ac*/ 	.word	0x00003040


	//   ....[12]....
        /*00b0*/ 	.word	0x000030b0


	//   ....[13]....
        /*00b4*/ 	.word	0x00003110


	//   ....[14]....
        /*00b8*/ 	.word	0x00003180


	//   ....[15]....
        /*00bc*/ 	.word	0x000031e0


	//   ....[16]....
        /*00c0*/ 	.word	0x00003250


	//   ....[17]....
        /*00c4*/ 	.word	0x000032b0


	//   ....[18]....
        /*00c8*/ 	.word	0x00003320


	//   ....[19]....
        /*00cc*/ 	.word	0x00003380


	//----- nvinfo : EIATTR_EXIT_INSTR_OFFSETS
	.align		4
.L_2113:
        /*00d0*/ 	.byte	0x04, 0x1c
        /*00d2*/ 	.short	(.L_2115 - .L_2114)


	//   ....[0]....
.L_2114:
        /*00d4*/ 	.word	0x00002f90


	//----- nvinfo : EIATTR_MAX_THREADS
	.align		4
.L_2115:
        /*00d8*/ 	.byte	0x04, 0x05
        /*00da*/ 	.short	(.L_2117 - .L_2116)
.L_2116:
        /*00dc*/ 	.word	0x00000100
        /*00e0*/ 	.word	0x00000001
        /*00e4*/ 	.word	0x00000001


	//----- nvinfo : EIATTR_CRS_STACK_SIZE
	.align		4
.L_2117:
        /*00e8*/ 	.byte	0x04, 0x1e
        /*00ea*/ 	.short	(.L_2119 - .L_2118)
.L_2118:
        /*00ec*/ 	.word	0x00000000


	//----- nvinfo : EIATTR_CBANK_PARAM_SIZE
	.align		4
.L_2119:
        /*00f0*/ 	.byte	0x03, 0x19
        /*00f2*/ 	.short	0x0128


	//----- nvinfo : EIATTR_PARAM_CBANK
	.align		4
        /*00f4*/ 	.byte	0x04, 0x0a
        /*00f6*/ 	.short	(.L_2121 - .L_2120)
	.align		4
.L_2120:
        /*00f8*/ 	.word	index@(.nv.constant0._ZN10layer_norm31ln_parallel_residual_bwd_kernelINS_13Kernel_traitsI6__halfS2_fS2_fjLj4096ELj1ELj1ELj8ELj16ENS_18Kernel_traits_baseILj4096ES2_S2_fS2_fjLj256EEEEELb1ELb0ELb1EEEvNS_9BwdParamsE)
        /*00fc*/ 	.short	0x0210
        /*00fe*/ 	.short	0x0128


	//----- nvinfo : EIATTR_SW_WAR
	.align		4
.L_2121:
        /*0100*/ 	.byte	0x04, 0x36
        /*0102*/ 	.short	(.L_2123 - .L_2122)
.L_2122:
        /*0104*/ 	.word	0x00000008
.L_2123:


//--------------------- .nv.info._ZN10layer_norm22ln_bwd_finalize_kernelINS_22Kernel_traits_finalizeILj4096E6__halfS2_fS2_fjLb0ELj1024ELj4ENS_18Kernel_traits_baseILj4096ES2_S2_fS2_fjLj1024EEEEELb0ELb0EEEvNS_9BwdParamsE --------------------------
	.section	.nv.info._ZN10layer_norm22ln_bwd_finalize_kernelINS_22Kernel_traits_finalizeILj4096E6__halfS2_fS2_fjLb0ELj1024ELj4ENS_18Kernel_traits_baseILj4096ES2_S2_fS2_fjLj1024EEEEELb0ELb0EEEvNS_9BwdParamsE,"",@"SHT_CUDA_INFO"
	.sectionflags	@""
	.align	4


	//----- nvinfo : EIATTR_CUDA_API_VERSION
	.align		4
        /*0000*/ 	.byte	0x04, 0x37
        /*0002*/ 	.short	(.L_2125 - .L_2124)
.L_2124:
        /*0004*/ 	.word	0x00000082


	//----- nvinfo : EIATTR_KPARAM_INFO
	.align		4
.L_2125:
        /*0008*/ 	.byte	0x04, 0x17
        /*000a*/ 	.short	(.L_2127 - .L_2126)
.L_2126:
        /*000c*/ 	.word	0x00000000
        /*0010*/ 	.short	0x0000
        /*0012*/ 	.short	0x0000
        /*0014*/ 	.byte	0x00, 0xf0, 0xa1, 0x04


	//----- nvinfo : EIATTR_SPARSE_MMA_MASK
	.align		4
.L_2127:
        /*0018*/ 	.byte	0x03, 0x50
        /*001a*/ 	.short	0x0000


	//----- nvinfo : EIATTR_MAXREG_COUNT
	.align		4
        /*001c*/ 	.byte	0x03, 0x1b
        /*001e*/ 	.short	0x0040


	//----- nvinfo : EIATTR_NUM_BARRIERS
	.align		4
        /*0020*/ 	.byte	0x02, 0x4c
        /*0022*/ 	.byte	0x01
	.zero		1


	//----- nvinfo : EIATTR_MERCURY_ISA_VERSION
	.align		4
        /*0024*/ 	.byte	0x03, 0x5f
        /*0026*/ 	.short	0x0101


	//----- nvinfo : EIATTR_COOP_GROUP_MASK_REGIDS
	.align		4
        /*0028*/ 	.byte	0x04, 0x29
        /*002a*/ 	.short	(.L_2129 - .L_2128)


	//   ....[0]....
.L_2128:
        /*002c*/ 	.word	0xffffffff


	//   ....[1]....
        /*0030*/ 	.word	0xffffffff


	//   ....[2]....
        /*0034*/ 	.word	0xffffffff


	//   ....[3]....
        /*0038*/ 	.word	0xffffffff


	//   ....[4]....
        /*003c*/ 	.word	0xffffffff


	//   ....[5]....
        /*0040*/ 	.word	0xffffffff


	//   ....[6]....
        /*0044*/ 	.word	0xffffffff


	//   ....[7]....
        /*0048*/ 	.word	0xffffffff


	//   ....[8]....
        /*004c*/ 	.word	0xffffffff


	//   ....[9]....
        /*0050*/ 	.word	0xffffffff


	//   ....[10]....
        /*0054*/ 	.word	0x05000013


	//   ....[11]....
        /*0058*/ 	.word	0x05000013


	//   ....[12]....
        /*005c*/ 	.word	0x05000013


	//   ....[13]....
        /*0060*/ 	.word	0x05000013


	//   ....[14]....
        /*0064*/ 	.word	0x05000013


	//   ....[15]....
        /*0068*/ 	.word	0x05000013


	//   ....[16]....
        /*006c*/ 	.word	0x05000013


	//   ....[17]....
        /*0070*/ 	.word	0x05000013


	//   ....[18]....
        /*0074*/ 	.word	0x05000013


	//   ....[19]....
        /*0078*/ 	.word	0x05000013


	//----- nvinfo : EIATTR_COOP_GROUP_INSTR_OFFSETS
	.align		4
.L_2129:
        /*007c*/ 	.byte	0x04, 0x28
        /*007e*/ 	.short	(.L_2131 - .L_2130)


	//   ....[0]....
.L_2130:
        /*0080*/ 	.word	0x000008e0


	//   ....[1]....
        /*0084*/ 	.word	0x000008f0


	//   ....[2]....
        /*0088*/ 	.word	0x00000920


	//   ....[3]....
        /*008c*/ 	.word	0x00000930


	//   ....[4]....
        /*0090*/ 	.word	0x00000960


	//   ....[5]....
        /*0094*/ 	.word	0x00000970


	//   ....[6]....
        /*0098*/ 	.word	0x000009a0


	//   ....[7]....
        /*009c*/ 	.word	0x000009b0


	//   ....[8]....
        /*00a0*/ 	.word	0x000009e0


	//   ....[9]....
        /*00a4*/ 	.word	0x000009f0


	//   ....[10]....
        /*00a8*/ 	.word	0x00000c10


	//   ....[11]....
        /*00ac*/ 	.word	0x00000c80


	//   ....[12]....
        /*00b0*/ 	.word	0x00000cf0


	//   ....[13]....
        /*00b4*/ 	.word	0x00000d60


	//   ....[14]....
        /*00b8*/ 	.word	0x00000dd0


	//   ....[15]....
        /*00bc*/ 	.word	0x00000e30


	//   ....[16]....
        /*00c0*/ 	.word	0x00000ea0


	//   ....[17]....
        /*00c4*/ 	.word	0x00000f10


	//   ....[18]....
        /*00c8*/ 	.word	0x00000f80


	//   ....[19]....
        /*00cc*/ 	.word	0x00000ff0


	//----- nvinfo : EIATTR_EXIT_INSTR_OFFSETS
	.align		4
.L_2131:
        /*00d0*/ 	.byte	0x04, 0x1c
        /*00d2*/ 	.short	(.L_2133 - .L_2132)


	//   ....[0]....
.L_2132:
        /*00d4*/ 	.word	0x00000070


	//   ....[1]....
        /*00d8*/ 	.word	0x00000bb0


	//----- nvinfo : EIATTR_MAX_THREADS
	.align		4
.L_2133:
        /*00dc*/ 	.byte	0x04, 0x05
        /*00de*/ 	.short	(.L_2135 - .L_2134)
.L_2134:
        /*00e0*/ 	.word	0x00000400
        /*00e4*/ 	.word	0x00000001
        /*00e8*/ 	.word	0x00000001


	//----- nvinfo : EIATTR_CRS_STACK_SIZE
	.align		4
.L_2135:
        /*00ec*/ 	.byte	0x04, 0x1e
        /*00ee*/ 	.short	(.L_2137 - .L_2136)
.L_2136:
        /*00f0*/ 	.word	0x00000000


	//----- nvinfo : EIATTR_CBANK_PARAM_SIZE
	.align		4
.L_2137:
        /*00f4*/ 	.byte	0x03, 0x19
        /*00f6*/ 	.short	0x0128


	//----- nvinfo : EIATTR_PARAM_CBANK
	.align		4
        /*00f8*/ 	.byte	0x04, 0x0a
        /*00fa*/ 	.short	(.L_2139 - .L_2138)
	.align		4
.L_2138:
        /*00fc*/ 	.word	index@(.nv.constant0._ZN10layer_norm22ln_bwd_finalize_kernelINS_22Kernel_traits_finalizeILj4096E6__halfS2_fS2_fjLb0ELj1024ELj4ENS_18Kernel_traits_baseILj4096ES2_S2_fS2_fjLj1024EEEEELb0ELb0EEEvNS_9BwdParamsE)
        /*0100*/ 	.short	0x0210
        /*0102*/ 	.short	0x0128


	//----- nvinfo : EIATTR_SW_WAR
	.align		4
.L_2139:
        /*0104*/ 	.byte	0x04, 0x36
        /*0106*/ 	.short	(.L_2141 - .L_2140)
.L_2140:
        /*0108*/ 	.word	0x00000008
.L_2141:


//--------------------- .nv.info._ZN10layer_norm40ln_parallel_residual_bwd_finalize_kernelINS_22Kernel_traits_finalizeILj4096E6__halfS2_fS2_fjLb0ELj1024ELj4ENS_18Kernel_traits_baseILj4096ES2_S2_fS2_fjLj1024EEEEELb0EEEvNS_9BwdParamsE --------------------------
	.section	.nv.info._ZN10layer_norm40ln_parallel_residual_bwd_finalize_kernelINS_22Kernel_traits_finalizeILj4096E6__halfS2_fS2_fjLb0ELj1024ELj4ENS_18Kernel_traits_baseILj4096ES2_S2_fS2_fjLj1024EEEEELb0EEEvNS_9BwdParamsE,"",@"SHT_CUDA_INFO"
	.sectionflags	@""
	.align	4


	//----- nvinfo : EIATTR_CUDA_API_VERSION
	.align		4
        /*0000*/ 	.byte	0x04, 0x37
        /*0002*/ 	.short	(.L_2143 - .L_2142)
.L_2142:
        /*0004*/ 	.word	0x00000082


	//----- nvinfo : EIATTR_KPARAM_INFO
	.align		4
.L_2143:
        /*0008*/ 	.byte	0x04, 0x17
        /*000a*/ 	.short	(.L_2145 - .L_2144)
.L_2144:
        /*000c*/ 	.word	0x00000000
        /*0010*/ 	.short	0x0000
        /*0012*/ 	.short	0x0000
        /*0014*/ 	.byte	0x00, 0xf0, 0xa1, 0x04


	//----- nvinfo : EIATTR_SPARSE_MMA_MASK
	.align		4
.L_2145:
        /*0018*/ 	.byte	0x03, 0x50
        /*001a*/ 	.short	0x0000


	//----- nvinfo : EIATTR_MAXREG_COUNT
	.align		4
        /*001c*/ 	.byte	0x03, 0x1b
        /*001e*/ 	.short	0x0040


	//----- nvinfo : EIATTR_NUM_BARRIERS
	.align		4
        /*0020*/ 	.byte	0x02, 0x4c
        /*0022*/ 	.byte	0x01
	.zero		1


	//----- nvinfo : EIATTR_MERCURY_ISA_VERSION
	.align		4
        /*0024*/ 	.byte	0x03, 0x5f
        /*0026*/ 	.short	0x0101


	//----- nvinfo : EIATTR_COOP_GROUP_MASK_REGIDS
	.align		4
        /*0028*/ 	.byte	0x04, 0x29
        /*002a*/ 	.short	(.L_2147 - .L_2146)


	//   ....[0]....
.L_2146:
        /*002c*/ 	.word	0xffffffff


	//   ....[1]....
        /*0030*/ 	.word	0xffffffff


	//   ....[2]....
        /*0034*/ 	.word	0xffffffff


	//   ....[3]....
        /*0038*/ 	.word	0xffffffff


	//   ....[4]....
        /*003c*/ 	.word	0xffffffff


	//   ....[5]....
        /*0040*/ 	.word	0xffffffff


	//   ....[6]....
        /*0044*/ 	.word	0xffffffff


	//   ....[7]....
        /*0048*/ 	.word	0xffffffff


	//   ....[8]....
        /*004c*/ 	.word	0xffffffff


	//   ....[9]....
        /*0050*/ 	.word	0xffffffff


	//   ....[10]....
        /*0054*/ 	.word	0xffffffff


	//   ....[11]....
        /*0058*/ 	.word	0xffffffff


	//   ....[12]....
        /*005c*/ 	.word	0xffffffff


	//   ....[13]....
        /*0060*/ 	.word	0xffffffff


	//   ....[14]....
        /*0064*/ 	.word	0xffffffff


	//   ....[15]....
        /*0068*/ 	.word	0xffffffff


	//   ....[16]....
        /*006c*/ 	.word	0xffffffff


	//   ....[17]....
        /*0070*/ 	.word	0xffffffff


	//   ....[18]....
        /*0074*/ 	.word	0xffffffff


	//   ....[19]....
        /*0078*/ 	.word	0xffffffff


	//   ....[20]....
        /*007c*/ 	.word	0x0500000c


	//   ....[21]....
        /*0080*/ 	.word	0x0500000c


	//   ....[22]....
        /*0084*/ 	.word	0x0500000c


	//   ....[23]....
        /*0088*/ 	.word	0x0500000c


	//   ....[24]....
        /*008c*/ 	.word	0x0500000c


	//   ....[25]....
        /*0090*/ 	.word	0x0500000c


	//   ....[26]....
        /*0094*/ 	.word	0x0500000c


	//   ....[27]....
        /*0098*/ 	.word	0x0500000c


	//   ....[28]....
        /*009c*/ 	.word	0x0500000c


	//   ....[29]....
        /*00a0*/ 	.word	0x0500000c


	//   ....[30]....
        /*00a4*/ 	.word	0x0500000c


	//   ....[31]....
        /*00a8*/ 	.word	0x0500000c


	//   ....[32]....
        /*00ac*/ 	.word	0x0500000c


	//   ....[33]....
        /*00b0*/ 	.word	0x0500000c


	//   ....[34]....
        /*00b4*/ 	.word	0x0500000c


	//   ....[35]....
        /*00b8*/ 	.word	0x0500000c


	//   ....[36]....
        /*00bc*/ 	.word	0x0500000c


	//   ....[37]....
        /*00c0*/ 	.word	0x0500000c


	//   ....[38]....
        /*00c4*/ 	.word	0x0500000c


	//   ....[39]....
        /*00c8*/ 	.word	0x0500000c


	//----- nvinfo : EIATTR_COOP_GROUP_INSTR_OFFSETS
	.align		4
.L_2147:
        /*00cc*/ 	.byte	0x04, 0x28
        /*00ce*/ 	.short	(.L_2149 - .L_2148)


	//   ....[0]....
.L_2148:
        /*00d0*/ 	.word	0x00000ce0


	//   ....[1]....
        /*00d4*/ 	.word	0x00000cf0


	//   ....[2]....
        /*00d8*/ 	.word	0x00000d00


	//   ....[3]....
        /*00dc*/ 	.word	0x00000d10


	//   ....[4]....
        /*00e0*/ 	.word	0x00000d40


	//   ....[5]....
        /*00e4*/ 	.word	0x00000d70


	//   ....[6]....
        /*00e8*/ 	.word	0x00000d80


	//   ....[7]....
        /*00ec*/ 	.word	0x00000d90


	//   ....[8]....
        /*00f0*/ 	.word	0x00000db0


	//   ....[9]....
        /*00f4*/ 	.word	0x00000df0


	//   ....[10]....
        /*00f8*/ 	.word	0x00000e00


	//   ....[11]....
        /*00fc*/ 	.word	0x00000e10


	//   ....[12]....
        /*0100*/ 	.word	0x00000e30


	//   ....[13]....
        /*0104*/ 	.word	0x00000e70


	//   ....[14]....
        /*0108*/ 	.word	0x00000e80


	//   ....[15]....
        /*010c*/ 	.word	0x00000e90


	//   ....[16]....
        /*0110*/ 	.word	0x00000eb0


	//   ....[17]....
        /*0114*/ 	.word	0x00000ee0


	//   ....[18]....
        /*0118*/ 	.word	0x00000f00


	//   ....[19]....
        /*011c*/ 	.word	0x00000f10


	//   ....[20]....
        /*0120*/ 	.word	0x00001230


	//   ....[21]....
        /*0124*/ 	.word	0x00001290


	//   ....[22]....
        /*0128*/ 	.word	0x000012f0


	//   ....[23]....
        /*012c*/ 	.word	0x00001350


	//   ....[24]....
        /*0130*/ 	.word	0x000013b0


	//   ....[25]....
        /*0134*/ 	.word	0x00001410


	//   ....[26]....
        /*0138*/ 	.word	0x00001480


	//   ....[27]....
        /*013c*/ 	.word	0x000014f0


	//   ....[28]....
        /*0140*/ 	.word	0x00001560


	//   ....[29]....
        /*0144*/ 	.word	0x000015d0


	//   ....[30]....
        /*0148*/ 	.word	0x00001630


	//   ....[31]....
        /*014c*/ 	.word	0x000016a0


	//   ....[32]....
        /*0150*/ 	.word	0x00001710


	//   ....[33]....
        /*0154*/ 	.word	0x00001780


	//   ....[34]....
        /*0158*/ 	.word	0x000017f0


	//   ....[35]....
        /*015c*/ 	.word	0x00001850


	//   ....[36]....
        /*0160*/ 	.word	0x000018c0


	//   ....[37]....
        /*0164*/ 	.word	0x00001930


	//   ....[38]....
        /*0168*/ 	.word	0x000019a0


	//   ....[39]....
        /*016c*/ 	.word	0x00001a10


	//----- nvinfo : EIATTR_EXIT_INSTR_OFFSETS
	.align		4
.L_2149:
        /*0170*/ 	.byte	0x04, 0x1c
        /*0172*/ 	.short	(.L_2151 - .L_2150)


	//   ....[0]....
.L_2150:
        /*0174*/ 	.word	0x00000070


	//   ....[1]....
        /*0178*/ 	.word	0x000011d0


	//----- nvinfo : EIATTR_MAX_THREADS
	.align		4
.L_2151:
        /*017c*/ 	.byte	0x04, 0x05
        /*017e*/ 	.short	(.L_2153 - .L_2152)
.L_2152:
        /*0180*/ 	.word	0x00000400
        /*0184*/ 	.word	0x00000001
        /*0188*/ 	.word	0x00000001


	//----- nvinfo : EIATTR_CRS_STACK_SIZE
	.align		4
.L_2153:
        /*018c*/ 	.byte	0x04, 0x1e
        /*018e*/ 	.short	(.L_2155 - .L_2154)
.L_2154:
        /*0190*/ 	.word	0x00000000


	//----- nvinfo : EIATTR_CBANK_PARAM_SIZE
	.align		4
.L_2155:
        /*0194*/ 	.byte	0x03, 0x19
        /*0196*/ 	.short	0x0128


	//----- nvinfo : EIATTR_PARAM_CBANK
	.align		4
        /*0198*/ 	.byte	0x04, 0x0a
        /*019a*/ 	.short	(.L_2157 - .L_2156)
	.align		4
.L_2156:
        /*019c*/ 	.word	index@(.nv.constant0._ZN10layer_norm40ln_parallel_residual_bwd_finalize_kernelINS_22Kernel_traits_finalizeILj4096E6__halfS2_fS2_fjLb0ELj1024ELj4ENS_18Kernel_traits_baseILj4096ES2_S2_fS2_fjLj1024EEEEELb0EEEvNS_9BwdParamsE)
        /*01a0*/ 	.short	0x0210
        /*01a2*/ 	.short	0x0128


	//----- nvinfo : EIATTR_SW_WAR
	.align		4
.L_2157:
        /*01a4*/ 	.byte	0x04, 0x36
        /*01a6*/ 	.short	(.L_2159 - .L_2158)
.L_2158:
        /*01a8*/ 	.word	0x00000008
.L_2159:


//--------------------- .nv.info._ZN10layer_norm31ln_parallel_residual_bwd_kernelINS_13Kernel_traitsI6__halfS2_fS2_fjLj4096ELj1ELj1ELj8ELj16ENS_18Kernel_traits_baseILj4096ES2_S2_fS2_fjLj256EEEEELb1ELb1ELb0EEEvNS_9BwdParamsE --------------------------
	.section	.nv.info._ZN10layer_norm31ln_parallel_residual_bwd_kernelINS_13Kernel_traitsI6__halfS2_fS2_fjLj4096ELj1ELj1ELj8ELj16ENS_18Kernel_traits_baseILj4096ES2_S2_fS2_fjLj256EEEEELb1ELb1ELb0EEEvNS_9BwdParamsE,"",@"SHT_CUDA_INFO"
	.sectionflags	@""
	.align	4


	//----- nvinfo : EIATTR_CUDA_API_VERSION
	.align		4
        /*0000*/ 	.byte	0x04, 0x37
        /*0002*/ 	.short	(.L_2161 - .L_2160)
.L_2160:
        /*0004*/ 	.word	0x00000082


	//----- nvinfo : EIATTR_KPARAM_INFO
	.align		4
.L_2161:
        /*0008*/ 	.byte	0x04, 0x17
        /*000a*/ 	.short	(.L_2163 - .L_2162)
.L_2162:
        /*000c*/ 	.word	0x00000000
        /*0010*/ 	.short	0x0000
        /*0012*/ 	.short	0x0000
        /*0014*/ 	.byte	0x00, 0xf0, 0xa1, 0x04


	//----- nvinfo : EIATTR_SPARSE_MMA_MASK
	.align		4
.L_2163:
        /*0018*/ 	.byte	0x03, 0x50
        /*001a*/ 	.short	0x0000


	//----- nvinfo : EIATTR_MAXREG_COUNT
	.align		4
        /*001c*/ 	.byte	0x03, 0x1b
        /*001e*/ 	.short	0x00ff


	//----- nvinfo : EIATTR_NUM_BARRIERS
	.align		4
        /*0020*/ 	.byte	0x02, 0x4c
        /*0022*/ 	.byte	0x01
	.zero		1


	//----- nvinfo : EIATTR_MERCURY_ISA_VERSION
	.align		4
        /*0024*/ 	.byte	0x03, 0x5f
        /*0026*/ 	.short	0x0101


	//----- nvinfo : EIATTR_COOP_GROUP_MASK_REGIDS
	.align		4
        /*0028*/ 	.byte	0x04, 0x29
        /*002a*/ 	.short	(.L_2165 - .L_2164)


	//   ....[0]....
.L_2164:
        /*002c*/ 	.word	0xffffffff


	//   ....[1]....
        /*0030*/ 	.word	0xffffffff


	//   ....[2]....
        /*0034*/ 	.word	0xffffffff


	//   ....[3]....
        /*0038*/ 	.word	0xffffffff


	//   ....[4]....
        /*003c*/ 	.word	0xffffffff


	//   ....[5]....
        /*0040*/ 	.word	0xffffffff


	//   ....[6]....
        /*0044*/ 	.word	0xffffffff


	//   ....[7]....
        /*0048*/ 	.word	0xffffffff


	//   ....[8]....
        /*004c*/ 	.word	0xffffffff


	//   ....[9]....
        /*0050*/ 	.word	0xffffffff


	//   ....[10]....
        /*0054*/ 	.word	0x05000048


	//   ....[11]....
        /*0058*/ 	.word	0x05000048


	//   ....[12]....
        /*005c*/ 	.word	0x05000048


	//   ....[13]....
        /*0060*/ 	.word	0x05000048


	//   ....[14]....
        /*0064*/ 	.word	0x05000048


	//   ....[15]....
        /*0068*/ 	.word	0x05000048


	//   ....[16]....
        /*006c*/ 	.word	0x05000048


	//   ....[17]....
        /*0070*/ 	.word	0x05000048


	//   ....[18]....
        /*0074*/ 	.word	0x05000048


	//   ....[19]....
        /*0078*/ 	.word	0x05000048


	//----- nvinfo : EIATTR_COOP_GROUP_INSTR_OFFSETS
	.align		4
.L_2165:
        /*007c*/ 	.byte	0x04, 0x28
        /*007e*/ 	.short	(.L_2167 - .L_2166)


	//   ....[0]....
.L_2166:
        /*0080*/ 	.word	0x00001150


	//   ....[1]....
        /*0084*/ 	.word	0x00001160


	//   ....[2]....
        /*0088*/ 	.word	0x00001190


	//   ....[3]....
        /*008c*/ 	.word	0x000011a0


	//   ....[4]....
        /*0090*/ 	.word	0x000011d0


	//   ....[5]....
        /*0094*/ 	.word	0x000011e0


	//   ....[6]....
        /*0098*/ 	.word	0x00001210


	//   ....[7]....
        /*009c*/ 	.word	0x00001220


	//   ....[8]....
        /*00a0*/ 	.word	0x00001250


	//   ....[9]....
        /*00a4*/ 	.word	0x00001260


	//   ....[10]....
        /*00a8*/ 	.word	0x00002630


	//   ....[11]....
        /*00ac*/ 	.word	0x00002680


	//   ....[12]....
        /*00b0*/ 	.word	0x000026f0


	//   ....[13]....
        /*00b4*/ 	.word	0x00002750


	//   ....[14]....
        /*00b8*/ 	.word	0x000027c0


	//   ....[15]....
        /*00bc*/ 	.word	0x00002820


	//   ....[16]....
        /*00c0*/ 	.word	0x00002890


	//   ....[17]....
        /*00c4*/ 	.word	0x000028f0


	//   ....[18]....
        /*00c8*/ 	.word	0x00002960


	//   ....[19]....
        /*00cc*/ 	.word	0x000029c0


	//----- nvinfo : EIATTR_EXIT_INSTR_OFFSETS
	.align		4
.L_2167:
        /*00d0*/ 	.byte	0x04, 0x1c
        /*00d2*/ 	.short	(.L_2169 - .L_2168)


	//   ....[0]....
.L_2168:
        /*00d4*/ 	.word	0x00002540


	//   ....[1]....
        /*00d8*/ 	.word	0x000025d0


	//----- nvinfo : EIATTR_MAX_THREADS
	.align		4
.L_2169:
        /*00dc*/ 	.byte	0x04, 0x05
        /*00de*/ 	.short	(.L_2171 - .L_2170)
.L_2170:
        /*00e0*/ 	.word	0x00000100
        /*00e4*/ 	.word	0x00000001
        /*00e8*/ 	.word	0x00000001


	//----- nvinfo : EIATTR_CRS_STACK_SIZE
	.align		4
.L_2171:
        /*00ec*/ 	.byte	0x04, 0x1e
        /*00ee*/ 	.short	(.L_2173 - .L_2172)
.L_2172:
        /*00f0*/ 	.word	0x00000000


	//----- nvinfo : EIATTR_CBANK_PARAM_SIZE
	.align		4
.L_2173:
        /*00f4*/ 	.byte	0x03, 0x19
        /*00f6*/ 	.short	0x0128


	//----- nvinfo : EIATTR_PARAM_CBANK
	.align		4
        /*00f8*/ 	.byte	0x04, 0x0a
        /*00fa*/ 	.short	(.L_2175 - .L_2174)
	.align		4
.L_2174:
        /*00fc*/ 	.word	index@(.nv.constant0._ZN10layer_norm31ln_parallel_residual_bwd_kernelINS_13Kernel_traitsI6__halfS2_fS2_fjLj4096ELj1ELj1ELj8ELj16ENS_18Kernel_traits_baseILj4096ES2_S2_fS2_fjLj256EEEEELb1ELb1ELb0EEEvNS_9BwdParamsE)
        /*0100*/ 	.short	0x0210
        /*0102*/ 	.short	0x0128


	//----- nvinfo : EIATTR_SW_WAR
	.align		4
.L_2175:
        /*0104*/ 	.byte	0x04, 0x36
        /*0106*/ 	.short	(.L_2177 - .L_2176)
.L_2176:
        /*0108*/ 	.word	0x00000008
.L_2177:


//--------------------- .nv.info._ZN10layer_norm22ln_bwd_finalize_kernelINS_22Kernel_traits_finalizeILj4096E6__halfS2_fS2_fjLb0ELj1024ELj4ENS_18Kernel_traits_baseILj4096ES2_S2_fS2_fjLj1024EEEEELb0ELb1EEEvNS_9BwdParamsE --------------------------
	.section	.nv.info._ZN10layer_norm22ln_bwd_finalize_kernelINS_22Kernel_traits_finalizeILj4096E6__halfS2_fS2_fjLb0ELj1024ELj4ENS_18Kernel_traits_baseILj4096ES2_S2_fS2_fjLj1024EEEEELb0ELb1EEEvNS_9BwdParamsE,"",@"SHT_CUDA_INFO"
	.sectionflags	@""
	.align	4


	//----- nvinfo : EIATTR_CUDA_API_VERSION
	.align		4
        /*0000*/ 	.byte	0x04, 0x37
        /*0002*/ 	.short	(.L_2179 - .L_2178)
.L_2178:
        /*0004*/ 	.word	0x00000082


	//----- nvinfo : EIATTR_KPARAM_INFO
	.align		4
.L_2179:
        /*0008*/ 	.byte	0x04, 0x17
        /*000a*/ 	.short	(.L_2181 - .L_2180)
.L_2180:
        /*000c*/ 	.word	0x00000000
        /*0010*/ 	.short	0x0000
        /*0012*/ 	.short	0x0000
        /*0014*/ 	.byte	0x00, 0xf0, 0xa1, 0x04


	//----- nvinfo : EIATTR_SPARSE_MMA_MASK
	.align		4
.L_2181:
        /*0018*/ 	.byte	0x03, 0x50
        /*001a*/ 	.short	0x0000


	//----- nvinfo : EIATTR_MAXREG_COUNT
	.align		4
        /*001c*/ 	.byte	0x03, 0x1b
        /*001e*/ 	.short	0x0040


	//----- nvinfo : EIATTR_NUM_BARRIERS
	.align		4
        /*0020*/ 	.byte	0x02, 0x4c
        /*0022*/ 	.byte	0x01
	.zero		1


	//----- nvinfo : EIATTR_MERCURY_ISA_VERSION
	.align		4
        /*0024*/ 	.byte	0x03, 0x5f
        /*0026*/ 	.short	0x0101


	//----- nvinfo : EIATTR_COOP_GROUP_MASK_REGIDS
	.align		4
        /*0028*/ 	.byte	0x04, 0x29
        /*002a*/ 	.short	(.L_2183 - .L_2182)


	//   ....[0]....
.L_2182:
        /*002c*/ 	.word	0xffffffff


	//   ....[1]....
        /*0030*/ 	.word	0xffffffff


	//   ....[2]....
        /*0034*/ 	.word	0xffffffff


	//   ....[3]....
        /*0038*/ 	.word	0xffffffff


	//   ....[4]....
        /*003c*/ 	.word	0xffffffff


	//   ....[5]....
        /*0040*/ 	.word	0xffffffff


	//   ....[6]....
        /*0044*/ 	.word	0xffffffff


	//   ....[7]....
        /*0048*/ 	.word	0xffffffff


	//   ....[8]....
        /*004c*/ 	.word	0xffffffff


	//   ....[9]....
        /*0050*/ 	.word	0xffffffff


	//   ....[10]....
        /*0054*/ 	.word	0x05000011


	//   ....[11]....
        /*0058*/ 	.word	0x05000011


	//   ....[12]....
        /*005c*/ 	.word	0x05000011


	//   ....[13]....
        /*0060*/ 	.word	0x05000011


	//   ....[14]....
        /*0064*/ 	.word	0x05000011


	//   ....[15]....
        /*0068*/ 	.word	0x05000011


	//   ....[16]....
        /*006c*/ 	.word	0x05000011


	//   ....[17]....
        /*0070*/ 	.word	0x05000011


	//   ....[18]....
        /*0074*/ 	.word	0x05000011


	//   ....[19]....
        /*0078*/ 	.word	0x05000011


	//----- nvinfo : EIATTR_COOP_GROUP_INSTR_OFFSETS
	.align		4
.L_2183:
        /*007c*/ 	.byte	0x04, 0x28
        /*007e*/ 	.short	(.L_2185 - .L_2184)


	//   ....[0]....
.L_2184:
        /*0080*/ 	.word	0x000008e0


	//   ....[1]....
        /*0084*/ 	.word	0x000008f0


	//   ....[2]....
        /*0088*/ 	.word	0x00000920


	//   ....[3]....
        /*008c*/ 	.word	0x00000930


	//   ....[4]....
        /*0090*/ 	.word	0x00000960


	//   ....[5]....
        /*0094*/ 	.word	0x00000970


	//   ....[6]....
        /*0098*/ 	.word	0x000009a0


	//   ....[7]....
        /*009c*/ 	.word	0x000009b0


	//   ....[8]....
        /*00a0*/ 	.word	0x000009e0


	//   ....[9]....
        /*00a4*/ 	.word	0x000009f0


	//   ....[10]....
        /*00a8*/ 	.word	0x00000bf0


	//   ....[11]....
        /*00ac*/ 	.word	0x00000c60


	//   ....[12]....
        /*00b0*/ 	.word	0x00000cd0


	//   ....[13]....
        /*00b4*/ 	.word	0x00000d40


	//   ....[14]....
        /*00b8*/ 	.word	0x00000db0


	//   ....[15]....
        /*00bc*/ 	.word	0x00000e10


	//   ....[16]....
        /*00c0*/ 	.word	0x00000e80


	//   ....[17]....
        /*00c4*/ 	.word	0x00000ef0


	//   ....[18]....
        /*00c8*/ 	.word	0x00000f60


	//   ....[19]....
        /*00cc*/ 	.word	0x00000fd0


	//----- nvinfo : EIATTR_EXIT_INSTR_OFFSETS
	.align		4
.L_2185:
        /*00d0*/ 	.byte	0x04, 0x1c
        /*00d2*/ 	.short	(.L_2187 - .L_2186)


	//   ....[0]....
.L_2186:
        /*00d4*/ 	.word	0x00000070


	//   ....[1]....
        /*00d8*/ 	.word	0x00000b90


	//----- nvinfo : EIATTR_MAX_THREADS
	.align		4
.L_2187:
        /*00dc*/ 	.byte	0x04, 0x05
        /*00de*/ 	.short	(.L_2189 - .L_2188)
.L_2188:
        /*00e0*/ 	.word	0x00000400
        /*00e4*/ 	.word	0x00000001
        /*00e8*/ 	.word	0x00000001


	//----- nvinfo : EIATTR_CRS_STACK_SIZE
	.align		4
.L_2189:
        /*00ec*/ 	.byte	0x04, 0x1e
        /*00ee*/ 	.short	(.L_2191 - .L_2190)
.L_2190:
        /*00f0*/ 	.word	0x00000000


	//----- nvinfo : EIATTR_CBANK_PARAM_SIZE
	.align		4
.L_2191:
        /*00f4*/ 	.byte	0x03, 0x19
        /*00f6*/ 	.short	0x0128


	//----- nvinfo : EIATTR_PARAM_CBANK
	.align		4
        /*00f8*/ 	.byte	0x04, 0x0a
        /*00fa*/ 	.short	(.L_2193 - .L_2192)
	.align		4
.L_2192:
        /*00fc*/ 	.word	index@(.nv.constant0._ZN10layer_norm22ln_bwd_finalize_kernelINS_22Kernel_traits_finalizeILj4096E6__halfS2_fS2_fjLb0ELj1024ELj4ENS_18Kernel_traits_baseILj4096ES2_S2_fS2_fjLj1024EEEEELb0ELb1EEEvNS_9BwdParamsE)
        /*0100*/ 	.short	0x0210
        /*0102*/ 	.short	0x0128


	//----- nvinfo : EIATTR_SW_WAR
	.align		4
.L_2193:
        /*0104*/ 	.byte	0x04, 0x36
        /*0106*/ 	.short	(.L_2195 - .L_2194)
.L_2194:
        /*0108*/ 	.word	0x00000008
.L_2195:


//--------------------- .nv.info._ZN10layer_norm40ln_parallel_residual_bwd_finalize_kernelINS_22Kernel_traits_finalizeILj4096E6__halfS2_fS2_fjLb0ELj1024ELj4ENS_18Kernel_traits_baseILj4096ES2_S2_fS2_fjLj1024EEEEELb1EEEvNS_9BwdParamsE --------------------------
	.section	.nv.info._ZN10layer_norm40ln_parallel_residual_bwd_finalize_kernelINS_22Kernel_traits_finalizeILj4096E6__halfS2_fS2_fjLb0ELj1024ELj4ENS_18Kernel_traits_baseILj4096ES2_S2_fS2_fjLj1024EEEEELb1EEEvNS_9BwdParamsE,"",@"SHT_CUDA_INFO"
	.sectionflags	@""
	.align	4


	//----- nvinfo : EIATTR_CUDA_API_VERSION
	.align		4
        /*0000*/ 	.byte	0x04, 0x37
        /*0002*/ 	.short	(.L_2197 - .L_2196)
.L_2196:
        /*0004*/ 	.word	0x00000082


	//----- nvinfo : EIATTR_KPARAM_INFO
	.align		4
.L_2197:
        /*0008*/ 	.byte	0x04, 0x17
        /*000a*/ 	.short	(.L_2199 - .L_2198)
.L_2198:
        /*000c*/ 	.word	0x00000000
        /*0010*/ 	.short	0x0000
        /*0012*/ 	.short	0x0000
        /*0014*/ 	.byte	0x00, 0xf0, 0xa1, 0x04


	//----- nvinfo : EIATTR_SPARSE_MMA_MASK
	.align		4
.L_2199:
        /*0018*/ 	.byte	0x03, 0x50
        /*001a*/ 	.short	0x0000


	//----- nvinfo : EIATTR_MAXREG_COUNT
	.align		4
        /*001c*/ 	.byte	0x03, 0x1b
        /*001e*/ 	.short	0x0040


	//----- nvinfo : EIATTR_NUM_BARRIERS
	.align		4
        /*0020*/ 	.byte	0x02, 0x4c
        /*0022*/ 	.byte	0x01
	.zero		1


	//----- nvinfo : EIATTR_MERCURY_ISA_VERSION
	.align		4
        /*0024*/ 	.byte	0x03, 0x5f
        /*0026*/ 	.short	0x0101


	//----- nvinfo : EIATTR_COOP_GROUP_MASK_REGIDS
	.align		4
        /*0028*/ 	.byte	0x04, 0x29
        /*002a*/ 	.short	(.L_2201 - .L_2200)


	//   ....[0]....
.L_2200:
        /*002c*/ 	.word	0xffffffff


	//   ....[1]....
        /*0030*/ 	.word	0xffffffff


	//   ....[2]....
        /*0034*/ 	.word	0xffffffff


	//   ....[3]....
        /*0038*/ 	.word	0xffffffff


	//   ....[4]....
        /*003c*/ 	.word	0xffffffff


	//   ....[5]....
        /*0040*/ 	.word	0xffffffff


	//   ....[6]....
        /*0044*/ 	.word	0xffffffff


	//   ....[7]....
        /*0048*/ 	.word	0xffffffff


	//   ....[8]....
        /*004c*/ 	.word	0xffffffff


	//   ....[9]....
        /*0050*/ 	.word	0xffffffff


	//   ....[10]....
        /*0054*/ 	.word	0xffffffff


	//   ....[11]....
        /*0058*/ 	.word	0xffffffff


	//   ....[12]....
        /*005c*/ 	.word	0xffffffff


	//   ....[13]....
        /*0060*/ 	.word	0xffffffff


	//   ....[14]....
        /*0064*/ 	.word	0xffffffff


	//   ....[15]....
        /*0068*/ 	.word	0xffffffff


	//   ....[16]....
        /*006c*/ 	.word	0xffffffff


	//   ....[17]....
        /*0070*/ 	.word	0xffffffff


	//   ....[18]....
        /*0074*/ 	.word	0xffffffff


	//   ....[19]....
        /*0078*/ 	.word	0xffffffff


	//   ....[20]....
        /*007c*/ 	.word	0x0500000b


	//   ....[21]....
        /*0080*/ 	.word	0x0500000b


	//   ....[22]....
        /*0084*/ 	.word	0x0500000b


	//   ....[23]....
        /*0088*/ 	.word	0x0500000b


	//   ....[24]....
        /*008c*/ 	.word	0x0500000b


	//   ....[25]....
        /*0090*/ 	.word	0x0500000b


	//   ....[26]....
        /*0094*/ 	.word	0x0500000b


	//   ....[27]....
        /*0098*/ 	.word	0x0500000b


	//   ....[28]....
        /*009c*/ 	.word	0x0500000b


	//   ....[29]....
        /*00a0*/ 	.word	0x0500000b


	//   ....[30]....
        /*00a4*/ 	.word	0x0500000b


	//   ....[31]....
        /*00a8*/ 	.word	0x0500000b


	//   ....[32]....
        /*00ac*/ 	.word	0x0500000b


	//   ....[33]....
        /*00b0*/ 	.word	0x0500000b


	//   ....[34]....
        /*00b4*/ 	.word	0x0500000b


	//   ....[35]....
        /*00b8*/ 	.word	0x0500000b


	//   ....[36]....
        /*00bc*/ 	.word	0x0500000b


	//   ....[37]....
        /*00c0*/ 	.word	0x0500000b


	//   ....[38]....
        /*00c4*/ 	.word	0x0500000b


	//   ....[39]....
        /*00c8*/ 	.word	0x0500000b


	//----- nvinfo : EIATTR_COOP_GROUP_INSTR_OFFSETS
	.align		4
.L_2201:
        /*00cc*/ 	.byte	0x04, 0x28
        /*00ce*/ 	.short	(.L_2203 - .L_2202)


	//   ....[0]....
.L_2202:
        /*00d0*/ 	.word	0x00000ce0


	//   ....[1]....
        /*00d4*/ 	.word	0x00000cf0


	//   ....[2]....
        /*00d8*/ 	.word	0x00000d00


	//   ....[3]....
        /*00dc*/ 	.word	0x00000d10


	//   ....[4]....
        /*00e0*/ 	.word	0x00000d40


	//   ....[5]....
        /*00e4*/ 	.word	0x00000d70


	//   ....[6]....
        /*00e8*/ 	.word	0x00000d80


	//   ....[7]....
        /*00ec*/ 	.word	0x00000d90


	//   ....[8]....
        /*00f0*/ 	.word	0x00000db0


	//   ....[9]....
        /*00f4*/ 	.word	0x00000df0


	//   ....[10]....
        /*00f8*/ 	.word	0x00000e00


	//   ....[11]....
        /*00fc*/ 	.word	0x00000e10


	//   ....[12]....
        /*0100*/ 	.word	0x00000e30


	//   ....[13]....
        /*0104*/ 	.word	0x00000e70


	//   ....[14]....
        /*0108*/ 	.word	0x00000e80


	//   ....[15]....
        /*010c*/ 	.word	0x00000e90


	//   ....[16]....
        /*0110*/ 	.word	0x00000eb0


	//   ....[17]....
        /*0114*/ 	.word	0x00000ee0


	//   ....[18]....
        /*0118*/ 	.word	0x00000f00


	//   ....[19]....
        /*011c*/ 	.word	0x00000f10


	//   ....[20]....
        /*0120*/ 	.word	0x00001210


	//   ....[21]....
        /*0124*/ 	.word	0x00001270


	//   ....[22]....
        /*0128*/ 	.word	0x000012d0


	//   ....[23]....
        /*012c*/ 	.word	0x00001330


	//   ....[24]....
        /*0130*/ 	.word	0x00001390


	//   ....[25]....
        /*0134*/ 	.word	0x000013f0


	//   ....[26]....
        /*0138*/ 	.word	0x00001460


	//   ....[27]....
        /*013c*/ 	.word	0x000014d0


	//   ....[28]....
        /*0140*/ 	.word	0x00001540


	//   ....[29]....
        /*0144*/ 	.word	0x000015b0


	//   ....[30]....
        /*0148*/ 	.word	0x00001610


	//   ....[31]....
        /*014c*/ 	.word	0x00001680


	//   ....[32]....
        /*0150*/ 	.word	0x000016f0


	//   ....[33]....
        /*0154*/ 	.word	0x00001760


	//   ....[34]....
        /*0158*/ 	.word	0x000017d0


	//   ....[35]....
        /*015c*/ 	.word	0x00001830


	//   ....[36]....
        /*0160*/ 	.word	0x000018a0


	//   ....[37]....
        /*0164*/ 	.word	0x00001910


	//   ....[38]....
        /*0168*/ 	.word	0x00001980


	//   ....[39]....
        /*016c*/ 	.word	0x000019f0


	//----- nvinfo : EIATTR_EXIT_INSTR_OFFSETS
	.align		4
.L_2203:
        /*0170*/ 	.byte	0x04, 0x1c
        /*0172*/ 	.short	(.L_2205 - .L_2204)


	//   ....[0]....
.L_2204:
        /*0174*/ 	.word	0x00000070


	//   ....[1]....
        /*0178*/ 	.word	0x000011b0


	//----- nvinfo : EIATTR_MAX_THREADS
	.align		4
.L_2205:
        /*017c*/ 	.byte	0x04, 0x05
        /*017e*/ 	.short	(.L_2207 - .L_2206)
.L_2206:
        /*0180*/ 	.word	0x00000400
        /*0184*/ 	.word	0x00000001
        /*0188*/ 	.word	0x00000001


	//----- nvinfo : EIATTR_CRS_STACK_SIZE
	.align		4
.L_2207:
        /*018c*/ 	.byte	0x04, 0x1e
        /*018e*/ 	.short	(.L_2209 - .L_2208)
.L_2208:
        /*0190*/ 	.word	0x00000000


	//----- nvinfo : EIATTR_CBANK_PARAM_SIZE
	.align		4
.L_2209:
        /*0194*/ 	.byte	0x03, 0x19
        /*0196*/ 	.short	0x0128


	//----- nvinfo : EIATTR_PARAM_CBANK
	.align		4
        /*0198*/ 	.byte	0x04, 0x0a
        /*019a*/ 	.short	(.L_2211 - .L_2210)
	.align		4
.L_2210:
        /*019c*/ 	.word	index@(.nv.constant0._ZN10layer_norm40ln_parallel_residual_bwd_finalize_kernelINS_22Kernel_traits_finalizeILj4096E6__halfS2_fS2_fjLb0ELj1024ELj4ENS_18Kernel_traits_baseILj4096ES2_S2_fS2_fjLj1024EEEEELb1EEEvNS_9BwdParamsE)
        /*01a0*/ 	.short	0x0210
        /*01a2*/ 	.short	0x0128


	//----- nvinfo : EIATTR_SW_WAR
	.align		4
.L_2211:
        /*01a4*/ 	.byte	0x04, 0x36
        /*01a6*/ 	.short	(.L_2213 - .L_2212)
.L_2212:
        /*01a8*/ 	.word	0x00000008
.L_2213:


//--------------------- .nv.info._ZN10layer_norm31ln_parallel_residual_bwd_kernelINS_13Kernel_traitsI6__halfS2_fS2_fjLj4096ELj1ELj1ELj8ELj16ENS_18Kernel_traits_baseILj4096ES2_S2_fS2_fjLj256EEEEELb1ELb1ELb1EEEvNS_9BwdParamsE --------------------------
	.section	.nv.info._ZN10layer_norm31ln_parallel_residual_bwd_kernelINS_13Kernel_traitsI6__halfS2_fS2_fjLj4096ELj1ELj1ELj8ELj16ENS_18Kernel_traits_baseILj4096ES2_S2_fS2_fjLj256EEEEELb1ELb1ELb1EEEvNS_9BwdParamsE,"",@"SHT_CUDA_INFO"
	.sectionflags	@""
	.align	4


	//----- nvinfo : EIATTR_CUDA_API_VERSION
	.align		4
        /*0000*/ 	.byte	0x04, 0x37
        /*0002*/ 	.short	(.L_2215 - .L_2214)
.L_2214:
        /*0004*/ 	.word	0x00000082


	//----- nvinfo : EIATTR_KPARAM_INFO
	.align		4
.L_2215:
        /*0008*/ 	.byte	0x04, 0x17
        /*000a*/ 	.short	(.L_2217 - .L_2216)
.L_2216:
        /*000c*/ 	.word	0x00000000
        /*0010*/ 	.short	0x0000
        /*0012*/ 	.short	0x0000
        /*0014*/ 	.byte	0x00, 0xf0, 0xa1, 0x04


	//----- nvinfo : EIATTR_SPARSE_MMA_MASK
	.align		4
.L_2217:
        /*0018*/ 	.byte	0x03, 0x50
        /*001a*/ 	.short	0x0000


	//----- nvinfo : EIATTR_MAXREG_COUNT
	.align		4
        /*001c*/ 	.byte	0x03, 0x1b
        /*001e*/ 	.short	0x00ff


	//----- nvinfo : EIATTR_NUM_BARRIERS
	.align		4
        /*0020*/ 	.byte	0x02, 0x4c
        /*0022*/ 	.byte	0x01
	.zero		1


	//----- nvinfo : EIATTR_MERCURY_ISA_VERSION
	.align		4
        /*0024*/ 	.byte	0x03, 0x5f
        /*0026*/ 	.short	0x0101


	//----- nvinfo : EIATTR_COOP_GROUP_MASK_REGIDS
	.align		4
        /*0028*/ 	.byte	0x04, 0x29
        /*002a*/ 	.short	(.L_2219 - .L_2218)


	//   ....[0]....
.L_2218:
        /*002c*/ 	.word	0xffffffff


	//   ....[1]....
        /*0030*/ 	.word	0xffffffff


	//   ....[2]....
        /*0034*/ 	.word	0xffffffff


	//   ....[3]....
        /*0038*/ 	.word	0xffffffff


	//   ....[4]....
        /*003c*/ 	.word	0xffffffff


	//   ....[5]....
        /*0040*/ 	.word	0xffffffff


	//   ....[6]....
        /*0044*/ 	.word	0xffffffff


	//   ....[7]....
        /*0048*/ 	.word	0xffffffff


	//   ....[8]....
        /*004c*/ 	.word	0xffffffff


	//   ....[9]....
        /*0050*/ 	.word	0xffffffff


	//   ....[10]....
        /*0054*/ 	.word	0x05000028


	//   ....[11]....
        /*0058*/ 	.word	0x05000028


	//   ....[12]....
        /*005c*/ 	.word	0x05000028


	//   ....[13]....
        /*0060*/ 	.word	0x05000028


	//   ....[14]....
        /*0064*/ 	.word	0x05000028


	//   ....[15]....
        /*0068*/ 	.word	0x05000028


	//   ....[16]....
        /*006c*/ 	.word	0x05000028


	//   ....[17]....
        /*0070*/ 	.word	0x05000028


	//   ....[18]....
        /*0074*/ 	.word	0x05000028


	//   ....[19]....
        /*0078*/ 	.word	0x05000028


	//----- nvinfo : EIATTR_COOP_GROUP_INSTR_OFFSETS
	.align		4
.L_2219:
        /*007c*/ 	.byte	0x04, 0x28
        /*007e*/ 	.short	(.L_2221 - .L_2220)


	//   ....[0]....
.L_2220:
        /*0080*/ 	.word	0x00001080


	//   ....[1]....
        /*0084*/ 	.word	0x00001090


	//   ....[2]....
        /*0088*/ 	.word	0x000010c0


	//   ....[3]....
        /*008c*/ 	.word	0x000010d0


	//   ....[4]....
        /*0090*/ 	.word	0x00001100


	//   ....[5]....
        /*0094*/ 	.word	0x00001110


	//   ....[6]....
        /*0098*/ 	.word	0x00001140


	//   ....[7]....
        /*009c*/ 	.word	0x00001150


	//   ....[8]....
        /*00a0*/ 	.word	0x00001180


	//   ....[9]....
        /*00a4*/ 	.word	0x00001190


	//   ....[10]....
        /*00a8*/ 	.word	0x000025d0


	//   ....[11]....
        /*00ac*/ 	.word	0x00002620


	//   ....[12]....
        /*00b0*/ 	.word	0x00002690


	//   ....[13]....
        /*00b4*/ 	.word	0x000026f0


	//   ....[14]....
        /*00b8*/ 	.word	0x00002760


	//   ....[15]....
        /*00bc*/ 	.word	0x000027c0


	//   ....[16]....
        /*00c0*/ 	.word	0x00002830


	//   ....[17]....
        /*00c4*/ 	.word	0x00002890


	//   ....[18]....
        /*00c8*/ 	.word	0x00002900


	//   ....[19]....
        /*00cc*/ 	.word	0x00002960


	//----- nvinfo : EIATTR_EXIT_INSTR_OFFSETS
	.align		4
.L_2221:
        /*00d0*/ 	.byte	0x04, 0x1c
        /*00d2*/ 	.short	(.L_2223 - .L_2222)


	//   ....[0]....
.L_2222:
        /*00d4*/ 	.word	0x00002570


	//----- nvinfo : EIATTR_MAX_THREADS
	.align		4
.L_2223:
        /*00d8*/ 	.byte	0x04, 0x05
        /*00da*/ 	.short	(.L_2225 - .L_2224)
.L_2224:
        /*00dc*/ 	.word	0x00000100
        /*00e0*/ 	.word	0x00000001
        /*00e4*/ 	.word	0x00000001


	//----- nvinfo : EIATTR_CRS_STACK_SIZE
	.align		4
.L_2225:
        /*00e8*/ 	.byte	0x04, 0x1e
        /*00ea*/ 	.short	(.L_2227 - .L_2226)
.L_2226:
        /*00ec*/ 	.word	0x00000000


	//----- nvinfo : EIATTR_CBANK_PARAM_SIZE
	.align		4
.L_2227:
        /*00f0*/ 	.byte	0x03, 0x19
        /*00f2*/ 	.short	0x0128


	//----- nvinfo : EIATTR_PARAM_CBANK
	.align		4
        /*00f4*/ 	.byte	0x04, 0x0a
        /*00f6*/ 	.short	(.L_2229 - .L_2228)
	.align		4
.L_2228:
        /*00f8*/ 	.word	index@(.nv.constant0._ZN10layer_norm31ln_parallel_residual_bwd_kernelINS_13Kernel_traitsI6__halfS2_fS2_fjLj4096ELj1ELj1ELj8ELj16ENS_18Kernel_traits_baseILj4096ES2_S2_fS2_fjLj256EEEEELb1ELb1ELb1EEEvNS_9BwdParamsE)
        /*00fc*/ 	.short	0x0210
        /*00fe*/ 	.short	0x0128


	//----- nvinfo : EIATTR_SW_WAR
	.align		4
.L_2229:
        /*0100*/ 	.byte	0x04, 0x36
        /*0102*/ 	.short	(.L_2231 - .L_2230)
.L_2230:
        /*0104*/ 	.word	0x00000008
.L_2231:


//--------------------- .nv.info._ZN10layer_norm31ln_parallel_residual_bwd_kernelINS_13Kernel_traitsIf6__halffS2_fjLj4096ELj1ELj1ELj8ELj16ENS_18Kernel_traits_baseILj4096EfS2_fS2_fjLj256EEEEELb0ELb0ELb0EEEvNS_9BwdParamsE --------------------------
	.section	.nv.info._ZN10layer_norm31ln_parallel_residual_bwd_kernelINS_13Kernel_traitsIf6__halffS2_fjLj4096ELj1ELj1ELj8ELj16ENS_18Kernel_traits_baseILj4096EfS2_fS2_fjLj256EEEEELb0ELb0ELb0EEEvNS_9BwdParamsE,"",@"SHT_CUDA_INFO"
	.sectionflags	@""
	.align	4


	//----- nvinfo : EIATTR_CUDA_API_VERSION
	.align		4
        /*0000*/ 	.byte	0x04, 0x37
        /*0002*/ 	.short	(.L_2233 - .L_2232)
.L_2232:
        /*0004*/ 	.word	0x00000082


	//----- nvinfo : EIATTR_KPARAM_INFO
	.align		4
.L_2233:
        /*0008*/ 	.byte	0x04, 0x17
        /*000a*/ 	.short	(.L_2235 - .L_2234)
.L_2234:
        /*000c*/ 	.word	0x00000000
        /*0010*/ 	.short	0x0000
        /*0012*/ 	.short	0x0000
        /*0014*/ 	.byte	0x00, 0xf0, 0xa1, 0x04


	//----- nvinfo : EIATTR_SPARSE_MMA_MASK
	.align		4
.L_2235:
        /*0018*/ 	.byte	0x03, 0x50
        /*001a*/ 	.short	0x0000


	//----- nvinfo : EIATTR_MAXREG_COUNT
	.align		4
        /*001c*/ 	.byte	0x03, 0x1b
        /*001e*/ 	.short	0x00ff


	//----- nvinfo : EIATTR_NUM_BARRIERS
	.align		4
        /*0020*/ 	.byte	0x02, 0x4c
        /*0022*/ 	.byte	0x01
	.zero		1


	//----- nvinfo : EIATTR_MERCURY_ISA_VERSION
	.align		4
        /*0024*/ 	.byte	0x03, 0x5f
        /*0026*/ 	.short	0x0101


	//----- nvinfo : EIATTR_COOP_GROUP_MASK_REGIDS
	.align		4
        /*0028*/ 	.byte	0x04, 0x29
        /*002a*/ 	.short	(.L_2237 - .L_2236)


	//   ....[0]....
.L_2236:
        /*002c*/ 	.word	0xffffffff


	//   ....[1]....
        /*0030*/ 	.word	0xffffffff


	//   ....[2]....
        /*0034*/ 	.word	0xffffffff


	//   ....[3]....
        /*0038*/ 	.word	0xffffffff


	//   ....[4]....
        /*003c*/ 	.word	0xffffffff


	//   ....[5]....
        /*0040*/ 	.word	0xffffffff


	//   ....[6]....
        /*0044*/ 	.word	0xffffffff


	//   ....[7]....
        /*0048*/ 	.word	0xffffffff


	//   ....[8]....
        /*004c*/ 	.word	0xffffffff


	//   ....[9]....
        /*0050*/ 	.word	0xffffffff


	//   ....[10]....
        /*0054*/ 	.word	0x05000088


	//   ....[11]....
        /*0058*/ 	.word	0x05000088


	//   ....[12]....
        /*005c*/ 	.word	0x05000088


	//   ....[13]....
        /*0060*/ 	.word	0x05000088


	//   ....[14]....
        /*0064*/ 	.word	0x05000088


	//   ....[15]....
        /*0068*/ 	.word	0x05000088


	//   ....[16]....
        /*006c*/ 	.word	0x05000088


	//   ....[17]....
        /*0070*/ 	.word	0x05000088


	//   ....[18]....
        /*0074*/ 	.word	0x05000088


	//   ....[19]....
        /*0078*/ 	.word	0x05000088


	//----- nvinfo : EIATTR_COOP_GROUP_INSTR_OFFSETS
	.align		4
.L_2237:
        /*007c*/ 	.byte	0x04, 0x28
        /*007e*/ 	.short	(.L_2239 - .L_2238)


	//   ....[0]....
.L_2238:
        /*0080*/ 	.word	0x000014d0


	//   ....[1]....
        /*0084*/ 	.word	0x000014e0


	//   ....[2]....
        /*0088*/ 	.word	0x00001510


	//   ....[3]....
        /*008c*/ 	.word	0x00001520


	//   ....[4]....
        /*0090*/ 	.word	0x00001550


	//   ....[5]....
        /*0094*/ 	.word	0x00001560


	//   ....[6]....
        /*0098*/ 	.word	0x00001590


	//   ....[7]....
        /*009c*/ 	.word	0x000015a0


	//   ....[8]....
        /*00a0*/ 	.word	0x000015d0


	//   ....[9]....
        /*00a4*/ 	.word	0x000015e0


	//   ....[10]....
        /*00a8*/ 	.word	0x00002560


	//   ....[11]....
        /*00ac*/ 	.word	0x000025b0


	//   ....[12]....
        /*00b0*/ 	.word	0x00002620


	//   ....[13]....
        /*00b4*/ 	.word	0x00002680


	//   ....[14]....
        /*00b8*/ 	.word	0x000026f0


	//   ....[15]....
        /*00bc*/ 	.word	0x00002750


	//   ....[16]....
        /*00c0*/ 	.word	0x000027c0


	//   ....[17]....
        /*00c4*/ 	.word	0x00002820


	//   ....[18]....
        /*00c8*/ 	.word	0x00002890


	//   ....[19]....
        /*00cc*/ 	.word	0x000028f0


	//----- nvinfo : EIATTR_EXIT_INSTR_OFFSETS
	.align		4
.L_2239:
        /*00d0*/ 	.byte	0x04, 0x1c
        /*00d2*/ 	.short	(.L_2241 - .L_2240)


	//   ....[0]....
.L_2240:
        /*00d4*/ 	.word	0x000023f0


	//   ....[1]....
        /*00d8*/ 	.word	0x00002500


	//----- nvinfo : EIATTR_MAX_THREADS
	.align		4
.L_2241:
        /*00dc*/ 	.byte	0x04, 0x05
        /*00de*/ 	.short	(.L_2243 - .L_2242)
.L_2242:
        /*00e0*/ 	.word	0x00000100
        /*00e4*/ 	.word	0x00000001
        /*00e8*/ 	.word	0x00000001


	//----- nvinfo : EIATTR_CRS_STACK_SIZE
	.align		4
.L_2243:
        /*00ec*/ 	.byte	0x04, 0x1e
        /*00ee*/ 	.short	(.L_2245 - .L_2244)
.L_2244:
        /*00f0*/ 	.word	0x00000000


	//----- nvinfo : EIATTR_CBANK_PARAM_SIZE
	.align		4
.L_2245:
        /*00f4*/ 	.byte	0x03, 0x19
        /*00f6*/ 	.short	0x0128


	//----- nvinfo : EIATTR_PARAM_CBANK
	.align		4
        /*00f8*/ 	.byte	0x04, 0x0a
        /*00fa*/ 	.short	(.L_2247 - .L_2246)
	.align		4
.L_2246:
        /*00fc*/ 	.word	index@(.nv.constant0._ZN10layer_norm31ln_parallel_residual_bwd_kernelINS_13Kernel_traitsIf6__halffS2_fjLj4096ELj1ELj1ELj8ELj16ENS_18Kernel_traits_baseILj4096EfS2_fS2_fjLj256EEEEELb0ELb0ELb0EEEvNS_9BwdParamsE)
        /*0100*/ 	.short	0x0210
        /*0102*/ 	.short	0x0128


	//----- nvinfo : EIATTR_SW_WAR
	.align		4
.L_2247:
        /*0104*/ 	.byte	0x04, 0x36
        /*0106*/ 	.short	(.L_2249 - .L_2248)
.L_2248:
        /*0108*/ 	.word	0x00000008
.L_2249:


//--------------------- .nv.info._ZN10layer_norm31ln_parallel_residual_bwd_kernelINS_13Kernel_traitsIf6__halffS2_fjLj4096ELj1ELj1ELj8ELj16ENS_18Kernel_traits_baseILj4096EfS2_fS2_fjLj256EEEEELb0ELb0ELb1EEEvNS_9BwdParamsE --------------------------
	.section	.nv.info._ZN10layer_norm31ln_parallel_residual_bwd_kernelINS_13Kernel_traitsIf6__halffS2_fjLj4096ELj1ELj1ELj8ELj16ENS_18Kernel_traits_baseILj4096EfS2_fS2_fjLj256EEEEELb0ELb0ELb1EEEvNS_9BwdParamsE,"",@"SHT_CUDA_INFO"
	.sectionflags	@""
	.align	4


	//----- nvinfo : EIATTR_CUDA_API_VERSION
	.align		4
        /*0000*/ 	.byte	0x04, 0x37
        /*0002*/ 	.short	(.L_2251 - .L_2250)
.L_2250:
        /*0004*/ 	.word	0x00000082


	//----- nvinfo : EIATTR_KPARAM_INFO
	.align		4
.L_2251:
        /*0008*/ 	.byte	0x04, 0x17
        /*000a*/ 	.short	(.L_2253 - .L_2252)
.L_2252:
        /*000c*/ 	.word	0x00000000
        /*0010*/ 	.short	0x0000
        /*0012*/ 	.short	0x0000
        /*0014*/ 	.byte	0x00, 0xf0, 0xa1, 0x04


	//----- nvinfo : EIATTR_SPARSE_MMA_MASK
	.align		4
.L_2253:
        /*0018*/ 	.byte	0x03, 0x50
        /*001a*/ 	.short	0x0000


	//----- nvinfo : EIATTR_MAXREG_COUNT
	.align		4
        /*001c*/ 	.byte	0x03, 0x1b
        /*001e*/ 	.short	0x00ff


	//----- nvinfo : EIATTR_NUM_BARRIERS
	.align		4
        /*0020*/ 	.byte	0x02, 0x4c
        /*0022*/ 	.byte	0x01
	.zero		1


	//----- nvinfo : EIATTR_MERCURY_ISA_VERSION
	.align		4
        /*0024*/ 	.byte	0x03, 0x5f
        /*0026*/ 	.short	0x0101


	//----- nvinfo : EIATTR_COOP_GROUP_MASK_REGIDS
	.align		4
        /*0028*/ 	.byte	0x04, 0x29
        /*002a*/ 	.short	(.L_2255 - .L_2254)


	//   ....[0]....
.L_2254:
        /*002c*/ 	.word	0xffffffff


	//   ....[1]....
        /*0030*/ 	.word	0xffffffff


	//   ....[2]....
        /*0034*/ 	.word	0xffffffff


	//   ....[3]....
        /*0038*/ 	.word	0xffffffff


	//   ....[4]....
        /*003c*/ 	.word	0xffffffff


	//   ....[5]....
        /*0040*/ 	.word	0xffffffff


	//   ....[6]....
        /*0044*/ 	.word	0xffffffff


	//   ....[7]....
        /*0048*/ 	.word	0xffffffff


	//   ....[8]....
        /*004c*/ 	.word	0xffffffff


	//   ....[9]....
        /*0050*/ 	.word	0xffffffff


	//   ....[10]....
        /*0054*/ 	.word	0x05000048


	//   ....[11]....
        /*0058*/ 	.word	0x05000048


	//   ....[12]....
        /*005c*/ 	.word	0x05000048


	//   ....[13]....
        /*0060*/ 	.word	0x05000048


	//   ....[14]....
        /*0064*/ 	.word	0x05000048


	//   ....[15]....
        /*0068*/ 	.word	0x05000048


	//   ....[16]....
        /*006c*/ 	.word	0x05000048


	//   ....[17]....
        /*0070*/ 	.word	0x05000048


	//   ....[18]....
        /*0074*/ 	.word	0x05000048


	//   ....[19]....
        /*0078*/ 	.word	0x05000048


	//----- nvinfo : EIATTR_COOP_GROUP_INSTR_OFFSETS
	.align		4
.L_2255:
        /*007c*/ 	.byte	0x04, 0x28
        /*007e*/ 	.short	(.L_2257 - .L_2256)


	//   ....[0]....
.L_2256:
        /*0080*/ 	.word	0x00001550


	//   ....[1]....
        /*0084*/ 	.word	0x00001560


	//   ....[2]....
        /*0088*/ 	.word	0x00001590


	//   ....[3]....
        /*008c*/ 	.word	0x000015a0


	//   ....[4]....
        /*0090*/ 	.word	0x000015d0


	//   ....[5]....
        /*0094*/ 	.word	0x000015e0


	//   ....[6]....
        /*0098*/ 	.word	0x00001610


	//   ....[7]....
        /*009c*/ 	.word	0x00001620


	//   ....[8]....
        /*00a0*/ 	.word	0x00001650


	//   ....[9]....
        /*00a4*/ 	.word	0x00001660


	//   ....[10]....
        /*00a8*/ 	.word	0x000027e0


	//   ....[11]....
        /*00ac*/ 	.word	0x00002830


	//   ....[12]....
        /*00b0*/ 	.word	0x000028a0


	//   ....[13]....
        /*00b4*/ 	.word	0x00002900


	//   ....[14]....
        /*00b8*/ 	.word	0x00002970


	//   ....[15]....
        /*00bc*/ 	.word	0x000029d0


	//   ....[16]....
        /*00c0*/ 	.word	0x00002a40


	//   ....[17]....
        /*00c4*/ 	.word	0x00002aa0


	//   ....[18]....
        /*00c8*/ 	.word	0x00002b10


	//   ....[19]....
        /*00cc*/ 	.word	0x00002b70


	//----- nvinfo : EIATTR_EXIT_INSTR_OFFSETS
	.align		4
.L_2257:
        /*00d0*/ 	.byte	0x04, 0x1c
        /*00d2*/ 	.short	(.L_2259 - .L_2258)


	//   ....[0]....
.L_2258:
        /*00d4*/ 	.word	0x00002780


	//----- nvinfo : EIATTR_MAX_THREADS
	.align		4
.L_2259:
        /*00d8*/ 	.byte	0x04, 0x05
        /*00da*/ 	.short	(.L_2261 - .L_2260)
.L_2260:
        /*00dc*/ 	.word	0x00000100
        /*00e0*/ 	.word	0x00000001
        /*00e4*/ 	.word	0x00000001


	//----- nvinfo : EIATTR_CRS_STACK_SIZE
	.align		4
.L_2261:
        /*00e8*/ 	.byte	0x04, 0x1e
        /*00ea*/ 	.short	(.L_2263 - .L_2262)
.L_2262:
        /*00ec*/ 	.word	0x00000000


	//----- nvinfo : EIATTR_CBANK_PARAM_SIZE
	.align		4
.L_2263:
        /*00f0*/ 	.byte	0x03, 0x19
        /*00f2*/ 	.short	0x0128


	//----- nvinfo : EIATTR_PARAM_CBANK
	.align		4
        /*00f4*/ 	.byte	0x04, 0x0a
        /*00f6*/ 	.short	(.L_2265 - .L_2264)
	.align		4
.L_2264:
        /*00f8*/ 	.word	index@(.nv.constant0._ZN10layer_norm31ln_parallel_residual_bwd_kernelINS_13Kernel_traitsIf6__halffS2_fjLj4096ELj1ELj1ELj8ELj16ENS_18Kernel_traits_baseILj4096EfS2_fS2_fjLj256EEEEELb0ELb0ELb1EEEvNS_9BwdParamsE)
        /*00fc*/ 	.short	0x0210
        /*00fe*/ 	.short	0x0128


	//----- nvinfo : EIATTR_SW_WAR
	.align		4
.L_2265:
        /*0100*/ 	.byte	0x04, 0x36
        /*0102*/ 	.short	(.L_2267 - .L_2266)
.L_2266:
        /*0104*/ 	.word	0x00000008
.L_2267:


//--------------------- .nv.info._ZN10layer_norm31ln_parallel_residual_bwd_kernelINS_13Kernel_traitsIf6__halffS2_fjLj4096ELj1ELj1ELj8ELj16ENS_18Kernel_traits_baseILj4096EfS2_fS2_fjLj256EEEEELb0ELb1ELb0EEEvNS_9BwdParamsE --------------------------
	.section	.nv.info._ZN10layer_norm31ln_parallel_residual_bwd_kernelINS_13Kernel_traitsIf6__halffS2_fjLj4096ELj1ELj1ELj8ELj16ENS_18Kernel_traits_baseILj4096EfS2_fS2_fjLj256EEEEELb0ELb1ELb0EEEvNS_9BwdParamsE,"",@"SHT_CUDA_INFO"
	.sectionflags	@""
	.align	4


	//----- nvinfo : EIATTR_CUDA_API_VERSION
	.align		4
        /*0000*/ 	.byte	0x04, 0x37
        /*0002*/ 	.short	(.L_2269 - .L_2268)
.L_2268:
        /*0004*/ 	.word	0x00000082


	//----- nvinfo : EIATTR_KPARAM_INFO
	.align		4
.L_2269:
        /*0008*/ 	.byte	0x04, 0x17
        /*000a*/ 	.short	(.L_2271 - .L_2270)
.L_2270:
        /*000c*/ 	.word	0x00000000
        /*0010*/ 	.short	0x0000
        /*0012*/ 	.short	0x0000
        /*0014*/ 	.byte	0x00, 0xf0, 0xa1, 0x04


	//----- nvinfo : EIATTR_SPARSE_MMA_MASK
	.align		4
.L_2271:
        /*0018*/ 	.byte	0x03, 0x50
        /*001a*/ 	.short	0x0000


	//----- nvinfo : EIATTR_MAXREG_COUNT
	.align		4
        /*001c*/ 	.byte	0x03, 0x1b
        /*001e*/ 	.short	0x00ff


	//----- nvinfo : EIATTR_NUM_BARRIERS
	.align		4
        /*0020*/ 	.byte	0x02, 0x4c
        /*0022*/ 	.byte	0x01
	.zero		1


	//----- nvinfo : EIATTR_MERCURY_ISA_VERSION
	.align		4
        /*0024*/ 	.byte	0x03, 0x5f
        /*0026*/ 	.short	0x0101


	//----- nvinfo : EIATTR_COOP_GROUP_MASK_REGIDS
	.align		4
        /*0028*/ 	.byte	0x04, 0x29
        /*002a*/ 	.short	(.L_2273 - .L_2272)


	//   ....[0]....
.L_2272:
        /*002c*/ 	.word	0xffffffff


	//   ....[1]....
        /*0030*/ 	.word	0xffffffff


	//   ....[2]....
        /*0034*/ 	.word	0xffffffff


	//   ....[3]....
        /*0038*/ 	.word	0xffffffff


	//   ....[4]....
        /*003c*/ 	.word	0xffffffff


	//   ....[5]....
        /*0040*/ 	.word	0xffffffff


	//   ....[6]....
        /*0044*/ 	.word	0xffffffff


	//   ....[7]....
        /*0048*/ 	.word	0xffffffff


	//   ....[8]....
        /*004c*/ 	.word	0xffffffff


	//   ....[9]....
        /*0050*/ 	.word	0xffffffff


	//   ....[10]....
        /*0054*/ 	.word	0x05000059


	//   ....[11]....
        /*0058*/ 	.word	0x05000059


	//   ....[12]....
        /*005c*/ 	.word	0x05000059


	//   ....[13]....
        /*0060*/ 	.word	0x05000059


	//   ....[14]....
        /*0064*/ 	.word	0x05000059


	//   ....[15]....
        /*0068*/ 	.word	0x05000059


	//   ....[16]....
        /*006c*/ 	.word	0x05000059


	//   ....[17]....
        /*0070*/ 	.word	0x05000059


	//   ....[18]....
        /*0074*/ 	.word	0x05000059


	//   ....[19]....
        /*0078*/ 	.word	0x05000059


	//----- nvinfo : EIATTR_COOP_GROUP_INSTR_OFFSETS
	.align		4
.L_2273:
        /*007c*/ 	.byte	0x04, 0x28
        /*007e*/ 	.short	(.L_2275 - .L_2274)


	//   ....[0]....
.L_2274:
        /*0080*/ 	.word	0x00000ef0


	//   ....[1]....
        /*0084*/ 	.word	0x00000f00


	//   ....[2]....
        /*0088*/ 	.word	0x00000f30


	//   ....[3]....
        /*008c*/ 	.word	0x00000f40


	//   ....[4]....
        /*0090*/ 	.word	0x00000f70


	//   ....[5]....
        /*0094*/ 	.word	0x00000f80


	//   ....[6]....
        /*0098*/ 	.word	0x00000fb0


	//   ....[7]....
        /*009c*/ 	.word	0x00000fc0


	//   ....[8]....
        /*00a0*/ 	.word	0x00000ff0


	//   ....[9]....
        /*00a4*/ 	.word	0x00001000


	//   ....[10]....
        /*00a8*/ 	.word	0x00001e90


	//   ....[11]....
        /*00ac*/ 	.word	0x00001ee0


	//   ....[12]....
        /*00b0*/ 	.word	0x00001f40


	//   ....[13]....
        /*00b4*/ 	.word	0x00001fa0


	//   ....[14]....
        /*00b8*/ 	.word	0x00002000


	//   ....[15]....
        /*00bc*/ 	.word	0x00002060


	//   ....[16]....
        /*00c0*/ 	.word	0x000020c0


	//   ....[17]....
        /*00c4*/ 	.word	0x00002120


	//   ....[18]....
        /*00c8*/ 	.word	0x00002180


	//   ....[19]....
        /*00cc*/ 	.word	0x000021e0


	//----- nvinfo : EIATTR_EXIT_INSTR_OFFSETS
	.align		4
.L_2275:
        /*00d0*/ 	.byte	0x04, 0x1c
        /*00d2*/ 	.short	(.L_2277 - .L_2276)


	//   ....[0]....
.L_2276:
        /*00d4*/ 	.word	0x00001da0


	//   ....[1]....
        /*00d8*/ 	.word	0x00001e30


	//----- nvinfo : EIATTR_MAX_THREADS
	.align		4
.L_2277:
        /*00dc*/ 	.byte	0x04, 0x05
        /*00de*/ 	.short	(.L_2279 - .L_2278)
.L_2278:
        /*00e0*/ 	.word	0x00000100
        /*00e4*/ 	.word	0x00000001
        /*00e8*/ 	.word	0x00000001


	//----- nvinfo : EIATTR_CRS_STACK_SIZE
	.align		4
.L_2279:
        /*00ec*/ 	.byte	0x04, 0x1e
        /*00ee*/ 	.short	(.L_2281 - .L_2280)
.L_2280:
        /*00f0*/ 	.word	0x00000000


	//----- nvinfo : EIATTR_CBANK_PARAM_SIZE
	.align		4
.L_2281:
        /*00f4*/ 	.byte	0x03, 0x19
        /*00f6*/ 	.short	0x0128


	//----- nvinfo : EIATTR_PARAM_CBANK
	.align		4
        /*00f8*/ 	.byte	0x04, 0x0a
        /*00fa*/ 	.short	(.L_2283 - .L_2282)
	.align		4
.L_2282:
        /*00fc*/ 	.word	index@(.nv.constant0._ZN10layer_norm31ln_parallel_residual_bwd_kernelINS_13Kernel_traitsIf6__halffS2_fjLj4096ELj1ELj1ELj8ELj16ENS_18Kernel_traits_baseILj4096EfS2_fS2_fjLj256EEEEELb0ELb1ELb0EEEvNS_9BwdParamsE)
        /*0100*/ 	.short	0x0210
        /*0102*/ 	.short	0x0128


	//----- nvinfo : EIATTR_SW_WAR
	.align		4
.L_2283:
        /*0104*/ 	.byte	0x04, 0x36
        /*0106*/ 	.short	(.L_2285 - .L_2284)
.L_2284:
        /*0108*/ 	.word	0x00000008
.L_2285:


//--------------------- .nv.info._ZN10layer_norm31ln_parallel_residual_bwd_kernelINS_13Kernel_traitsIf6__halffS2_fjLj4096ELj1ELj1ELj8ELj16ENS_18Kernel_traits_baseILj4096EfS2_fS2_fjLj256EEEEELb0ELb1ELb1EEEvNS_9BwdParamsE --------------------------
	.section	.nv.info._ZN10layer_norm31ln_parallel_residual_bwd_kernelINS_13Kernel_traitsIf6__halffS2_fjLj4096ELj1ELj1ELj8ELj16ENS_18Kernel_traits_baseILj4096EfS2_fS2_fjLj256EEEEELb0ELb1ELb1EEEvNS_9BwdParamsE,"",@"SHT_CUDA_INFO"
	.sectionflags	@""
	.align	4


	//----- nvinfo : EIATTR_CUDA_API_VERSION
	.align		4
        /*0000*/ 	.byte	0x04, 0x37
        /*0002*/ 	.short	(.L_2287 - .L_2286)
.L_2286:
        /*0004*/ 	.word	0x00000082


	//----- nvinfo : EIATTR_KPARAM_INFO
	.align		4
.L_2287:
        /*0008*/ 	.byte	0x04, 0x17
        /*000a*/ 	.short	(.L_2289 - .L_2288)
.L_2288:
        /*000c*/ 	.word	0x00000000
        /*0010*/ 	.short	0x0000
        /*0012*/ 	.short	0x0000
        /*0014*/ 	.byte	0x00, 0xf0, 0xa1, 0x04


	//----- nvinfo : EIATTR_SPARSE_MMA_MASK
	.align		4
.L_2289:
        /*0018*/ 	.byte	0x03, 0x50
        /*001a*/ 	.short	0x0000


	//----- nvinfo : EIATTR_MAXREG_COUNT
	.align		4
        /*001c*/ 	.byte	0x03, 0x1b
        /*001e*/ 	.short	0x00ff


	//----- nvinfo : EIATTR_NUM_BARRIERS
	.align		4
        /*0020*/ 	.byte	0x02, 0x4c
        /*0022*/ 	.byte	0x01
	.zero		1


	//----- nvinfo : EIATTR_MERCURY_ISA_VERSION
	.align		4
        /*0024*/ 	.byte	0x03, 0x5f
        /*0026*/ 	.short	0x0101


	//----- nvinfo : EIATTR_COOP_GROUP_MASK_REGIDS
	.align		4
        /*0028*/ 	.byte	0x04, 0x29
        /*002a*/ 	.short	(.L_2291 - .L_2290)


	//   ....[0]....
.L_2290:
        /*002c*/ 	.word	0xffffffff


	//   ....[1]....
        /*0030*/ 	.word	0xffffffff


	//   ....[2]....
        /*0034*/ 	.word	0xffffffff


	//   ....[3]....
        /*0038*/ 	.word	0xffffffff


	//   ....[4]....
        /*003c*/ 	.word	0xffffffff


	//   ....[5]....
        /*0040*/ 	.word	0xffffffff


	//   ....[6]....
        /*0044*/ 	.word	0xffffffff


	//   ....[7]....
        /*0048*/ 	.word	0xffffffff


	//   ....[8]....
        /*004c*/ 	.word	0xffffffff


	//   ....[9]....
        /*0050*/ 	.word	0xffffffff


	//   ....[10]....
        /*0054*/ 	.word	0x0500007a


	//   ....[11]....
        /*0058*/ 	.word	0x0500007a


	//   ....[12]....
        /*005c*/ 	.word	0x0500007a


	//   ....[13]....
        /*0060*/ 	.word	0x0500007a


	//   ....[14]....
        /*0064*/ 	.word	0x0500007a


	//   ....[15]....
        /*0068*/ 	.word	0x0500007a


	//   ....[16]....
        /*006c*/ 	.word	0x0500007a


	//   ....[17]....
        /*0070*/ 	.word	0x0500007a


	//   ....[18]....
        /*0074*/ 	.word	0x0500007a


	//   ....[19]....
        /*0078*/ 	.word	0x0500007a


	//----- nvinfo : EIATTR_COOP_GROUP_INSTR_OFFSETS
	.align		4
.L_2291:
        /*007c*/ 	.byte	0x04, 0x28
        /*007e*/ 	.short	(.L_2293 - .L_2292)


	//   ....[0]....
.L_2292:
        /*0080*/ 	.word	0x00000eb0


	//   ....[1]....
        /*0084*/ 	.word	0x00000ec0


	//   ....[2]....
        /*0088*/ 	.word	0x00000ef0


	//   ....[3]....
        /*008c*/ 	.word	0x00000f00


	//   ....[4]....
        /*0090*/ 	.word	0x00000f30


	//   ....[5]....
        /*0094*/ 	.word	0x00000f40


	//   ....[6]....
        /*0098*/ 	.word	0x00000f70


	//   ....[7]....
        /*009c*/ 	.word	0x00000f80


	//   ....[8]....
        /*00a0*/ 	.word	0x00000fb0


	//   ....[9]....
        /*00a4*/ 	.word	0x00000fc0


	//   ....[10]....
        /*00a8*/ 	.word	0x00001ed0


	//   ....[11]....
        /*00ac*/ 	.word	0x00001f20


	//   ....[12]....
        /*00b0*/ 	.word	0x00001f80


	//   ....[13]....
        /*00b4*/ 	.word	0x00001fe0


	//   ....[14]....
        /*00b8*/ 	.word	0x00002040


	//   ....[15]....
        /*00bc*/ 	.word	0x000020a0


	//   ....[16]....
        /*00c0*/ 	.word	0x00002100


	//   ....[17]....
        /*00c4*/ 	.word	0x00002160


	//   ....[18]....
        /*00c8*/ 	.word	0x000021c0


	//   ....[19]....
        /*00cc*/ 	.word	0x00002220


	//----- nvinfo : EIATTR_EXIT_INSTR_OFFSETS
	.align		4
.L_2293:
        /*00d0*/ 	.byte	0x04, 0x1c
        /*00d2*/ 	.short	(.L_2295 - .L_2294)


	//   ....[0]....
.L_2294:
        /*00d4*/ 	.word	0x00001e80


	//----- nvinfo : EIATTR_MAX_THREADS
	.align		4
.L_2295:
        /*00d8*/ 	.byte	0x04, 0x05
        /*00da*/ 	.short	(.L_2297 - .L_2296)
.L_2296:
        /*00dc*/ 	.word	0x00000100
        /*00e0*/ 	.word	0x00000001
        /*00e4*/ 	.word	0x00000001


	//----- nvinfo : EIATTR_CRS_STACK_SIZE
	.align		4
.L_2297:
        /*00e8*/ 	.byte	0x04, 0x1e
        /*00ea*/ 	.short	(.L_2299 - .L_2298)
.L_2298:
        /*00ec*/ 	.word	0x00000000


	//----- nvinfo : EIATTR_CBANK_PARAM_SIZE
	.align		4
.L_2299:
        /*00f0*/ 	.byte	0x03, 0x19
        /*00f2*/ 	.short	0x0128


	//----- nvinfo : EIATTR_PARAM_CBANK
	.align		4
        /*00f4*/ 	.byte	0x04, 0x0a
        /*00f6*/ 	.short	(.L_2301 - .L_2300)
	.align		4
.L_2300:
        /*00f8*/ 	.word	index@(.nv.constant0._ZN10layer_norm31ln_parallel_residual_bwd_kernelINS_13Kernel_traitsIf6__halffS2_fjLj4096ELj1ELj1ELj8ELj16ENS_18Kernel_traits_baseILj4096EfS2_fS2_fjLj256EEEEELb0ELb1ELb1EEEvNS_9BwdParamsE)
        /*00fc*/ 	.short	0x0210
        /*00fe*/ 	.short	0x0128


	//----- nvinfo : EIATTR_SW_WAR
	.align		4
.L_2301:
        /*0100*/ 	.byte	0x04, 0x36
        /*0102*/ 	.short	(.L_2303 - .L_2302)
.L_2302:
        /*0104*/ 	.word	0x00000008
.L_2303:


//--------------------- .nv.info._ZN10layer_norm31ln_parallel_residual_bwd_kernelINS_13Kernel_traitsIf6__halffS2_fjLj4096ELj1ELj1ELj8ELj16ENS_18Kernel_traits_baseILj4096EfS2_fS2_fjLj256EEEEELb1ELb0ELb0EEEvNS_9BwdParamsE --------------------------
	.section	.nv.info._ZN10layer_norm31ln_parallel_residual_bwd_kernelINS_13Kernel_traitsIf6__halffS2_fjLj4096ELj1ELj1ELj8ELj16ENS_18Kernel_traits_baseILj4096EfS2_fS2_fjLj256EEEEELb1ELb0ELb0EEEvNS_9BwdParamsE,"",@"SHT_CUDA_INFO"
	.sectionflags	@""
	.align	4


	//----- nvinfo : EIATTR_CUDA_API_VERSION
	.align		4
        /*0000*/ 	.byte	0x04, 0x37
        /*0002*/ 	.short	(.L_2305 - .L_2304)
.L_2304:
        /*0004*/ 	.word	0x00000082


	//----- nvinfo : EIATTR_KPARAM_INFO
	.align		4
.L_2305:
        /*0008*/ 	.byte	0x04, 0x17
        /*000a*/ 	.short	(.L_2307 - .L_2306)
.L_2306:
        /*000c*/ 	.word	0x00000000
        /*0010*/ 	.short	0x0000
        /*0012*/ 	.short	0x0000
        /*0014*/ 	.byte	0x00, 0xf0, 0xa1, 0x04


	//----- nvinfo : EIATTR_SPARSE_MMA_MASK
	.align		4
.L_2307:
        /*0018*/ 	.byte	0x03, 0x50
        /*001a*/ 	.short	0x0000


	//----- nvinfo : EIATTR_MAXREG_COUNT
	.align		4
        /*001c*/ 	.byte	0x03, 0x1b
        /*001e*/ 	.short	0x00ff


	//----- nvinfo : EIATTR_NUM_BARRIERS
	.align		4
        /*0020*/ 	.byte	0x02, 0x4c
        /*0022*/ 	.byte	0x01
	.zero		1


	//----- nvinfo : EIATTR_MERCURY_ISA_VERSION
	.align		4
        /*0024*/ 	.byte	0x03, 0x5f
        /*0026*/ 	.short	0x0101


	//----- nvinfo : EIATTR_COOP_GROUP_MASK_REGIDS
	.align		4
        /*0028*/ 	.byte	0x04, 0x29
        /*002a*/ 	.short	(.L_2309 - .L_2308)


	//   ....[0]....
.L_2308:
        /*002c*/ 	.word	0xffffffff


	//   ....[1]....
        /*0030*/ 	.word	0xffffffff


	//   ....[2]....
        /*0034*/ 	.word	0xffffffff


	//   ....[3]....
        /*0038*/ 	.word	0xffffffff


	//   ....[4]....
        /*003c*/ 	.word	0xffffffff


	//   ....[5]....
        /*0040*/ 	.word	0xffffffff


	//   ....[6]....
        /*0044*/ 	.word	0xffffffff


	//   ....[7]....
        /*0048*/ 	.word	0xffffffff


	//   ....[8]....
        /*004c*/ 	.word	0xffffffff


	//   ....[9]....
        /*0050*/ 	.word	0xffffffff


	//   ....[10]....
        /*0054*/ 	.word	0x05000088


	//   ....[11]....
        /*0058*/ 	.word	0x05000088


	//   ....[12]....
        /*005c*/ 	.word	0x05000088


	//   ....[13]....
        /*0060*/ 	.word	0x05000088


	//   ....[14]....
        /*0064*/ 	.word	0x05000088


	//   ....[15]....
        /*0068*/ 	.word	0x05000088


	//   ....[16]....
        /*006c*/ 	.word	0x05000088


	//   ....[17]....
        /*0070*/ 	.word	0x05000088


	//   ....[18]....
        /*0074*/ 	.word	0x05000088


	//   ....[19]....
        /*0078*/ 	.word	0x05000088


	//----- nvinfo : EIATTR_COOP_GROUP_INSTR_OFFSETS
	.align		4
.L_2309:
        /*007c*/ 	.byte	0x04, 0x28
        /*007e*/ 	.short	(.L_2311 - .L_2310)


	//   ....[0]....
.L_2310:
        /*0080*/ 	.word	0x00001640


	//   ....[1]....
        /*0084*/ 	.word	0x00001650


	//   ....[2]....
        /*0088*/ 	.word	0x00001680


	//   ....[3]....
        /*008c*/ 	.word	0x00001690


	//   ....[4]....
        /*0090*/ 	.word	0x000016c0


	//   ....[5]....
        /*0094*/ 	.word	0x000016d0


	//   ....[6]....
        /*0098*/ 	.word	0x00001700


	//   ....[7]....
        /*009c*/ 	.word	0x00001710


	//   ....[8]....
        /*00a0*/ 	.word	0x00001740


	//   ....[9]....
        /*00a4*/ 	.word	0x00001750


	//   ....[10]....
        /*00a8*/ 	.word	0x00002c30


	//   ....[11]....
        /*00ac*/ 	.word	0x00002c80


	//   ....[12]....
        /*00b0*/ 	.word	0x00002cf0


	//   ....[13]....
        /*00b4*/ 	.word	0x00002d50


	//   ....[14]....
        /*00b8*/ 	.word	0x00002dc0


	//   ....[15]....
        /*00bc*/ 	.word	0x00002e20


	//   ....[16]....
        /*00c0*/ 	.word	0x00002e90


	//   ....[17]....
        /*00c4*/ 	.word	0x00002ef0


	//   ....[18]....
        /*00c8*/ 	.word	0x00002f60


	//   ....[19]....
        /*00cc*/ 	.word	0x00002fc0


	//----- nvinfo : EIATTR_EXIT_INSTR_OFFSETS
	.align		4
.L_2311:
        /*00d0*/ 	.byte	0x04, 0x1c
        /*00d2*/ 	.short	(.L_2313 - .L_2312)


	//   ....[0]....
.L_2312:
        /*00d4*/ 	.word	0x00002ac0


	//   ....[1]....
        /*00d8*/ 	.word	0x00002bd0


	//----- nvinfo : EIATTR_MAX_THREADS
	.align		4
.L_2313:
        /*00dc*/ 	.byte	0x04, 0x05
        /*00de*/ 	.short	(.L_2315 - .L_2314)
.L_2314:
        /*00e0*/ 	.word	0x00000100
        /*00e4*/ 	.word	0x00000001
        /*00e8*/ 	.word	0x00000001


	//----- nvinfo : EIATTR_CRS_STACK_SIZE
	.align		4
.L_2315:
        /*00ec*/ 	.byte	0x04, 0x1e
        /*00ee*/ 	.short	(.L_2317 - .L_2316)
.L_2316:
        /*00f0*/ 	.word	0x00000000


	//----- nvinfo : EIATTR_CBANK_PARAM_SIZE
	.align		4
.L_2317:
        /*00f4*/ 	.byte	0x03, 0x19
        /*00f6*/ 	.short	0x0128


	//----- nvinfo : EIATTR_PARAM_CBANK
	.align		4
        /*00f8*/ 	.byte	0x04, 0x0a
        /*00fa*/ 	.short	(.L_2319 - .L_2318)
	.align		4
.L_2318:
        /*00fc*/ 	.word	index@(.nv.constant0._ZN10layer_norm31ln_parallel_residual_bwd_kernelINS_13Kernel_traitsIf6__halffS2_fjLj4096ELj1ELj1ELj8ELj16ENS_18Kernel_traits_baseILj4096EfS2_fS2_fjLj256EEEEELb1ELb0ELb0EEEvNS_9BwdParamsE)
        /*0100*/ 	.short	0x0210
        /*0102*/ 	.short	0x0128


	//----- nvinfo : EIATTR_SW_WAR
	.align		4
.L_2319:
        /*0104*/ 	.byte	0x04, 0x36
        /*0106*/ 	.short	(.L_2321 - .L_2320)
.L_2320:
        /*0108*/ 	.word	0x00000008
.L_2321:


//--------------------- .nv.info._ZN10layer_norm31ln_parallel_residual_bwd_kernelINS_13Kernel_traitsIf6__halffS2_fjLj4096ELj1ELj1ELj8ELj16ENS_18Kernel_traits_baseILj4096EfS2_fS2_fjLj256EEEEELb1ELb0ELb1EEEvNS_9BwdParamsE --------------------------
	.section	.nv.info._ZN10layer_norm31ln_parallel_residual_bwd_kernelINS_13Kernel_traitsIf6__halffS2_fjLj4096ELj1ELj1ELj8ELj16ENS_18Kernel_traits_baseILj4096EfS2_fS2_fjLj256EEEEELb1ELb0ELb1EEEvNS_9BwdParamsE,"",@"SHT_CUDA_INFO"
	.sectionflags	@""
	.align	4


	//----- nvinfo : EIATTR_CUDA_API_VERSION
	.align		4
        /*0000*/ 	.byte	0x04, 0x37
        /*0002*/ 	.short	(.L_2323 - .L_2322)
.L_2322:
        /*0004*/ 	.word	0x00000082


	//----- nvinfo : EIATTR_KPARAM_INFO
	.align		4
.L_2323:
        /*0008*/ 	.byte	0x04, 0x17
        /*000a*/ 	.short	(.L_2325 - .L_2324)
.L_2324:
        /*000c*/ 	.word	0x00000000
        /*0010*/ 	.short	0x0000
        /*0012*/ 	.short	0x0000
        /*0014*/ 	.byte	0x00, 0xf0, 0xa1, 0x04


	//----- nvinfo : EIATTR_SPARSE_MMA_MASK
	.align		4
.L_2325:
        /*0018*/ 	.byte	0x03, 0x50
        /*001a*/ 	.short	0x0000


	//----- nvinfo : EIATTR_MAXREG_COUNT
	.align		4
        /*001c*/ 	.byte	0x03, 0x1b
        /*001e*/ 	.short	0x00ff


	//----- nvinfo : EIATTR_NUM_BARRIERS
	.align		4
        /*0020*/ 	.byte	0x02, 0x4c
        /*0022*/ 	.byte	0x01
	.zero		1


	//----- nvinfo : EIATTR_MERCURY_ISA_VERSION
	.align		4
        /*0024*/ 	.byte	0x03, 0x5f
        /*0026*/ 	.short	0x0101


	//----- nvinfo : EIATTR_COOP_GROUP_MASK_REGIDS
	.align		4
        /*0028*/ 	.byte	0x04, 0x29
        /*002a*/ 	.short	(.L_2327 - .L_2326)


	//   ....[0]....
.L_2326:
        /*002c*/ 	.word	0xffffffff


	//   ....[1]....
        /*0030*/ 	.word	0xffffffff


	//   ....[2]....
        /*0034*/ 	.word	0xffffffff


	//   ....[3]....
        /*0038*/ 	.word	0xffffffff


	//   ....[4]....
        /*003c*/ 	.word	0xffffffff


	//   ....[5]....
        /*0040*/ 	.word	0xffffffff


	//   ....[6]....
        /*0044*/ 	.word	0xffffffff


	//   ....[7]....
        /*0048*/ 	.word	0xffffffff


	//   ....[8]....
        /*004c*/ 	.word	0xffffffff


	//   ....[9]....
        /*0050*/ 	.word	0xffffffff


	//   ....[10]....
        /*0054*/ 	.word	0x0500004a


	//   ....[11]....
        /*0058*/ 	.word	0x0500004a


	//   ....[12]....
        /*005c*/ 	.word	0x0500004a


	//   ....[13]....
        /*0060*/ 	.word	0x0500004a


	//   ....[14]....
        /*0064*/ 	.word	0x0500004a


	//   ....[15]....
        /*0068*/ 	.word	0x0500004a


	//   ....[16]....
        /*006c*/ 	.word	0x0500004a


	//   ....[17]....
        /*0070*/ 	.word	0x0500004a


	//   ....[18]....
        /*0074*/ 	.word	0x0500004a


	//   ....[19]....
        /*0078*/ 	.word	0x0500004a


	//----- nvinfo : EIATTR_COOP_GROUP_INSTR_OFFSETS
	.align		4
.L_2327:
        /*007c*/ 	.byte	0x04, 0x28
        /*007e*/ 	.short	(.L_2329 - .L_2328)


	//   ....[0]....
.L_2328:
        /*0080*/ 	.word	0x00001630


	//   ....[1]....
        /*0084*/ 	.word	0x00001640


	//   ....[2]....
        /*0088*/ 	.word	0x00001670


	//   ....[3]....
        /*008c*/ 	.word	0x00001680


	//   ....[4]....
        /*0090*/ 	.word	0x000016b0


	//   ....[5]....
        /*0094*/ 	.word	0x000016c0


	//   ....[6]....
        /*0098*/ 	.word	0x000016f0


	//   ....[7]....
        /*009c*/ 	.word	0x00001700


	//   ....[8]....
        /*00a0*/ 	.word	0x00001730


	//   ....[9]....
        /*00a4*/ 	.word	0x00001740


	//   ....[10]....
        /*00a8*/ 	.word	0x00002de0


	//   ....[11]....
        /*00ac*/ 	.word	0x00002e30


	//   ....[12]....
        /*00b0*/ 	.word	0x00002ea0


	//   ....[13]....
        /*00b4*/ 	.word	0x00002f00


	//   ....[14]....
        /*00b8*/ 	.word	0x00002f70


	//   ....[15]....
        /*00bc*/ 	.word	0x00002fd0


	//   ....[16]....
        /*00c0*/ 	.word	0x00003040


	//   ....[17]....
        /*00c4*/ 	.word	0x000030a0


	//   ....[18]....
        /*00c8*/ 	.word	0x00003110


	//   ....[19]....
        /*00cc*/ 	.word	0x00003170


	//----- nvinfo : EIATTR_EXIT_INSTR_OFFSETS
	.align		4
.L_2329:
        /*00d0*/ 	.byte	0x04, 0x1c
        /*00d2*/ 	.short	(.L_2331 - .L_2330)


	//   ....[0]....
.L_2330:
        /*00d4*/ 	.word	0x00002d80


	//----- nvinfo : EIATTR_MAX_THREADS
	.align		4
.L_2331:
        /*00d8*/ 	.byte	0x04, 0x05
        /*00da*/ 	.short	(.L_2333 - .L_2332)
.L_2332:
        /*00dc*/ 	.word	0x00000100
        /*00e0*/ 	.word	0x00000001
        /*00e4*/ 	.word	0x00000001


	//----- nvinfo : EIATTR_CRS_STACK_SIZE
	.align		4
.L_2333:
        /*00e8*/ 	.byte	0x04, 0x1e
        /*00ea*/ 	.short	(.L_2335 - .L_2334)
.L_2334:
        /*00ec*/ 	.word	0x00000000


	//----- nvinfo : EIATTR_CBANK_PARAM_SIZE
	.align		4
.L_2335:
        /*00f0*/ 	.byte	0x03, 0x19
        /*00f2*/ 	.short	0x0128


	//----- nvinfo : EIATTR_PARAM_CBANK
	.align		4
        /*00f4*/ 	.byte	0x04, 0x0a
        /*00f6*/ 	.short	(.L_2337 - .L_2336)
	.align		4
.L_2336:
        /*00f8*/ 	.word	index@(.nv.constant0._ZN10layer_norm31ln_parallel_residual_bwd_kernelINS_13Kernel_traitsIf6__halffS2_fjLj4096ELj1ELj1ELj8ELj16ENS_18Kernel_traits_baseILj4096EfS2_fS2_fjLj256EEEEELb1ELb0ELb1EEEvNS_9BwdParamsE)
        /*00fc*/ 	.short	0x0210
        /*00fe*/ 	.short	0x0128


	//----- nvinfo : EIATTR_SW_WAR
	.align		4
.L_2337:
        /*0100*/ 	.byte	0x04, 0x36
        /*0102*/ 	.short	(.L_2339 - .L_2338)
.L_2338:
        /*0104*/ 	.word	0x00000008
.L_2339:


//--------------------- .nv.info._ZN10layer_norm22ln_bwd_finalize_kernelINS_22Kernel_traits_finalizeILj4096Ef6__halffS2_fjLb0ELj1024ELj4ENS_18Kernel_traits_baseILj4096EfS2_fS2_fjLj1024EEEEELb0ELb0EEEvNS_9BwdParamsE --------------------------
	.section	.nv.info._ZN10layer_norm22ln_bwd_finalize_kernelINS_22Kernel_traits_finalizeILj4096Ef6__halffS2_fjLb0ELj1024ELj4ENS_18Kernel_traits_baseILj4096EfS2_fS2_fjLj1024EEEEELb0ELb0EEEvNS_9BwdParamsE,"",@"SHT_CUDA_INFO"
	.sectionflags	@""
	.align	4


	//----- nvinfo : EIATTR_CUDA_API_VERSION
	.align		4
        /*0000*/ 	.byte	0x04, 0x37
        /*0002*/ 	.short	(.L_2341 - .L_2340)
.L_2340:
        /*0004*/ 	.word	0x00000082


	//----- nvinfo : EIATTR_KPARAM_INFO
	.align		4
.L_2341:
        /*0008*/ 	.byte	0x04, 0x17
        /*000a*/ 	.short	(.L_2343 - .L_2342)
.L_2342:
        /*000c*/ 	.word	0x00000000
        /*0010*/ 	.short	0x0000
        /*0012*/ 	.short	0x0000
        /*0014*/ 	.byte	0x00, 0xf0, 0xa1, 0x04


	//----- nvinfo : EIATTR_SPARSE_MMA_MASK
	.align		4
.L_2343:
        /*0018*/ 	.byte	0x03, 0x50
        /*001a*/ 	.short	0x0000


	//----- nvinfo : EIATTR_MAXREG_COUNT
	.align		4
        /*001c*/ 	.byte	0x03, 0x1b
        /*001e*/ 	.short	0x0040


	//----- nvinfo : EIATTR_NUM_BARRIERS
	.align		4
        /*0020*/ 	.byte	0x02, 0x4c
        /*0022*/ 	.byte	0x01
	.zero		1


	//----- nvinfo : EIATTR_MERCURY_ISA_VERSION
	.align		4
        /*0024*/ 	.byte	0x03, 0x5f
        /*0026*/ 	.short	0x0101


	//----- nvinfo : EIATTR_COOP_GROUP_MASK_REGIDS
	.align		4
        /*0028*/ 	.byte	0x04, 0x29
        /*002a*/ 	.short	(.L_2345 - .L_2344)


	//   ....[0]....
.L_2344:
        /*002c*/ 	.word	0xffffffff


	//   ....[1]....
        /*0030*/ 	.word	0xffffffff


	//   ....[2]....
        /*0034*/ 	.word	0xffffffff


	//   ....[3]....
        /*0038*/ 	.word	0xffffffff


	//   ....[4]....
        /*003c*/ 	.word	0xffffffff


	//   ....[5]....
        /*0040*/ 	.word	0xffffffff


	//   ....[6]....
        /*0044*/ 	.word	0xffffffff


	//   ....[7]....
        /*0048*/ 	.word	0xffffffff


	//   ....[8]....
        /*004c*/ 	.word	0xffffffff


	//   ....[9]....
        /*0050*/ 	.word	0xffffffff


	//   ....[10]....
        /*0054*/ 	.word	0x05000013


	//   ....[11]....
        /*0058*/ 	.word	0x05000013


	//   ....[12]....
        /*005c*/ 	.word	0x05000013


	//   ....[13]....
        /*0060*/ 	.word	0x05000013


	//   ....[14]....
        /*0064*/ 	.word	0x05000013


	//   ....[15]....
        /*0068*/ 	.word	0x05000013


	//   ....[16]....
        /*006c*/ 	.word	0x05000013


	//   ....[17]....
        /*0070*/ 	.word	0x05000013


	//   ....[18]....
        /*0074*/ 	.word	0x05000013


	//   ....[19]....
        /*0078*/ 	.word	0x05000013


	//----- nvinfo : EIATTR_COOP_GROUP_INSTR_OFFSETS
	.align		4
.L_2345:
        /*007c*/ 	.byte	0x04, 0x28
        /*007e*/ 	.short	(.L_2347 - .L_2346)


	//   ....[0]....
.L_2346:
        /*0080*/ 	.word	0x000008e0


	//   ....[1]....
        /*0084*/ 	.word	0x000008f0


	//   ....[2]....
        /*0088*/ 	.word	0x00000920


	//   ....[3]....
        /*008c*/ 	.word	0x00000930


	//   ....[4]....
        /*0090*/ 	.word	0x00000960


	//   ....[5]....
        /*0094*/ 	.word	0x00000970


	//   ....[6]....
        /*0098*/ 	.word	0x000009a0


	//   ....[7]....
        /*009c*/ 	.word	0x000009b0


	//   ....[8]....
        /*00a0*/ 	.word	0x000009e0


	//   ....[9]....
        /*00a4*/ 	.word	0x000009f0


	//   ....[10]....
        /*00a8*/ 	.word	0x00000bf0


	//   ....[11]....
        /*00ac*/ 	.word	0x00000c60


	//   ....[12]....
        /*00b0*/ 	.word	0x00000cd0


	//   ....[13]....
        /*00b4*/ 	.word	0x00000d40


	//   ....[14]....
        /*00b8*/ 	.word	0x00000db0


	//   ....[15]....
        /*00bc*/ 	.word	0x00000e10


	//   ....[16]....
        /*00c0*/ 	.word	0x00000e80


	//   ....[17]....
        /*00c4*/ 	.word	0x00000ef0


	//   ....[18]....
        /*00c8*/ 	.word	0x00000f60


	//   ....[19]....
        /*00cc*/ 	.word	0x00000fd0


	//----- nvinfo : EIATTR_EXIT_INSTR_OFFSETS
	.align		4
.L_2347:
        /*00d0*/ 	.byte	0x04, 0x1c
        /*00d2*/ 	.short	(.L_2349 - .L_2348)


	//   ....[0]....
.L_2348:
        /*00d4*/ 	.word	0x00000070


	//   ....[1]....
        /*00d8*/ 	.word	0x00000b90


	//----- nvinfo : EIATTR_MAX_THREADS
	.align		4
.L_2349:
        /*00dc*/ 	.byte	0x04, 0x05
        /*00de*/ 	.short	(.L_2351 - .L_2350)
.L_2350:
        /*00e0*/ 	.word	0x00000400
        /*00e4*/ 	.word	0x00000001
        /*00e8*/ 	.word	0x00000001


	//----- nvinfo : EIATTR_CRS_STACK_SIZE
	.align		4
.L_2351:
        /*00ec*/ 	.byte	0x04, 0x1e
        /*00ee*/ 	.short	(.L_2353 - .L_2352)
.L_2352:
        /*00f0*/ 	.word	0x00000000


	//----- nvinfo : EIATTR_CBANK_PARAM_SIZE
	.align		4
.L_2353:
        /*00f4*/ 	.byte	0x03, 0x19
        /*00f6*/ 	.short	0x0128


	//----- nvinfo : EIATTR_PARAM_CBANK
	.align		4
        /*00f8*/ 	.byte	0x04, 0x0a
        /*00fa*/ 	.short	(.L_2355 - .L_2354)
	.align		4
.L_2354:
        /*00fc*/ 	.word	index@(.nv.constant0._ZN10layer_norm22ln_bwd_finalize_kernelINS_22Kernel_traits_finalizeILj4096Ef6__halffS2_fjLb0ELj1024ELj4ENS_18Kernel_traits_baseILj4096EfS2_fS2_fjLj1024EEEEELb0ELb0EEEvNS_9BwdParamsE)
        /*0100*/ 	.short	0x0210
        /*0102*/ 	.short	0x0128


	//----- nvinfo : EIATTR_SW_WAR
	.align		4
.L_2355:
        /*0104*/ 	.byte	0x04, 0x36
        /*0106*/ 	.short	(.L_2357 - .L_2356)
.L_2356:
        /*0108*/ 	.word	0x00000008
.L_2357:


//--------------------- .nv.info._ZN10layer_norm40ln_parallel_residual_bwd_finalize_kernelINS_22Kernel_traits_finalizeILj4096Ef6__halffS2_fjLb0ELj1024ELj4ENS_18Kernel_traits_baseILj4096EfS2_fS2_fjLj1024EEEEELb0EEEvNS_9BwdParamsE --------------------------
	.section	.nv.info._ZN10layer_norm40ln_parallel_residual_bwd_finalize_kernelINS_22Kernel_traits_finalizeILj4096Ef6__halffS2_fjLb0ELj1024ELj4ENS_18Kernel_traits_baseILj4096EfS2_fS2_fjLj1024EEEEELb0EEEvNS_9BwdParamsE,"",@"SHT_CUDA_INFO"
	.sectionflags	@""
	.align	4


	//----- nvinfo : EIATTR_CUDA_API_VERSION
	.align		4
        /*0000*/ 	.byte	0x04, 0x37
        /*0002*/ 	.short	(.L_2359 - .L_2358)
.L_2358:
        /*0004*/ 	.word	0x00000082


	//----- nvinfo : EIATTR_KPARAM_INFO
	.align		4
.L_2359:
        /*0008*/ 	.byte	0x04, 0x17
        /*000a*/ 	.short	(.L_2361 - .L_2360)
.L_2360:
        /*000c*/ 	.word	0x00000000
        /*0010*/ 	.short	0x0000
        /*0012*/ 	.short	0x0000
        /*0014*/ 	.byte	0x00, 0xf0, 0xa1, 0x04


	//----- nvinfo : EIATTR_SPARSE_MMA_MASK
	.align		4
.L_2361:
        /*0018*/ 	.byte	0x03, 0x50
        /*001a*/ 	.short	0x0000


	//----- nvinfo : EIATTR_MAXREG_COUNT
	.align		4
        /*001c*/ 	.byte	0x03, 0x1b
        /*001e*/ 	.short	0x0040


	//----- nvinfo : EIATTR_NUM_BARRIERS
	.align		4
        /*0020*/ 	.byte	0x02, 0x4c
        /*0022*/ 	.byte	0x01
	.zero		1


	//----- nvinfo : EIATTR_MERCURY_ISA_VERSION
	.align		4
        /*0024*/ 	.byte	0x03, 0x5f
        /*0026*/ 	.short	0x0101


	//----- nvinfo : EIATTR_COOP_GROUP_MASK_REGIDS
	.align		4
        /*0028*/ 	.byte	0x04, 0x29
        /*002a*/ 	.short	(.L_2363 - .L_2362)


	//   ....[0]....
.L_2362:
        /*002c*/ 	.word	0xffffffff


	//   ....[1]....
        /*0030*/ 	.word	0xffffffff


	//   ....[2]....
        /*0034*/ 	.word	0xffffffff


	//   ....[3]....
        /*0038*/ 	.word	0xffffffff


	//   ....[4]....
        /*003c*/ 	.word	0xffffffff


	//   ....[5]....
        /*0040*/ 	.word	0xffffffff


	//   ....[6]....
        /*0044*/ 	.word	0xffffffff


	//   ....[7]....
        /*0048*/ 	.word	0xffffffff


	//   ....[8]....
        /*004c*/ 	.word	0xffffffff


	//   ....[9]....
        /*0050*/ 	.word	0xffffffff


	//   ....[10]....
        /*0054*/ 	.word	0xffffffff


	//   ....[11]....
        /*0058*/ 	.word	0xffffffff


	//   ....[12]....
        /*005c*/ 	.word	0xffffffff


	//   ....[13]....
        /*0060*/ 	.word	0xffffffff


	//   ....[14]....
        /*0064*/ 	.word	0xffffffff


	//   ....[15]....
        /*0068*/ 	.word	0xffffffff


	//   ....[16]....
        /*006c*/ 	.word	0xffffffff


	//   ....[17]....
        /*0070*/ 	.word	0xffffffff


	//   ....[18]....
        /*0074*/ 	.word	0xffffffff


	//   ....[19]....
        /*0078*/ 	.word	0xffffffff


	//   ....[20]....
        /*007c*/ 	.word	0x0500000c


	//   ....[21]....
        /*0080*/ 	.word	0x0500000c


	//   ....[22]....
        /*0084*/ 	.word	0x0500000c


	//   ....[23]....
        /*0088*/ 	.word	0x0500000c


	//   ....[24]....
        /*008c*/ 	.word	0x0500000c


	//   ....[25]....
        /*0090*/ 	.word	0x0500000c


	//   ....[26]....
        /*0094*/ 	.word	0x0500000c


	//   ....[27]....
        /*0098*/ 	.word	0x0500000c


	//   ....[28]....
        /*009c*/ 	.word	0x0500000c


	//   ....[29]....
        /*00a0*/ 	.word	0x0500000c


	//   ....[30]....
        /*00a4*/ 	.word	0x0500000c


	//   ....[31]....
        /*00a8*/ 	.word	0x0500000c


	//   ....[32]....
        /*00ac*/ 	.word	0x0500000c


	//   ....[33]....
        /*00b0*/ 	.word	0x0500000c


	//   ....[34]....
        /*00b4*/ 	.word	0x0500000c


	//   ....[35]....
        /*00b8*/ 	.word	0x0500000c


	//   ....[36]....
        /*00bc*/ 	.word	0x0500000c


	//   ....[37]....
        /*00c0*/ 	.word	0x0500000c


	//   ....[38]....
        /*00c4*/ 	.word	0x0500000c


	//   ....[39]....
        /*00c8*/ 	.word	0x0500000c


	//----- nvinfo : EIATTR_COOP_GROUP_INSTR_OFFSETS
	.align		4
.L_2363:
        /*00cc*/ 	.byte	0x04, 0x28
        /*00ce*/ 	.short	(.L_2365 - .L_2364)


	//   ....[0]....
.L_2364:
        /*00d0*/ 	.word	0x00000ce0


	//   ....[1]....
        /*00d4*/ 	.word	0x00000cf0


	//   ....[2]....
        /*00d8*/ 	.word	0x00000d00


	//   ....[3]....
        /*00dc*/ 	.word	0x00000d10


	//   ....[4]....
        /*00e0*/ 	.word	0x00000d40


	//   ....[5]....
        /*00e4*/ 	.word	0x00000d70


	//   ....[6]....
        /*00e8*/ 	.word	0x00000d80


	//   ....[7]....
        /*00ec*/ 	.word	0x00000d90


	//   ....[8]....
        /*00f0*/ 	.word	0x00000db0


	//   ....[9]....
        /*00f4*/ 	.word	0x00000df0


	//   ....[10]....
        /*00f8*/ 	.word	0x00000e00


	//   ....[11]....
        /*00fc*/ 	.word	0x00000e10


	//   ....[12]....
        /*0100*/ 	.word	0x00000e30


	//   ....[13]....
        /*0104*/ 	.word	0x00000e70


	//   ....[14]....
        /*0108*/ 	.word	0x00000e80


	//   ....[15]....
        /*010c*/ 	.word	0x00000e90


	//   ....[16]....
        /*0110*/ 	.word	0x00000eb0


	//   ....[17]....
        /*0114*/ 	.word	0x00000ee0


	//   ....[18]....
        /*0118*/ 	.word	0x00000f00


	//   ....[19]....
        /*011c*/ 	.word	0x00000f10


	//   ....[20]....
        /*0120*/ 	.word	0x000011f0


	//   ....[21]....
        /*0124*/ 	.word	0x00001250


	//   ....[22]....
        /*0128*/ 	.word	0x000012b0


	//   ....[23]....
        /*012c*/ 	.word	0x00001310


	//   ....[24]....
        /*0130*/ 	.word	0x00001370


	//   ....[25]....
        /*0134*/ 	.word	0x000013d0


	//   ....[26]....
        /*0138*/ 	.word	0x00001440


	//   ....[27]....
        /*013c*/ 	.word	0x000014b0


	//   ....[28]....
        /*0140*/ 	.word	0x00001520


	//   ....[29]....
        /*0144*/ 	.word	0x00001590


	//   ....[30]....
        /*0148*/ 	.word	0x000015f0


	//   ....[31]....
        /*014c*/ 	.word	0x00001660


	//   ....[32]....
        /*0150*/ 	.word	0x000016d0


	//   ....[33]....
        /*0154*/ 	.word	0x00001740


	//   ....[34]....
        /*0158*/ 	.word	0x000017b0


	//   ....[35]....
        /*015c*/ 	.word	0x00001810


	//   ....[36]....
        /*0160*/ 	.word	0x00001880


	//   ....[37]....
        /*0164*/ 	.word	0x000018f0


	//   ....[38]....
        /*0168*/ 	.word	0x00001960


	//   ....[39]....
        /*016c*/ 	.word	0x000019d0


	//----- nvinfo : EIATTR_EXIT_INSTR_OFFSETS
	.align		4
.L_2365:
        /*0170*/ 	.byte	0x04, 0x1c
        /*0172*/ 	.short	(.L_2367 - .L_2366)


	//   ....[0]....
.L_2366:
        /*0174*/ 	.word	0x00000070


	//   ....[1]....
        /*0178*/ 	.word	0x00001190


	//----- nvinfo : EIATTR_MAX_THREADS
	.align		4
.L_2367:
        /*017c*/ 	.byte	0x04, 0x05
        /*017e*/ 	.short	(.L_2369 - .L_2368)
.L_2368:
        /*0180*/ 	.word	0x00000400
        /*0184*/ 	.word	0x00000001
        /*0188*/ 	.word	0x00000001


	//----- nvinfo : EIATTR_CRS_STACK_SIZE
	.align		4
.L_2369:
        /*018c*/ 	.byte	0x04, 0x1e
        /*018e*/ 	.short	(.L_2371 - .L_2370)
.L_2370:
        /*0190*/ 	.word	0x00000000


	//----- nvinfo : EIATTR_CBANK_PARAM_SIZE
	.align		4
.L_2371:
        /*0194*/ 	.byte	0x03, 0x19
        /*0196*/ 	.short	0x0128


	//----- nvinfo : EIATTR_PARAM_CBANK
	.align		4
        /*0198*/ 	.byte	0x04, 0x0a
        /*019a*/ 	.short	(.L_2373 - .L_2372)
	.align		4
.L_2372:
        /*019c*/ 	.word	index@(.nv.constant0._ZN10layer_norm40ln_parallel_residual_bwd_finalize_kernelINS_22Kernel_traits_finalizeILj4096Ef6__halffS2_fjLb0ELj1024ELj4ENS_18Kernel_traits_baseILj4096EfS2_fS2_fjLj1024EEEEELb0EEEvNS_9BwdParamsE)
        /*01a0*/ 	.short	0x0210
        /*01a2*/ 	.short	0x0128


	//----- nvinfo : EIATTR_SW_WAR
	.align		4
.L_2373:
        /*01a4*/ 	.byte	0x04, 0x36
        /*01a6*/ 	.short	(.L_2375 - .L_2374)
.L_2374:
        /*01a8*/ 	.word	0x00000008
.L_2375:


//--------------------- .nv.info._ZN10layer_norm31ln_parallel_residual_bwd_kernelINS_13Kernel_traitsIf6__halffS2_fjLj4096ELj1ELj1ELj8ELj16ENS_18Kernel_traits_baseILj4096EfS2_fS2_fjLj256EEEEELb1ELb1ELb0EEEvNS_9BwdParamsE --------------------------
	.section	.nv.info._ZN10layer_norm31ln_parallel_residual_bwd_kernelINS_13Kernel_traitsIf6__halffS2_fjLj4096ELj1ELj1ELj8ELj16ENS_18Kernel_traits_baseILj4096EfS2_fS2_fjLj256EEEEELb1ELb1ELb0EEEvNS_9BwdParamsE,"",@"SHT_CUDA_INFO"
	.sectionflags	@""
	.align	4


	//----- nvinfo : EIATTR_CUDA_API_VERSION
	.align		4
        /*0000*/ 	.byte	0x04, 0x37
        /*0002*/ 	.short	(.L_2377 - .L_2376)
.L_2376:
        /*0004*/ 	.word	0x00000082


	//----- nvinfo : EIATTR_KPARAM_INFO
	.align		4
.L_2377:
        /*0008*/ 	.byte	0x04, 0x17
        /*000a*/ 	.short	(.L_2379 - .L_2378)
.L_2378:
        /*000c*/ 	.word	0x00000000
        /*0010*/ 	.short	0x0000
        /*0012*/ 	.short	0x0000
        /*0014*/ 	.byte	0x00, 0xf0, 0xa1, 0x04


	//----- nvinfo : EIATTR_SPARSE_MMA_MASK
	.align		4
.L_2379:
        /*0018*/ 	.byte	0x03, 0x50
        /*001a*/ 	.short	0x0000


	//----- nvinfo : EIATTR_MAXREG_COUNT
	.align		4
        /*001c*/ 	.byte	0x03, 0x1b
        /*001e*/ 	.short	0x00ff


	//----- nvinfo : EIATTR_NUM_BARRIERS
	.align		4
        /*0020*/ 	.byte	0x02, 0x4c
        /*0022*/ 	.byte	0x01
	.zero		1


	//----- nvinfo : EIATTR_MERCURY_ISA_VERSION
	.align		4
        /*0024*/ 	.byte	0x03, 0x5f
        /*0026*/ 	.short	0x0101


	//----- nvinfo : EIATTR_COOP_GROUP_MASK_REGIDS
	.align		4
        /*0028*/ 	.byte	0x04, 0x29
        /*002a*/ 	.short	(.L_2381 - .L_2380)


	//   ....[0]....
.L_2380:
        /*002c*/ 	.word	0xffffffff


	//   ....[1]....
        /*0030*/ 	.word	0xffffffff


	//   ....[2]....
        /*0034*/ 	.word	0xffffffff


	//   ....[3]....
        /*0038*/ 	.word	0xffffffff


	//   ....[4]....
        /*003c*/ 	.word	0xffffffff


	//   ....[5]....
        /*0040*/ 	.word	0xffffffff


	//   ....[6]....
        /*0044*/ 	.word	0xffffffff


	//   ....[7]....
        /*0048*/ 	.word	0xffffffff


	//   ....[8]....
        /*004c*/ 	.word	0xffffffff


	//   ....[9]....
        /*0050*/ 	.word	0xffffffff


	//   ....[10]....
        /*0054*/ 	.word	0x05000058


	//   ....[11]....
        /*0058*/ 	.word	0x05000058


	//   ....[12]....
        /*005c*/ 	.word	0x05000058


	//   ....[13]....
        /*0060*/ 	.word	0x05000058


	//   ....[14]....
        /*0064*/ 	.word	0x05000058


	//   ....[15]....
        /*0068*/ 	.word	0x05000058


	//   ....[16]....
        /*006c*/ 	.word	0x05000058


	//   ....[17]....
        /*0070*/ 	.word	0x05000058


	//   ....[18]....
        /*0074*/ 	.word	0x05000058


	//   ....[19]....
        /*0078*/ 	.word	0x05000058


	//----- nvinfo : EIATTR_COOP_GROUP_INSTR_OFFSETS
	.align		4
.L_2381:
        /*007c*/ 	.byte	0x04, 0x28
        /*007e*/ 	.short	(.L_2383 - .L_2382)


	//   ....[0]....
.L_2382:
        /*0080*/ 	.word	0x00001070


	//   ....[1]....
        /*0084*/ 	.word	0x00001080


	//   ....[2]....
        /*0088*/ 	.word	0x000010b0


	//   ....[3]....
        /*008c*/ 	.word	0x000010c0


	//   ....[4]....
        /*0090*/ 	.word	0x000010f0


	//   ....[5]....
        /*0094*/ 	.word	0x00001100


	//   ....[6]....
        /*0098*/ 	.word	0x00001130


	//   ....[7]....
        /*009c*/ 	.word	0x00001140


	//   ....[8]....
        /*00a0*/ 	.word	0x00001170


	//   ....[9]....
        /*00a4*/ 	.word	0x00001180


	//   ....[10]....
        /*00a8*/ 	.word	0x00002550


	//   ....[11]....
        /*00ac*/ 	.word	0x000025a0


	//   ....[12]....
        /*00b0*/ 	.word	0x00002610


	//   ....[13]....
        /*00b4*/ 	.word	0x00002670


	//   ....[14]....
        /*00b8*/ 	.word	0x000026e0


	//   ....[15]....
        /*00bc*/ 	.word	0x00002740


	//   ....[16]....
        /*00c0*/ 	.word	0x000027b0


	//   ....[17]....
        /*00c4*/ 	.word	0x00002810


	//   ....[18]....
        /*00c8*/ 	.word	0x00002880


	//   ....[19]....
        /*00cc*/ 	.word	0x000028e0


	//----- nvinfo : EIATTR_EXIT_INSTR_OFFSETS
	.align		4
.L_2383:
        /*00d0*/ 	.byte	0x04, 0x1c
        /*00d2*/ 	.short	(.L_2385 - .L_2384)


	//   ....[0]....
.L_2384:
        /*00d4*/ 	.word	0x00002460


	//   ....[1]....
        /*00d8*/ 	.word	0x000024f0


	//----- nvinfo : EIATTR_MAX_THREADS
	.align		4
.L_2385:
        /*00dc*/ 	.byte	0x04, 0x05
        /*00de*/ 	.short	(.L_2387 - .L_2386)
.L_2386:
        /*00e0*/ 	.word	0x00000100
        /*00e4*/ 	.word	0x00000001
        /*00e8*/ 	.word	0x00000001


	//----- nvinfo : EIATTR_CRS_STACK_SIZE
	.align		4
.L_2387:
        /*00ec*/ 	.byte	0x04, 0x1e
        /*00ee*/ 	.short	(.L_2389 - .L_2388)
.L_2388:
        /*00f0*/ 	.word	0x00000000


	//----- nvinfo : EIATTR_CBANK_PARAM_SIZE
	.align		4
.L_2389:
        /*00f4*/ 	.byte	0x03, 0x19
        /*00f6*/ 	.short	0x0128


	//----- nvinfo : EIATTR_PARAM_CBANK
	.align		4
        /*00f8*/ 	.byte	0x04, 0x0a
        /*00fa*/ 	.short	(.L_2391 - .L_2390)
	.align		4
.L_2390:
        /*00fc*/ 	.word	index@(.nv.constant0._ZN10layer_norm31ln_parallel_residual_bwd_kernelINS_13Kernel_traitsIf6__halffS2_fjLj4096ELj1ELj1ELj8ELj16ENS_18Kernel_traits_baseILj4096EfS2_fS2_fjLj256EEEEELb1ELb1ELb0EEEvNS_9BwdParamsE)
        /*0100*/ 	.short	0x0210
        /*0102*/ 	.short	0x0128


	//----- nvinfo : EIATTR_SW_WAR
	.align		4
.L_2391:
        /*0104*/ 	.byte	0x04, 0x36
        /*0106*/ 	.short	(.L_2393 - .L_2392)
.L_2392:
        /*0108*/ 	.word	0x00000008
.L_2393:


//--------------------- .nv.info._ZN10layer_norm22ln_bwd_finalize_kernelINS_22Kernel_traits_finalizeILj4096Ef6__halffS2_fjLb0ELj1024ELj4ENS_18Kernel_traits_baseILj4096EfS2_fS2_fjLj1024EEEEELb0ELb1EEEvNS_9BwdParamsE --------------------------
	.section	.nv.info._ZN10layer_norm22ln_bwd_finalize_kernelINS_22Kernel_traits_finalizeILj4096Ef6__halffS2_fjLb0ELj1024ELj4ENS_18Kernel_traits_baseILj4096EfS2_fS2_fjLj1024EEEEELb0ELb1EEEvNS_9BwdParamsE,"",@"SHT_CUDA_INFO"
	.sectionflags	@""
	.align	4


	//----- nvinfo : EIATTR_CUDA_API_VERSION
	.align		4
        /*0000*/ 	.byte	0x04, 0x37
        /*0002*/ 	.short	(.L_2395 - .L_2394)
.L_2394:
        /*0004*/ 	.word	0x00000082


	//----- nvinfo : EIATTR_KPARAM_INFO
	.align		4
.L_2395:
        /*0008*/ 	.byte	0x04, 0x17
        /*000a*/ 	.short	(.L_2397 - .L_2396)
.L_2396:
        /*000c*/ 	.word	0x00000000
        /*0010*/ 	.short	0x0000
        /*0012*/ 	.short	0x0000
        /*0014*/ 	.byte	0x00, 0xf0, 0xa1, 0x04


	//----- nvinfo : EIATTR_SPARSE_MMA_MASK
	.align		4
.L_2397:
        /*0018*/ 	.byte	0x03, 0x50
        /*001a*/ 	.short	0x0000


	//----- nvinfo : EIATTR_MAXREG_COUNT
	.align		4
        /*001c*/ 	.byte	0x03, 0x1b
        /*001e*/ 	.short	0x0040


	//----- nvinfo : EIATTR_NUM_BARRIERS
	.align		4
        /*0020*/ 	.byte	0x02, 0x4c
        /*0022*/ 	.byte	0x01
	.zero		1


	//----- nvinfo : EIATTR_MERCURY_ISA_VERSION
	.align		4
        /*0024*/ 	.byte	0x03, 0x5f
        /*0026*/ 	.short	0x0101


	//----- nvinfo : EIATTR_COOP_GROUP_MASK_REGIDS
	.align		4
        /*0028*/ 	.byte	0x04, 0x29
        /*002a*/ 	.short	(.L_2399 - .L_2398)


	//   ....[0]....
.L_2398:
        /*002c*/ 	.word	0xffffffff


	//   ....[1]....
        /*0030*/ 	.word	0xffffffff


	//   ....[2]....
        /*0034*/ 	.word	0xffffffff


	//   ....[3]....
        /*0038*/ 	.word	0xffffffff


	//   ....[4]....
        /*003c*/ 	.word	0xffffffff


	//   ....[5]....
        /*0040*/ 	.word	0xffffffff


	//   ....[6]....
        /*0044*/ 	.word	0xffffffff


	//   ....[7]....
        /*0048*/ 	.word	0xffffffff


	//   ....[8]....
        /*004c*/ 	.word	0xffffffff


	//   ....[9]....
        /*0050*/ 	.word	0xffffffff


	//   ....[10]....
        /*0054*/ 	.word	0x05000011


	//   ....[11]....
        /*0058*/ 	.word	0x05000011


	//   ....[12]....
        /*005c*/ 	.word	0x05000011


	//   ....[13]....
        /*0060*/ 	.word	0x05000011


	//   ....[14]....
        /*0064*/ 	.word	0x05000011


	//   ....[15]....
        /*0068*/ 	.word	0x05000011


	//   ....[16]....
        /*006c*/ 	.word	0x05000011


	//   ....[17]....
        /*0070*/ 	.word	0x05000011


	//   ....[18]....
        /*0074*/ 	.word	0x05000011


	//   ....[19]....
        /*0078*/ 	.word	0x05000011


	//----- nvinfo : EIATTR_COOP_GROUP_INSTR_OFFSETS
	.align		4
.L_2399:
        /*007c*/ 	.byte	0x04, 0x28
        /*007e*/ 	.short	(.L_2401 - .L_2400)


	//   ....[0]....
.L_2400:
        /*0080*/ 	.word	0x000008e0


	//   ....[1]....
        /*0084*/ 	.word	0x000008f0


	//   ....[2]....
        /*0088*/ 	.word	0x00000920


	//   ....[3]....
        /*008c*/ 	.word	0x00000930


	//   ....[4]....
        /*0090*/ 	.word	0x00000960


	//   ....[5]....
        /*0094*/ 	.word	0x00000970


	//   ....[6]....
        /*0098*/ 	.word	0x000009a0


	//   ....[7]....
        /*009c*/ 	.word	0x000009b0


	//   ....[8]....
        /*00a0*/ 	.word	0x000009e0


	//   ....[9]....
        /*00a4*/ 	.word	0x000009f0


	//   ....[10]....
        /*00a8*/ 	.word	0x00000ba0


	//   ....[11]....
        /*00ac*/ 	.word	0x00000c10


	//   ....[12]....
        /*00b0*/ 	.word	0x00000c80


	//   ....[13]....
        /*00b4*/ 	.word	0x00000cf0


	//   ....[14]....
        /*00b8*/ 	.word	0x00000d60


	//   ....[15]....
        /*00bc*/ 	.word	0x00000dc0


	//   ....[16]....
        /*00c0*/ 	.word	0x00000e30


	//   ....[17]....
        /*00c4*/ 	.word	0x00000ea0


	//   ....[18]....
        /*00c8*/ 	.word	0x00000f10


	//   ....[19]....
        /*00cc*/ 	.word	0x00000f80


	//----- nvinfo : EIATTR_EXIT_INSTR_OFFSETS
	.align		4
.L_2401:
        /*00d0*/ 	.byte	0x04, 0x1c
        /*00d2*/ 	.short	(.L_2403 - .L_2402)


	//   ....[0]....
.L_2402:
        /*00d4*/ 	.word	0x00000070


	//   ....[1]....
        /*00d8*/ 	.word	0x00000b40


	//----- nvinfo : EIATTR_MAX_THREADS
	.align		4
.L_2403:
        /*00dc*/ 	.byte	0x04, 0x05
        /*00de*/ 	.short	(.L_2405 - .L_2404)
.L_2404:
        /*00e0*/ 	.word	0x00000400
        /*00e4*/ 	.word	0x00000001
        /*00e8*/ 	.word	0x00000001


	//----- nvinfo : EIATTR_CRS_STACK_SIZE
	.align		4
.L_2405:
        /*00ec*/ 	.byte	0x04, 0x1e
        /*00ee*/ 	.short	(.L_2407 - .L_2406)
.L_2406:
        /*00f0*/ 	.word	0x00000000


	//----- nvinfo : EIATTR_CBANK_PARAM_SIZE
	.align		4
.L_2407:
        /*00f4*/ 	.byte	0x03, 0x19
        /*00f6*/ 	.short	0x0128


	//----- nvinfo : EIATTR_PARAM_CBANK
	.align		4
        /*00f8*/ 	.byte	0x04, 0x0a
        /*00fa*/ 	.short	(.L_2409 - .L_2408)
	.align		4
.L_2408:
        /*00fc*/ 	.word	index@(.nv.constant0._ZN10layer_norm22ln_bwd_finalize_kernelINS_22Kernel_traits_finalizeILj4096Ef6__halffS2_fjLb0ELj1024ELj4ENS_18Kernel_traits_baseILj4096EfS2_fS2_fjLj1024EEEEELb0ELb1EEEvNS_9BwdParamsE)
        /*0100*/ 	.short	0x0210
        /*0102*/ 	.short	0x0128


	//----- nvinfo : EIATTR_SW_WAR
	.align		4
.L_2409:
        /*0104*/ 	.byte	0x04, 0x36
        /*0106*/ 	.short	(.L_2411 - .L_2410)
.L_2410:
        /*0108*/ 	.word	0x00000008
.L_2411:


//--------------------- .nv.info._ZN10layer_norm40ln_parallel_residual_bwd_finalize_kernelINS_22Kernel_traits_finalizeILj4096Ef6__halffS2_fjLb0ELj1024ELj4ENS_18Kernel_traits_baseILj4096EfS2_fS2_fjLj1024EEEEELb1EEEvNS_9BwdParamsE --------------------------
	.section	.nv.info._ZN10layer_norm40ln_parallel_residual_bwd_finalize_kernelINS_22Kernel_traits_finalizeILj4096Ef6__halffS2_fjLb0ELj1024ELj4ENS_18Kernel_traits_baseILj4096EfS2_fS2_fjLj1024EEEEELb1EEEvNS_9BwdParamsE,"",@"SHT_CUDA_INFO"
	.sectionflags	@""
	.align	4


	//----- nvinfo : EIATTR_CUDA_API_VERSION
	.align		4
        /*0000*/ 	.byte	0x04, 0x37
        /*0002*/ 	.short	(.L_2413 - .L_2412)
.L_2412:
        /*0004*/ 	.word	0x00000082


	//----- nvinfo : EIATTR_KPARAM_INFO
	.align		4
.L_2413:
        /*0008*/ 	.byte	0x04, 0x17
        /*000a*/ 	.short	(.L_2415 - .L_2414)
.L_2414:
        /*000c*/ 	.word	0x00000000
        /*0010*/ 	.short	0x0000
        /*0012*/ 	.short	0x0000
        /*0014*/ 	.byte	0x00, 0xf0, 0xa1, 0x04


	//----- nvinfo : EIATTR_SPARSE_MMA_MASK
	.align		4
.L_2415:
        /*0018*/ 	.byte	0x03, 0x50
        /*001a*/ 	.short	0x0000


	//----- nvinfo : EIATTR_MAXREG_COUNT
	.align		4
        /*001c*/ 	.byte	0x03, 0x1b
        /*001e*/ 	.short	0x0040


	//----- nvinfo : EIATTR_NUM_BARRIERS
	.align		4
        /*0020*/ 	.byte	0x02, 0x4c
        /*0022*/ 	.byte	0x01
	.zero		1


	//----- nvinfo : EIATTR_MERCURY_ISA_VERSION
	.align		4
        /*0024*/ 	.byte	0x03, 0x5f
        /*0026*/ 	.short	0x0101


	//----- nvinfo : EIATTR_COOP_GROUP_MASK_REGIDS
	.align		4
        /*0028*/ 	.byte	0x04, 0x29
        /*002a*/ 	.short	(.L_2417 - .L_2416)


	//   ....[0]....
.L_2416:
        /*002c*/ 	.word	0xffffffff


	//   ....[1]....
        /*0030*/ 	.word	0xffffffff


	//   ....[2]....
        /*0034*/ 	.word	0xffffffff


	//   ....[3]....
        /*0038*/ 	.word	0xffffffff


	//   ....[4]....
        /*003c*/ 	.word	0xffffffff


	//   ....[5]....
        /*0040*/ 	.word	0xffffffff


	//   ....[6]....
        /*0044*/ 	.word	0xffffffff


	//   ....[7]....
        /*0048*/ 	.word	0xffffffff


	//   ....[8]....
        /*004c*/ 	.word	0xffffffff


	//   ....[9]....
        /*0050*/ 	.word	0xffffffff


	//   ....[10]....
        /*0054*/ 	.word	0xffffffff


	//   ....[11]....
        /*0058*/ 	.word	0xffffffff


	//   ....[12]....
        /*005c*/ 	.word	0xffffffff


	//   ....[13]....
        /*0060*/ 	.word	0xffffffff


	//   ....[14]....
        /*0064*/ 	.word	0xffffffff


	//   ....[15]....
        /*0068*/ 	.word	0xffffffff


	//   ....[16]....
        /*006c*/ 	.word	0xffffffff


	//   ....[17]....
        /*0070*/ 	.word	0xffffffff


	//   ....[18]....
        /*0074*/ 	.word	0xffffffff


	//   ....[19]....
        /*0078*/ 	.word	0xffffffff


	//   ....[20]....
        /*007c*/ 	.word	0x0500000b


	//   ....[21]....
        /*0080*/ 	.word	0x0500000b


	//   ....[22]....
        /*0084*/ 	.word	0x0500000b


	//   ....[23]....
        /*0088*/ 	.word	0x0500000b


	//   ....[24]....
        /*008c*/ 	.word	0x0500000b


	//   ....[25]....
        /*0090*/ 	.word	0x0500000b


	//   ....[26]....
        /*0094*/ 	.word	0x0500000b


	//   ....[27]....
        /*0098*/ 	.word	0x0500000b


	//   ....[28]....
        /*009c*/ 	.word	0x0500000b


	//   ....[29]....
        /*00a0*/ 	.word	0x0500000b


	//   ....[30]....
        /*00a4*/ 	.word	0x0500000b


	//   ....[31]....
        /*00a8*/ 	.word	0x0500000b


	//   ....[32]....
        /*00ac*/ 	.word	0x0500000b


	//   ....[33]....
        /*00b0*/ 	.word	0x0500000b


	//   ....[34]....
        /*00b4*/ 	.word	0x0500000b


	//   ....[35]....
        /*00b8*/ 	.word	0x0500000b


	//   ....[36]....
        /*00bc*/ 	.word	0x0500000b


	//   ....[37]....
        /*00c0*/ 	.word	0x0500000b


	//   ....[38]....
        /*00c4*/ 	.word	0x0500000b


	//   ....[39]....
        /*00c8*/ 	.word	0x0500000b


	//----- nvinfo : EIATTR_COOP_GROUP_INSTR_OFFSETS
	.align		4
.L_2417:
        /*00cc*/ 	.byte	0x04, 0x28
        /*00ce*/ 	.short	(.L_2419 - .L_2418)


	//   ....[0]....
.L_2418:
        /*00d0*/ 	.word	0x00000ce0


	//   ....[1]....
        /*00d4*/ 	.word	0x00000cf0


	//   ....[2]....
        /*00d8*/ 	.word	0x00000d00


	//   ....[3]....
        /*00dc*/ 	.word	0x00000d10


	//   ....[4]....
        /*00e0*/ 	.word	0x00000d40


	//   ....[5]....
        /*00e4*/ 	.word	0x00000d70


	//   ....[6]....
        /*00e8*/ 	.word	0x00000d80


	//   ....[7]....
        /*00ec*/ 	.word	0x00000d90


	//   ....[8]....
        /*00f0*/ 	.word	0x00000db0


	//   ....[9]....
        /*00f4*/ 	.word	0x00000df0


	//   ....[10]....
        /*00f8*/ 	.word	0x00000e00


	//   ....[11]....
        /*00fc*/ 	.word	0x00000e10


	//   ....[12]....
        /*0100*/ 	.word	0x00000e30


	//   ....[13]....
        /*0104*/ 	.word	0x00000e70


	//   ....[14]....
        /*0108*/ 	.word	0x00000e80


	//   ....[15]....
        /*010c*/ 	.word	0x00000e90


	//   ....[16]....
        /*0110*/ 	.word	0x00000eb0


	//   ....[17]....
        /*0114*/ 	.word	0x00000ee0


	//   ....[18]....
        /*0118*/ 	.word	0x00000f00


	//   ....[19]....
        /*011c*/ 	.word	0x00000f10


	//   ....[20]....
        /*0120*/ 	.word	0x000011d0


	//   ....[21]....
        /*0124*/ 	.word	0x00001230


	//   ....[22]....
        /*0128*/ 	.word	0x00001290


	//   ....[23]....
        /*012c*/ 	.word	0x000012f0


	//   ....[24]....
        /*0130*/ 	.word	0x00001350


	//   ....[25]....
        /*0134*/ 	.word	0x000013b0


	//   ....[26]....
        /*0138*/ 	.word	0x00001420


	//   ....[27]....
        /*013c*/ 	.word	0x00001490


	//   ....[28]....
        /*0140*/ 	.word	0x00001500


	//   ....[29]....
        /*0144*/ 	.word	0x00001570


	//   ....[30]....
        /*0148*/ 	.word	0x000015d0


	//   ....[31]....
        /*014c*/ 	.word	0x00001640


	//   ....[32]....
        /*0150*/ 	.word	0x000016b0


	//   ....[33]....
        /*0154*/ 	.word	0x00001720


	//   ....[34]....
        /*0158*/ 	.word	0x00001790


	//   ....[35]....
        /*015c*/ 	.word	0x000017f0


	//   ....[36]....
        /*0160*/ 	.word	0x00001860


	//   ....[37]....
        /*0164*/ 	.word	0x000018d0


	//   ....[38]....
        /*0168*/ 	.word	0x00001940


	//   ....[39]....
        /*016c*/ 	.word	0x000019b0


	//----- nvinfo : EIATTR_EXIT_INSTR_OFFSETS
	.align		4
.L_2419:
        /*0170*/ 	.byte	0x04, 0x1c
        /*0172*/ 	.short	(.L_2421 - .L_2420)


	//   ....[0]....
.L_2420:
        /*0174*/ 	.word	0x00000070


	//   ....[1]....
        /*0178*/ 	.word	0x00001170


	//----- nvinfo : EIATTR_MAX_THREADS
	.align		4
.L_2421:
        /*017c*/ 	.byte	0x04, 0x05
        /*017e*/ 	.short	(.L_2423 - .L_2422)
.L_2422:
        /*0180*/ 	.word	0x00000400
        /*0184*/ 	.word	0x00000001
        /*0188*/ 	.word	0x00000001


	//----- nvinfo : EIATTR_CRS_STACK_SIZE
	.align		4
.L_2423:
        /*018c*/ 	.byte	0x04, 0x1e
        /*018e*/ 	.short	(.L_2425 - .L_2424)
.L_2424:
        /*0190*/ 	.word	0x00000000


	//----- nvinfo : EIATTR_CBANK_PARAM_SIZE
	.align		4
.L_2425:
        /*0194*/ 	.byte	0x03, 0x19
        /*0196*/ 	.short	0x0128


	//----- nvinfo : EIATTR_PARAM_CBANK
	.align		4
        /*0198*/ 	.byte	0x04, 0x0a
        /*019a*/ 	.short	(.L_2427 - .L_2426)
	.align		4
.L_2426:
        /*019c*/ 	.word	index@(.nv.constant0._ZN10layer_norm40ln_parallel_residual_bwd_finalize_kernelINS_22Kernel_traits_finalizeILj4096Ef6__halffS2_fjLb0ELj1024ELj4ENS_18Kernel_traits_baseILj4096EfS2_fS2_fjLj1024EEEEELb1EEEvNS_9BwdParamsE)
        /*01a0*/ 	.short	0x0210
        /*01a2*/ 	.short	0x0128


	//----- nvinfo : EIATTR_SW_WAR
	.align		4
.L_2427:
        /*01a4*/ 	.byte	0x04, 0x36
        /*01a6*/ 	.short	(.L_2429 - .L_2428)
.L_2428:
        /*01a8*/ 	.word	0x00000008
.L_2429:


//--------------------- .nv.info._ZN10layer_norm31ln_parallel_residual_bwd_kernelINS_13Kernel_traitsIf6__halffS2_fjLj4096ELj1ELj1ELj8ELj16ENS_18Kernel_traits_baseILj4096EfS2_fS2_fjLj256EEEEELb1ELb1ELb1EEEvNS_9BwdParamsE --------------------------
	.section	.nv.info._ZN10layer_norm31ln_parallel_residual_bwd_kernelINS_13Kernel_traitsIf6__halffS2_fjLj4096ELj1ELj1ELj8ELj16ENS_18Kernel_traits_baseILj4096EfS2_fS2_fjLj256EEEEELb1ELb1ELb1EEEvNS_9BwdParamsE,"",@"SHT_CUDA_INFO"
	.sectionflags	@""
	.align	4


	//----- nvinfo : EIATTR_CUDA_API_VERSION
	.align		4
        /*0000*/ 	.byte	0x04, 0x37
        /*0002*/ 	.short	(.L_2431 - .L_2430)
.L_2430:
        /*0004*/ 	.word	0x00000082


	//----- nvinfo : EIATTR_KPARAM_INFO
	.align		4
.L_2431:
        /*0008*/ 	.byte	0x04, 0x17
        /*000a*/ 	.short	(.L_2433 - .L_2432)
.L_2432:
        /*000c*/ 	.word	0x00000000
        /*0010*/ 	.short	0x0000
        /*0012*/ 	.short	0x0000
        /*0014*/ 	.byte	0x00, 0xf0, 0xa1, 0x04


	//----- nvinfo : EIATTR_SPARSE_MMA_MASK
	.align		4
.L_2433:
        /*0018*/ 	.byte	0x03, 0x50
        /*001a*/ 	.short	0x0000


	//----- nvinfo : EIATTR_MAXREG_COUNT
	.align		4
        /*001c*/ 	.byte	0x03, 0x1b
        /*001e*/ 	.short	0x00ff


	//----- nvinfo : EIATTR_NUM_BARRIERS
	.align		4
        /*0020*/ 	.byte	0x02, 0x4c
        /*0022*/ 	.byte	0x01
	.zero		1


	//----- nvinfo : EIATTR_MERCURY_ISA_VERSION
	.align		4
        /*0024*/ 	.byte	0x03, 0x5f
        /*0026*/ 	.short	0x0101


	//----- nvinfo : EIATTR_COOP_GROUP_MASK_REGIDS
	.align		4
        /*0028*/ 	.byte	0x04, 0x29
        /*002a*/ 	.short	(.L_2435 - .L_2434)


	//   ....[0]....
.L_2434:
        /*002c*/ 	.word	0xffffffff


	//   ....[1]....
        /*0030*/ 	.word	0xffffffff


	//   ....[2]....
        /*0034*/ 	.word	0xffffffff


	//   ....[3]....
        /*0038*/ 	.word	0xffffffff


	//   ....[4]....
        /*003c*/ 	.word	0xffffffff


	//   ....[5]....
        /*0040*/ 	.word	0xffffffff


	//   ....[6]....
        /*0044*/ 	.word	0xffffffff


	//   ....[7]....
        /*0048*/ 	.word	0xffffffff


	//   ....[8]....
        /*004c*/ 	.word	0xffffffff


	//   ....[9]....
        /*0050*/ 	.word	0xffffffff


	//   ....[10]....
        /*0054*/ 	.word	0x05000038


	//   ....[11]....
        /*0058*/ 	.word	0x05000038


	//   ....[12]....
        /*005c*/ 	.word	0x05000038


	//   ....[13]....
        /*0060*/ 	.word	0x05000038


	//   ....[14]....
        /*0064*/ 	.word	0x05000038


	//   ....[15]....
        /*0068*/ 	.word	0x05000038


	//   ....[16]....
        /*006c*/ 	.word	0x05000038


	//   ....[17]....
        /*0070*/ 	.word	0x05000038


	//   ....[18]....
        /*0074*/ 	.word	0x05000038


	//   ....[19]....
        /*0078*/ 	.word	0x05000038


	//----- nvinfo : EIATTR_COOP_GROUP_INSTR_OFFSETS
	.align		4
.L_2435:
        /*007c*/ 	.byte	0x04, 0x28
        /*007e*/ 	.short	(.L_2437 - .L_2436)


	//   ....[0]....
.L_2436:
        /*0080*/ 	.word	0x00000f90


	//   ....[1]....
        /*0084*/ 	.word	0x00000fa0


	//   ....[2]....
        /*0088*/ 	.word	0x00000fd0


	//   ....[3]....
        /*008c*/ 	.word	0x00000fe0


	//   ....[4]....
        /*0090*/ 	.word	0x00001010


	//   ....[5]....
        /*0094*/ 	.word	0x00001020


	//   ....[6]....
        /*0098*/ 	.word	0x00001050


	//   ....[7]....
        /*009c*/ 	.word	0x00001060


	//   ....[8]....
        /*00a0*/ 	.word	0x00001090


	//   ....[9]....
        /*00a4*/ 	.word	0x000010a0


	//   ....[10]....
        /*00a8*/ 	.word	0x000024e0


	//   ....[11]....
        /*00ac*/ 	.word	0x00002530


	//   ....[12]....
        /*00b0*/ 	.word	0x000025a0


	//   ....[13]....
        /*00b4*/ 	.word	0x00002600


	//   ....[14]....
        /*00b8*/ 	.word	0x00002670


	//   ....[15]....
        /*00bc*/ 	.word	0x000026d0


	//   ....[16]....
        /*00c0*/ 	.word	0x00002740


	//   ....[17]....
        /*00c4*/ 	.word	0x000027a0


	//   ....[18]....
        /*00c8*/ 	.word	0x00002810


	//   ....[19]....
        /*00cc*/ 	.word	0x00002870


	//----- nvinfo : EIATTR_EXIT_INSTR_OFFSETS
	.align		4
.L_2437:
        /*00d0*/ 	.byte	0x04, 0x1c
        /*00d2*/ 	.short	(.L_2439 - .L_2438)


	//   ....[0]....
.L_2438:
        /*00d4*/ 	.word	0x00002480


	//----- nvinfo : EIATTR_MAX_THREADS
	.align		4
.L_2439:
        /*00d8*/ 	.byte	0x04, 0x05
        /*00da*/ 	.short	(.L_2441 - .L_2440)
.L_2440:
        /*00dc*/ 	.word	0x00000100
        /*00e0*/ 	.word	0x00000001
        /*00e4*/ 	.word	0x00000001


	//----- nvinfo : EIATTR_CRS_STACK_SIZE
	.align		4
.L_2441:
        /*00e8*/ 	.byte	0x04, 0x1e
        /*00ea*/ 	.short	(.L_2443 - .L_2442)
.L_2442:
        /*00ec*/ 	.word	0x00000000


	//----- nvinfo : EIATTR_CBANK_PARAM_SIZE
	.align		4
.L_2443:
        /*00f0*/ 	.byte	0x03, 0x19
        /*00f2*/ 	.short	0x0128


	//----- nvinfo : EIATTR_PARAM_CBANK
	.align		4
        /*00f4*/ 	.byte	0x04, 0x0a
        /*00f6*/ 	.short	(.L_2445 - .L_2444)
	.align		4
.L_2444:
        /*00f8*/ 	.word	index@(.nv.constant0._ZN10layer_norm31ln_parallel_residual_bwd_kernelINS_13Kernel_traitsIf6__halffS2_fjLj4096ELj1ELj1ELj8ELj16ENS_18Kernel_traits_baseILj4096EfS2_fS2_fjLj256EEEEELb1ELb1ELb1EEEvNS_9BwdParamsE)
        /*00fc*/ 	.short	0x0210
        /*00fe*/ 	.short	0x0128


	//----- nvinfo : EIATTR_SW_WAR
	.align		4
.L_2445:
        /*0100*/ 	.byte	0x04, 0x36
        /*0102*/ 	.short	(.L_2447 - .L_2446)
.L_2446:
        /*0104*/ 	.word	0x00000008
.L_2447:


//--------------------- .nv.info._ZN10layer_norm31ln_parallel_residual_bwd_kernelINS_13Kernel_traitsI6__halfffffjLj4096ELj1ELj1ELj8ELj16ENS_18Kernel_traits_baseILj4096ES2_ffffjLj256EEEEELb0ELb0ELb0EEEvNS_9BwdParamsE --------------------------
	.section	.nv.info._ZN10layer_norm31ln_parallel_residual_bwd_kernelINS_13Kernel_traitsI6__halfffffjLj4096ELj1ELj1ELj8ELj16ENS_18Kernel_traits_baseILj4096ES2_ffffjLj256EEEEELb0ELb0ELb0EEEvNS_9BwdParamsE,"",@"SHT_CUDA_INFO"
	.sectionflags	@""
	.align	4


	//----- nvinfo : EIATTR_CUDA_API_VERSION
	.align		4
        /*0000*/ 	.byte	0x04, 0x37
        /*0002*/ 	.short	(.L_2449 - .L_2448)
.L_2448:
        /*0004*/ 	.word	0x00000082


	//----- nvinfo : EIATTR_KPARAM_INFO
	.align		4
.L_2449:
        /*0008*/ 	.byte	0x04, 0x17
        /*000a*/ 	.short	(.L_2451 - .L_2450)
.L_2450:
        /*000c*/ 	.word	0x00000000
        /*0010*/ 	.short	0x0000
        /*0012*/ 	.short	0x0000
        /*0014*/ 	.byte	0x00, 0xf0, 0xa1, 0x04


	//----- nvinfo : EIATTR_SPARSE_MMA_MASK
	.align		4
.L_2451:
        /*0018*/ 	.byte	0x03, 0x50
        /*001a*/ 	.short	0x0000


	//----- nvinfo : EIATTR_MAXREG_COUNT
	.align		4
        /*001c*/ 	.byte	0x03, 0x1b
        /*001e*/ 	.short	0x00ff


	//----- nvinfo : EIATTR_NUM_BARRIERS
	.align		4
        /*0020*/ 	.byte	0x02, 0x4c
        /*0022*/ 	.byte	0x01
	.zero		1


	//----- nvinfo : EIATTR_MERCURY_ISA_VERSION
	.align		4
        /*0024*/ 	.byte	0x03, 0x5f
        /*0026*/ 	.short	0x0101


	//----- nvinfo : EIATTR_COOP_GROUP_MASK_REGIDS
	.align		4
        /*0028*/ 	.byte	0x04, 0x29
        /*002a*/ 	.short	(.L_2453 - .L_2452)


	//   ....[0]....
.L_2452:
        /*002c*/ 	.word	0xffffffff


	//   ....[1]....
        /*0030*/ 	.word	0xffffffff


	//   ....[2]....
        /*0034*/ 	.word	0xffffffff


	//   ....[3]....
        /*0038*/ 	.word	0xffffffff


	//   ....[4]....
        /*003c*/ 	.word	0xffffffff


	//   ....[5]....
        /*0040*/ 	.word	0xffffffff


	//   ....[6]....
        /*0044*/ 	.word	0xffffffff


	//   ....[7]....
        /*0048*/ 	.word	0xffffffff


	//   ....[8]....
        /*004c*/ 	.word	0xffffffff


	//   ....[9]....
        /*0050*/ 	.word	0xffffffff


	//   ....[10]....
        /*0054*/ 	.word	0x05000065


	//   ....[11]....
        /*0058*/ 	.word	0x05000065


	//   ....[12]....
        /*005c*/ 	.word	0x05000065


	//   ....[13]....
        /*0060*/ 	.word	0x05000065


	//   ....[14]....
        /*0064*/ 	.word	0x05000065


	//   ....[15]....
        /*0068*/ 	.word	0x05000065


	//   ....[16]....
        /*006c*/ 	.word	0x05000065


	//   ....[17]....
        /*0070*/ 	.word	0x05000065


	//   ....[18]....
        /*0074*/ 	.word	0x05000065


	//   ....[19]....
        /*0078*/ 	.word	0x05000065


	//----- nvinfo : EIATTR_COOP_GROUP_INSTR_OFFSETS
	.align		4
.L_2453:
        /*007c*/ 	.byte	0x04, 0x28
        /*007e*/ 	.short	(.L_2455 - .L_2454)


	//   ....[0]....
.L_2454:
        /*0080*/ 	.word	0x000019b0


	//   ....[1]....
        /*0084*/ 	.word	0x000019c0


	//   ....[2]....
        /*0088*/ 	.word	0x000019f0


	//   ....[3]....
        /*008c*/ 	.word	0x00001a00


	//   ....[4]....
        /*0090*/ 	.word	0x00001a30


	//   ....[5]....
        /*0094*/ 	.word	0x00001a40


	//   ....[6]....
        /*0098*/ 	.word	0x00001a70


	//   ....[7]....
        /*009c*/ 	.word	0x00001a80


	//   ....[8]....
        /*00a0*/ 	.word	0x00001ab0


	//   ....[9]....
        /*00a4*/ 	.word	0x00001ac0


	//   ....[10]....
        /*00a8*/ 	.word	0x00002d40


	//   ....[11]....
        /*00ac*/ 	.word	0x00002d90


	//   ....[12]....
        /*00b0*/ 	.word	0x00002e00


	//   ....[13]....
        /*00b4*/ 	.word	0x00002e60


	//   ....[14]....
        /*00b8*/ 	.word	0x00002ed0


	//   ....[15]....
        /*00bc*/ 	.word	0x00002f30


	//   ....[16]....
        /*00c0*/ 	.word	0x00002fa0


	//   ....[17]....
        /*00c4*/ 	.word	0x00003000


	//   ....[18]....
        /*00c8*/ 	.word	0x00003070


	//   ....[19]....
        /*00cc*/ 	.word	0x000030d0


	//----- nvinfo : EIATTR_EXIT_INSTR_OFFSETS
	.align		4
.L_2455:
        /*00d0*/ 	.byte	0x04, 0x1c
        /*00d2*/ 	.short	(.L_2457 - .L_2456)


	//   ....[0]....
.L_2456:
        /*00d4*/ 	.word	0x00002c10


	//   ....[1]....
        /*00d8*/ 	.word	0x00002ce0


	//----- nvinfo : EIATTR_MAX_THREADS
	.align		4
.L_2457:
        /*00dc*/ 	.byte	0x04, 0x05
        /*00de*/ 	.short	(.L_2459 - .L_2458)
.L_2458:
        /*00e0*/ 	.word	0x00000100
        /*00e4*/ 	.word	0x00000001
        /*00e8*/ 	.word	0x00000001


	//----- nvinfo : EIATTR_CRS_STACK_SIZE
	.align		4
.L_2459:
        /*00ec*/ 	.byte	0x04, 0x1e
        /*00ee*/ 	.short	(.L_2461 - .L_2460)
.L_2460:
        /*00f0*/ 	.word	0x00000000


	//----- nvinfo : EIATTR_CBANK_PARAM_SIZE
	.align		4
.L_2461:
        /*00f4*/ 	.byte	0x03, 0x19
        /*00f6*/ 	.short	0x0128


	//----- nvinfo : EIATTR_PARAM_CBANK
	.align		4
        /*00f8*/ 	.byte	0x04, 0x0a
        /*00fa*/ 	.short	(.L_2463 - .L_2462)
	.align		4
.L_2462:
        /*00fc*/ 	.word	index@(.nv.constant0._ZN10layer_norm31ln_parallel_residual_bwd_kernelINS_13Kernel_traitsI6__halfffffjLj4096ELj1ELj1ELj8ELj16ENS_18Kernel_traits_baseILj4096ES2_ffffjLj256EEEEELb0ELb0ELb0EEEvNS_9BwdParamsE)
        /*0100*/ 	.short	0x0210
        /*0102*/ 	.short	0x0128


	//----- nvinfo : EIATTR_SW_WAR
	.align		4
.L_2463:
        /*0104*/ 	.byte	0x04, 0x36
        /*0106*/ 	.short	(.L_2465 - .L_2464)
.L_2464:
        /*0108*/ 	.word	0x00000008
.L_2465:


//--------------------- .nv.info._ZN10layer_norm31ln_parallel_residual_bwd_kernelINS_13Kernel_traitsI6__halfffffjLj4096ELj1ELj1ELj8ELj16ENS_18Kernel_traits_baseILj4096ES2_ffffjLj256EEEEELb0ELb0ELb1EEEvNS_9BwdParamsE --------------------------
	.section	.nv.info._ZN10layer_norm31ln_parallel_residual_bwd_kernelINS_13Kernel_traitsI6__halfffffjLj4096ELj1ELj1ELj8ELj16ENS_18Kernel_traits_baseILj4096ES2_ffffjLj256EEEEELb0ELb0ELb1EEEvNS_9BwdParamsE,"",@"SHT_CUDA_INFO"
	.sectionflags	@""
	.align	4


	//----- nvinfo : EIATTR_CUDA_API_VERSION
	.align		4
        /*0000*/ 	.byte	0x04, 0x37
        /*0002*/ 	.short	(.L_2467 - .L_2466)
.L_2466:
        /*0004*/ 	.word	0x00000082


	//----- nvinfo : EIATTR_KPARAM_INFO
	.align		4
.L_2467:
        /*0008*/ 	.byte	0x04, 0x17
        /*000a*/ 	.short	(.L_2469 - .L_2468)
.L_2468:
        /*000c*/ 	.word	0x00000000
        /*0010*/ 	.short	0x0000
        /*0012*/ 	.short	0x0000
        /*0014*/ 	.byte	0x00, 0xf0, 0xa1, 0x04


	//----- nvinfo : EIATTR_SPARSE_MMA_MASK
	.align		4
.L_2469:
        /*0018*/ 	.byte	0x03, 0x50
        /*001a*/ 	.short	0x0000


	//----- nvinfo : EIATTR_MAXREG_COUNT
	.align		4
        /*001c*/ 	.byte	0x03, 0x1b
        /*001e*/ 	.short	0x00ff


	//----- nvinfo : EIATTR_NUM_BARRIERS
	.align		4
        /*0020*/ 	.byte	0x02, 0x4c
        /*0022*/ 	.byte	0x01
	.zero		1


	//----- nvinfo : EIATTR_MERCURY_ISA_VERSION
	.align		4
        /*0024*/ 	.byte	0x03, 0x5f
        /*0026*/ 	.short	0x0101


	//----- nvinfo : EIATTR_COOP_GROUP_MASK_REGIDS
	.align		4
        /*0028*/ 	.byte	0x04, 0x29
        /*002a*/ 	.short	(.L_2471 - .L_2470)


	//   ....[0]....
.L_2470:
        /*002c*/ 	.word	0xffffffff


	//   ....[1]....
        /*0030*/ 	.word	0xffffffff


	//   ....[2]....
        /*0034*/ 	.word	0xffffffff


	//   ....[3]....
        /*0038*/ 	.word	0xffffffff


	//   ....[4]....
        /*003c*/ 	.word	0xffffffff


	//   ....[5]....
        /*0040*/ 	.word	0xffffffff


	//   ....[6]....
        /*0044*/ 	.word	0xffffffff


	//   ....[7]....
        /*0048*/ 	.word	0xffffffff


	//   ....[8]....
        /*004c*/ 	.word	0xffffffff


	//   ....[9]....
        /*0050*/ 	.word	0xffffffff


	//   ....[10]....
        /*0054*/ 	.word	0x05000055


	//   ....[11]....
        /*0058*/ 	.word	0x05000055


	//   ....[12]....
        /*005c*/ 	.word	0x05000055


	//   ....[13]....
        /*0060*/ 	.word	0x05000055


	//   ....[14]....
        /*0064*/ 	.word	0x05000055


	//   ....[15]....
        /*0068*/ 	.word	0x05000055


	//   ....[16]....
        /*006c*/ 	.word	0x05000055


	//   ....[17]....
        /*0070*/ 	.word	0x05000055


	//   ....[18]....
        /*0074*/ 	.word	0x05000055


	//   ....[19]....
        /*0078*/ 	.word	0x05000055


	//----- nvinfo : EIATTR_COOP_GROUP_INSTR_OFFSETS
	.align		4
.L_2471:
        /*007c*/ 	.byte	0x04, 0x28
        /*007e*/ 	.short	(.L_2473 - .L_2472)


	//   ....[0]....
.L_2472:
        /*0080*/ 	.word	0x00001780


	//   ....[1]....
        /*0084*/ 	.word	0x00001790


	//   ....[2]....
        /*0088*/ 	.word	0x000017c0


	//   ....[3]....
        /*008c*/ 	.word	0x000017d0


	//   ....[4]....
        /*0090*/ 	.word	0x00001820


	//   ....[5]....
        /*0094*/ 	.word	0x00001840


	//   ....[6]....
        /*0098*/ 	.word	0x00001890


	//   ....[7]....
        /*009c*/ 	.word	0x000018a0


	//   ....[8]....
        /*00a0*/ 	.word	0x000018f0


	//   ....[9]....
        /*00a4*/ 	.word	0x00001910


	//   ....[10]....
        /*00a8*/ 	.word	0x00002bd0


	//   ....[11]....
        /*00ac*/ 	.word	0x00002c20


	//   ....[12]....
        /*00b0*/ 	.word	0x00002c90


	//   ....[13]....
        /*00b4*/ 	.word	0x00002cf0


	//   ....[14]....
        /*00b8*/ 	.word	0x00002d70


	//   ....[15]....
        /*00bc*/ 	.word	0x00002df0


	//   ....[16]....
        /*00c0*/ 	.word	0x00002e80


	//   ....[17]....
        /*00c4*/ 	.word	0x00002ee0


	//   ....[18]....
        /*00c8*/ 	.word	0x00002f70


	//   ....[19]....
        /*00cc*/ 	.word	0x00002fe0


	//----- nvinfo : EIATTR_EXIT_INSTR_OFFSETS
	.align		4
.L_2473:
        /*00d0*/ 	.byte	0x04, 0x1c
        /*00d2*/ 	.short	(.L_2475 - .L_2474)


	//   ....[0]....
.L_2474:
        /*00d4*/ 	.word	0x00002b70


	//----- nvinfo : EIATTR_MAX_THREADS
	.align		4
.L_2475:
        /*00d8*/ 	.byte	0x04, 0x05
        /*00da*/ 	.short	(.L_2477 - .L_2476)
.L_2476:
        /*00dc*/ 	.word	0x00000100
        /*00e0*/ 	.word	0x00000001
        /*00e4*/ 	.word	0x00000001


	//----- nvinfo : EIATTR_CRS_STACK_SIZE
	.align		4
.L_2477:
        /*00e8*/ 	.byte	0x04, 0x1e
        /*00ea*/ 	.short	(.L_2479 - .L_2478)
.L_2478:
        /*00ec*/ 	.word	0x00000000


	//----- nvinfo : EIATTR_CBANK_PARAM_SIZE
	.align		4
.L_2479:
        /*00f0*/ 	.byte	0x03, 0x19
        /*00f2*/ 	.short	0x0128


	//----- nvinfo : EIATTR_PARAM_CBANK
	.align		4
        /*00f4*/ 	.byte	0x04, 0x0a
        /*00f6*/ 	.short	(.L_2481 - .L_2480)
	.align		4
.L_2480:
        /*00f8*/ 	.word	index@(.nv.constant0._ZN10layer_norm31ln_parallel_residual_bwd_kernelINS_13Kernel_traitsI6__halfffffjLj4096ELj1ELj1ELj8ELj16ENS_18Kernel_traits_baseILj4096ES2_ffffjLj256EEEEELb0ELb0ELb1EEEvNS_9BwdParamsE)
        /*00fc*/ 	.short	0x0210
        /*00fe*/ 	.short	0x0128


	//----- nvinfo : EIATTR_SW_WAR
	.align		4
.L_2481:
        /*0100*/ 	.byte	0x04, 0x36
        /*0102*/ 	.short	(.L_2483 - .L_2482)
.L_2482:
        /*0104*/ 	.word	0x00000008
.L_2483:


//--------------------- .nv.info._ZN10layer_norm31ln_parallel_residual_bwd_kernelINS_13Kernel_traitsI6__halfffffjLj4096ELj1ELj1ELj8ELj16ENS_18Kernel_traits_baseILj4096ES2_ffffjLj256EEEEELb0ELb1ELb0EEEvNS_9BwdParamsE --------------------------
	.section	.nv.info._ZN10layer_norm31ln_parallel_residual_bwd_kernelINS_13Kernel_traitsI6__halfffffjLj4096ELj1ELj1ELj8ELj16ENS_18Kernel_traits_baseILj4096ES2_ffffjLj256EEEEELb0ELb1ELb0EEEvNS_9BwdParamsE,"",@"SHT_CUDA_INFO"
	.sectionflags	@""
	.align	4


	//----- nvinfo : EIATTR_CUDA_API_VERSION
	.align		4
        /*0000*/ 	.byte	0x04, 0x37
        /*0002*/ 	.short	(.L_2485 - .L_2484)
.L_2484:
        /*0004*/ 	.word	0x00000082


	//----- nvinfo : EIATTR_KPARAM_INFO
	.align		4
.L_2485:
        /*0008*/ 	.byte	0x04, 0x17
        /*000a*/ 	.short	(.L_2487 - .L_2486)
.L_2486:
        /*000c*/ 	.word	0x00000000
        /*0010*/ 	.short	0x0000
        /*0012*/ 	.short	0x0000
        /*0014*/ 	.byte	0x00, 0xf0, 0xa1, 0x04


	//----- nvinfo : EIATTR_SPARSE_MMA_MASK
	.align		4
.L_2487:
        /*0018*/ 	.byte	0x03, 0x50
        /*001a*/ 	.short	0x0000


	//----- nvinfo : EIATTR_MAXREG_COUNT
	.align		4
        /*001c*/ 	.byte	0x03, 0x1b
        /*001e*/ 	.short	0x00ff


	//----- nvinfo : EIATTR_NUM_BARRIERS
	.align		4
        /*0020*/ 	.byte	0x02, 0x4c
        /*0022*/ 	.byte	0x01
	.zero		1


	//----- nvinfo : EIATTR_MERCURY_ISA_VERSION
	.align		4
        /*0024*/ 	.byte	0x03, 0x5f
        /*0026*/ 	.short	0x0101


	//----- nvinfo : EIATTR_COOP_GROUP_MASK_REGIDS
	.align		4
        /*0028*/ 	.byte	0x04, 0x29
        /*002a*/ 	.short	(.L_2489 - .L_2488)


	//   ....[0]....
.L_2488:
        /*002c*/ 	.word	0xffffffff


	//   ....[1]....
        /*0030*/ 	.word	0xffffffff


	//   ....[2]....
        /*0034*/ 	.word	0xffffffff


	//   ....[3]....
        /*0038*/ 	.word	0xffffffff


	//   ....[4]....
        /*003c*/ 	.word	0xffffffff


	//   ....[5]....
        /*0040*/ 	.word	0xffffffff


	//   ....[6]....
        /*0044*/ 	.word	0xffffffff


	//   ....[7]....
        /*0048*/ 	.word	0xffffffff


	//   ....[8]....
        /*004c*/ 	.word	0xffffffff


	//   ....[9]....
        /*0050*/ 	.word	0xffffffff


	//   ....[10]....
        /*0054*/ 	.word	0x0500004b


	//   ....[11]....
        /*0058*/ 	.word	0x0500004b


	//   ....[12]....
        /*005c*/ 	.word	0x0500004b


	//   ....[13]....
        /*0060*/ 	.word	0x0500004b


	//   ....[14]....
        /*0064*/ 	.word	0x0500004b


	//   ....[15]....
        /*0068*/ 	.word	0x0500004b


	//   ....[16]....
        /*006c*/ 	.word	0x0500004b


	//   ....[17]....
        /*0070*/ 	.word	0x0500004b


	//   ....[18]....
        /*0074*/ 	.word	0x0500004b


	//   ....[19]....
        /*0078*/ 	.word	0x0500004b


	//----- nvinfo : EIATTR_COOP_GROUP_INSTR_OFFSETS
	.align		4
.L_2489:
        /*007c*/ 	.byte	0x04, 0x28
        /*007e*/ 	.short	(.L_2491 - .L_2490)


	//   ....[0]....
.L_2490:
        /*0080*/ 	.word	0x00001220


	//   ....[1]....
        /*0084*/ 	.word	0x00001230


	//   ....[2]....
        /*0088*/ 	.word	0x00001260


	//   ....[3]....
        /*008c*/ 	.word	0x00001270


	//   ....[4]....
        /*0090*/ 	.word	0x000012a0


	//   ....[5]....
        /*0094*/ 	.word	0x000012b0


	//   ....[6]....
        /*0098*/ 	.word	0x000012e0


	//   ....[7]....
        /*009c*/ 	.word	0x000012f0


	//   ....[8]....
        /*00a0*/ 	.word	0x00001320


	//   ....[9]....
        /*00a4*/ 	.word	0x00001330


	//   ....[10]....
        /*00a8*/ 	.word	0x000023a0


	//   ....[11]....
        /*00ac*/ 	.word	0x00002410


	//   ....[12]....
        /*00b0*/ 	.word	0x00002480


	//   ....[13]....
        /*00b4*/ 	.word	0x000024f0


	//   ....[14]....
        /*00b8*/ 	.word	0x00002560


	//   ....[15]....
        /*00bc*/ 	.word	0x000025d0


	//   ....[16]....
        /*00c0*/ 	.word	0x00002640


	//   ....[17]....
        /*00c4*/ 	.word	0x000026b0


	//   ....[18]....
        /*00c8*/ 	.word	0x00002720


	//   ....[19]....
        /*00cc*/ 	.word	0x00002780


	//----- nvinfo : EIATTR_EXIT_INSTR_OFFSETS
	.align		4
.L_2491:
        /*00d0*/ 	.byte	0x04, 0x1c
        /*00d2*/ 	.short	(.L_2493 - .L_2492)


	//   ....[0]....
.L_2492:
        /*00d4*/ 	.word	0x000022c0


	//   ....[1]....
        /*00d8*/ 	.word	0x00002340


	//----- nvinfo : EIATTR_MAX_THREADS
	.align		4
.L_2493:
        /*00dc*/ 	.byte	0x04, 0x05
        /*00de*/ 	.short	(.L_2495 - .L_2494)
.L_2494:
        /*00e0*/ 	.word	0x00000100
        /*00e4*/ 	.word	0x00000001
        /*00e8*/ 	.word	0x00000001


	//----- nvinfo : EIATTR_CRS_STACK_SIZE
	.align		4
.L_2495:
        /*00ec*/ 	.byte	0x04, 0x1e
        /*00ee*/ 	.short	(.L_2497 - .L_2496)
.L_2496:
        /*00f0*/ 	.word	0x00000000


	//----- nvinfo : EIATTR_CBANK_PARAM_SIZE
	.align		4
.L_2497:
        /*00f4*/ 	.byte	0x03, 0x19
        /*00f6*/ 	.short	0x0128


	//----- nvinfo : EIATTR_PARAM_CBANK
	.align		4
        /*00f8*/ 	.byte	0x04, 0x0a
        /*00fa*/ 	.short	(.L_2499 - .L_2498)
	.align		4
.L_2498:
        /*00fc*/ 	.word	index@(.nv.constant0._ZN10layer_norm31ln_parallel_residual_bwd_kernelINS_13Kernel_traitsI6__halfffffjLj4096ELj1ELj1ELj8ELj16ENS_18Kernel_traits_baseILj4096ES2_ffffjLj256EEEEELb0ELb1ELb0EEEvNS_9BwdParamsE)
        /*0100*/ 	.short	0x0210
        /*0102*/ 	.short	0x0128


	//----- nvinfo : EIATTR_SW_WAR
	.align		4
.L_2499:
        /*0104*/ 	.byte	0x04, 0x36
        /*0106*/ 	.short	(.L_2501 - .L_2500)
.L_2500:
        /*0108*/ 	.word	0x00000008
.L_2501:


//--------------------- .nv.info._ZN10layer_norm31ln_parallel_residual_bwd_kernelINS_13Kernel_traitsI6__halfffffjLj4096ELj1ELj1ELj8ELj16ENS_18Kernel_traits_baseILj4096ES2_ffffjLj256EEEEELb0ELb1ELb1EEEvNS_9BwdParamsE --------------------------
	.section	.nv.info._ZN10layer_norm31ln_parallel_residual_bwd_kernelINS_13Kernel_traitsI6__halfffffjLj4096ELj1ELj1ELj8ELj16ENS_18Kernel_traits_baseILj4096ES2_ffffjLj256EEEEELb0ELb1ELb1EEEvNS_9BwdParamsE,"",@"SHT_CUDA_INFO"
	.sectionflags	@""
	.align	4


	//----- nvinfo : EIATTR_CUDA_API_VERSION
	.align		4
        /*0000*/ 	.byte	0x04, 0x37
        /*0002*/ 	.short	(.L_2503 - .L_2502)
.L_2502:
        /*0004*/ 	.word	0x00000082


	//----- nvinfo : EIATTR_KPARAM_INFO
	.align		4
.L_2503:
        /*0008*/ 	.byte	0x04, 0x17
        /*000a*/ 	.short	(.L_2505 - .L_2504)
.L_2504:
        /*000c*/ 	.word	0x00000000
        /*0010*/ 	.short	0x0000
        /*0012*/ 	.short	0x0000
        /*0014*/ 	.byte	0x00, 0xf0, 0xa1, 0x04


	//----- nvinfo : EIATTR_SPARSE_MMA_MASK
	.align		4
.L_2505:
        /*0018*/ 	.byte	0x03, 0x50
        /*001a*/ 	.short	0x0000


	//----- nvinfo : EIATTR_MAXREG_COUNT
	.align		4
        /*001c*/ 	.byte	0x03, 0x1b
        /*001e*/ 	.short	0x00ff


	//----- nvinfo : EIATTR_NUM_BARRIERS
	.align		4
        /*0020*/ 	.byte	0x02, 0x4c
        /*0022*/ 	.byte	0x01
	.zero		1


	//----- nvinfo : EIATTR_MERCURY_ISA_VERSION
	.align		4
        /*0024*/ 	.byte	0x03, 0x5f
        /*0026*/ 	.short	0x0101


	//----- nvinfo : EIATTR_COOP_GROUP_MASK_REGIDS
	.align		4
        /*0028*/ 	.byte	0x04, 0x29
        /*002a*/ 	.short	(.L_2507 - .L_2506)


	//   ....[0]....
.L_2506:
        /*002c*/ 	.word	0xffffffff


	//   ....[1]....
        /*0030*/ 	.word	0xffffffff


	//   ....[2]....
        /*0034*/ 	.word	0xffffffff


	//   ....[3]....
        /*0038*/ 	.word	0xffffffff


	//   ....[4]....
        /*003c*/ 	.word	0xffffffff


	//   ....[5]....
        /*0040*/ 	.word	0xffffffff


	//   ....[6]....
        /*0044*/ 	.word	0xffffffff


	//   ....[7]....
        /*0048*/ 	.word	0xffffffff


	//   ....[8]....
        /*004c*/ 	.word	0xffffffff


	//   ....[9]....
        /*0050*/ 	.word	0xffffffff


	//   ....[10]....
        /*0054*/ 	.word	0x05000032


	//   ....[11]....
        /*0058*/ 	.word	0x05000032


	//   ....[12]....
        /*005c*/ 	.word	0x05000032


	//   ....[13]....
        /*0060*/ 	.word	0x05000032


	//   ....[14]....
        /*0064*/ 	.word	0x05000032


	//   ....[15]....
        /*0068*/ 	.word	0x05000032


	//   ....[16]....
        /*006c*/ 	.word	0x05000032


	//   ....[17]....
        /*0070*/ 	.word	0x05000032


	//   ....[18]....
        /*0074*/ 	.word	0x05000032


	//   ....[19]....
        /*0078*/ 	.word	0x05000032


	//----- nvinfo : EIATTR_COOP_GROUP_INSTR_OFFSETS
	.align		4
.L_2507:
        /*007c*/ 	.byte	0x04, 0x28
        /*007e*/ 	.short	(.L_2509 - .L_2508)


	//   ....[0]....
.L_2508:
        /*0080*/ 	.word	0x00000ff0


	//   ....[1]....
        /*0084*/ 	.word	0x00001000


	//   ....[2]....
        /*0088*/ 	.word	0x00001030


	//   ....[3]....
        /*008c*/ 	.word	0x00001040


	//   ....[4]....
        /*0090*/ 	.word	0x00001070


	//   ....[5]....
        /*0094*/ 	.word	0x00001080


	//   ....[6]....
        /*0098*/ 	.word	0x000010b0


	//   ....[7]....
        /*009c*/ 	.word	0x000010c0


	//   ....[8]....
        /*00a0*/ 	.word	0x000010f0


	//   ....[9]....
        /*00a4*/ 	.word	0x00001100


	//   ....[10]....
        /*00a8*/ 	.word	0x000020f0


	//   ....[11]....
        /*00ac*/ 	.word	0x00002160


	//   ....[12]....
        /*00b0*/ 	.word	0x000021d0


	//   ....[13]....
        /*00b4*/ 	.word	0x00002240


	//   ....[14]....
        /*00b8*/ 	.word	0x000022b0


	//   ....[15]....
        /*00bc*/ 	.word	0x00002320


	//   ....[16]....
        /*00c0*/ 	.word	0x00002390


	//   ....[17]....
        /*00c4*/ 	.word	0x00002400


	//   ....[18]....
        /*00c8*/ 	.word	0x00002470


	//   ....[19]....
        /*00cc*/ 	.word	0x000024d0


	//----- nvinfo : EIATTR_EXIT_INSTR_OFFSETS
	.align		4
.L_2509:
        /*00d0*/ 	.byte	0x04, 0x1c
        /*00d2*/ 	.short	(.L_2511 - .L_2510)


	//   ....[0]....
.L_2510:
        /*00d4*/ 	.word	0x000020a0


	//----- nvinfo : EIATTR_MAX_THREADS
	.align		4
.L_2511:
        /*00d8*/ 	.byte	0x04, 0x05
        /*00da*/ 	.short	(.L_2513 - .L_2512)
.L_2512:
        /*00dc*/ 	.word	0x00000100
        /*00e0*/ 	.word	0x00000001
        /*00e4*/ 	.word	0x00000001


	//----- nvinfo : EIATTR_CRS_STACK_SIZE
	.align		4
.L_2513:
        /*00e8*/ 	.byte	0x04, 0x1e
        /*00ea*/ 	.short	(.L_2515 - .L_2514)
.L_2514:
        /*00ec*/ 	.word	0x00000000


	//----- nvinfo : EIATTR_CBANK_PARAM_SIZE
	.align		4
.L_2515:
        /*00f0*/ 	.byte	0x03, 0x19
        /*00f2*/ 	.short	0x0128


	//----- nvinfo : EIATTR_PARAM_CBANK
	.align		4
        /*00f4*/ 	.byte	0x04, 0x0a
        /*00f6*/ 	.short	(.L_2517 - .L_2516)
	.align		4
.L_2516:
        /*00f8*/ 	.word	index@(.nv.constant0._ZN10layer_norm31ln_parallel_residual_bwd_kernelINS_13Kernel_traitsI6__halfffffjLj4096ELj1ELj1ELj8ELj16ENS_18Kernel_traits_baseILj4096ES2_ffffjLj256EEEEELb0ELb1ELb1EEEvNS_9BwdParamsE)
        /*00fc*/ 	.short	0x0210
        /*00fe*/ 	.short	0x0128


	//----- nvinfo : EIATTR_SW_WAR
	.align		4
.L_2517:
        /*0100*/ 	.byte	0x04, 0x36
        /*0102*/ 	.short	(.L_2519 - .L_2518)
.L_2518:
        /*0104*/ 	.word	0x00000008
.L_2519:


//--------------------- .nv.info._ZN10layer_norm31ln_parallel_residual_bwd_kernelINS_13Kernel_traitsI6__halfffffjLj4096ELj1ELj1ELj8ELj16ENS_18Kernel_traits_baseILj4096ES2_ffffjLj256EEEEELb1ELb0ELb0EEEvNS_9BwdParamsE --------------------------
	.section	.nv.info._ZN10layer_norm31ln_parallel_residual_bwd_kernelINS_13Kernel_traitsI6__halfffffjLj4096ELj1ELj1ELj8ELj16ENS_18Kernel_traits_baseILj4096ES2_ffffjLj256EEEEELb1ELb0ELb0EEEvNS_9BwdParamsE,"",@"SHT_CUDA_INFO"
	.sectionflags	@""
	.align	4


	//----- nvinfo : EIATTR_CUDA_API_VERSION
	.align		4
        /*0000*/ 	.byte	0x04, 0x37
        /*0002*/ 	.short	(.L_2521 - .L_2520)
.L_2520:
        /*0004*/ 	.word	0x00000082


	//----- nvinfo : EIATTR_KPARAM_INFO
	.align		4
.L_2521:
        /*0008*/ 	.byte	0x04, 0x17
        /*000a*/ 	.short	(.L_2523 - .L_2522)
.L_2522:
        /*000c*/ 	.word	0x00000000
        /*0010*/ 	.short	0x0000
        /*0012*/ 	.short	0x0000
        /*0014*/ 	.byte	0x00, 0xf0, 0xa1, 0x04


	//----- nvinfo : EIATTR_SPARSE_MMA_MASK
	.align		4
.L_2523:
        /*0018*/ 	.byte	0x03, 0x50
        /*001a*/ 	.short	0x0000


	//----- nvinfo : EIATTR_MAXREG_COUNT
	.align		4
        /*001c*/ 	.byte	0x03, 0x1b
        /*001e*/ 	.short	0x00ff


	//----- nvinfo : EIATTR_NUM_BARRIERS
	.align		4
        /*0020*/ 	.byte	0x02, 0x4c
        /*0022*/ 	.byte	0x01
	.zero		1


	//----- nvinfo : EIATTR_MERCURY_ISA_VERSION
	.align		4
        /*0024*/ 	.byte	0x03, 0x5f
        /*0026*/ 	.short	0x0101


	//----- nvinfo : EIATTR_COOP_GROUP_MASK_REGIDS
	.align		4
        /*0028*/ 	.byte	0x04, 0x29
        /*002a*/ 	.short	(.L_2525 - .L_2524)


	//   ....[0]....
.L_2524:
        /*002c*/ 	.word	0xffffffff


	//   ....[1]....
        /*0030*/ 	.word	0xffffffff


	//   ....[2]....
        /*0034*/ 	.word	0xffffffff


	//   ....[3]....
        /*0038*/ 	.word	0xffffffff


	//   ....[4]....
        /*003c*/ 	.word	0xffffffff


	//   ....[5]....
        /*0040*/ 	.word	0xffffffff


	//   ....[6]....
        /*0044*/ 	.word	0xffffffff


	//   ....[7]....
        /*0048*/ 	.word	0xffffffff


	//   ....[8]....
        /*004c*/ 	.word	0xffffffff


	//   ....[9]....
        /*0050*/ 	.word	0xffffffff


	//   ....[10]....
        /*0054*/ 	.word	0x05000089


	//   ....[11]....
        /*0058*/ 	.word	0x05000089


	//   ....[12]....
        /*005c*/ 	.word	0x05000089


	//   ....[13]....
        /*0060*/ 	.word	0x05000089


	//   ....[14]....
        /*0064*/ 	.word	0x05000089


	//   ....[15]....
        /*0068*/ 	.word	0x05000089


	//   ....[16]....
        /*006c*/ 	.word	0x05000089


	//   ....[17]....
        /*0070*/ 	.word	0x05000089


	//   ....[18]....
        /*0074*/ 	.word	0x05000089


	//   ....[19]....
        /*0078*/ 	.word	0x05000089


	//----- nvinfo : EIATTR_COOP_GROUP_INSTR_OFFSETS
	.align		4
.L_2525:
        /*007c*/ 	.byte	0x04, 0x28
        /*007e*/ 	.short	(.L_2527 - .L_2526)


	//   ....[0]....
.L_2526:
        /*0080*/ 	.word	0x00001cd0


	//   ....[1]....
        /*0084*/ 	.word	0x00001ce0


	//   ....[2]....
        /*0088*/ 	.word	0x00001d10


	//   ....[3]....
        /*008c*/ 	.word	0x00001d20


	//   ....[4]....
        /*0090*/ 	.word	0x00001d50


	//   ....[5]....
        /*0094*/ 	.word	0x00001d60


	//   ....[6]....
        /*0098*/ 	.word	0x00001d90


	//   ....[7]....
        /*009c*/ 	.word	0x00001da0


	//   ....[8]....
        /*00a0*/ 	.word	0x00001dd0


	//   ....[9]....
        /*00a4*/ 	.word	0x00001de0


	//   ....[10]....
        /*00a8*/ 	.word	0x00003530


	//   ....[11]....
        /*00ac*/ 	.word	0x00003580


	//   ....[12]....
        /*00b0*/ 	.word	0x000035f0


	//   ....[13]....
        /*00b4*/ 	.word	0x00003650


	//   ....[14]....
        /*00b8*/ 	.word	0x000036c0


	//   ....[15]....
        /*00bc*/ 	.word	0x00003720


	//   ....[16]....
        /*00c0*/ 	.word	0x00003790


	//   ....[17]....
        /*00c4*/ 	.word	0x000037f0


	//   ....[18]....
        /*00c8*/ 	.word	0x00003860


	//   ....[19]....
        /*00cc*/ 	.word	0x000038c0


	//----- nvinfo : EIATTR_EXIT_INSTR_OFFSETS
	.align		4
.L_2527:
        /*00d0*/ 	.byte	0x04, 0x1c
        /*00d2*/ 	.short	(.L_2529 - .L_2528)


	//   ....[0]....
.L_2528:
        /*00d4*/ 	.word	0x00003400


	//   ....[1]....
        /*00d8*/ 	.word	0x000034d0


	//----- nvinfo : EIATTR_MAX_THREADS
	.align		4
.L_2529:
        /*00dc*/ 	.byte	0x04, 0x05
        /*00de*/ 	.short	(.L_2531 - .L_2530)
.L_2530:
        /*00e0*/ 	.word	0x00000100
        /*00e4*/ 	.word	0x00000001
        /*00e8*/ 	.word	0x00000001


	//----- nvinfo : EIATTR_CRS_STACK_SIZE
	.align		4
.L_2531:
        /*00ec*/ 	.byte	0x04, 0x1e
        /*00ee*/ 	.short	(.L_2533 - .L_2532)
.L_2532:
        /*00f0*/ 	.word	0x00000000


	//----- nvinfo : EIATTR_CBANK_PARAM_SIZE
	.align		4
.L_2533:
        /*00f4*/ 	.byte	0x03, 0x19
        /*00f6*/ 	.short	0x0128


	//----- nvinfo : EIATTR_PARAM_CBANK
	.align		4
        /*00f8*/ 	.byte	0x04, 0x0a
        /*00fa*/ 	.short	(.L_2535 - .L_2534)
	.align		4
.L_2534:
        /*00fc*/ 	.word	index@(.nv.constant0._ZN10layer_norm31ln_parallel_residual_bwd_kernelINS_13Kernel_traitsI6__halfffffjLj4096ELj1ELj1ELj8ELj16ENS_18Kernel_traits_baseILj4096ES2_ffffjLj256EEEEELb1ELb0ELb0EEEvNS_9BwdParamsE)
        /*0100*/ 	.short	0x0210
        /*0102*/ 	.short	0x0128


	//----- nvinfo : EIATTR_SW_WAR
	.align		4
.L_2535:
        /*0104*/ 	.byte	0x04, 0x36
        /*0106*/ 	.short	(.L_2537 - .L_2536)
.L_2536:
        /*0108*/ 	.word	0x00000008
.L_2537:


//--------------------- .nv.info._ZN10layer_norm31ln_parallel_residual_bwd_kernelINS_13Kernel_traitsI6__halfffffjLj4096ELj1ELj1ELj8ELj16ENS_18Kernel_traits_baseILj4096ES2_ffffjLj256EEEEELb1ELb0ELb1EEEvNS_9BwdParamsE --------------------------
	.section	.nv.info._ZN10layer_norm31ln_parallel_residual_bwd_kernelINS_13Kernel_traitsI6__halfffffjLj4096ELj1ELj1ELj8ELj16ENS_18Kernel_traits_baseILj4096ES2_ffffjLj256EEEEELb1ELb0ELb1EEEvNS_9BwdParamsE,"",@"SHT_CUDA_INFO"
	.sectionflags	@""
	.align	4


	//----- nvinfo : EIATTR_CUDA_API_VERSION
	.align		4
        /*0000*/ 	.byte	0x04, 0x37
        /*0002*/ 	.short	(.L_2539 - .L_2538)
.L_2538:
        /*0004*/ 	.word	0x00000082


	//----- nvinfo : EIATTR_KPARAM_INFO
	.align		4
.L_2539:
        /*0008*/ 	.byte	0x04, 0x17
        /*000a*/ 	.short	(.L_2541 - .L_2540)
.L_2540:
        /*000c*/ 	.word	0x00000000
        /*0010*/ 	.short	0x0000
        /*0012*/ 	.short	0x0000
        /*0014*/ 	.byte	0x00, 0xf0, 0xa1, 0x04


	//----- nvinfo : EIATTR_SPARSE_MMA_MASK
	.align		4
.L_2541:
        /*0018*/ 	.byte	0x03, 0x50
        /*001a*/ 	.short	0x0000


	//----- nvinfo : EIATTR_MAXREG_COUNT
	.align		4
        /*001c*/ 	.byte	0x03, 0x1b
        /*001e*/ 	.short	0x00ff


	//----- nvinfo : EIATTR_NUM_BARRIERS
	.align		4
        /*0020*/ 	.byte	0x02, 0x4c
        /*0022*/ 	.byte	0x01
	.zero		1


	//----- nvinfo : EIATTR_MERCURY_ISA_VERSION
	.align		4
        /*0024*/ 	.byte	0x03, 0x5f
        /*0026*/ 	.short	0x0101


	//----- nvinfo : EIATTR_COOP_GROUP_MASK_REGIDS
	.align		4
        /*0028*/ 	.byte	0x04, 0x29
        /*002a*/ 	.short	(.L_2543 - .L_2542)


	//   ....[0]....
.L_2542:
        /*002c*/ 	.word	0xffffffff


	//   ....[1]....
        /*0030*/ 	.word	0xffffffff


	//   ....[2]....
        /*0034*/ 	.word	0xffffffff


	//   ....[3]....
        /*0038*/ 	.word	0xffffffff


	//   ....[4]....
        /*003c*/ 	.word	0xffffffff


	//   ....[5]....
        /*0040*/ 	.word	0xffffffff


	//   ....[6]....
        /*0044*/ 	.word	0xffffffff


	//   ....[7]....
        /*0048*/ 	.word	0xffffffff


	//   ....[8]....
        /*004c*/ 	.word	0xffffffff


	//   ....[9]....
        /*0050*/ 	.word	0xffffffff


	//   ....[10]....
        /*0054*/ 	.word	0x05000054


	//   ....[11]....
        /*0058*/ 	.word	0x05000054


	//   ....[12]....
        /*005c*/ 	.word	0x05000054


	//   ....[13]....
        /*0060*/ 	.word	0x05000054


	//   ....[14]....
        /*0064*/ 	.word	0x05000054


	//   ....[15]....
        /*0068*/ 	.word	0x05000054


	//   ....[16]....
        /*006c*/ 	.word	0x05000054


	//   ....[17]....
        /*0070*/ 	.word	0x05000054


	//   ....[18]....
        /*0074*/ 	.word	0x05000054


	//   ....[19]....
        /*0078*/ 	.word	0x05000054


	//----- nvinfo : EIATTR_COOP_GROUP_INSTR_OFFSETS
	.align		4
.L_2543:
        /*007c*/ 	.byte	0x04, 0x28
        /*007e*/ 	.short	(.L_2545 - .L_2544)


	//   ....[0]....
.L_2544:
        /*0080*/ 	.word	0x000018f0


	//   ....[1]....
        /*0084*/ 	.word	0x00001900


	//   ....[2]....
        /*0088*/ 	.word	0x00001930


	//   ....[3]....
        /*008c*/ 	.word	0x00001940


	//   ....[4]....
        /*0090*/ 	.word	0x00001980


	//   ....[5]....
        /*0094*/ 	.word	0x000019a0


	//   ....[6]....
        /*0098*/ 	.word	0x000019e0


	//   ....[7]....
        /*009c*/ 	.word	0x000019f0


	//   ....[8]....
        /*00a0*/ 	.word	0x00001a30


	//   ....[9]....
        /*00a4*/ 	.word	0x00001a50


	//   ....[10]....
        /*00a8*/ 	.word	0x000030d0


	//   ....[11]....
        /*00ac*/ 	.word	0x00003120


	//   ....[12]....
        /*00b0*/ 	.word	0x00003190


	//   ....[13]....
        /*00b4*/ 	.word	0x000031f0


	//   ....[14]....
        /*00b8*/ 	.word	0x00003270


	//   ....[15]....
        /*00bc*/ 	.word	0x000032e0


	//   ....[16]....
        /*00c0*/ 	.word	0x00003360


	//   ....[17]....
        /*00c4*/ 	.word	0x000033c0


	//   ....[18]....
        /*00c8*/ 	.word	0x00003440


	//   ....[19]....
        /*00cc*/ 	.word	0x000034b0


	//----- nvinfo : EIATTR_EXIT_INSTR_OFFSETS
	.align		4
.L_2545:
        /*00d0*/ 	.byte	0x04, 0x1c
        /*00d2*/ 	.short	(.L_2547 - .L_2546)


	//   ....[0]....
.L_2546:
        /*00d4*/ 	.word	0x00003070


	//----- nvinfo : EIATTR_MAX_THREADS
	.align		4
.L_2547:
        /*00d8*/ 	.byte	0x04, 0x05
        /*00da*/ 	.short	(.L_2549 - .L_2548)
.L_2548:
        /*00dc*/ 	.word	0x00000100
        /*00e0*/ 	.word	0x00000001
        /*00e4*/ 	.word	0x00000001


	//----- nvinfo : EIATTR_CRS_STACK_SIZE
	.align		4
.L_2549:
        /*00e8*/ 	.byte	0x04, 0x1e
        /*00ea*/ 	.short	(.L_2551 - .L_2550)
.L_2550:
        /*00ec*/ 	.word	0x00000000


	//----- nvinfo : EIATTR_CBANK_PARAM_SIZE
	.align		4
.L_2551:
        /*00f0*/ 	.byte	0x03, 0x19
        /*00f2*/ 	.short	0x0128


	//----- nvinfo : EIATTR_PARAM_CBANK
	.align		4
        /*00f4*/ 	.byte	0x04, 0x0a
        /*00f6*/ 	.short	(.L_2553 - .L_2552)
	.align		4
.L_2552:
        /*00f8*/ 	.word	index@(.nv.constant0._ZN10layer_norm31ln_parallel_residual_bwd_kernelINS_13Kernel_traitsI6__halfffffjLj4096ELj1ELj1ELj8ELj16ENS_18Kernel_traits_baseILj4096ES2_ffffjLj256EEEEELb1ELb0ELb1EEEvNS_9BwdParamsE)
        /*00fc*/ 	.short	0x0210
        /*00fe*/ 	.short	0x0128


	//----- nvinfo : EIATTR_SW_WAR
	.align		4
.L_2553:
        /*0100*/ 	.byte	0x04, 0x36
        /*0102*/ 	.short	(.L_2555 - .L_2554)
.L_2554:
        /*0104*/ 	.word	0x00000008
.L_2555:


//--------------------- .nv.info._ZN10layer_norm22ln_bwd_finalize_kernelINS_22Kernel_traits_finalizeILj4096E6__halfffffjLb0ELj1024ELj4ENS_18Kernel_traits_baseILj4096ES2_ffffjLj1024EEEEELb0ELb0EEEvNS_9BwdParamsE --------------------------
	.section	.nv.info._ZN10layer_norm22ln_bwd_finalize_kernelINS_22Kernel_traits_finalizeILj4096E6__halfffffjLb0ELj1024ELj4ENS_18Kernel_traits_baseILj4096ES2_ffffjLj1024EEEEELb0ELb0EEEvNS_9BwdParamsE,"",@"SHT_CUDA_INFO"
	.sectionflags	@""
	.align	4


	//----- nvinfo : EIATTR_CUDA_API_VERSION
	.align		4
        /*0000*/ 	.byte	0x04, 0x37
        /*0002*/ 	.short	(.L_2557 - .L_2556)
.L_2556:
        /*0004*/ 	.word	0x00000082


	//----- nvinfo : EIATTR_KPARAM_INFO
	.align		4
.L_2557:
        /*0008*/ 	.byte	0x04, 0x17
        /*000a*/ 	.short	(.L_2559 - .L_2558)
.L_2558:
        /*000c*/ 	.word	0x00000000
        /*0010*/ 	.short	0x0000
        /*0012*/ 	.short	0x0000
        /*0014*/ 	.byte	0x00, 0xf0, 0xa1, 0x04


	//----- nvinfo : EIATTR_SPARSE_MMA_MASK
	.align		4
.L_2559:
        /*0018*/ 	.byte	0x03, 0x50
        /*001a*/ 	.short	0x0000


	//----- nvinfo : EIATTR_MAXREG_COUNT
	.align		4
        /*001c*/ 	.byte	0x03, 0x1b
        /*001e*/ 	.short	0x0040


	//----- nvinfo : EIATTR_NUM_BARRIERS
	.align		4
        /*0020*/ 	.byte	0x02, 0x4c
        /*0022*/ 	.byte	0x01
	.zero		1


	//----- nvinfo : EIATTR_MERCURY_ISA_VERSION
	.align		4
        /*0024*/ 	.byte	0x03, 0x5f
        /*0026*/ 	.short	0x0101


	//----- nvinfo : EIATTR_COOP_GROUP_MASK_REGIDS
	.align		4
        /*0028*/ 	.byte	0x04, 0x29
        /*002a*/ 	.short	(.L_2561 - .L_2560)


	//   ....[0]....
.L_2560:
        /*002c*/ 	.word	0xffffffff


	//   ....[1]....
        /*0030*/ 	.word	0xffffffff


	//   ....[2]....
        /*0034*/ 	.word	0xffffffff


	//   ....[3]....
        /*0038*/ 	.word	0xffffffff


	//   ....[4]....
        /*003c*/ 	.word	0xffffffff


	//   ....[5]....
        /*0040*/ 	.word	0xffffffff


	//   ....[6]....
        /*0044*/ 	.word	0xffffffff


	//   ....[7]....
        /*0048*/ 	.word	0xffffffff


	//   ....[8]....
        /*004c*/ 	.word	0xffffffff


	//   ....[9]....
        /*0050*/ 	.word	0xffffffff


	//   ....[10]....
        /*0054*/ 	.word	0x05000013


	//   ....[11]....
        /*0058*/ 	.word	0x05000013


	//   ....[12]....
        /*005c*/ 	.word	0x05000013


	//   ....[13]....
        /*0060*/ 	.word	0x05000013


	//   ....[14]....
        /*0064*/ 	.word	0x05000013


	//   ....[15]....
        /*0068*/ 	.word	0x05000013


	//   ....[16]....
        /*006c*/ 	.word	0x05000013


	//   ....[17]....
        /*0070*/ 	.word	0x05000013


	//   ....[18]....
        /*0074*/ 	.word	0x05000013


	//   ....[19]....
        /*0078*/ 	.word	0x05000013


	//----- nvinfo : EIATTR_COOP_GROUP_INSTR_OFFSETS
	.align		4
.L_2561:
        /*007c*/ 	.byte	0x04, 0x28
        /*007e*/ 	.short	(.L_2563 - .L_2562)


	//   ....[0]....
.L_2562:
        /*0080*/ 	.word	0x000008e0


	//   ....[1]....
        /*0084*/ 	.word	0x000008f0


	//   ....[2]....
        /*0088*/ 	.word	0x00000920


	//   ....[3]....
        /*008c*/ 	.word	0x00000930


	//   ....[4]....
        /*0090*/ 	.word	0x00000960


	//   ....[5]....
        /*0094*/ 	.word	0x00000970


	//   ....[6]....
        /*0098*/ 	.word	0x000009a0


	//   ....[7]....
        /*009c*/ 	.word	0x000009b0


	//   ....[8]....
        /*00a0*/ 	.word	0x000009e0


	//   ....[9]....
        /*00a4*/ 	.word	0x000009f0


	//   ....[10]....
        /*00a8*/ 	.word	0x00000c10


	//   ....[11]....
        /*00ac*/ 	.word	0x00000c80


	//   ....[12]....
        /*00b0*/ 	.word	0x00000cf0


	//   ....[13]....
        /*00b4*/ 	.word	0x00000d60


	//   ....[14]....
        /*00b8*/ 	.word	0x00000dd0


	//   ....[15]....
        /*00bc*/ 	.word	0x00000e30


	//   ....[16]....
        /*00c0*/ 	.word	0x00000ea0


	//   ....[17]....
        /*00c4*/ 	.word	0x00000f10


	//   ....[18]....
        /*00c8*/ 	.word	0x00000f80


	//   ....[19]....
        /*00cc*/ 	.word	0x00000ff0


	//----- nvinfo : EIATTR_EXIT_INSTR_OFFSETS
	.align		4
.L_2563:
        /*00d0*/ 	.byte	0x04, 0x1c
        /*00d2*/ 	.short	(.L_2565 - .L_2564)


	//   ....[0]....
.L_2564:
        /*00d4*/ 	.word	0x00000070


	//   ....[1]....
        /*00d8*/ 	.word	0x00000bb0


	//----- nvinfo : EIATTR_MAX_THREADS
	.align		4
.L_2565:
        /*00dc*/ 	.byte	0x04, 0x05
        /*00de*/ 	.short	(.L_2567 - .L_2566)
.L_2566:
        /*00e0*/ 	.word	0x00000400
        /*00e4*/ 	.word	0x00000001
        /*00e8*/ 	.word	0x00000001


	//----- nvinfo : EIATTR_CRS_STACK_SIZE
	.align		4
.L_2567:
        /*00ec*/ 	.byte	0x04, 0x1e
        /*00ee*/ 	.short	(.L_2569 - .L_2568)
.L_2568:
        /*00f0*/ 	.word	0x00000000


	//----- nvinfo : EIATTR_CBANK_PARAM_SIZE
	.align		4
.L_2569:
        /*00f4*/ 	.byte	0x03, 0x19
        /*00f6*/ 	.short	0x0128


	//----- nvinfo : EIATTR_PARAM_CBANK
	.align		4
        /*00f8*/ 	.byte	0x04, 0x0a
        /*00fa*/ 	.short	(.L_2571 - .L_2570)
	.align		4
.L_2570:
        /*00fc*/ 	.word	index@(.nv.constant0._ZN10layer_norm22ln_bwd_finalize_kernelINS_22Kernel_traits_finalizeILj4096E6__halfffffjLb0ELj1024ELj4ENS_18Kernel_traits_baseILj4096ES2_ffffjLj1024EEEEELb0ELb0EEEvNS_9BwdParamsE)
        /*0100*/ 	.short	0x0210
        /*0102*/ 	.short	0x0128


	//----- nvinfo : EIATTR_SW_WAR
	.align		4
.L_2571:
        /*0104*/ 	.byte	0x04, 0x36
        /*0106*/ 	.short	(.L_2573 - .L_2572)
.L_2572:
        /*0108*/ 	.word	0x00000008
.L_2573:


//--------------------- .nv.info._ZN10layer_norm40ln_parallel_residual_bwd_finalize_kernelINS_22Kernel_traits_finalizeILj4096E6__halfffffjLb0ELj1024ELj4ENS_18Kernel_traits_baseILj4096ES2_ffffjLj1024EEEEELb0EEEvNS_9BwdParamsE --------------------------
	.section	.nv.info._ZN10layer_norm40ln_parallel_residual_bwd_finalize_kernelINS_22Kernel_traits_finalizeILj4096E6__halfffffjLb0ELj1024ELj4ENS_18Kernel_traits_baseILj4096ES2_ffffjLj1024EEEEELb0EEEvNS_9BwdParamsE,"",@"SHT_CUDA_INFO"
	.sectionflags	@""
	.align	4


	//----- nvinfo : EIATTR_CUDA_API_VERSION
	.align		4
        /*0000*/ 	.byte	0x04, 0x37
        /*0002*/ 	.short	(.L_2575 - .L_2574)
.L_2574:
        /*0004*/ 	.word	0x00000082


	//----- nvinfo : EIATTR_KPARAM_INFO
	.align		4
.L_2575:
        /*0008*/ 	.byte	0x04, 0x17
        /*000a*/ 	.short	(.L_2577 - .L_2576)
.L_2576:
        /*000c*/ 	.word	0x00000000
        /*0010*/ 	.short	0x0000
        /*0012*/ 	.short	0x0000
        /*0014*/ 	.byte	0x00, 0xf0, 0xa1, 0x04


	//----- nvinfo : EIATTR_SPARSE_MMA_MASK
	.align		4
.L_2577:
        /*0018*/ 	.byte	0x03, 0x50
        /*001a*/ 	.short	0x0000


	//----- nvinfo : EIATTR_MAXREG_COUNT
	.align		4
        /*001c*/ 	.byte	0x03, 0x1b
        /*001e*/ 	.short	0x0040


	//----- nvinfo : EIATTR_NUM_BARRIERS
	.align		4
        /*0020*/ 	.byte	0x02, 0x4c
        /*0022*/ 	.byte	0x01
	.zero		1


	//----- nvinfo : EIATTR_MERCURY_ISA_VERSION
	.align		4
        /*0024*/ 	.byte	0x03, 0x5f
        /*0026*/ 	.short	0x0101


	//----- nvinfo : EIATTR_COOP_GROUP_MASK_REGIDS
	.align		4
        /*0028*/ 	.byte	0x04, 0x29
        /*002a*/ 	.short	(.L_2579 - .L_2578)


	//   ....[0]....
.L_2578:
        /*002c*/ 	.word	0xffffffff


	//   ....[1]....
        /*0030*/ 	.word	0xffffffff


	//   ....[2]....
        /*0034*/ 	.word	0xffffffff


	//   ....[3]....
        /*0038*/ 	.word	0xffffffff


	//   ....[4]....
        /*003c*/ 	.word	0xffffffff


	//   ....[5]....
        /*0040*/ 	.word	0xffffffff


	//   ....[6]....
        /*0044*/ 	.word	0xffffffff


	//   ....[7]....
        /*0048*/ 	.word	0xffffffff


	//   ....[8]....
        /*004c*/ 	.word	0xffffffff


	//   ....[9]....
        /*0050*/ 	.word	0xffffffff


	//   ....[10]....
        /*0054*/ 	.word	0xffffffff


	//   ....[11]....
        /*0058*/ 	.word	0xffffffff


	//   ....[12]....
        /*005c*/ 	.word	0xffffffff


	//   ....[13]....
        /*0060*/ 	.word	0xffffffff


	//   ....[14]....
        /*0064*/ 	.word	0xffffffff


	//   ....[15]....
        /*0068*/ 	.word	0xffffffff


	//   ....[16]....
        /*006c*/ 	.word	0xffffffff


	//   ....[17]....
        /*0070*/ 	.word	0xffffffff


	//   ....[18]....
        /*0074*/ 	.word	0xffffffff


	//   ....[19]....
        /*0078*/ 	.word	0xffffffff


	//   ....[20]....
        /*007c*/ 	.word	0x0500000c


	//   ....[21]....
        /*0080*/ 	.word	0x0500000c


	//   ....[22]....
        /*0084*/ 	.word	0x0500000c


	//   ....[23]....
        /*0088*/ 	.word	0x0500000c


	//   ....[24]....
        /*008c*/ 	.word	0x0500000c


	//   ....[25]....
        /*0090*/ 	.word	0x0500000c


	//   ....[26]....
        /*0094*/ 	.word	0x0500000c


	//   ....[27]....
        /*0098*/ 	.word	0x0500000c


	//   ....[28]....
        /*009c*/ 	.word	0x0500000c


	//   ....[29]....
        /*00a0*/ 	.word	0x0500000c


	//   ....[30]....
        /*00a4*/ 	.word	0x0500000c


	//   ....[31]....
        /*00a8*/ 	.word	0x0500000c


	//   ....[32]....
        /*00ac*/ 	.word	0x0500000c


	//   ....[33]....
        /*00b0*/ 	.word	0x0500000c


	//   ....[34]....
        /*00b4*/ 	.word	0x0500000c


	//   ....[35]....
        /*00b8*/ 	.word	0x0500000c


	//   ....[36]....
        /*00bc*/ 	.word	0x0500000c


	//   ....[37]....
        /*00c0*/ 	.word	0x0500000c


	//   ....[38]....
        /*00c4*/ 	.word	0x0500000c


	//   ....[39]....
        /*00c8*/ 	.word	0x0500000c


	//----- nvinfo : EIATTR_COOP_GROUP_INSTR_OFFSETS
	.align		4
.L_2579:
        /*00cc*/ 	.byte	0x04, 0x28
        /*00ce*/ 	.short	(.L_2581 - .L_2580)


	//   ....[0]....
.L_2580:
        /*00d0*/ 	.word	0x00000ce0


	//   ....[1]....
        /*00d4*/ 	.word	0x00000cf0


	//   ....[2]....
        /*00d8*/ 	.word	0x00000d00


	//   ....[3]....
        /*00dc*/ 	.word	0x00000d10


	//   ....[4]....
        /*00e0*/ 	.word	0x00000d40


	//   ....[5]....
        /*00e4*/ 	.word	0x00000d70


	//   ....[6]....
        /*00e8*/ 	.word	0x00000d80


	//   ....[7]....
        /*00ec*/ 	.word	0x00000d90


	//   ....[8]....
        /*00f0*/ 	.word	0x00000db0


	//   ....[9]....
        /*00f4*/ 	.word	0x00000df0


	//   ....[10]....
        /*00f8*/ 	.word	0x00000e00


	//   ....[11]....
        /*00fc*/ 	.word	0x00000e10


	//   ....[12]....
        /*0100*/ 	.word	0x00000e30


	//   ....[13]....
        /*0104*/ 	.word	0x00000e70


	//   ....[14]....
        /*0108*/ 	.word	0x00000e80


	//   ....[15]....
        /*010c*/ 	.word	0x00000e90


	//   ....[16]....
        /*0110*/ 	.word	0x00000eb0


	//   ....[17]....
        /*0114*/ 	.word	0x00000ee0


	//   ....[18]....
        /*0118*/ 	.word	0x00000f00


	//   ....[19]....
        /*011c*/ 	.word	0x00000f10


	//   ....[20]....
        /*0120*/ 	.word	0x00001230


	//   ....[21]....
        /*0124*/ 	.word	0x00001290


	//   ....[22]....
        /*0128*/ 	.word	0x000012f0


	//   ....[23]....
        /*012c*/ 	.word	0x00001350


	//   ....[24]....
        /*0130*/ 	.word	0x000013b0


	//   ....[25]....
        /*0134*/ 	.word	0x00001410


	//   ....[26]....
        /*0138*/ 	.word	0x00001480


	//   ....[27]....
        /*013c*/ 	.word	0x000014f0


	//   ....[28]....
        /*0140*/ 	.word	0x00001560


	//   ....[29]....
        /*0144*/ 	.word	0x000015d0


	//   ....[30]....
        /*0148*/ 	.word	0x00001630


	//   ....[31]....
        /*014c*/ 	.word	0x000016a0


	//   ....[32]....
        /*0150*/ 	.word	0x00001710


	//   ....[33]....
        /*0154*/ 	.word	0x00001780


	//   ....[34]....
        /*0158*/ 	.word	0x000017f0


	//   ....[35]....
        /*015c*/ 	.word	0x00001850


	//   ....[36]....
        /*0160*/ 	.word	0x000018c0


	//   ....[37]....
        /*0164*/ 	.word	0x00001930


	//   ....[38]....
        /*0168*/ 	.word	0x000019a0


	//   ....[39]....
        /*016c*/ 	.word	0x00001a10


	//----- nvinfo : EIATTR_EXIT_INSTR_OFFSETS
	.align		4
.L_2581:
        /*0170*/ 	.byte	0x04, 0x1c
        /*0172*/ 	.short	(.L_2583 - .L_2582)


	//   ....[0]....
.L_2582:
        /*0174*/ 	.word	0x00000070


	//   ....[1]....
        /*0178*/ 	.word	0x000011d0


	//----- nvinfo : EIATTR_MAX_THREADS
	.align		4
.L_2583:
        /*017c*/ 	.byte	0x04, 0x05
        /*017e*/ 	.short	(.L_2585 - .L_2584)
.L_2584:
        /*0180*/ 	.word	0x00000400
        /*0184*/ 	.word	0x00000001
        /*0188*/ 	.word	0x00000001


	//----- nvinfo : EIATTR_CRS_STACK_SIZE
	.align		4
.L_2585:
        /*018c*/ 	.byte	0x04, 0x1e
        /*018e*/ 	.short	(.L_2587 - .L_2586)
.L_2586:
        /*0190*/ 	.word	0x00000000


	//----- nvinfo : EIATTR_CBANK_PARAM_SIZE
	.align		4
.L_2587:
        /*0194*/ 	.byte	0x03, 0x19
        /*0196*/ 	.short	0x0128


	//----- nvinfo : EIATTR_PARAM_CBANK
	.align		4
        /*0198*/ 	.byte	0x04, 0x0a
        /*019a*/ 	.short	(.L_2589 - .L_2588)
	.align		4
.L_2588:
        /*019c*/ 	.word	index@(.nv.constant0._ZN10layer_norm40ln_parallel_residual_bwd_finalize_kernelINS_22Kernel_traits_finalizeILj4096E6__halfffffjLb0ELj1024ELj4ENS_18Kernel_traits_baseILj4096ES2_ffffjLj1024EEEEELb0EEEvNS_9BwdParamsE)
        /*01a0*/ 	.short	0x0210
        /*01a2*/ 	.short	0x0128


	//----- nvinfo : EIATTR_SW_WAR
	.align		4
.L_2589:
        /*01a4*/ 	.byte	0x04, 0x36
        /*01a6*/ 	.short	(.L_2591 - .L_2590)
.L_2590:
        /*01a8*/ 	.word	0x00000008
.L_2591:


//--------------------- .nv.info._ZN10layer_norm31ln_parallel_residual_bwd_kernelINS_13Kernel_traitsI6__halfffffjLj4096ELj1ELj1ELj8ELj16ENS_18Kernel_traits_baseILj4096ES2_ffffjLj256EEEEELb1ELb1ELb0EEEvNS_9BwdParamsE --------------------------
	.section	.nv.info._ZN10layer_norm31ln_parallel_residual_bwd_kernelINS_13Kernel_traitsI6__halfffffjLj4096ELj1ELj1ELj8ELj16ENS_18Kernel_traits_baseILj4096ES2_ffffjLj256EEEEELb1ELb1ELb0EEEvNS_9BwdParamsE,"",@"SHT_CUDA_INFO"
	.sectionflags	@""
	.align	4


	//----- nvinfo : EIATTR_CUDA_API_VERSION
	.align		4
        /*0000*/ 	.byte	0x04, 0x37
        /*0002*/ 	.short	(.L_2593 - .L_2592)
.L_2592:
        /*0004*/ 	.word	0x00000082


	//----- nvinfo : EIATTR_KPARAM_INFO
	.align		4
.L_2593:
        /*0008*/ 	.byte	0x04, 0x17
        /*000a*/ 	.short	(.L_2595 - .L_2594)
.L_2594:
        /*000c*/ 	.word	0x00000000
        /*0010*/ 	.short	0x0000
        /*0012*/ 	.short	0x0000
        /*0014*/ 	.byte	0x00, 0xf0, 0xa1, 0x04


	//----- nvinfo : EIATTR_SPARSE_MMA_MASK
	.align		4
.L_2595:
        /*0018*/ 	.byte	0x03, 0x50
        /*001a*/ 	.short	0x0000


	//----- nvinfo : EIATTR_MAXREG_COUNT
	.align		4
        /*001c*/ 	.byte	0x03, 0x1b
        /*001e*/ 	.short	0x00ff


	//----- nvinfo : EIATTR_NUM_BARRIERS
	.align		4
        /*0020*/ 	.byte	0x02, 0x4c
        /*0022*/ 	.byte	0x01
	.zero		1


	//----- nvinfo : EIATTR_MERCURY_ISA_VERSION
	.align		4
        /*0024*/ 	.byte	0x03, 0x5f
        /*0026*/ 	.short	0x0101


	//----- nvinfo : EIATTR_COOP_GROUP_MASK_REGIDS
	.align		4
        /*0028*/ 	.byte	0x04, 0x29
        /*002a*/ 	.short	(.L_2597 - .L_2596)


	//   ....[0]....
.L_2596:
        /*002c*/ 	.word	0xffffffff


	//   ....[1]....
        /*0030*/ 	.word	0xffffffff


	//   ....[2]....
        /*0034*/ 	.word	0xffffffff


	//   ....[3]....
        /*0038*/ 	.word	0xffffffff


	//   ....[4]....
        /*003c*/ 	.word	0xffffffff


	//   ....[5]....
        /*0040*/ 	.word	0xffffffff


	//   ....[6]....
        /*0044*/ 	.word	0xffffffff


	//   ....[7]....
        /*0048*/ 	.word	0xffffffff


	//   ....[8]....
        /*004c*/ 	.word	0xffffffff


	//   ....[9]....
        /*0050*/ 	.word	0xffffffff


	//   ....[10]....
        /*0054*/ 	.word	0x05000045


	//   ....[11]....
        /*0058*/ 	.word	0x05000045


	//   ....[12]....
        /*005c*/ 	.word	0x05000045


	//   ....[13]....
        /*0060*/ 	.word	0x05000045


	//   ....[14]....
        /*0064*/ 	.word	0x05000045


	//   ....[15]....
        /*0068*/ 	.word	0x05000045


	//   ....[16]....
        /*006c*/ 	.word	0x05000045


	//   ....[17]....
        /*0070*/ 	.word	0x05000045


	//   ....[18]....
        /*0074*/ 	.word	0x05000045


	//   ....[19]....
        /*0078*/ 	.word	0x05000045


	//----- nvinfo : EIATTR_COOP_GROUP_INSTR_OFFSETS
	.align		4
.L_2597:
        /*007c*/ 	.byte	0x04, 0x28
        /*007e*/ 	.short	(.L_2599 - .L_2598)


	//   ....[0]....
.L_2598:
        /*0080*/ 	.word	0x00001510


	//   ....[1]....
        /*0084*/ 	.word	0x00001520


	//   ....[2]....
        /*0088*/ 	.word	0x00001550


	//   ....[3]....
        /*008c*/ 	.word	0x00001560


	//   ....[4]....
        /*0090*/ 	.word	0x00001590


	//   ....[5]....
        /*0094*/ 	.word	0x000015a0


	//   ....[6]....
        /*0098*/ 	.word	0x000015d0


	//   ....[7]....
        /*009c*/ 	.word	0x000015e0


	//   ....[8]....
        /*00a0*/ 	.word	0x00001610


	//   ....[9]....
        /*00a4*/ 	.word	0x00001620


	//   ....[10]....
        /*00a8*/ 	.word	0x00002b90


	//   ....[11]....
        /*00ac*/ 	.word	0x00002be0


	//   ....[12]....
        /*00b0*/ 	.word	0x00002c50


	//   ....[13]....
        /*00b4*/ 	.word	0x00002cb0


	//   ....[14]....
        /*00b8*/ 	.word	0x00002d20


	//   ....[15]....
        /*00bc*/ 	.word	0x00002d80


	//   ....[16]....
        /*00c0*/ 	.word	0x00002df0


	//   ....[17]....
        /*00c4*/ 	.word	0x00002e50


	//   ....[18]....
        /*00c8*/ 	.word	0x00002ec0


	//   ....[19]....
        /*00cc*/ 	.word	0x00002f20


	//----- nvinfo : EIATTR_EXIT_INSTR_OFFSETS
	.align		4
.L_2599:
        /*00d0*/ 	.byte	0x04, 0x1c
        /*00d2*/ 	.short	(.L_2601 - .L_2600)


	//   ....[0]....
.L_2600:
        /*00d4*/ 	.word	0x00002ab0


	//   ....[1]....
        /*00d8*/ 	.word	0x00002b30


	//----- nvinfo : EIATTR_MAX_THREADS
	.align		4
.L_2601:
        /*00dc*/ 	.byte	0x04, 0x05
        /*00de*/ 	.short	(.L_2603 - .L_2602)
.L_2602:
        /*00e0*/ 	.word	0x00000100
        /*00e4*/ 	.word	0x00000001
        /*00e8*/ 	.word	0x00000001


	//----- nvinfo : EIATTR_CRS_STACK_SIZE
	.align		4
.L_2603:
        /*00ec*/ 	.byte	0x04, 0x1e
        /*00ee*/ 	.short	(.L_2605 - .L_2604)
.L_2604:
        /*00f0*/ 	.word	0x00000000


	//----- nvinfo : EIATTR_CBANK_PARAM_SIZE
	.align		4
.L_2605:
        /*00f4*/ 	.byte	0x03, 0x19
        /*00f6*/ 	.short	0x0128


	//----- nvinfo : EIATTR_PARAM_CBANK
	.align		4
        /*00f8*/ 	.byte	0x04, 0x0a
        /*00fa*/ 	.short	(.L_2607 - .L_2606)
	.align		4
.L_2606:
        /*00fc*/ 	.word	index@(.nv.constant0._ZN10layer_norm31ln_parallel_residual_bwd_kernelINS_13Kernel_traitsI6__halfffffjLj4096ELj1ELj1ELj8ELj16ENS_18Kernel_traits_baseILj4096ES2_ffffjLj256EEEEELb1ELb1ELb0EEEvNS_9BwdParamsE)
        /*0100*/ 	.short	0x0210
        /*0102*/ 	.short	0x0128


	//----- nvinfo : EIATTR_SW_WAR
	.align		4
.L_2607:
        /*0104*/ 	.byte	0x04, 0x36
        /*0106*/ 	.short	(.L_2609 - .L_2608)
.L_2608:
        /*0108*/ 	.word	0x00000008
.L_2609:


//--------------------- .nv.info._ZN10layer_norm22ln_bwd_finalize_kernelINS_22Kernel_traits_finalizeILj4096E6__halfffffjLb0ELj1024ELj4ENS_18Kernel_traits_baseILj4096ES2_ffffjLj1024EEEEELb0ELb1EEEvNS_9BwdParamsE --------------------------
	.section	.nv.info._ZN10layer_norm22ln_bwd_finalize_kernelINS_22Kernel_traits_finalizeILj4096E6__halfffffjLb0ELj1024ELj4ENS_18Kernel_traits_baseILj4096ES2_ffffjLj1024EEEEELb0ELb1EEEvNS_9BwdParamsE,"",@"SHT_CUDA_INFO"
	.sectionflags	@""
	.align	4


	//----- nvinfo : EIATTR_CUDA_API_VERSION
	.align		4
        /*0000*/ 	.byte	0x04, 0x37
        /*0002*/ 	.short	(.L_2611 - .L_2610)
.L_2610:
        /*0004*/ 	.word	0x00000082


	//----- nvinfo : EIATTR_KPARAM_INFO
	.align		4
.L_2611:
        /*0008*/ 	.byte	0x04, 0x17
        /*000a*/ 	.short	(.L_2613 - .L_2612)
.L_2612:
        /*000c*/ 	.word	0x00000000
        /*0010*/ 	.short	0x0000
        /*0012*/ 	.short	0x0000
        /*0014*/ 	.byte	0x00, 0xf0, 0xa1, 0x04


	//----- nvinfo : EIATTR_SPARSE_MMA_MASK
	.align		4
.L_2613:
        /*0018*/ 	.byte	0x03, 0x50
        /*001a*/ 	.short	0x0000


	//----- nvinfo : EIATTR_MAXREG_COUNT
	.align		4
        /*001c*/ 	.byte	0x03, 0x1b
        /*001e*/ 	.short	0x0040


	//----- nvinfo : EIATTR_NUM_BARRIERS
	.align		4
        /*0020*/ 	.byte	0x02, 0x4c
        /*0022*/ 	.byte	0x01
	.zero		1


	//----- nvinfo : EIATTR_MERCURY_ISA_VERSION
	.align		4
        /*0024*/ 	.byte	0x03, 0x5f
        /*0026*/ 	.short	0x0101


	//----- nvinfo : EIATTR_COOP_GROUP_MASK_REGIDS
	.align		4
        /*0028*/ 	.byte	0x04, 0x29
        /*002a*/ 	.short	(.L_2615 - .L_2614)


	//   ....[0]....
.L_2614:
        /*002c*/ 	.word	0xffffffff


	//   ....[1]....
        /*0030*/ 	.word	0xffffffff


	//   ....[2]....
        /*0034*/ 	.word	0xffffffff


	//   ....[3]....
        /*0038*/ 	.word	0xffffffff


	//   ....[4]....
        /*003c*/ 	.word	0xffffffff


	//   ....[5]....
        /*0040*/ 	.word	0xffffffff


	//   ....[6]....
        /*0044*/ 	.word	0xffffffff


	//   ....[7]....
        /*0048*/ 	.word	0xffffffff


	//   ....[8]....
        /*004c*/ 	.word	0xffffffff


	//   ....[9]....
        /*0050*/ 	.word	0xffffffff


	//   ....[10]....
        /*0054*/ 	.word	0x05000011


	//   ....[11]....
        /*0058*/ 	.word	0x05000011


	//   ....[12]....
        /*005c*/ 	.word	0x05000011


	//   ....[13]....
        /*0060*/ 	.word	0x05000011


	//   ....[14]....
        /*0064*/ 	.word	0x05000011


	//   ....[15]....
        /*0068*/ 	.word	0x05000011


	//   ....[16]....
        /*006c*/ 	.word	0x05000011


	//   ....[17]....
        /*0070*/ 	.word	0x05000011


	//   ....[18]....
        /*0074*/ 	.word	0x05000011


	//   ....[19]....
        /*0078*/ 	.word	0x05000011


	//----- nvinfo : EIATTR_COOP_GROUP_INSTR_OFFSETS
	.align		4
.L_2615:
        /*007c*/ 	.byte	0x04, 0x28
        /*007e*/ 	.short	(.L_2617 - .L_2616)


	//   ....[0]....
.L_2616:
        /*0080*/ 	.word	0x000008e0


	//   ....[1]....
        /*0084*/ 	.word	0x000008f0


	//   ....[2]....
        /*0088*/ 	.word	0x00000920


	//   ....[3]....
        /*008c*/ 	.word	0x00000930


	//   ....[4]....
        /*0090*/ 	.word	0x00000960


	//   ....[5]....
        /*0094*/ 	.word	0x00000970


	//   ....[6]....
        /*0098*/ 	.word	0x000009a0


	//   ....[7]....
        /*009c*/ 	.word	0x000009b0


	//   ....[8]....
        /*00a0*/ 	.word	0x000009e0


	//   ....[9]....
        /*00a4*/ 	.word	0x000009f0


	//   ....[10]....
        /*00a8*/ 	.word	0x00000bf0


	//   ....[11]....
        /*00ac*/ 	.word	0x00000c60


	//   ....[12]....
        /*00b0*/ 	.word	0x00000cd0


	//   ....[13]....
        /*00b4*/ 	.word	0x00000d40


	//   ....[14]....
        /*00b8*/ 	.word	0x00000db0


	//   ....[15]....
        /*00bc*/ 	.word	0x00000e10


	//   ....[16]....
        /*00c0*/ 	.word	0x00000e80


	//   ....[17]....
        /*00c4*/ 	.word	0x00000ef0


	//   ....[18]....
        /*00c8*/ 	.word	0x00000f60


	//   ....[19]....
        /*00cc*/ 	.word	0x00000fd0


	//----- nvinfo : EIATTR_EXIT_INSTR_OFFSETS
	.align		4
.L_2617:
        /*00d0*/ 	.byte	0x04, 0x1c
        /*00d2*/ 	.short	(.L_2619 - .L_2618)


	//   ....[0]....
.L_2618:
        /*00d4*/ 	.word	0x00000070


	//   ....[1]....
        /*00d8*/ 	.word	0x00000b90


	//----- nvinfo : EIATTR_MAX_THREADS
	.align		4
.L_2619:
        /*00dc*/ 	.byte	0x04, 0x05
        /*00de*/ 	.short	(.L_2621 - .L_2620)
.L_2620:
        /*00e0*/ 	.word	0x00000400
        /*00e4*/ 	.word	0x00000001
        /*00e8*/ 	.word	0x00000001


	//----- nvinfo : EIATTR_CRS_STACK_SIZE
	.align		4
.L_2621:
        /*00ec*/ 	.byte	0x04, 0x1e
        /*00ee*/ 	.short	(.L_2623 - .L_2622)
.L_2622:
        /*00f0*/ 	.word	0x00000000


	//----- nvinfo : EIATTR_CBANK_PARAM_SIZE
	.align		4
.L_2623:
        /*00f4*/ 	.byte	0x03, 0x19
        /*00f6*/ 	.short	0x0128


	//----- nvinfo : EIATTR_PARAM_CBANK
	.align		4
        /*00f8*/ 	.byte	0x04, 0x0a
        /*00fa*/ 	.short	(.L_2625 - .L_2624)
	.align		4
.L_2624:
        /*00fc*/ 	.word	index@(.nv.constant0._ZN10layer_norm22ln_bwd_finalize_kernelINS_22Kernel_traits_finalizeILj4096E6__halfffffjLb0ELj1024ELj4ENS_18Kernel_traits_baseILj4096ES2_ffffjLj1024EEEEELb0ELb1EEEvNS_9BwdParamsE)
        /*0100*/ 	.short	0x0210
        /*0102*/ 	.short	0x0128


	//----- nvinfo : EIATTR_SW_WAR
	.align		4
.L_2625:
        /*0104*/ 	.byte	0x04, 0x36
        /*0106*/ 	.short	(.L_2627 - .L_2626)
.L_2626:
        /*0108*/ 	.word	0x00000008
.L_2627:


//--------------------- .nv.info._ZN10layer_norm40ln_parallel_residual_bwd_finalize_kernelINS_22Kernel_traits_finalizeILj4096E6__halfffffjLb0ELj1024ELj4ENS_18Kernel_traits_baseILj4096ES2_ffffjLj1024EEEEELb1EEEvNS_9BwdParamsE --------------------------
	.section	.nv.info._ZN10layer_norm40ln_parallel_residual_bwd_finalize_kernelINS_22Kernel_traits_finalizeILj4096E6__halfffffjLb0ELj1024ELj4ENS_18Kernel_traits_baseILj4096ES2_ffffjLj1024EEEEELb1EEEvNS_9BwdParamsE,"",@"SHT_CUDA_INFO"
	.sectionflags	@""
	.align	4


	//----- nvinfo : EIATTR_CUDA_API_VERSION
	.align		4
        /*0000*/ 	.byte	0x04, 0x37
        /*0002*/ 	.short	(.L_2629 - .L_2628)
.L_2628:
        /*0004*/ 	.word	0x00000082


	//----- nvinfo : EIATTR_KPARAM_INFO
	.align		4
.L_2629:
        /*0008*/ 	.byte	0x04, 0x17
        /*000a*/ 	.short	(.L_2631 - .L_2630)
.L_2630:
        /*000c*/ 	.word	0x00000000
        /*0010*/ 	.short	0x0000
        /*0012*/ 	.short	0x0000
        /*0014*/ 	.byte	0x00, 0xf0, 0xa1, 0x04


	//----- nvinfo : EIATTR_SPARSE_MMA_MASK
	.align		4
.L_2631:
        /*0018*/ 	.byte	0x03, 0x50
        /*001a*/ 	.short	0x0000


	//----- nvinfo : EIATTR_MAXREG_COUNT
	.align		4
        /*001c*/ 	.byte	0x03, 0x1b
        /*001e*/ 	.short	0x0040


	//----- nvinfo : EIATTR_NUM_BARRIERS
	.align		4
        /*0020*/ 	.byte	0x02, 0x4c
        /*0022*/ 	.byte	0x01
	.zero		1


	//----- nvinfo : EIATTR_MERCURY_ISA_VERSION
	.align		4
        /*0024*/ 	.byte	0x03, 0x5f
        /*0026*/ 	.short	0x0101


	//----- nvinfo : EIATTR_COOP_GROUP_MASK_REGIDS
	.align		4
        /*0028*/ 	.byte	0x04, 0x29
        /*002a*/ 	.short	(.L_2633 - .L_2632)


	//   ....[0]....
.L_2632:
        /*002c*/ 	.word	0xffffffff


	//   ....[1]....
        /*0030*/ 	.word	0xffffffff


	//   ....[2]....
        /*0034*/ 	.word	0xffffffff


	//   ....[3]....
        /*0038*/ 	.word	0xffffffff


	//   ....[4]....
        /*003c*/ 	.word	0xffffffff


	//   ....[5]....
        /*0040*/ 	.word	0xffffffff


	//   ....[6]....
        /*0044*/ 	.word	0xffffffff


	//   ....[7]....
        /*0048*/ 	.word	0xffffffff


	//   ....[8]....
        /*004c*/ 	.word	0xffffffff


	//   ....[9]....
        /*0050*/ 	.word	0xffffffff


	//   ....[10]....
        /*0054*/ 	.word	0xffffffff


	//   ....[11]....
        /*0058*/ 	.word	0xffffffff


	//   ....[12]....
        /*005c*/ 	.word	0xffffffff


	//   ....[13]....
        /*0060*/ 	.word	0xffffffff


	//   ....[14]....
        /*0064*/ 	.word	0xffffffff


	//   ....[15]....
        /*0068*/ 	.word	0xffffffff


	//   ....[16]....
        /*006c*/ 	.word	0xffffffff


	//   ....[17]....
        /*0070*/ 	.word	0xffffffff


	//   ....[18]....
        /*0074*/ 	.word	0xffffffff


	//   ....[19]....
        /*0078*/ 	.word	0xffffffff


	//   ....[20]....
        /*007c*/ 	.word	0x0500000b


	//   ....[21]....
        /*0080*/ 	.word	0x0500000b


	//   ....[22]....
        /*0084*/ 	.word	0x0500000b


	//   ....[23]....
        /*0088*/ 	.word	0x0500000b


	//   ....[24]....
        /*008c*/ 	.word	0x0500000b


	//   ....[25]....
        /*0090*/ 	.word	0x0500000b


	//   ....[26]....
        /*0094*/ 	.word	0x0500000b


	//   ....[27]....
        /*0098*/ 	.word	0x0500000b


	//   ....[28]....
        /*009c*/ 	.word	0x0500000b


	//   ....[29]....
        /*00a0*/ 	.word	0x0500000b


	//   ....[30]....
        /*00a4*/ 	.word	0x0500000b


	//   ....[31]....
        /*00a8*/ 	.word	0x0500000b


	//   ....[32]....
        /*00ac*/ 	.word	0x0500000b


	//   ....[33]....
        /*00b0*/ 	.word	0x0500000b


	//   ....[34]....
        /*00b4*/ 	.word	0x0500000b


	//   ....[35]....
        /*00b8*/ 	.word	0x0500000b


	//   ....[36]....
        /*00bc*/ 	.word	0x0500000b


	//   ....[37]....
        /*00c0*/ 	.word	0x0500000b


	//   ....[38]....
        /*00c4*/ 	.word	0x0500000b


	//   ....[39]....
        /*00c8*/ 	.word	0x0500000b


	//----- nvinfo : EIATTR_COOP_GROUP_INSTR_OFFSETS
	.align		4
.L_2633:
        /*00cc*/ 	.byte	0x04, 0x28
        /*00ce*/ 	.short	(.L_2635 - .L_2634)


	//   ....[0]....
.L_2634:
        /*00d0*/ 	.word	0x00000ce0


	//   ....[1]....
        /*00d4*/ 	.word	0x00000cf0


	//   ....[2]....
        /*00d8*/ 	.word	0x00000d00


	//   ....[3]....
        /*00dc*/ 	.word	0x00000d10


	//   ....[4]....
        /*00e0*/ 	.word	0x00000d40


	//   ....[5]....
        /*00e4*/ 	.word	0x00000d70


	//   ....[6]....
        /*00e8*/ 	.word	0x00000d80


	//   ....[7]....
        /*00ec*/ 	.word	0x00000d90


	//   ....[8]....
        /*00f0*/ 	.word	0x00000db0


	//   ....[9]....
        /*00f4*/ 	.word	0x00000df0


	//   ....[10]....
        /*00f8*/ 	.word	0x00000e00


	//   ....[11]....
        /*00fc*/ 	.word	0x00000e10


	//   ....[12]....
        /*0100*/ 	.word	0x00000e30


	//   ....[13]....
        /*0104*/ 	.word	0x00000e70


	//   ....[14]....
        /*0108*/ 	.word	0x00000e80


	//   ....[15]....
        /*010c*/ 	.word	0x00000e90


	//   ....[16]....
        /*0110*/ 	.word	0x00000eb0


	//   ....[17]....
        /*0114*/ 	.word	0x00000ee0


	//   ....[18]....
        /*0118*/ 	.word	0x00000f00


	//   ....[19]....
        /*011c*/ 	.word	0x00000f10


	//   ....[20]....
        /*0120*/ 	.word	0x00001210


	//   ....[21]....
        /*0124*/ 	.word	0x00001270


	//   ....[22]....
        /*0128*/ 	.word	0x000012d0


	//   ....[23]....
        /*012c*/ 	.word	0x00001330


	//   ....[24]....
        /*0130*/ 	.word	0x00001390


	//   ....[25]....
        /*0134*/ 	.word	0x000013f0


	//   ....[26]....
        /*0138*/ 	.word	0x00001460


	//   ....[27]....
        /*013c*/ 	.word	0x000014d0


	//   ....[28]....
        /*0140*/ 	.word	0x00001540


	//   ....[29]....
        /*0144*/ 	.word	0x000015b0


	//   ....[30]....
        /*0148*/ 	.word	0x00001610


	//   ....[31]....
        /*014c*/ 	.word	0x00001680


	//   ....[32]....
        /*0150*/ 	.word	0x000016f0


	//   ....[33]....
        /*0154*/ 	.word	0x00001760


	//   ....[34]....
        /*0158*/ 	.word	0x000017d0


	//   ....[35]....
        /*015c*/ 	.word	0x00001830


	//   ....[36]....
        /*0160*/ 	.word	0x000018a0


	//   ....[37]....
        /*0164*/ 	.word	0x00001910


	//   ....[38]....
        /*0168*/ 	.word	0x00001980


	//   ....[39]....
        /*016c*/ 	.word	0x000019f0


	//----- nvinfo : EIATTR_EXIT_INSTR_OFFSETS
	.align		4
.L_2635:
        /*0170*/ 	.byte	0x04, 0x1c
        /*0172*/ 	.short	(.L_2637 - .L_2636)


	//   ....[0]....
.L_2636:
        /*0174*/ 	.word	0x00000070


	//   ....[1]....
        /*0178*/ 	.word	0x000011b0


	//----- nvinfo : EIATTR_MAX_THREADS
	.align		4
.L_2637:
        /*017c*/ 	.byte	0x04, 0x05
        /*017e*/ 	.short	(.L_2639 - .L_2638)
.L_2638:
        /*0180*/ 	.word	0x00000400
        /*0184*/ 	.word	0x00000001
        /*0188*/ 	.word	0x00000001


	//----- nvinfo : EIATTR_CRS_STACK_SIZE
	.align		4
.L_2639:
        /*018c*/ 	.byte	0x04, 0x1e
        /*018e*/ 	.short	(.L_2641 - .L_2640)
.L_2640:
        /*0190*/ 	.word	0x00000000


	//----- nvinfo : EIATTR_CBANK_PARAM_SIZE
	.align		4
.L_2641:
        /*0194*/ 	.byte	0x03, 0x19
        /*0196*/ 	.short	0x0128


	//----- nvinfo : EIATTR_PARAM_CBANK
	.align		4
        /*0198*/ 	.byte	0x04, 0x0a
        /*019a*/ 	.short	(.L_2643 - .L_2642)
	.align		4
.L_2642:
        /*019c*/ 	.word	index@(.nv.constant0._ZN10layer_norm40ln_parallel_residual_bwd_finalize_kernelINS_22Kernel_traits_finalizeILj4096E6__halfffffjLb0ELj1024ELj4ENS_18Kernel_traits_baseILj4096ES2_ffffjLj1024EEEEELb1EEEvNS_9BwdParamsE)
        /*01a0*/ 	.short	0x0210
        /*01a2*/ 	.short	0x0128


	//----- nvinfo : EIATTR_SW_WAR
	.align		4
.L_2643:
        /*01a4*/ 	.byte	0x04, 0x36
        /*01a6*/ 	.short	(.L_2645 - .L_2644)
.L_2644:
        /*01a8*/ 	.word	0x00000008
.L_2645:


//--------------------- .nv.info._ZN10layer_norm31ln_parallel_residual_bwd_kernelINS_13Kernel_traitsI6__halfffffjLj4096ELj1ELj1ELj8ELj16ENS_18Kernel_traits_baseILj4096ES2_ffffjLj256EEEEELb1ELb1ELb1EEEvNS_9BwdParamsE --------------------------
	.section	.nv.info._ZN10layer_norm31ln_parallel_residual_bwd_kernelINS_13Kernel_traitsI6__halfffffjLj4096ELj1ELj1ELj8ELj16ENS_18Kernel_traits_baseILj4096ES2_ffffjLj256EEEEELb1ELb1ELb1EEEvNS_9BwdParamsE,"",@"SHT_CUDA_INFO"
	.sectionflags	@""
	.align	4


	//----- nvinfo : EIATTR_CUDA_API_VERSION
	.align		4
        /*0000*/ 	.byte	0x04, 0x37
        /*0002*/ 	.short	(.L_2647 - .L_2646)
.L_2646:
        /*0004*/ 	.word	0x00000082


	//----- nvinfo : EIATTR_KPARAM_INFO
	.align		4
.L_2647:
        /*0008*/ 	.byte	0x04, 0x17
        /*000a*/ 	.short	(.L_2649 - .L_2648)
.L_2648:
        /*000c*/ 	.word	0x00000000
        /*0010*/ 	.short	0x0000
        /*0012*/ 	.short	0x0000
        /*0014*/ 	.byte	0x00, 0xf0, 0xa1, 0x04


	//----- nvinfo : EIATTR_SPARSE_MMA_MASK
	.align		4
.L_2649:
        /*0018*/ 	.byte	0x03, 0x50
        /*001a*/ 	.short	0x0000


	//----- nvinfo : EIATTR_MAXREG_COUNT
	.align		4
        /*001c*/ 	.byte	0x03, 0x1b
        /*001e*/ 	.short	0x00ff


	//----- nvinfo : EIATTR_NUM_BARRIERS
	.align		4
        /*0020*/ 	.byte	0x02, 0x4c
        /*0022*/ 	.byte	0x01
	.zero		1


	//----- nvinfo : EIATTR_MERCURY_ISA_VERSION
	.align		4
        /*0024*/ 	.byte	0x03, 0x5f
        /*0026*/ 	.short	0x0101


	//----- nvinfo : EIATTR_COOP_GROUP_MASK_REGIDS
	.align		4
        /*0028*/ 	.byte	0x04, 0x29
        /*002a*/ 	.short	(.L_2651 - .L_2650)


	//   ....[0]....
.L_2650:
        /*002c*/ 	.word	0xffffffff


	//   ....[1]....
        /*0030*/ 	.word	0xffffffff


	//   ....[2]....
        /*0034*/ 	.word	0xffffffff


	//   ....[3]....
        /*0038*/ 	.word	0xffffffff


	//   ....[4]....
        /*003c*/ 	.word	0xffffffff


	//   ....[5]....
        /*0040*/ 	.word	0xffffffff


	//   ....[6]....
        /*0044*/ 	.word	0xffffffff


	//   ....[7]....
        /*0048*/ 	.word	0xffffffff


	//   ....[8]....
        /*004c*/ 	.word	0xffffffff


	//   ....[9]....
        /*0050*/ 	.word	0xffffffff


	//   ....[10]....
        /*0054*/ 	.word	0x05000024


	//   ....[11]....
        /*0058*/ 	.word	0x05000024


	//   ....[12]....
        /*005c*/ 	.word	0x05000024


	//   ....[13]....
        /*0060*/ 	.word	0x05000024


	//   ....[14]....
        /*0064*/ 	.word	0x05000024


	//   ....[15]....
        /*0068*/ 	.word	0x05000024


	//   ....[16]....
        /*006c*/ 	.word	0x05000024


	//   ....[17]....
        /*0070*/ 	.word	0x05000024


	//   ....[18]....
        /*0074*/ 	.word	0x05000024


	//   ....[19]....
        /*0078*/ 	.word	0x05000024


	//----- nvinfo : EIATTR_COOP_GROUP_INSTR_OFFSETS
	.align		4
.L_2651:
        /*007c*/ 	.byte	0x04, 0x28
        /*007e*/ 	.short	(.L_2653 - .L_2652)


	//   ....[0]....
.L_2652:
        /*0080*/ 	.word	0x000011b0


	//   ....[1]....
        /*0084*/ 	.word	0x000011c0


	//   ....[2]....
        /*0088*/ 	.word	0x000011f0


	//   ....[3]....
        /*008c*/ 	.word	0x00001200


	//   ....[4]....
        /*0090*/ 	.word	0x00001230


	//   ....[5]....
        /*0094*/ 	.word	0x00001240


	//   ....[6]....
        /*0098*/ 	.word	0x00001270


	//   ....[7]....
        /*009c*/ 	.word	0x00001280


	//   ....[8]....
        /*00a0*/ 	.word	0x000012b0


	//   ....[9]....
        /*00a4*/ 	.word	0x000012c0


	//   ....[10]....
        /*00a8*/ 	.word	0x000026c0


	//   ....[11]....
        /*00ac*/ 	.word	0x00002710


	//   ....[12]....
        /*00b0*/ 	.word	0x00002780


	//   ....[13]....
        /*00b4*/ 	.word	0x000027e0


	//   ....[14]....
        /*00b8*/ 	.word	0x00002850


	//   ....[15]....
        /*00bc*/ 	.word	0x000028b0


	//   ....[16]....
        /*00c0*/ 	.word	0x00002920


	//   ....[17]....
        /*00c4*/ 	.word	0x00002980


	//   ....[18]....
        /*00c8*/ 	.word	0x000029f0


	//   ....[19]....
        /*00cc*/ 	.word	0x00002a50


	//----- nvinfo : EIATTR_EXIT_INSTR_OFFSETS
	.align		4
.L_2653:
        /*00d0*/ 	.byte	0x04, 0x1c
        /*00d2*/ 	.short	(.L_2655 - .L_2654)


	//   ....[0]....
.L_2654:
        /*00d4*/ 	.word	0x00002660


	//----- nvinfo : EIATTR_MAX_THREADS
	.align		4
.L_2655:
        /*00d8*/ 	.byte	0x04, 0x05
        /*00da*/ 	.short	(.L_2657 - .L_2656)
.L_2656:
        /*00dc*/ 	.word	0x00000100
        /*00e0*/ 	.word	0x00000001
        /*00e4*/ 	.word	0x00000001


	//----- nvinfo : EIATTR_CRS_STACK_SIZE
	.align		4
.L_2657:
        /*00e8*/ 	.byte	0x04, 0x1e
        /*00ea*/ 	.short	(.L_2659 - .L_2658)
.L_2658:
        /*00ec*/ 	.word	0x00000000


	//----- nvinfo : EIATTR_CBANK_PARAM_SIZE
	.align		4
.L_2659:
        /*00f0*/ 	.byte	0x03, 0x19
        /*00f2*/ 	.short	0x0128


	//----- nvinfo : EIATTR_PARAM_CBANK
	.align		4
        /*00f4*/ 	.byte	0x04, 0x0a
        /*00f6*/ 	.short	(.L_2661 - .L_2660)
	.align		4
.L_2660:
        /*00f8*/ 	.word	index@(.nv.constant0._ZN10layer_norm31ln_parallel_residual_bwd_kernelINS_13Kernel_traitsI6__halfffffjLj4096ELj1ELj1ELj8ELj16ENS_18Kernel_traits_baseILj4096ES2_ffffjLj256EEEEELb1ELb1ELb1EEEvNS_9BwdParamsE)
        /*00fc*/ 	.short	0x0210
        /*00fe*/ 	.short	0x0128


	//----- nvinfo : EIATTR_SW_WAR
	.align		4
.L_2661:
        /*0100*/ 	.byte	0x04, 0x36
        /*0102*/ 	.short	(.L_2663 - .L_2662)
.L_2662:
        /*0104*/ 	.word	0x00000008
.L_2663:


//--------------------- .nv.info._ZN10layer_norm31ln_parallel_residual_bwd_kernelINS_13Kernel_traitsIfffffjLj4096ELj1ELj1ELj8ELj16ENS_18Kernel_traits_baseILj4096EfffffjLj256EEEEELb0ELb0ELb0EEEvNS_9BwdParamsE --------------------------
	.section	.nv.info._ZN10layer_norm31ln_parallel_residual_bwd_kernelINS_13Kernel_traitsIfffffjLj4096ELj1ELj1ELj8ELj16ENS_18Kernel_traits_baseILj4096EfffffjLj256EEEEELb0ELb0ELb0EEEvNS_9BwdParamsE,"",@"SHT_CUDA_INFO"
	.sectionflags	@""
	.align	4


	//----- nvinfo : EIATTR_CUDA_API_VERSION
	.align		4
        /*0000*/ 	.byte	0x04, 0x37
        /*0002*/ 	.short	(.L_2665 - .L_2664)
.L_2664:
        /*0004*/ 	.word	0x00000082


	//----- nvinfo : EIATTR_KPARAM_INFO
	.align		4
.L_2665:
        /*0008*/ 	.byte	0x04, 0x17
        /*000a*/ 	.short	(.L_2667 - .L_2666)
.L_2666:
        /*000c*/ 	.word	0x00000000
        /*0010*/ 	.short	0x0000
        /*0012*/ 	.short	0x0000
        /*0014*/ 	.byte	0x00, 0xf0, 0xa1, 0x04


	//----- nvinfo : EIATTR_SPARSE_MMA_MASK
	.align		4
.L_2667:
        /*0018*/ 	.byte	0x03, 0x50
        /*001a*/ 	.short	0x0000


	//----- nvinfo : EIATTR_MAXREG_COUNT
	.align		4
        /*001c*/ 	.byte	0x03, 0x1b
        /*001e*/ 	.short	0x00ff


	//----- nvinfo : EIATTR_NUM_BARRIERS
	.align		4
        /*0020*/ 	.byte	0x02, 0x4c
        /*0022*/ 	.byte	0x01
	.zero		1


	//----- nvinfo : EIATTR_MERCURY_ISA_VERSION
	.align		4
        /*0024*/ 	.byte	0x03, 0x5f
        /*0026*/ 	.short	0x0101


	//----- nvinfo : EIATTR_COOP_GROUP_MASK_REGIDS
	.align		4
        /*0028*/ 	.byte	0x04, 0x29
        /*002a*/ 	.short	(.L_2669 - .L_2668)


	//   ....[0]....
.L_2668:
        /*002c*/ 	.word	0xffffffff


	//   ....[1]....
        /*0030*/ 	.word	0xffffffff


	//   ....[2]....
        /*0034*/ 	.word	0xffffffff


	//   ....[3]....
        /*0038*/ 	.word	0xffffffff


	//   ....[4]....
        /*003c*/ 	.word	0xffffffff


	//   ....[5]....
        /*0040*/ 	.word	0xffffffff


	//   ....[6]....
        /*0044*/ 	.word	0xffffffff


	//   ....[7]....
        /*0048*/ 	.word	0xffffffff


	//   ....[8]....
        /*004c*/ 	.word	0xffffffff


	//   ....[9]....
        /*0050*/ 	.word	0xffffffff


	//   ....[10]....
        /*0054*/ 	.word	0x05000085


	//   ....[11]....
        /*0058*/ 	.word	0x05000085


	//   ....[12]....
        /*005c*/ 	.word	0x05000085


	//   ....[13]....
        /*0060*/ 	.word	0x05000085


	//   ....[14]....
        /*0064*/ 	.word	0x05000085


	//   ....[15]....
        /*0068*/ 	.word	0x05000085


	//   ....[16]....
        /*006c*/ 	.word	0x05000085


	//   ....[17]....
        /*0070*/ 	.word	0x05000085


	//   ....[18]....
        /*0074*/ 	.word	0x05000085


	//   ....[19]....
        /*0078*/ 	.word	0x05000085


	//----- nvinfo : EIATTR_COOP_GROUP_INSTR_OFFSETS
	.align		4
.L_2669:
        /*007c*/ 	.byte	0x04, 0x28
        /*007e*/ 	.short	(.L_2671 - .L_2670)


	//   ....[0]....
.L_2670:
        /*0080*/ 	.word	0x000015b0


	//   ....[1]....
        /*0084*/ 	.word	0x000015c0


	//   ....[2]....
        /*0088*/ 	.word	0x000015f0


	//   ....[3]....
        /*008c*/ 	.word	0x00001600


	//   ....[4]....
        /*0090*/ 	.word	0x00001630


	//   ....[5]....
        /*0094*/ 	.word	0x00001640


	//   ....[6]....
        /*0098*/ 	.word	0x00001670


	//   ....[7]....
        /*009c*/ 	.word	0x00001680


	//   ....[8]....
        /*00a0*/ 	.word	0x000016b0


	//   ....[9]....
        /*00a4*/ 	.word	0x000016c0


	//   ....[10]....
        /*00a8*/ 	.word	0x00002940


	//   ....[11]....
        /*00ac*/ 	.word	0x00002990


	//   ....[12]....
        /*00b0*/ 	.word	0x00002a00


	//   ....[13]....
        /*00b4*/ 	.word	0x00002a60


	//   ....[14]....
        /*00b8*/ 	.word	0x00002ad0


	//   ....[15]....
        /*00bc*/ 	.word	0x00002b30


	//   ....[16]....
        /*00c0*/ 	.word	0x00002ba0


	//   ....[17]....
        /*00c4*/ 	.word	0x00002c00


	//   ....[18]....
        /*00c8*/ 	.word	0x00002c70


	//   ....[19]....
        /*00cc*/ 	.word	0x00002cd0


	//----- nvinfo : EIATTR_EXIT_INSTR_OFFSETS
	.align		4
.L_2671:
        /*00d0*/ 	.byte	0x04, 0x1c
        /*00d2*/ 	.short	(.L_2673 - .L_2672)


	//   ....[0]....
.L_2672:
        /*00d4*/ 	.word	0x00002810


	//   ....[1]....
        /*00d8*/ 	.word	0x000028e0


	//----- nvinfo : EIATTR_MAX_THREADS
	.align		4
.L_2673:
        /*00dc*/ 	.byte	0x04, 0x05
        /*00de*/ 	.short	(.L_2675 - .L_2674)
.L_2674:
        /*00e0*/ 	.word	0x00000100
        /*00e4*/ 	.word	0x00000001
        /*00e8*/ 	.word	0x00000001


	//----- nvinfo : EIATTR_CRS_STACK_SIZE
	.align		4
.L_2675:
        /*00ec*/ 	.byte	0x04, 0x1e
        /*00ee*/ 	.short	(.L_2677 - .L_2676)
.L_2676:
        /*00f0*/ 	.word	0x00000000


	//----- nvinfo : EIATTR_CBANK_PARAM_SIZE
	.align		4
.L_2677:
        /*00f4*/ 	.byte	0x03, 0x19
        /*00f6*/ 	.short	0x0128


	//----- nvinfo : EIATTR_PARAM_CBANK
	.align		4
        /*00f8*/ 	.byte	0x04, 0x0a
        /*00fa*/ 	.short	(.L_2679 - .L_2678)
	.align		4
.L_2678:
        /*00fc*/ 	.word	index@(.nv.constant0._ZN10layer_norm31ln_parallel_residual_bwd_kernelINS_13Kernel_traitsIfffffjLj4096ELj1ELj1ELj8ELj16ENS_18Kernel_traits_baseILj4096EfffffjLj256EEEEELb0ELb0ELb0EEEvNS_9BwdParamsE)
        /*0100*/ 	.short	0x0210
        /*0102*/ 	.short	0x0128


	//----- nvinfo : EIATTR_SW_WAR
	.align		4
.L_2679:
        /*0104*/ 	.byte	0x04, 0x36
        /*0106*/ 	.short	(.L_2681 - .L_2680)
.L_2680:
        /*0108*/ 	.word	0x00000008
.L_2681:


//--------------------- .nv.info._ZN10layer_norm31ln_parallel_residual_bwd_kernelINS_13Kernel_traitsIfffffjLj4096ELj1ELj1ELj8ELj16ENS_18Kernel_traits_baseILj4096EfffffjLj256EEEEELb0ELb0ELb1EEEvNS_9BwdParamsE --------------------------
	.section	.nv.info._ZN10layer_norm31ln_parallel_residual_bwd_kernelINS_13Kernel_traitsIfffffjLj4096ELj1ELj1ELj8ELj16ENS_18Kernel_traits_baseILj4096EfffffjLj256EEEEELb0ELb0ELb1EEEvNS_9BwdParamsE,"",@"SHT_CUDA_INFO"
	.sectionflags	@""
	.align	4


	//----- nvinfo : EIATTR_CUDA_API_VERSION
	.align		4
        /*0000*/ 	.byte	0x04, 0x37
        /*0002*/ 	.short	(.L_2683 - .L_2682)
.L_2682:
        /*0004*/ 	.word	0x00000082


	//----- nvinfo : EIATTR_KPARAM_INFO
	.align		4
.L_2683:
        /*0008*/ 	.byte	0x04, 0x17
        /*000a*/ 	.short	(.L_2685 - .L_2684)
.L_2684:
        /*000c*/ 	.word	0x00000000
        /*0010*/ 	.short	0x0000
        /*0012*/ 	.short	0x0000
        /*0014*/ 	.byte	0x00, 0xf0, 0xa1, 0x04


	//----- nvinfo : EIATTR_SPARSE_MMA_MASK
	.align		4
.L_2685:
        /*0018*/ 	.byte	0x03, 0x50
        /*001a*/ 	.short	0x0000


	//----- nvinfo : EIATTR_MAXREG_COUNT
	.align		4
        /*001c*/ 	.byte	0x03, 0x1b
        /*001e*/ 	.short	0x00ff


	//----- nvinfo : EIATTR_NUM_BARRIERS
	.align		4
        /*0020*/ 	.byte	0x02, 0x4c
        /*0022*/ 	.byte	0x01
	.zero		1


	//----- nvinfo : EIATTR_MERCURY_ISA_VERSION
	.align		4
        /*0024*/ 	.byte	0x03, 0x5f
        /*0026*/ 	.short	0x0101


	//----- nvinfo : EIATTR_COOP_GROUP_MASK_REGIDS
	.align		4
        /*0028*/ 	.byte	0x04, 0x29
        /*002a*/ 	.short	(.L_2687 - .L_2686)


	//   ....[0]....
.L_2686:
        /*002c*/ 	.word	0xffffffff


	//   ....[1]....
        /*0030*/ 	.word	0xffffffff


	//   ....[2]....
        /*0034*/ 	.word	0xffffffff


	//   ....[3]....
        /*0038*/ 	.word	0xffffffff


	//   ....[4]....
        /*003c*/ 	.word	0xffffffff


	//   ....[5]....
        /*0040*/ 	.word	0xffffffff


	//   ....[6]....
        /*0044*/ 	.word	0xffffffff


	//   ....[7]....
        /*0048*/ 	.word	0xffffffff


	//   ....[8]....
        /*004c*/ 	.word	0xffffffff


	//   ....[9]....
        /*0050*/ 	.word	0xffffffff


	//   ....[10]....
        /*0054*/ 	.word	0x05000046


	//   ....[11]....
        /*0058*/ 	.word	0x05000046


	//   ....[12]....
        /*005c*/ 	.word	0x05000046


	//   ....[13]....
        /*0060*/ 	.word	0x05000046


	//   ....[14]....
        /*0064*/ 	.word	0x05000046


	//   ....[15]....
        /*0068*/ 	.word	0x05000046


	//   ....[16]....
        /*006c*/ 	.word	0x05000046


	//   ....[17]....
        /*0070*/ 	.word	0x05000046


	//   ....[18]....
        /*0074*/ 	.word	0x05000046


	//   ....[19]....
        /*0078*/ 	.word	0x05000046


	//----- nvinfo : EIATTR_COOP_GROUP_INSTR_OFFSETS
	.align		4
.L_2687:
        /*007c*/ 	.byte	0x04, 0x28
        /*007e*/ 	.short	(.L_2689 - .L_2688)


	//   ....[0]....
.L_2688:
        /*0080*/ 	.word	0x00001570


	//   ....[1]....
        /*0084*/ 	.word	0x00001580


	//   ....[2]....
        /*0088*/ 	.word	0x000015b0


	//   ....[3]....
        /*008c*/ 	.word	0x000015c0


	//   ....[4]....
        /*0090*/ 	.word	0x000015f0


	//   ....[5]....
        /*0094*/ 	.word	0x00001600


	//   ....[6]....
        /*0098*/ 	.word	0x00001630


	//   ....[7]....
        /*009c*/ 	.word	0x00001640


	//   ....[8]....
        /*00a0*/ 	.word	0x00001670


	//   ....[9]....
        /*00a4*/ 	.word	0x00001680


	//   ....[10]....
        /*00a8*/ 	.word	0x000028b0


	//   ....[11]....
        /*00ac*/ 	.word	0x00002900


	//   ....[12]....
        /*00b0*/ 	.word	0x00002970


	//   ....[13]....
        /*00b4*/ 	.word	0x000029d0


	//   ....[14]....
        /*00b8*/ 	.word	0x00002a40


	//   ....[15]....
        /*00bc*/ 	.word	0x00002aa0


	//   ....[16]....
        /*00c0*/ 	.word	0x00002b10


	//   ....[17]....
        /*00c4*/ 	.word	0x00002b70


	//   ....[18]....
        /*00c8*/ 	.word	0x00002be0


	//   ....[19]....
        /*00cc*/ 	.word	0x00002c40


	//----- nvinfo : EIATTR_EXIT_INSTR_OFFSETS
	.align		4
.L_2689:
        /*00d0*/ 	.byte	0x04, 0x1c
        /*00d2*/ 	.short	(.L_2691 - .L_2690)


	//   ....[0]....
.L_2690:
        /*00d4*/ 	.word	0x00002850


	//----- nvinfo : EIATTR_MAX_THREADS
	.align		4
.L_2691:
        /*00d8*/ 	.byte	0x04, 0x05
        /*00da*/ 	.short	(.L_2693 - .L_2692)
.L_2692:
        /*00dc*/ 	.word	0x00000100
        /*00e0*/ 	.word	0x00000001
        /*00e4*/ 	.word	0x00000001


	//----- nvinfo : EIATTR_CRS_STACK_SIZE
	.align		4
.L_2693:
        /*00e8*/ 	.byte	0x04, 0x1e
        /*00ea*/ 	.short	(.L_2695 - .L_2694)
.L_2694:
        /*00ec*/ 	.word	0x00000000


	//----- nvinfo : EIATTR_CBANK_PARAM_SIZE
	.align		4
.L_2695:
        /*00f0*/ 	.byte	0x03, 0x19
        /*00f2*/ 	.short	0x0128


	//----- nvinfo : EIATTR_PARAM_CBANK
	.align		4
        /*00f4*/ 	.byte	0x04, 0x0a
        /*00f6*/ 	.short	(.L_2697 - .L_2696)
	.align		4
.L_2696:
        /*00f8*/ 	.word	index@(.nv.constant0._ZN10layer_norm31ln_parallel_residual_bwd_kernelINS_13Kernel_traitsIfffffjLj4096ELj1ELj1ELj8ELj16ENS_18Kernel_traits_baseILj4096EfffffjLj256EEEEELb0ELb0ELb1EEEvNS_9BwdParamsE)
        /*00fc*/ 	.short	0x0210
        /*00fe*/ 	.short	0x0128


	//----- nvinfo : EIATTR_SW_WAR
	.align		4
.L_2697:
        /*0100*/ 	.byte	0x04, 0x36
        /*0102*/ 	.short	(.L_2699 - .L_2698)
.L_2698:
        /*0104*/ 	.word	0x00000008
.L_2699:


//--------------------- .nv.info._ZN10layer_norm31ln_parallel_residual_bwd_kernelINS_13Kernel_traitsIfffffjLj4096ELj1ELj1ELj8ELj16ENS_18Kernel_traits_baseILj4096EfffffjLj256EEEEELb0ELb1ELb0EEEvNS_9BwdParamsE --------------------------
	.section	.nv.info._ZN10layer_norm31ln_parallel_residual_bwd_kernelINS_13Kernel_traitsIfffffjLj4096ELj1ELj1ELj8ELj16ENS_18Kernel_traits_baseILj4096EfffffjLj256EEEEELb0ELb1ELb0EEEvNS_9BwdParamsE,"",@"SHT_CUDA_INFO"
	.sectionflags	@""
	.align	4


	//----- nvinfo : EIATTR_CUDA_API_VERSION
	.align		4
        /*0000*/ 	.byte	0x04, 0x37
        /*0002*/ 	.short	(.L_2701 - .L_2700)
.L_2700:
        /*0004*/ 	.word	0x00000082


	//----- nvinfo : EIATTR_KPARAM_INFO
	.align		4
.L_2701:
        /*0008*/ 	.byte	0x04, 0x17
        /*000a*/ 	.short	(.L_2703 - .L_2702)
.L_2702:
        /*000c*/ 	.word	0x00000000
        /*0010*/ 	.short	0x0000
        /*0012*/ 	.short	0x0000
        /*0014*/ 	.byte	0x00, 0xf0, 0xa1, 0x04


	//----- nvinfo : EIATTR_SPARSE_MMA_MASK
	.align		4
.L_2703:
        /*0018*/ 	.byte	0x03, 0x50
        /*001a*/ 	.short	0x0000


	//----- nvinfo : EIATTR_MAXREG_COUNT
	.align		4
        /*001c*/ 	.byte	0x03, 0x1b
        /*001e*/ 	.short	0x00ff


	//----- nvinfo : EIATTR_NUM_BARRIERS
	.align		4
        /*0020*/ 	.byte	0x02, 0x4c
        /*0022*/ 	.byte	0x01
	.zero		1


	//----- nvinfo : EIATTR_MERCURY_ISA_VERSION
	.align		4
        /*0024*/ 	.byte	0x03, 0x5f
        /*0026*/ 	.short	0x0101


	//----- nvinfo : EIATTR_COOP_GROUP_MASK_REGIDS
	.align		4
        /*0028*/ 	.byte	0x04, 0x29
        /*002a*/ 	.short	(.L_2705 - .L_2704)


	//   ....[0]....
.L_2704:
        /*002c*/ 	.word	0xffffffff


	//   ....[1]....
        /*0030*/ 	.word	0xffffffff


	//   ....[2]....
        /*0034*/ 	.word	0xffffffff


	//   ....[3]....
        /*0038*/ 	.word	0xffffffff


	//   ....[4]....
        /*003c*/ 	.word	0xffffffff


	//   ....[5]....
        /*0040*/ 	.word	0xffffffff


	//   ....[6]....
        /*0044*/ 	.word	0xffffffff


	//   ....[7]....
        /*0048*/ 	.word	0xffffffff


	//   ....[8]....
        /*004c*/ 	.word	0xffffffff


	//   ....[9]....
        /*0050*/ 	.word	0xffffffff


	//   ....[10]....
        /*0054*/ 	.word	0x05000057


	//   ....[11]....
        /*0058*/ 	.word	0x05000057


	//   ....[12]....
        /*005c*/ 	.word	0x05000057


	//   ....[13]....
        /*0060*/ 	.word	0x05000057


	//   ....[14]....
        /*0064*/ 	.word	0x05000057


	//   ....[15]....
        /*0068*/ 	.word	0x05000057


	//   ....[16]....
        /*006c*/ 	.word	0x05000057


	//   ....[17]....
        /*0070*/ 	.word	0x05000057


	//   ....[18]....
        /*0074*/ 	.word	0x05000057


	//   ....[19]....
        /*0078*/ 	.word	0x05000057


	//----- nvinfo : EIATTR_COOP_GROUP_INSTR_OFFSETS
	.align		4
.L_2705:
        /*007c*/ 	.byte	0x04, 0x28
        /*007e*/ 	.short	(.L_2707 - .L_2706)


	//   ....[0]....
.L_2706:
        /*0080*/ 	.word	0x00001020


	//   ....[1]....
        /*0084*/ 	.word	0x00001030


	//   ....[2]....
        /*0088*/ 	.word	0x00001060


	//   ....[3]....
        /*008c*/ 	.word	0x00001070


	//   ....[4]....
        /*0090*/ 	.word	0x000010a0


	//   ....[5]....
        /*0094*/ 	.word	0x000010b0


	//   ....[6]....
        /*0098*/ 	.word	0x000010e0


	//   ....[7]....
        /*009c*/ 	.word	0x000010f0


	//   ....[8]....
        /*00a0*/ 	.word	0x00001120


	//   ....[9]....
        /*00a4*/ 	.word	0x00001130


	//   ....[10]....
        /*00a8*/ 	.word	0x000021a0


	//   ....[11]....
        /*00ac*/ 	.word	0x00002210


	//   ....[12]....
        /*00b0*/ 	.word	0x00002280


	//   ....[13]....
        /*00b4*/ 	.word	0x000022f0


	//   ....[14]....
        /*00b8*/ 	.word	0x00002360


	//   ....[15]....
        /*00bc*/ 	.word	0x000023d0


	//   ....[16]....
        /*00c0*/ 	.word	0x00002440


	//   ....[17]....
        /*00c4*/ 	.word	0x000024b0


	//   ....[18]....
        /*00c8*/ 	.word	0x00002520


	//   ....[19]....
        /*00cc*/ 	.word	0x00002580


	//----- nvinfo : EIATTR_EXIT_INSTR_OFFSETS
	.align		4
.L_2707:
        /*00d0*/ 	.byte	0x04, 0x1c
        /*00d2*/ 	.short	(.L_2709 - .L_2708)


	//   ....[0]....
.L_2708:
        /*00d4*/ 	.word	0x000020c0


	//   ....[1]....
        /*00d8*/ 	.word	0x00002140


	//----- nvinfo : EIATTR_MAX_THREADS
	.align		4
.L_2709:
        /*00dc*/ 	.byte	0x04, 0x05
        /*00de*/ 	.short	(.L_2711 - .L_2710)
.L_2710:
        /*00e0*/ 	.word	0x00000100
        /*00e4*/ 	.word	0x00000001
        /*00e8*/ 	.word	0x00000001


	//----- nvinfo : EIATTR_CRS_STACK_SIZE
	.align		4
.L_2711:
        /*00ec*/ 	.byte	0x04, 0x1e
        /*00ee*/ 	.short	(.L_2713 - .L_2712)
.L_2712:
        /*00f0*/ 	.word	0x00000000


	//----- nvinfo : EIATTR_CBANK_PARAM_SIZE
	.align		4
.L_2713:
        /*00f4*/ 	.byte	0x03, 0x19
        /*00f6*/ 	.short	0x0128


	//----- nvinfo : EIATTR_PARAM_CBANK
	.align		4
        /*00f8*/ 	.byte	0x04, 0x0a
        /*00fa*/ 	.short	(.L_2715 - .L_2714)
	.align		4
.L_2714:
        /*00fc*/ 	.word	index@(.nv.constant0._ZN10layer_norm31ln_parallel_residual_bwd_kernelINS_13Kernel_traitsIfffffjLj4096ELj1ELj1ELj8ELj16ENS_18Kernel_traits_baseILj4096EfffffjLj256EEEEELb0ELb1ELb0EEEvNS_9BwdParamsE)
        /*0100*/ 	.short	0x0210
        /*0102*/ 	.short	0x0128


	//----- nvinfo : EIATTR_SW_WAR
	.align		4
.L_2715:
        /*0104*/ 	.byte	0x04, 0x36
        /*0106*/ 	.short	(.L_2717 - .L_2716)
.L_2716:
        /*0108*/ 	.word	0x00000008
.L_2717:


//--------------------- .nv.info._ZN10layer_norm31ln_parallel_residual_bwd_kernelINS_13Kernel_traitsIfffffjLj4096ELj1ELj1ELj8ELj16ENS_18Kernel_traits_baseILj4096EfffffjLj256EEEEELb0ELb1ELb1EEEvNS_9BwdParamsE --------------------------
	.section	.nv.info._ZN10layer_norm31ln_parallel_residual_bwd_kernelINS_13Kernel_traitsIfffffjLj4096ELj1ELj1ELj8ELj16ENS_18Kernel_traits_baseILj4096EfffffjLj256EEEEELb0ELb1ELb1EEEvNS_9BwdParamsE,"",@"SHT_CUDA_INFO"
	.sectionflags	@""
	.align	4


	//----- nvinfo : EIATTR_CUDA_API_VERSION
	.align		4
        /*0000*/ 	.byte	0x04, 0x37
        /*0002*/ 	.short	(.L_2719 - .L_2718)
.L_2718:
        /*0004*/ 	.word	0x00000082


	//----- nvinfo : EIATTR_KPARAM_INFO
	.align		4
.L_2719:
        /*0008*/ 	.byte	0x04, 0x17
        /*000a*/ 	.short	(.L_2721 - .L_2720)
.L_2720:
        /*000c*/ 	.word	0x00000000
        /*0010*/ 	.short	0x0000
        /*0012*/ 	.short	0x0000
        /*0014*/ 	.byte	0x00, 0xf0, 0xa1, 0x04


	//----- nvinfo : EIATTR_SPARSE_MMA_MASK
	.align		4
.L_2721:
        /*0018*/ 	.byte	0x03, 0x50
        /*001a*/ 	.short	0x0000


	//----- nvinfo : EIATTR_MAXREG_COUNT
	.align		4
        /*001c*/ 	.byte	0x03, 0x1b
        /*001e*/ 	.short	0x00ff


	//----- nvinfo : EIATTR_NUM_BARRIERS
	.align		4
        /*0020*/ 	.byte	0x02, 0x4c
        /*0022*/ 	.byte	0x01
	.zero		1


	//----- nvinfo : EIATTR_MERCURY_ISA_VERSION
	.align		4
        /*0024*/ 	.byte	0x03, 0x5f
        /*0026*/ 	.short	0x0101


	//----- nvinfo : EIATTR_COOP_GROUP_MASK_REGIDS
	.align		4
        /*0028*/ 	.byte	0x04, 0x29
        /*002a*/ 	.short	(.L_2723 - .L_2722)


	//   ....[0]....
.L_2722:
        /*002c*/ 	.word	0xffffffff


	//   ....[1]....
        /*0030*/ 	.word	0xffffffff


	//   ....[2]....
        /*0034*/ 	.word	0xffffffff


	//   ....[3]....
        /*0038*/ 	.word	0xffffffff


	//   ....[4]....
        /*003c*/ 	.word	0xffffffff


	//   ....[5]....
        /*0040*/ 	.word	0xffffffff


	//   ....[6]....
        /*0044*/ 	.word	0xffffffff


	//   ....[7]....
        /*0048*/ 	.word	0xffffffff


	//   ....[8]....
        /*004c*/ 	.word	0xffffffff


	//   ....[9]....
        /*0050*/ 	.word	0xffffffff


	//   ....[10]....
        /*0054*/ 	.word	0x0500003e


	//   ....[11]....
        /*0058*/ 	.word	0x0500003e


	//   ....[12]....
        /*005c*/ 	.word	0x0500003e


	//   ....[13]....
        /*0060*/ 	.word	0x0500003e


	//   ....[14]....
        /*0064*/ 	.word	0x0500003e


	//   ....[15]....
        /*0068*/ 	.word	0x0500003e


	//   ....[16]....
        /*006c*/ 	.word	0x0500003e


	//   ....[17]....
        /*0070*/ 	.word	0x0500003e


	//   ....[18]....
        /*0074*/ 	.word	0x0500003e


	//   ....[19]....
        /*0078*/ 	.word	0x0500003e


	//----- nvinfo : EIATTR_COOP_GROUP_INSTR_OFFSETS
	.align		4
.L_2723:
        /*007c*/ 	.byte	0x04, 0x28
        /*007e*/ 	.short	(.L_2725 - .L_2724)


	//   ....[0]....
.L_2724:
        /*0080*/ 	.word	0x00000e70


	//   ....[1]....
        /*0084*/ 	.word	0x00000e80


	//   ....[2]....
        /*0088*/ 	.word	0x00000eb0


	//   ....[3]....
        /*008c*/ 	.word	0x00000ec0


	//   ....[4]....
        /*0090*/ 	.word	0x00000ef0


	//   ....[5]....
        /*0094*/ 	.word	0x00000f00


	//   ....[6]....
        /*0098*/ 	.word	0x00000f30


	//   ....[7]....
        /*009c*/ 	.word	0x00000f40


	//   ....[8]....
        /*00a0*/ 	.word	0x00000f70


	//   ....[9]....
        /*00a4*/ 	.word	0x00000f80


	//   ....[10]....
        /*00a8*/ 	.word	0x00001f70


	//   ....[11]....
        /*00ac*/ 	.word	0x00001fe0


	//   ....[12]....
        /*00b0*/ 	.word	0x00002050


	//   ....[13]....
        /*00b4*/ 	.word	0x000020c0


	//   ....[14]....
        /*00b8*/ 	.word	0x00002130


	//   ....[15]....
        /*00bc*/ 	.word	0x000021a0


	//   ....[16]....
        /*00c0*/ 	.word	0x00002210


	//   ....[17]....
        /*00c4*/ 	.word	0x00002280


	//   ....[18]....
        /*00c8*/ 	.word	0x000022f0


	//   ....[19]....
        /*00cc*/ 	.word	0x00002350


	//----- nvinfo : EIATTR_EXIT_INSTR_OFFSETS
	.align		4
.L_2725:
        /*00d0*/ 	.byte	0x04, 0x1c
        /*00d2*/ 	.short	(.L_2727 - .L_2726)


	//   ....[0]....
.L_2726:
        /*00d4*/ 	.word	0x00001f20


	//----- nvinfo : EIATTR_MAX_THREADS
	.align		4
.L_2727:
        /*00d8*/ 	.byte	0x04, 0x05
        /*00da*/ 	.short	(.L_2729 - .L_2728)
.L_2728:
        /*00dc*/ 	.word	0x00000100
        /*00e0*/ 	.word	0x00000001
        /*00e4*/ 	.word	0x00000001


	//----- nvinfo : EIATTR_CRS_STACK_SIZE
	.align		4
.L_2729:
        /*00e8*/ 	.byte	0x04, 0x1e
        /*00ea*/ 	.short	(.L_2731 - .L_2730)
.L_2730:
        /*00ec*/ 	.word	0x00000000


	//----- nvinfo : EIATTR_CBANK_PARAM_SIZE
	.align		4
.L_2731:
        /*00f0*/ 	.byte	0x03, 0x19
        /*00f2*/ 	.short	0x0128


	//----- nvinfo : EIATTR_PARAM_CBANK
	.align		4
        /*00f4*/ 	.byte	0x04, 0x0a
        /*00f6*/ 	.short	(.L_2733 - .L_2732)
	.align		4
.L_2732:
        /*00f8*/ 	.word	index@(.nv.constant0._ZN10layer_norm31ln_parallel_residual_bwd_kernelINS_13Kernel_traitsIfffffjLj4096ELj1ELj1ELj8ELj16ENS_18Kernel_traits_baseILj4096EfffffjLj256EEEEELb0ELb1ELb1EEEvNS_9BwdParamsE)
        /*00fc*/ 	.short	0x0210
        /*00fe*/ 	.short	0x0128


	//----- nvinfo : EIATTR_SW_WAR
	.align		4
.L_2733:
        /*0100*/ 	.byte	0x04, 0x36
        /*0102*/ 	.short	(.L_2735 - .L_2734)
.L_2734:
        /*0104*/ 	.word	0x00000008
.L_2735:


//--------------------- .nv.info._ZN10layer_norm31ln_parallel_residual_bwd_kernelINS_13Kernel_traitsIfffffjLj4096ELj1ELj1ELj8ELj16ENS_18Kernel_traits_baseILj4096EfffffjLj256EEEEELb1ELb0ELb0EEEvNS_9BwdParamsE --------------------------
	.section	.nv.info._ZN10layer_norm31ln_parallel_residual_bwd_kernelINS_13Kernel_traitsIfffffjLj4096ELj1ELj1ELj8ELj16ENS_18Kernel_traits_baseILj4096EfffffjLj256EEEEELb1ELb0ELb0EEEvNS_9BwdParamsE,"",@"SHT_CUDA_INFO"
	.sectionflags	@""
	.align	4


	//----- nvinfo : EIATTR_CUDA_API_VERSION
	.align		4
        /*0000*/ 	.byte	0x04, 0x37
        /*0002*/ 	.short	(.L_2737 - .L_2736)
.L_2736:
        /*0004*/ 	.word	0x00000082


	//----- nvinfo : EIATTR_KPARAM_INFO
	.align		4
.L_2737:
        /*0008*/ 	.byte	0x04, 0x17
        /*000a*/ 	.short	(.L_2739 - .L_2738)
.L_2738:
        /*000c*/ 	.word	0x00000000
        /*0010*/ 	.short	0x0000
        /*0012*/ 	.short	0x0000
        /*0014*/ 	.byte	0x00, 0xf0, 0xa1, 0x04


	//----- nvinfo : EIATTR_SPARSE_MMA_MASK
	.align		4
.L_2739:
        /*0018*/ 	.byte	0x03, 0x50
        /*001a*/ 	.short	0x0000


	//----- nvinfo : EIATTR_MAXREG_COUNT
	.align		4
        /*001c*/ 	.byte	0x03, 0x1b
        /*001e*/ 	.short	0x00ff


	//----- nvinfo : EIATTR_NUM_BARRIERS
	.align		4
        /*0020*/ 	.byte	0x02, 0x4c
        /*0022*/ 	.byte	0x01
	.zero		1


	//----- nvinfo : EIATTR_MERCURY_ISA_VERSION
	.align		4
        /*0024*/ 	.byte	0x03, 0x5f
        /*0026*/ 	.short	0x0101


	//----- nvinfo : EIATTR_COOP_GROUP_MASK_REGIDS
	.align		4
        /*0028*/ 	.byte	0x04, 0x29
        /*002a*/ 	.short	(.L_2741 - .L_2740)


	//   ....[0]....
.L_2740:
        /*002c*/ 	.word	0xffffffff


	//   ....[1]....
        /*0030*/ 	.word	0xffffffff


	//   ....[2]....
        /*0034*/ 	.word	0xffffffff


	//   ....[3]....
        /*0038*/ 	.word	0xffffffff


	//   ....[4]....
        /*003c*/ 	.word	0xffffffff


	//   ....[5]....
        /*0040*/ 	.word	0xffffffff


	//   ....[6]....
        /*0044*/ 	.word	0xffffffff


	//   ....[7]....
        /*0048*/ 	.word	0xffffffff


	//   ....[8]....
        /*004c*/ 	.word	0xffffffff


	//   ....[9]....
        /*0050*/ 	.word	0xffffffff


	//   ....[10]....
        /*0054*/ 	.word	0x05000085


	//   ....[11]....
        /*0058*/ 	.word	0x05000085


	//   ....[12]....
        /*005c*/ 	.word	0x05000085


	//   ....[13]....
        /*0060*/ 	.word	0x05000085


	//   ....[14]....
        /*0064*/ 	.word	0x05000085


	//   ....[15]....
        /*0068*/ 	.word	0x05000085


	//   ....[16]....
        /*006c*/ 	.word	0x05000085


	//   ....[17]....
        /*0070*/ 	.word	0x05000085


	//   ....[18]....
        /*0074*/ 	.word	0x05000085


	//   ....[19]....
        /*0078*/ 	.word	0x05000085


	//----- nvinfo : EIATTR_COOP_GROUP_INSTR_OFFSETS
	.align		4
.L_2741:
        /*007c*/ 	.byte	0x04, 0x28
        /*007e*/ 	.short	(.L_2743 - .L_2742)


	//   ....[0]....
.L_2742:
        /*0080*/ 	.word	0x000018c0


	//   ....[1]....
        /*0084*/ 	.word	0x000018d0


	//   ....[2]....
        /*0088*/ 	.word	0x00001900


	//   ....[3]....
        /*008c*/ 	.word	0x00001910


	//   ....[4]....
        /*0090*/ 	.word	0x00001940


	//   ....[5]....
        /*0094*/ 	.word	0x00001950


	//   ....[6]....
        /*0098*/ 	.word	0x00001980


	//   ....[7]....
        /*009c*/ 	.word	0x00001990


	//   ....[8]....
        /*00a0*/ 	.word	0x000019c0


	//   ....[9]....
        /*00a4*/ 	.word	0x000019d0


	//   ....[10]....
        /*00a8*/ 	.word	0x00003120


	//   ....[11]....
        /*00ac*/ 	.word	0x00003170


	//   ....[12]....
        /*00b0*/ 	.word	0x000031e0


	//   ....[13]....
        /*00b4*/ 	.word	0x00003240


	//   ....[14]....
        /*00b8*/ 	.word	0x000032b0


	//   ....[15]....
        /*00bc*/ 	.word	0x00003310


	//   ....[16]....
        /*00c0*/ 	.word	0x00003380


	//   ....[17]....
        /*00c4*/ 	.word	0x000033e0


	//   ....[18]....
        /*00c8*/ 	.word	0x00003450


	//   ....[19]....
        /*00cc*/ 	.word	0x000034b0


	//----- nvinfo : EIATTR_EXIT_INSTR_OFFSETS
	.align		4
.L_2743:
        /*00d0*/ 	.byte	0x04, 0x1c
        /*00d2*/ 	.short	(.L_2745 - .L_2744)


	//   ....[0]....
.L_2744:
        /*00d4*/ 	.word	0x00002ff0


	//   ....[1]....
        /*00d8*/ 	.word	0x000030c0


	//----- nvinfo : EIATTR_MAX_THREADS
	.align		4
.L_2745:
        /*00dc*/ 	.byte	0x04, 0x05
        /*00de*/ 	.short	(.L_2747 - .L_2746)
.L_2746:
        /*00e0*/ 	.word	0x00000100
        /*00e4*/ 	.word	0x00000001
        /*00e8*/ 	.word	0x00000001


	//----- nvinfo : EIATTR_CRS_STACK_SIZE
	.align		4
.L_2747:
        /*00ec*/ 	.byte	0x04, 0x1e
        /*00ee*/ 	.short	(.L_2749 - .L_2748)
.L_2748:
        /*00f0*/ 	.word	0x00000000


	//----- nvinfo : EIATTR_CBANK_PARAM_SIZE
	.align		4
.L_2749:
        /*00f4*/ 	.byte	0x03, 0x19
        /*00f6*/ 	.short	0x0128


	//----- nvinfo : EIATTR_PARAM_CBANK
	.align		4
        /*00f8*/ 	.byte	0x04, 0x0a
        /*00fa*/ 	.short	(.L_2751 - .L_2750)
	.align		4
.L_2750:
        /*00fc*/ 	.word	index@(.nv.constant0._ZN10layer_norm31ln_parallel_residual_bwd_kernelINS_13Kernel_traitsIfffffjLj4096ELj1ELj1ELj8ELj16ENS_18Kernel_traits_baseILj4096EfffffjLj256EEEEELb1ELb0ELb0EEEvNS_9BwdParamsE)
        /*0100*/ 	.short	0x0210
        /*0102*/ 	.short	0x0128


	//----- nvinfo : EIATTR_SW_WAR
	.align		4
.L_2751:
        /*0104*/ 	.byte	0x04, 0x36
        /*0106*/ 	.short	(.L_2753 - .L_2752)
.L_2752:
        /*0108*/ 	.word	0x00000008
.L_2753:


//--------------------- .nv.info._ZN10layer_norm31ln_parallel_residual_bwd_kernelINS_13Kernel_traitsIfffffjLj4096ELj1ELj1ELj8ELj16ENS_18Kernel_traits_baseILj4096EfffffjLj256EEEEELb1ELb0ELb1EEEvNS_9BwdParamsE --------------------------
	.section	.nv.info._ZN10layer_norm31ln_parallel_residual_bwd_kernelINS_13Kernel_traitsIfffffjLj4096ELj1ELj1ELj8ELj16ENS_18Kernel_traits_baseILj4096EfffffjLj256EEEEELb1ELb0ELb1EEEvNS_9BwdParamsE,"",@"SHT_CUDA_INFO"
	.sectionflags	@""
	.align	4


	//----- nvinfo : EIATTR_CUDA_API_VERSION
	.align		4
        /*0000*/ 	.byte	0x04, 0x37
        /*0002*/ 	.short	(.L_2755 - .L_2754)
.L_2754:
        /*0004*/ 	.word	0x00000082


	//----- nvinfo : EIATTR_KPARAM_INFO
	.align		4
.L_2755:
        /*0008*/ 	.byte	0x04, 0x17
        /*000a*/ 	.short	(.L_2757 - .L_2756)
.L_2756:
        /*000c*/ 	.word	0x00000000
        /*0010*/ 	.short	0x0000
        /*0012*/ 	.short	0x0000
        /*0014*/ 	.byte	0x00, 0xf0, 0xa1, 0x04


	//----- nvinfo : EIATTR_SPARSE_MMA_MASK
	.align		4
.L_2757:
        /*0018*/ 	.byte	0x03, 0x50
        /*001a*/ 	.short	0x0000


	//----- nvinfo : EIATTR_MAXREG_COUNT
	.align		4
        /*001c*/ 	.byte	0x03, 0x1b
        /*001e*/ 	.short	0x00ff


	//----- nvinfo : EIATTR_NUM_BARRIERS
	.align		4
        /*0020*/ 	.byte	0x02, 0x4c
        /*0022*/ 	.byte	0x01
	.zero		1


	//----- nvinfo : EIATTR_MERCURY_ISA_VERSION
	.align		4
        /*0024*/ 	.byte	0x03, 0x5f
        /*0026*/ 	.short	0x0101


	//----- nvinfo : EIATTR_COOP_GROUP_MASK_REGIDS
	.align		4
        /*0028*/ 	.byte	0x04, 0x29
        /*002a*/ 	.short	(.L_2759 - .L_2758)


	//   ....[0]....
.L_2758:
        /*002c*/ 	.word	0xffffffff


	//   ....[1]....
        /*0030*/ 	.word	0xffffffff


	//   ....[2]....
        /*0034*/ 	.word	0xffffffff


	//   ....[3]....
        /*0038*/ 	.word	0xffffffff


	//   ....[4]....
        /*003c*/ 	.word	0xffffffff


	//   ....[5]....
        /*0040*/ 	.word	0xffffffff


	//   ....[6]....
        /*0044*/ 	.word	0xffffffff


	//   ....[7]....
        /*0048*/ 	.word	0xffffffff


	//   ....[8]....
        /*004c*/ 	.word	0xffffffff


	//   ....[9]....
        /*0050*/ 	.word	0xffffffff


	//   ....[10]....
        /*0054*/ 	.word	0x0500006a


	//   ....[11]....
        /*0058*/ 	.word	0x0500006a


	//   ....[12]....
        /*005c*/ 	.word	0x0500006a


	//   ....[13]....
        /*0060*/ 	.word	0x0500006a


	//   ....[14]....
        /*0064*/ 	.word	0x0500006a


	//   ....[15]....
        /*0068*/ 	.word	0x0500006a


	//   ....[16]....
        /*006c*/ 	.word	0x0500006a


	//   ....[17]....
        /*0070*/ 	.word	0x0500006a


	//   ....[18]....
        /*0074*/ 	.word	0x0500006a


	//   ....[19]....
        /*0078*/ 	.word	0x0500006a


	//----- nvinfo : EIATTR_COOP_GROUP_INSTR_OFFSETS
	.align		4
.L_2759:
        /*007c*/ 	.byte	0x04, 0x28
        /*007e*/ 	.short	(.L_2761 - .L_2760)


	//   ....[0]....
.L_2760:
        /*0080*/ 	.word	0x00001680


	//   ....[1]....
        /*0084*/ 	.word	0x00001690


	//   ....[2]....
        /*0088*/ 	.word	0x000016c0


	//   ....[3]....
        /*008c*/ 	.word	0x000016d0


	//   ....[4]....
        /*0090*/ 	.word	0x00001710


	//   ....[5]....
        /*0094*/ 	.word	0x00001730


	//   ....[6]....
        /*0098*/ 	.word	0x00001760


	//   ....[7]....
        /*009c*/ 	.word	0x00001770


	//   ....[8]....
        /*00a0*/ 	.word	0x000017b0


	//   ....[9]....
        /*00a4*/ 	.word	0x000017c0


	//   ....[10]....
        /*00a8*/ 	.word	0x00002e50


	//   ....[11]....
        /*00ac*/ 	.word	0x00002ea0


	//   ....[12]....
        /*00b0*/ 	.word	0x00002f10


	//   ....[13]....
        /*00b4*/ 	.word	0x00002f70


	//   ....[14]....
        /*00b8*/ 	.word	0x00002ff0


	//   ....[15]....
        /*00bc*/ 	.word	0x00003060


	//   ....[16]....
        /*00c0*/ 	.word	0x000030d0


	//   ....[17]....
        /*00c4*/ 	.word	0x00003130


	//   ....[18]....
        /*00c8*/ 	.word	0x000031b0


	//   ....[19]....
        /*00cc*/ 	.word	0x00003210


	//----- nvinfo : EIATTR_EXIT_INSTR_OFFSETS
	.align		4
.L_2761:
        /*00d0*/ 	.byte	0x04, 0x1c
        /*00d2*/ 	.short	(.L_2763 - .L_2762)


	//   ....[0]....
.L_2762:
        /*00d4*/ 	.word	0x00002df0


	//----- nvinfo : EIATTR_MAX_THREADS
	.align		4
.L_2763:
        /*00d8*/ 	.byte	0x04, 0x05
        /*00da*/ 	.short	(.L_2765 - .L_2764)
.L_2764:
        /*00dc*/ 	.word	0x00000100
        /*00e0*/ 	.word	0x00000001
        /*00e4*/ 	.word	0x00000001


	//----- nvinfo : EIATTR_CRS_STACK_SIZE
	.align		4
.L_2765:
        /*00e8*/ 	.byte	0x04, 0x1e
        /*00ea*/ 	.short	(.L_2767 - .L_2766)
.L_2766:
        /*00ec*/ 	.word	0x00000000


	//----- nvinfo : EIATTR_CBANK_PARAM_SIZE
	.align		4
.L_2767:
        /*00f0*/ 	.byte	0x03, 0x19
        /*00f2*/ 	.short	0x0128


	//----- nvinfo : EIATTR_PARAM_CBANK
	.align		4
        /*00f4*/ 	.byte	0x04, 0x0a
        /*00f6*/ 	.short	(.L_2769 - .L_2768)
	.align		4
.L_2768:
        /*00f8*/ 	.word	index@(.nv.constant0._ZN10layer_norm31ln_parallel_residual_bwd_kernelINS_13Kernel_traitsIfffffjLj4096ELj1ELj1ELj8ELj16ENS_18Kernel_traits_baseILj4096EfffffjLj256EEEEELb1ELb0ELb1EEEvNS_9BwdParamsE)
        /*00fc*/ 	.short	0x0210
        /*00fe*/ 	.short	0x0128


	//----- nvinfo : EIATTR_SW_WAR
	.align		4
.L_2769:
        /*0100*/ 	.byte	0x04, 0x36
        /*0102*/ 	.short	(.L_2771 - .L_2770)
.L_2770:
        /*0104*/ 	.word	0x00000008
.L_2771:


//--------------------- .nv.info._ZN10layer_norm22ln_bwd_finalize_kernelINS_22Kernel_traits_finalizeILj4096EfffffjLb0ELj1024ELj4ENS_18Kernel_traits_baseILj4096EfffffjLj1024EEEEELb0ELb0EEEvNS_9BwdParamsE --------------------------
	.section	.nv.info._ZN10layer_norm22ln_bwd_finalize_kernelINS_22Kernel_traits_finalizeILj4096EfffffjLb0ELj1024ELj4ENS_18Kernel_traits_baseILj4096EfffffjLj1024EEEEELb0ELb0EEEvNS_9BwdParamsE,"",@"SHT_CUDA_INFO"
	.sectionflags	@""
	.align	4


	//----- nvinfo : EIATTR_CUDA_API_VERSION
	.align		4
        /*0000*/ 	.byte	0x04, 0x37
        /*0002*/ 	.short	(.L_2773 - .L_2772)
.L_2772:
        /*0004*/ 	.word	0x00000082


	//----- nvinfo : EIATTR_KPARAM_INFO
	.align		4
.L_2773:
        /*0008*/ 	.byte	0x04, 0x17
        /*000a*/ 	.short	(.L_2775 - .L_2774)
.L_2774:
        /*000c*/ 	.word	0x00000000
        /*0010*/ 	.short	0x0000
        /*0012*/ 	.short	0x0000
        /*0014*/ 	.byte	0x00, 0xf0, 0xa1, 0x04


	//----- nvinfo : EIATTR_SPARSE_MMA_MASK
	.align		4
.L_2775:
        /*0018*/ 	.byte	0x03, 0x50
        /*001a*/ 	.short	0x0000


	//----- nvinfo : EIATTR_MAXREG_COUNT
	.align		4
        /*001c*/ 	.byte	0x03, 0x1b
        /*001e*/ 	.short	0x0040


	//----- nvinfo : EIATTR_NUM_BARRIERS
	.align		4
        /*0020*/ 	.byte	0x02, 0x4c
        /*0022*/ 	.byte	0x01
	.zero		1


	//----- nvinfo : EIATTR_MERCURY_ISA_VERSION
	.align		4
        /*0024*/ 	.byte	0x03, 0x5f
        /*0026*/ 	.short	0x0101


	//----- nvinfo : EIATTR_COOP_GROUP_MASK_REGIDS
	.align		4
        /*0028*/ 	.byte	0x04, 0x29
        /*002a*/ 	.short	(.L_2777 - .L_2776)


	//   ....[0]....
.L_2776:
        /*002c*/ 	.word	0xffffffff


	//   ....[1]....
        /*0030*/ 	.word	0xffffffff


	//   ....[2]....
        /*0034*/ 	.word	0xffffffff


	//   ....[3]....
        /*0038*/ 	.word	0xffffffff


	//   ....[4]....
        /*003c*/ 	.word	0xffffffff


	//   ....[5]....
        /*0040*/ 	.word	0xffffffff


	//   ....[6]....
        /*0044*/ 	.word	0xffffffff


	//   ....[7]....
        /*0048*/ 	.word	0xffffffff


	//   ....[8]....
        /*004c*/ 	.word	0xffffffff


	//   ....[9]....
        /*0050*/ 	.word	0xffffffff


	//   ....[10]....
        /*0054*/ 	.word	0x05000013


	//   ....[11]....
        /*0058*/ 	.word	0x05000013


	//   ....[12]....
        /*005c*/ 	.word	0x05000013


	//   ....[13]....
        /*0060*/ 	.word	0x05000013


	//   ....[14]....
        /*0064*/ 	.word	0x05000013


	//   ....[15]....
        /*0068*/ 	.word	0x05000013


	//   ....[16]....
        /*006c*/ 	.word	0x05000013


	//   ....[17]....
        /*0070*/ 	.word	0x05000013


	//   ....[18]....
        /*0074*/ 	.word	0x05000013


	//   ....[19]....
        /*0078*/ 	.word	0x05000013


	//----- nvinfo : EIATTR_COOP_GROUP_INSTR_OFFSETS
	.align		4
.L_2777:
        /*007c*/ 	.byte	0x04, 0x28
        /*007e*/ 	.short	(.L_2779 - .L_2778)


	//   ....[0]....
.L_2778:
        /*0080*/ 	.word	0x000008e0


	//   ....[1]....
        /*0084*/ 	.word	0x000008f0


	//   ....[2]....
        /*0088*/ 	.word	0x00000920


	//   ....[3]....
        /*008c*/ 	.word	0x00000930


	//   ....[4]....
        /*0090*/ 	.word	0x00000960


	//   ....[5]....
        /*0094*/ 	.word	0x00000970


	//   ....[6]....
        /*0098*/ 	.word	0x000009a0


	//   ....[7]....
        /*009c*/ 	.word	0x000009b0


	//   ....[8]....
        /*00a0*/ 	.word	0x000009e0


	//   ....[9]....
        /*00a4*/ 	.word	0x000009f0


	//   ....[10]....
        /*00a8*/ 	.word	0x00000bf0


	//   ....[11]....
        /*00ac*/ 	.word	0x00000c60


	//   ....[12]....
        /*00b0*/ 	.word	0x00000cd0


	//   ....[13]....
        /*00b4*/ 	.word	0x00000d40


	//   ....[14]....
        /*00b8*/ 	.word	0x00000db0


	//   ....[15]....
        /*00bc*/ 	.word	0x00000e10


	//   ....[16]....
        /*00c0*/ 	.word	0x00000e80


	//   ....[17]....
        /*00c4*/ 	.word	0x00000ef0


	//   ....[18]....
        /*00c8*/ 	.word	0x00000f60


	//   ....[19]....
        /*00cc*/ 	.word	0x00000fd0


	//----- nvinfo : EIATTR_EXIT_INSTR_OFFSETS
	.align		4
.L_2779:
        /*00d0*/ 	.byte	0x04, 0x1c
        /*00d2*/ 	.short	(.L_2781 - .L_2780)


	//   ....[0]....
.L_2780:
        /*00d4*/ 	.word	0x00000070


	//   ....[1]....
        /*00d8*/ 	.word	0x00000b90


	//----- nvinfo : EIATTR_MAX_THREADS
	.align		4
.L_2781:
        /*00dc*/ 	.byte	0x04, 0x05
        /*00de*/ 	.short	(.L_2783 - .L_2782)
.L_2782:
        /*00e0*/ 	.word	0x00000400
        /*00e4*/ 	.word	0x00000001
        /*00e8*/ 	.word	0x00000001


	//----- nvinfo : EIATTR_CRS_STACK_SIZE
	.align		4
.L_2783:
        /*00ec*/ 	.byte	0x04, 0x1e
        /*00ee*/ 	.short	(.L_2785 - .L_2784)
.L_2784:
        /*00f0*/ 	.word	0x00000000


	//----- nvinfo : EIATTR_CBANK_PARAM_SIZE
	.align		4
.L_2785:
        /*00f4*/ 	.byte	0x03, 0x19
        /*00f6*/ 	.short	0x0128


	//----- nvinfo : EIATTR_PARAM_CBANK
	.align		4
        /*00f8*/ 	.byte	0x04, 0x0a
        /*00fa*/ 	.short	(.L_2787 - .L_2786)
	.align		4
.L_2786:
        /*00fc*/ 	.word	index@(.nv.constant0._ZN10layer_norm22ln_bwd_finalize_kernelINS_22Kernel_traits_finalizeILj4096EfffffjLb0ELj1024ELj4ENS_18Kernel_traits_baseILj4096EfffffjLj1024EEEEELb0ELb0EEEvNS_9BwdParamsE)
        /*0100*/ 	.short	0x0210
        /*0102*/ 	.short	0x0128


	//----- nvinfo : EIATTR_SW_WAR
	.align		4
.L_2787:
        /*0104*/ 	.byte	0x04, 0x36
        /*0106*/ 	.short	(.L_2789 - .L_2788)
.L_2788:
        /*0108*/ 	.word	0x00000008
.L_2789:


//--------------------- .nv.info._ZN10layer_norm40ln_parallel_residual_bwd_finalize_kernelINS_22Kernel_traits_finalizeILj4096EfffffjLb0ELj1024ELj4ENS_18Kernel_traits_baseILj4096EfffffjLj1024EEEEELb0EEEvNS_9BwdParamsE --------------------------
	.section	.nv.info._ZN10layer_norm40ln_parallel_residual_bwd_finalize_kernelINS_22Kernel_traits_finalizeILj4096EfffffjLb0ELj1024ELj4ENS_18Kernel_traits_baseILj4096EfffffjLj1024EEEEELb0EEEvNS_9BwdParamsE,"",@"SHT_CUDA_INFO"
	.sectionflags	@""
	.align	4


	//----- nvinfo : EIATTR_CUDA_API_VERSION
	.align		4
        /*0000*/ 	.byte	0x04, 0x37
        /*0002*/ 	.short	(.L_2791 - .L_2790)
.L_2790:
        /*0004*/ 	.word	0x00000082


	//----- nvinfo : EIATTR_KPARAM_INFO
	.align		4
.L_2791:
        /*0008*/ 	.byte	0x04, 0x17
        /*000a*/ 	.short	(.L_2793 - .L_2792)
.L_2792:
        /*000c*/ 	.word	0x00000000
        /*0010*/ 	.short	0x0000
        /*0012*/ 	.short	0x0000
        /*0014*/ 	.byte	0x00, 0xf0, 0xa1, 0x04


	//----- nvinfo : EIATTR_SPARSE_MMA_MASK
	.align		4
.L_2793:
        /*0018*/ 	.byte	0x03, 0x50
        /*001a*/ 	.short	0x0000


	//----- nvinfo : EIATTR_MAXREG_COUNT
	.align		4
        /*001c*/ 	.byte	0x03, 0x1b
        /*001e*/ 	.short	0x0040


	//----- nvinfo : EIATTR_NUM_BARRIERS
	.align		4
        /*0020*/ 	.byte	0x02, 0x4c
        /*0022*/ 	.byte	0x01
	.zero		1


	//----- nvinfo : EIATTR_MERCURY_ISA_VERSION
	.align		4
        /*0024*/ 	.byte	0x03, 0x5f
        /*0026*/ 	.short	0x0101


	//----- nvinfo : EIATTR_COOP_GROUP_MASK_REGIDS
	.align		4
        /*0028*/ 	.byte	0x04, 0x29
        /*002a*/ 	.short	(.L_2795 - .L_2794)


	//   ....[0]....
.L_2794:
        /*002c*/ 	.word	0xffffffff


	//   ....[1]....
        /*0030*/ 	.word	0xffffffff


	//   ....[2]....
        /*0034*/ 	.word	0xffffffff


	//   ....[3]....
        /*0038*/ 	.word	0xffffffff


	//   ....[4]....
        /*003c*/ 	.word	0xffffffff


	//   ....[5]....
        /*0040*/ 	.word	0xffffffff


	//   ....[6]....
        /*0044*/ 	.word	0xffffffff


	//   ....[7]....
        /*0048*/ 	.word	0xffffffff


	//   ....[8]....
        /*004c*/ 	.word	0xffffffff


	//   ....[9]....
        /*0050*/ 	.word	0xffffffff


	//   ....[10]....
        /*0054*/ 	.word	0xffffffff


	//   ....[11]....
        /*0058*/ 	.word	0xffffffff


	//   ....[12]....
        /*005c*/ 	.word	0xffffffff


	//   ....[13]....
        /*0060*/ 	.word	0xffffffff


	//   ....[14]....
        /*0064*/ 	.word	0xffffffff


	//   ....[15]....
        /*0068*/ 	.word	0xffffffff


	//   ....[16]....
        /*006c*/ 	.word	0xffffffff


	//   ....[17]....
        /*0070*/ 	.word	0xffffffff


	//   ....[18]....
        /*0074*/ 	.word	0xffffffff


	//   ....[19]....
        /*0078*/ 	.word	0xffffffff


	//   ....[20]....
        /*007c*/ 	.word	0x0500000c


	//   ....[21]....
        /*0080*/ 	.word	0x0500000c


	//   ....[22]....
        /*0084*/ 	.word	0x0500000c


	//   ....[23]....
        /*0088*/ 	.word	0x0500000c


	//   ....[24]....
        /*008c*/ 	.word	0x0500000c


	//   ....[25]....
        /*0090*/ 	.word	0x0500000c


	//   ....[26]....
        /*0094*/ 	.word	0x0500000c


	//   ....[27]....
        /*0098*/ 	.word	0x0500000c


	//   ....[28]....
        /*009c*/ 	.word	0x0500000c


	//   ....[29]....
        /*00a0*/ 	.word	0x0500000c


	//   ....[30]....
        /*00a4*/ 	.word	0x0500000c


	//   ....[31]....
        /*00a8*/ 	.word	0x0500000c


	//   ....[32]....
        /*00ac*/ 	.word	0x0500000c


	//   ....[33]....
        /*00b0*/ 	.word	0x0500000c


	//   ....[34]....
        /*00b4*/ 	.word	0x0500000c


	//   ....[35]....
        /*00b8*/ 	.word	0x0500000c


	//   ....[36]....
        /*00bc*/ 	.word	0x0500000c


	//   ....[37]....
        /*00c0*/ 	.word	0x0500000c


	//   ....[38]....
        /*00c4*/ 	.word	0x0500000c


	//   ....[39]....
        /*00c8*/ 	.word	0x0500000c


	//----- nvinfo : EIATTR_COOP_GROUP_INSTR_OFFSETS
	.align		4
.L_2795:
        /*00cc*/ 	.byte	0x04, 0x28
        /*00ce*/ 	.short	(.L_2797 - .L_2796)


	//   ....[0]....
.L_2796:
        /*00d0*/ 	.word	0x00000ce0


	//   ....[1]....
        /*00d4*/ 	.word	0x00000cf0


	//   ....[2]....
        /*00d8*/ 	.word	0x00000d00


	//   ....[3]....
        /*00dc*/ 	.word	0x00000d10


	//   ....[4]....
        /*00e0*/ 	.word	0x00000d40


	//   ....[5]....
        /*00e4*/ 	.word	0x00000d70


	//   ....[6]....
        /*00e8*/ 	.word	0x00000d80


	//   ....[7]....
        /*00ec*/ 	.word	0x00000d90


	//   ....[8]....
        /*00f0*/ 	.word	0x00000db0


	//   ....[9]....
        /*00f4*/ 	.word	0x00000df0


	//   ....[10]....
        /*00f8*/ 	.word	0x00000e00


	//   ....[11]....
        /*00fc*/ 	.word	0x00000e10


	//   ....[12]....
        /*0100*/ 	.word	0x00000e30


	//   ....[13]....
        /*0104*/ 	.word	0x00000e70


	//   ....[14]....
        /*0108*/ 	.word	0x00000e80


	//   ....[15]....
        /*010c*/ 	.word	0x00000e90


	//   ....[16]....
        /*0110*/ 	.word	0x00000eb0


	//   ....[17]....
        /*0114*/ 	.word	0x00000ee0


	//   ....[18]....
        /*0118*/ 	.word	0x00000f00


	//   ....[19]....
        /*011c*/ 	.word	0x00000f10


	//   ....[20]....
        /*0120*/ 	.word	0x000011f0


	//   ....[21]....
        /*0124*/ 	.word	0x00001250


	//   ....[22]....
        /*0128*/ 	.word	0x000012b0


	//   ....[23]....
        /*012c*/ 	.word	0x00001310


	//   ....[24]....
        /*0130*/ 	.word	0x00001370


	//   ....[25]....
        /*0134*/ 	.word	0x000013d0


	//   ....[26]....
        /*0138*/ 	.word	0x00001440


	//   ....[27]....
        /*013c*/ 	.word	0x000014b0


	//   ....[28]....
        /*0140*/ 	.word	0x00001520


	//   ....[29]....
        /*0144*/ 	.word	0x00001590


	//   ....[30]....
        /*0148*/ 	.word	0x000015f0


	//   ....[31]....
        /*014c*/ 	.word	0x00001660


	//   ....[32]....
        /*0150*/ 	.word	0x000016d0


	//   ....[33]....
        /*0154*/ 	.word	0x00001740


	//   ....[34]....
        /*0158*/ 	.word	0x000017b0


	//   ....[35]....
        /*015c*/ 	.word	0x00001810


	//   ....[36]....
        /*0160*/ 	.word	0x00001880


	//   ....[37]....
        /*0164*/ 	.word	0x000018f0


	//   ....[38]....
        /*0168*/ 	.word	0x00001960


	//   ....[39]....
        /*016c*/ 	.word	0x000019d0


	//----- nvinfo : EIATTR_EXIT_INSTR_OFFSETS
	.align		4
.L_2797:
        /*0170*/ 	.byte	0x04, 0x1c
        /*0172*/ 	.short	(.L_2799 - .L_2798)


	//   ....[0]....
.L_2798:
        /*0174*/ 	.word	0x00000070


	//   ....[1]....
        /*0178*/ 	.word	0x00001190


	//----- nvinfo : EIATTR_MAX_THREADS
	.align		4
.L_2799:
        /*017c*/ 	.byte	0x04, 0x05
        /*017e*/ 	.short	(.L_2801 - .L_2800)
.L_2800:
        /*0180*/ 	.word	0x00000400
        /*0184*/ 	.word	0x00000001
        /*0188*/ 	.word	0x00000001


	//----- nvinfo : EIATTR_CRS_STACK_SIZE
	.align		4
.L_2801:
        /*018c*/ 	.byte	0x04, 0x1e
        /*018e*/ 	.short	(.L_2803 - .L_2802)
.L_2802:
        /*0190*/ 	.word	0x00000000


	//----- nvinfo : EIATTR_CBANK_PARAM_SIZE
	.align		4
.L_2803:
        /*0194*/ 	.byte	0x03, 0x19
        /*0196*/ 	.short	0x0128


	//----- nvinfo : EIATTR_PARAM_CBANK
	.align		4
        /*0198*/ 	.byte	0x04, 0x0a
        /*019a*/ 	.short	(.L_2805 - .L_2804)
	.align		4
.L_2804:
        /*019c*/ 	.word	index@(.nv.constant0._ZN10layer_norm40ln_parallel_residual_bwd_finalize_kernelINS_22Kernel_traits_finalizeILj4096EfffffjLb0ELj1024ELj4ENS_18Kernel_traits_baseILj4096EfffffjLj1024EEEEELb0EEEvNS_9BwdParamsE)
        /*01a0*/ 	.short	0x0210
        /*01a2*/ 	.short	0x0128


	//----- nvinfo : EIATTR_SW_WAR
	.align		4
.L_2805:
        /*01a4*/ 	.byte	0x04, 0x36
        /*01a6*/ 	.short	(.L_2807 - .L_2806)
.L_2806:
        /*01a8*/ 	.word	0x00000008
.L_2807:


//--------------------- .nv.info._ZN10layer_norm31ln_parallel_residual_bwd_kernelINS_13Kernel_traitsIfffffjLj4096ELj1ELj1ELj8ELj16ENS_18Kernel_traits_baseILj4096EfffffjLj256EEEEELb1ELb1ELb0EEEvNS_9BwdParamsE --------------------------
	.section	.nv.info._ZN10layer_norm31ln_parallel_residual_bwd_kernelINS_13Kernel_traitsIfffffjLj4096ELj1ELj1ELj8ELj16ENS_18Kernel_traits_baseILj4096EfffffjLj256EEEEELb1ELb1ELb0EEEvNS_9BwdParamsE,"",@"SHT_CUDA_INFO"
	.sectionflags	@""
	.align	4


	//----- nvinfo : EIATTR_CUDA_API_VERSION
	.align		4
        /*0000*/ 	.byte	0x04, 0x37
        /*0002*/ 	.short	(.L_2809 - .L_2808)
.L_2808:
        /*0004*/ 	.word	0x00000082


	//----- nvinfo : EIATTR_KPARAM_INFO
	.align		4
.L_2809:
        /*0008*/ 	.byte	0x04, 0x17
        /*000a*/ 	.short	(.L_2811 - .L_2810)
.L_2810:
        /*000c*/ 	.word	0x00000000
        /*0010*/ 	.short	0x0000
        /*0012*/ 	.short	0x0000
        /*0014*/ 	.byte	0x00, 0xf0, 0xa1, 0x04


	//----- nvinfo : EIATTR_SPARSE_MMA_MASK
	.align		4
.L_2811:
        /*0018*/ 	.byte	0x03, 0x50
        /*001a*/ 	.short	0x0000


	//----- nvinfo : EIATTR_MAXREG_COUNT
	.align		4
        /*001c*/ 	.byte	0x03, 0x1b
        /*001e*/ 	.short	0x00ff


	//----- nvinfo : EIATTR_NUM_BARRIERS
	.align		4
        /*0020*/ 	.byte	0x02, 0x4c
        /*0022*/ 	.byte	0x01
	.zero		1


	//----- nvinfo : EIATTR_MERCURY_ISA_VERSION
	.align		4
        /*0024*/ 	.byte	0x03, 0x5f
        /*0026*/ 	.short	0x0101


	//----- nvinfo : EIATTR_COOP_GROUP_MASK_REGIDS
	.align		4
        /*0028*/ 	.byte	0x04, 0x29
        /*002a*/ 	.short	(.L_2813 - .L_2812)


	//   ....[0]....
.L_2812:
        /*002c*/ 	.word	0xffffffff


	//   ....[1]....
        /*0030*/ 	.word	0xffffffff


	//   ....[2]....
        /*0034*/ 	.word	0xffffffff


	//   ....[3]....
        /*0038*/ 	.word	0xffffffff


	//   ....[4]....
        /*003c*/ 	.word	0xffffffff


	//   ....[5]....
        /*0040*/ 	.word	0xffffffff


	//   ....[6]....
        /*0044*/ 	.word	0xffffffff


	//   ....[7]....
        /*0048*/ 	.word	0xffffffff


	//   ....[8]....
        /*004c*/ 	.word	0xffffffff


	//   ....[9]....
        /*0050*/ 	.word	0xffffffff


	//   ....[10]....
        /*0054*/ 	.word	0x05000055


	//   ....[11]....
        /*0058*/ 	.word	0x05000055


	//   ....[12]....
        /*005c*/ 	.word	0x05000055


	//   ....[13]....
        /*0060*/ 	.word	0x05000055


	//   ....[14]....
        /*0064*/ 	.word	0x05000055


	//   ....[15]....
        /*0068*/ 	.word	0x05000055


	//   ....[16]....
        /*006c*/ 	.word	0x05000055


	//   ....[17]....
        /*0070*/ 	.word	0x05000055


	//   ....[18]....
        /*0074*/ 	.word	0x05000055


	//   ....[19]....
        /*0078*/ 	.word	0x05000055


	//----- nvinfo : EIATTR_COOP_GROUP_INSTR_OFFSETS
	.align		4
.L_2813:
        /*007c*/ 	.byte	0x04, 0x28
        /*007e*/ 	.short	(.L_2815 - .L_2814)


	//   ....[0]....
.L_2814:
        /*0080*/ 	.word	0x00001310


	//   ....[1]....
        /*0084*/ 	.word	0x00001320


	//   ....[2]....
        /*0088*/ 	.word	0x00001350


	//   ....[3]....
        /*008c*/ 	.word	0x00001360


	//   ....[4]....
        /*0090*/ 	.word	0x00001390


	//   ....[5]....
        /*0094*/ 	.word	0x000013a0


	//   ....[6]....
        /*0098*/ 	.word	0x000013d0


	//   ....[7]....
        /*009c*/ 	.word	0x000013e0


	//   ....[8]....
        /*00a0*/ 	.word	0x00001410


	//   ....[9]....
        /*00a4*/ 	.word	0x00001420


	//   ....[10]....
        /*00a8*/ 	.word	0x00002990


	//   ....[11]....
        /*00ac*/ 	.word	0x000029e0


	//   ....[12]....
        /*00b0*/ 	.word	0x00002a50


	//   ....[13]....
        /*00b4*/ 	.word	0x00002ab0


	//   ....[14]....
        /*00b8*/ 	.word	0x00002b20


	//   ....[15]....
        /*00bc*/ 	.word	0x00002b80


	//   ....[16]....
        /*00c0*/ 	.word	0x00002bf0


	//   ....[17]....
        /*00c4*/ 	.word	0x00002c50


	//   ....[18]....
        /*00c8*/ 	.word	0x00002cc0


	//   ....[19]....
        /*00cc*/ 	.word	0x00002d20


	//----- nvinfo : EIATTR_EXIT_INSTR_OFFSETS
	.align		4
.L_2815:
        /*00d0*/ 	.byte	0x04, 0x1c
        /*00d2*/ 	.short	(.L_2817 - .L_2816)


	//   ....[0]....
.L_2816:
        /*00d4*/ 	.word	0x000028b0


	//   ....[1]....
        /*00d8*/ 	.word	0x00002930


	//----- nvinfo : EIATTR_MAX_THREADS
	.align		4
.L_2817:
        /*00dc*/ 	.byte	0x04, 0x05
        /*00de*/ 	.short	(.L_2819 - .L_2818)
.L_2818:
        /*00e0*/ 	.word	0x00000100
        /*00e4*/ 	.word	0x00000001
        /*00e8*/ 	.word	0x00000001


	//----- nvinfo : EIATTR_CRS_STACK_SIZE
	.align		4
.L_2819:
        /*00ec*/ 	.byte	0x04, 0x1e
        /*00ee*/ 	.short	(.L_2821 - .L_2820)
.L_2820:
        /*00f0*/ 	.word	0x00000000


	//----- nvinfo : EIATTR_CBANK_PARAM_SIZE
	.align		4
.L_2821:
        /*00f4*/ 	.byte	0x03, 0x19
        /*00f6*/ 	.short	0x0128


	//----- nvinfo : EIATTR_PARAM_CBANK
	.align		4
        /*00f8*/ 	.byte	0x04, 0x0a
        /*00fa*/ 	.short	(.L_2823 - .L_2822)
	.align		4
.L_2822:
        /*00fc*/ 	.word	index@(.nv.constant0._ZN10layer_norm31ln_parallel_residual_bwd_kernelINS_13Kernel_traitsIfffffjLj4096ELj1ELj1ELj8ELj16ENS_18Kernel_traits_baseILj4096EfffffjLj256EEEEELb1ELb1ELb0EEEvNS_9BwdParamsE)
        /*0100*/ 	.short	0x0210
        /*0102*/ 	.short	0x0128


	//----- nvinfo : EIATTR_SW_WAR
	.align		4
.L_2823:
        /*0104*/ 	.byte	0x04, 0x36
        /*0106*/ 	.short	(.L_2825 - .L_2824)
.L_2824:
        /*0108*/ 	.word	0x00000008
.L_2825:


//--------------------- .nv.info._ZN10layer_norm22ln_bwd_finalize_kernelINS_22Kernel_traits_finalizeILj4096EfffffjLb0ELj1024ELj4ENS_18Kernel_traits_baseILj4096EfffffjLj1024EEEEELb0ELb1EEEvNS_9BwdParamsE --------------------------
	.section	.nv.info._ZN10layer_norm22ln_bwd_finalize_kernelINS_22Kernel_traits_finalizeILj4096EfffffjLb0ELj1024ELj4ENS_18Kernel_traits_baseILj4096EfffffjLj1024EEEEELb0ELb1EEEvNS_9BwdParamsE,"",@"SHT_CUDA_INFO"
	.sectionflags	@""
	.align	4


	//----- nvinfo : EIATTR_CUDA_API_VERSION
	.align		4
        /*0000*/ 	.byte	0x04, 0x37
        /*0002*/ 	.short	(.L_2827 - .L_2826)
.L_2826:
        /*0004*/ 	.word	0x00000082


	//----- nvinfo : EIATTR_KPARAM_INFO
	.align		4
.L_2827:
        /*0008*/ 	.byte	0x04, 0x17
        /*000a*/ 	.short	(.L_2829 - .L_2828)
.L_2828:
        /*000c*/ 	.word	0x00000000
        /*0010*/ 	.short	0x0000
        /*0012*/ 	.short	0x0000
        /*0014*/ 	.byte	0x00, 0xf0, 0xa1, 0x04


	//----- nvinfo : EIATTR_SPARSE_MMA_MASK
	.align		4
.L_2829:
        /*0018*/ 	.byte	0x03, 0x50
        /*001a*/ 	.short	0x0000


	//----- nvinfo : EIATTR_MAXREG_COUNT
	.align		4
        /*001c*/ 	.byte	0x03, 0x1b
        /*001e*/ 	.short	0x0040


	//----- nvinfo : EIATTR_NUM_BARRIERS
	.align		4
        /*0020*/ 	.byte	0x02, 0x4c
        /*0022*/ 	.byte	0x01
	.zero		1


	//----- nvinfo : EIATTR_MERCURY_ISA_VERSION
	.align		4
        /*0024*/ 	.byte	0x03, 0x5f
        /*0026*/ 	.short	0x0101


	//----- nvinfo : EIATTR_COOP_GROUP_MASK_REGIDS
	.align		4
        /*0028*/ 	.byte	0x04, 0x29
        /*002a*/ 	.short	(.L_2831 - .L_2830)


	//   ....[0]....
.L_2830:
        /*002c*/ 	.word	0xffffffff


	//   ....[1]....
        /*0030*/ 	.word	0xffffffff


	//   ....[2]....
        /*0034*/ 	.word	0xffffffff


	//   ....[3]....
        /*0038*/ 	.word	0xffffffff


	//   ....[4]....
        /*003c*/ 	.word	0xffffffff


	//   ....[5]....
        /*0040*/ 	.word	0xffffffff


	//   ....[6]....
        /*0044*/ 	.word	0xffffffff


	//   ....[7]....
        /*0048*/ 	.word	0xffffffff


	//   ....[8]....
        /*004c*/ 	.word	0xffffffff


	//   ....[9]....
        /*0050*/ 	.word	0xffffffff


	//   ....[10]....
        /*0054*/ 	.word	0x05000011


	//   ....[11]....
        /*0058*/ 	.word	0x05000011


	//   ....[12]....
        /*005c*/ 	.word	0x05000011


	//   ....[13]....
        /*0060*/ 	.word	0x05000011


	//   ....[14]....
        /*0064*/ 	.word	0x05000011


	//   ....[15]....
        /*0068*/ 	.word	0x05000011


	//   ....[16]....
        /*006c*/ 	.word	0x05000011


	//   ....[17]....
        /*0070*/ 	.word	0x05000011


	//   ....[18]....
        /*0074*/ 	.word	0x05000011


	//   ....[19]....
        /*0078*/ 	.word	0x05000011


	//----- nvinfo : EIATTR_COOP_GROUP_INSTR_OFFSETS
	.align		4
.L_2831:
        /*007c*/ 	.byte	0x04, 0x28
        /*007e*/ 	.short	(.L_2833 - .L_2832)


	//   ....[0]....
.L_2832:
        /*0080*/ 	.word	0x000008e0


	//   ....[1]....
        /*0084*/ 	.word	0x000008f0


	//   ....[2]....
        /*0088*/ 	.word	0x00000920


	//   ....[3]....
        /*008c*/ 	.word	0x00000930


	//   ....[4]....
        /*0090*/ 	.word	0x00000960


	//   ....[5]....
        /*0094*/ 	.word	0x00000970


	//   ....[6]....
        /*0098*/ 	.word	0x000009a0


	//   ....[7]....
        /*009c*/ 	.word	0x000009b0


	//   ....[8]....
        /*00a0*/ 	.word	0x000009e0


	//   ....[9]....
        /*00a4*/ 	.word	0x000009f0


	//   ....[10]....
        /*00a8*/ 	.word	0x00000ba0


	//   ....[11]....
        /*00ac*/ 	.word	0x00000c10


	//   ....[12]....
        /*00b0*/ 	.word	0x00000c80


	//   ....[13]....
        /*00b4*/ 	.word	0x00000cf0


	//   ....[14]....
        /*00b8*/ 	.word	0x00000d60


	//   ....[15]....
        /*00bc*/ 	.word	0x00000dc0


	//   ....[16]....
        /*00c0*/ 	.word	0x00000e30


	//   ....[17]....
        /*00c4*/ 	.word	0x00000ea0


	//   ....[18]....
        /*00c8*/ 	.word	0x00000f10


	//   ....[19]....
        /*00cc*/ 	.word	0x00000f80


	//----- nvinfo : EIATTR_EXIT_INSTR_OFFSETS
	.align		4
.L_2833:
        /*00d0*/ 	.byte	0x04, 0x1c
        /*00d2*/ 	.short	(.L_2835 - .L_2834)


	//   ....[0]....
.L_2834:
        /*00d4*/ 	.word	0x00000070


	//   ....[1]....
        /*00d8*/ 	.word	0x00000b40


	//----- nvinfo : EIATTR_MAX_THREADS
	.align		4
.L_2835:
        /*00dc*/ 	.byte	0x04, 0x05
        /*00de*/ 	.short	(.L_2837 - .L_2836)
.L_2836:
        /*00e0*/ 	.word	0x00000400
        /*00e4*/ 	.word	0x00000001
        /*00e8*/ 	.word	0x00000001


	//----- nvinfo : EIATTR_CRS_STACK_SIZE
	.align		4
.L_2837:
        /*00ec*/ 	.byte	0x04, 0x1e
        /*00ee*/ 	.short	(.L_2839 - .L_2838)
.L_2838:
        /*00f0*/ 	.word	0x00000000


	//----- nvinfo : EIATTR_CBANK_PARAM_SIZE
	.align		4
.L_2839:
        /*00f4*/ 	.byte	0x03, 0x19
        /*00f6*/ 	.short	0x0128


	//----- nvinfo : EIATTR_PARAM_CBANK
	.align		4
        /*00f8*/ 	.byte	0x04, 0x0a
        /*00fa*/ 	.short	(.L_2841 - .L_2840)
	.align		4
.L_2840:
        /*00fc*/ 	.word	index@(.nv.constant0._ZN10layer_norm22ln_bwd_finalize_kernelINS_22Kernel_traits_finalizeILj4096EfffffjLb0ELj1024ELj4ENS_18Kernel_traits_baseILj4096EfffffjLj1024EEEEELb0ELb1EEEvNS_9BwdParamsE)
        /*0100*/ 	.short	0x0210
        /*0102*/ 	.short	0x0128


	//----- nvinfo : EIATTR_SW_WAR
	.align		4
.L_2841:
        /*0104*/ 	.byte	0x04, 0x36
        /*0106*/ 	.short	(.L_2843 - .L_2842)
.L_2842:
        /*0108*/ 	.word	0x00000008
.L_2843:


//--------------------- .nv.info._ZN10layer_norm40ln_parallel_residual_bwd_finalize_kernelINS_22Kernel_traits_finalizeILj4096EfffffjLb0ELj1024ELj4ENS_18Kernel_traits_baseILj4096EfffffjLj1024EEEEELb1EEEvNS_9BwdParamsE --------------------------
	.section	.nv.info._ZN10layer_norm40ln_parallel_residual_bwd_finalize_kernelINS_22Kernel_traits_finalizeILj4096EfffffjLb0ELj1024ELj4ENS_18Kernel_traits_baseILj4096EfffffjLj1024EEEEELb1EEEvNS_9BwdParamsE,"",@"SHT_CUDA_INFO"
	.sectionflags	@""
	.align	4


	//----- nvinfo : EIATTR_CUDA_API_VERSION
	.align		4
        /*0000*/ 	.byte	0x04, 0x37
        /*0002*/ 	.short	(.L_2845 - .L_2844)
.L_2844:
        /*0004*/ 	.word	0x00000082


	//----- nvinfo : EIATTR_KPARAM_INFO
	.align		4
.L_2845:
        /*0008*/ 	.byte	0x04, 0x17
        /*000a*/ 	.short	(.L_2847 - .L_2846)
.L_2846:
        /*000c*/ 	.word	0x00000000
        /*0010*/ 	.short	0x0000
        /*0012*/ 	.short	0x0000
        /*0014*/ 	.byte	0x00, 0xf0, 0xa1, 0x04


	//----- nvinfo : EIATTR_SPARSE_MMA_MASK
	.align		4
.L_2847:
        /*0018*/ 	.byte	0x03, 0x50
        /*001a*/ 	.short	0x0000


	//----- nvinfo : EIATTR_MAXREG_COUNT
	.align		4
        /*001c*/ 	.byte	0x03, 0x1b
        /*001e*/ 	.short	0x0040


	//----- nvinfo : EIATTR_NUM_BARRIERS
	.align		4
        /*0020*/ 	.byte	0x02, 0x4c
        /*0022*/ 	.byte	0x01
	.zero		1


	//----- nvinfo : EIATTR_MERCURY_ISA_VERSION
	.align		4
        /*0024*/ 	.byte	0x03, 0x5f
        /*0026*/ 	.short	0x0101


	//----- nvinfo : EIATTR_COOP_GROUP_MASK_REGIDS
	.align		4
        /*0028*/ 	.byte	0x04, 0x29
        /*002a*/ 	.short	(.L_2849 - .L_2848)


	//   ....[0]....
.L_2848:
        /*002c*/ 	.word	0xffffffff


	//   ....[1]....
        /*0030*/ 	.word	0xffffffff


	//   ....[2]....
        /*0034*/ 	.word	0xffffffff


	//   ....[3]....
        /*0038*/ 	.word	0xffffffff


	//   ....[4]....
        /*003c*/ 	.word	0xffffffff


	//   ....[5]....
        /*0040*/ 	.word	0xffffffff


	//   ....[6]....
        /*0044*/ 	.word	0xffffffff


	//   ....[7]....
        /*0048*/ 	.word	0xffffffff


	//   ....[8]....
        /*004c*/ 	.word	0xffffffff


	//   ....[9]....
        /*0050*/ 	.word	0xffffffff


	//   ....[10]....
        /*0054*/ 	.word	0xffffffff


	//   ....[11]....
        /*0058*/ 	.word	0xffffffff


	//   ....[12]....
        /*005c*/ 	.word	0xffffffff


	//   ....[13]....
        /*0060*/ 	.word	0xffffffff


	//   ....[14]....
        /*0064*/ 	.word	0xffffffff


	//   ....[15]....
        /*0068*/ 	.word	0xffffffff


	//   ....[16]....
        /*006c*/ 	.word	0xffffffff


	//   ....[17]....
        /*0070*/ 	.word	0xffffffff


	//   ....[18]....
        /*0074*/ 	.word	0xffffffff


	//   ....[19]....
        /*0078*/ 	.word	0xffffffff


	//   ....[20]....
        /*007c*/ 	.word	0x0500000b


	//   ....[21]....
        /*0080*/ 	.word	0x0500000b


	//   ....[22]....
        /*0084*/ 	.word	0x0500000b


	//   ....[23]....
        /*0088*/ 	.word	0x0500000b


	//   ....[24]....
        /*008c*/ 	.word	0x0500000b


	//   ....[25]....
        /*0090*/ 	.word	0x0500000b


	//   ....[26]....
        /*0094*/ 	.word	0x0500000b


	//   ....[27]....
        /*0098*/ 	.word	0x0500000b


	//   ....[28]....
        /*009c*/ 	.word	0x0500000b


	//   ....[29]....
        /*00a0*/ 	.word	0x0500000b


	//   ....[30]....
        /*00a4*/ 	.word	0x0500000b


	//   ....[31]....
        /*00a8*/ 	.word	0x0500000b


	//   ....[32]....
        /*00ac*/ 	.word	0x0500000b


	//   ....[33]....
        /*00b0*/ 	.word	0x0500000b


	//   ....[34]....
        /*00b4*/ 	.word	0x0500000b


	//   ....[35]....
        /*00b8*/ 	.word	0x0500000b


	//   ....[36]....
        /*00bc*/ 	.word	0x0500000b


	//   ....[37]....
        /*00c0*/ 	.word	0x0500000b


	//   ....[38]....
        /*00c4*/ 	.word	0x0500000b


	//   ....[39]....
        /*00c8*/ 	.word	0x0500000b


	//----- nvinfo : EIATTR_COOP_GROUP_INSTR_OFFSETS
	.align		4
.L_2849:
        /*00cc*/ 	.byte	0x04, 0x28
        /*00ce*/ 	.short	(.L_2851 - .L_2850)


	//   ....[0]....
.L_2850:
        /*00d0*/ 	.word	0x00000ce0


	//   ....[1]....
        /*00d4*/ 	.word	0x00000cf0


	//   ....[2]....
        /*00d8*/ 	.word	0x00000d00


	//   ....[3]....
        /*00dc*/ 	.word	0x00000d10


	//   ....[4]....
        /*00e0*/ 	.word	0x00000d40


	//   ....[5]....
        /*00e4*/ 	.word	0x00000d70


	//   ....[6]....
        /*00e8*/ 	.word	0x00000d80


	//   ....[7]....
        /*00ec*/ 	.word	0x00000d90


	//   ....[8]....
        /*00f0*/ 	.word	0x00000db0


	//   ....[9]....
        /*00f4*/ 	.word	0x00000df0


	//   ....[10]....
        /*00f8*/ 	.word	0x00000e00


	//   ....[11]....
        /*00fc*/ 	.word	0x00000e10


	//   ....[12]....
        /*0100*/ 	.word	0x00000e30


	//   ....[13]....
        /*0104*/ 	.word	0x00000e70


	//   ....[14]....
        /*0108*/ 	.word	0x00000e80


	//   ....[15]....
        /*010c*/ 	.word	0x00000e90


	//   ....[16]....
        /*0110*/ 	.word	0x00000eb0


	//   ....[17]....
        /*0114*/ 	.word	0x00000ee0


	//   ....[18]....
        /*0118*/ 	.word	0x00000f00


	//   ....[19]....
        /*011c*/ 	.word	0x00000f10


	//   ....[20]....
        /*0120*/ 	.word	0x000011d0


	//   ....[21]....
        /*0124*/ 	.word	0x00001230


	//   ....[22]....
        /*0128*/ 	.word	0x00001290


	//   ....[23]....
        /*012c*/ 	.word	0x000012f0


	//   ....[24]....
        /*0130*/ 	.word	0x00001350


	//   ....[25]....
        /*0134*/ 	.word	0x000013b0


	//   ....[26]....
        /*0138*/ 	.word	0x00001420


	//   ....[27]....
        /*013c*/ 	.word	0x00001490


	//   ....[28]....
        /*0140*/ 	.word	0x00001500


	//   ....[29]....
        /*0144*/ 	.word	0x00001570


	//   ....[30]....
        /*0148*/ 	.word	0x000015d0


	//   ....[31]....
        /*014c*/ 	.word	0x00001640


	//   ....[32]....
        /*0150*/ 	.word	0x000016b0


	//   ....[33]....
        /*0154*/ 	.word	0x00001720


	//   ....[34]....
        /*0158*/ 	.word	0x00001790


	//   ....[35]....
        /*015c*/ 	.word	0x000017f0


	//   ....[36]....
        /*0160*/ 	.word	0x00001860


	//   ....[37]....
        /*0164*/ 	.word	0x000018d0


	//   ....[38]....
        /*0168*/ 	.word	0x00001940


	//   ....[39]....
        /*016c*/ 	.word	0x000019b0


	//----- nvinfo : EIATTR_EXIT_INSTR_OFFSETS
	.align		4
.L_2851:
        /*0170*/ 	.byte	0x04, 0x1c
        /*0172*/ 	.short	(.L_2853 - .L_2852)


	//   ....[0]....
.L_2852:
        /*0174*/ 	.word	0x00000070


	//   ....[1]....
        /*0178*/ 	.word	0x00001170


	//----- nvinfo : EIATTR_MAX_THREADS
	.align		4
.L_2853:
        /*017c*/ 	.byte	0x04, 0x05
        /*017e*/ 	.short	(.L_2855 - .L_2854)
.L_2854:
        /*0180*/ 	.word	0x00000400
        /*0184*/ 	.word	0x00000001
        /*0188*/ 	.word	0x00000001


	//----- nvinfo : EIATTR_CRS_STACK_SIZE
	.align		4
.L_2855:
        /*018c*/ 	.byte	0x04, 0x1e
        /*018e*/ 	.short	(.L_2857 - .L_2856)
.L_2856:
        /*0190*/ 	.word	0x00000000


	//----- nvinfo : EIATTR_CBANK_PARAM_SIZE
	.align		4
.L_2857:
        /*0194*/ 	.byte	0x03, 0x19
        /*0196*/ 	.short	0x0128


	//----- nvinfo : EIATTR_PARAM_CBANK
	.align		4
        /*0198*/ 	.byte	0x04, 0x0a
        /*019a*/ 	.short	(.L_2859 - .L_2858)
	.align		4
.L_2858:
        /*019c*/ 	.word	index@(.nv.constant0._ZN10layer_norm40ln_parallel_residual_bwd_finalize_kernelINS_22Kernel_traits_finalizeILj4096EfffffjLb0ELj1024ELj4ENS_18Kernel_traits_baseILj4096EfffffjLj1024EEEEELb1EEEvNS_9BwdParamsE)
        /*01a0*/ 	.short	0x0210
        /*01a2*/ 	.short	0x0128


	//----- nvinfo : EIATTR_SW_WAR
	.align		4
.L_2859:
        /*01a4*/ 	.byte	0x04, 0x36
        /*01a6*/ 	.short	(.L_2861 - .L_2860)
.L_2860:
        /*01a8*/ 	.word	0x00000008
.L_2861:


//--------------------- .nv.info._ZN10layer_norm31ln_parallel_residual_bwd_kernelINS_13Kernel_traitsIfffffjLj4096ELj1ELj1ELj8ELj16ENS_18Kernel_traits_baseILj4096EfffffjLj256EEEEELb1ELb1ELb1EEEvNS_9BwdParamsE --------------------------
	.section	.nv.info._ZN10layer_norm31ln_parallel_residual_bwd_kernelINS_13Kernel_traitsIfffffjLj4096ELj1ELj1ELj8ELj16ENS_18Kernel_traits_baseILj4096EfffffjLj256EEEEELb1ELb1ELb1EEEvNS_9BwdParamsE,"",@"SHT_CUDA_INFO"
	.sectionflags	@""
	.align	4


	//----- nvinfo : EIATTR_CUDA_API_VERSION
	.align		4
        /*0000*/ 	.byte	0x04, 0x37
        /*0002*/ 	.short	(.L_2863 - .L_2862)
.L_2862:
        /*0004*/ 	.word	0x00000082


	//----- nvinfo : EIATTR_KPARAM_INFO
	.align		4
.L_2863:
        /*0008*/ 	.byte	0x04, 0x17
        /*000a*/ 	.short	(.L_2865 - .L_2864)
.L_2864:
        /*000c*/ 	.word	0x00000000
        /*0010*/ 	.short	0x0000
        /*0012*/ 	.short	0x0000
        /*0014*/ 	.byte	0x00, 0xf0, 0xa1, 0x04


	//----- nvinfo : EIATTR_SPARSE_MMA_MASK
	.align		4
.L_2865:
        /*0018*/ 	.byte	0x03, 0x50
        /*001a*/ 	.short	0x0000


	//----- nvinfo : EIATTR_MAXREG_COUNT
	.align		4
        /*001c*/ 	.byte	0x03, 0x1b
        /*001e*/ 	.short	0x00ff


	//----- nvinfo : EIATTR_NUM_BARRIERS
	.align		4
        /*0020*/ 	.byte	0x02, 0x4c
        /*0022*/ 	.byte	0x01
	.zero		1


	//----- nvinfo : EIATTR_MERCURY_ISA_VERSION
	.align		4
        /*0024*/ 	.byte	0x03, 0x5f
        /*0026*/ 	.short	0x0101


	//----- nvinfo : EIATTR_COOP_GROUP_MASK_REGIDS
	.align		4
        /*0028*/ 	.byte	0x04, 0x29
        /*002a*/ 	.short	(.L_2867 - .L_2866)


	//   ....[0]....
.L_2866:
        /*002c*/ 	.word	0xffffffff


	//   ....[1]....
        /*0030*/ 	.word	0xffffffff


	//   ....[2]....
        /*0034*/ 	.word	0xffffffff


	//   ....[3]....
        /*0038*/ 	.word	0xffffffff


	//   ....[4]....
        /*003c*/ 	.word	0xffffffff


	//   ....[5]....
        /*0040*/ 	.word	0xffffffff


	//   ....[6]....
        /*0044*/ 	.word	0xffffffff


	//   ....[7]....
        /*0048*/ 	.word	0xffffffff


	//   ....[8]....
        /*004c*/ 	.word	0xffffffff


	//   ....[9]....
        /*0050*/ 	.word	0xffffffff


	//   ....[10]....
        /*0054*/ 	.word	0x05000035


	//   ....[11]....
        /*0058*/ 	.word	0x05000035


	//   ....[12]....
        /*005c*/ 	.word	0x05000035


	//   ....[13]....
        /*0060*/ 	.word	0x05000035


	//   ....[14]....
        /*0064*/ 	.word	0x05000035


	//   ....[15]....
        /*0068*/ 	.word	0x05000035


	//   ....[16]....
        /*006c*/ 	.word	0x05000035


	//   ....[17]....
        /*0070*/ 	.word	0x05000035


	//   ....[18]....
        /*0074*/ 	.word	0x05000035


	//   ....[19]....
        /*0078*/ 	.word	0x05000035


	//----- nvinfo : EIATTR_COOP_GROUP_INSTR_OFFSETS
	.align		4
.L_2867:
        /*007c*/ 	.byte	0x04, 0x28
        /*007e*/ 	.short	(.L_2869 - .L_2868)


	//   ....[0]....
.L_2868:
        /*0080*/ 	.word	0x00001000


	//   ....[1]....
        /*0084*/ 	.word	0x00001010


	//   ....[2]....
        /*0088*/ 	.word	0x00001040


	//   ....[3]....
        /*008c*/ 	.word	0x00001050


	//   ....[4]....
        /*0090*/ 	.word	0x00001080


	//   ....[5]....
        /*0094*/ 	.word	0x00001090


	//   ....[6]....
        /*0098*/ 	.word	0x000010c0


	//   ....[7]....
        /*009c*/ 	.word	0x000010d0


	//   ....[8]....
        /*00a0*/ 	.word	0x00001100


	//   ....[9]....
        /*00a4*/ 	.word	0x00001110


	//   ....[10]....
        /*00a8*/ 	.word	0x00002510


	//   ....[11]....
        /*00ac*/ 	.word	0x00002560


	//   ....[12]....
        /*00b0*/ 	.word	0x000025d0


	//   ....[13]....
        /*00b4*/ 	.word	0x00002630


	//   ....[14]....
        /*00b8*/ 	.word	0x000026a0


	//   ....[15]....
        /*00bc*/ 	.word	0x00002700


	//   ....[16]....
        /*00c0*/ 	.word	0x00002770


	//   ....[17]....
        /*00c4*/ 	.word	0x000027d0


	//   ....[18]....
        /*00c8*/ 	.word	0x00002840


	//   ....[19]....
        /*00cc*/ 	.word	0x000028a0


	//----- nvinfo : EIATTR_EXIT_INSTR_OFFSETS
	.align		4
.L_2869:
        /*00d0*/ 	.byte	0x04, 0x1c
        /*00d2*/ 	.short	(.L_2871 - .L_2870)


	//   ....[0]....
.L_2870:
        /*00d4*/ 	.word	0x000024b0


	//----- nvinfo : EIATTR_MAX_THREADS
	.align		4
.L_2871:
        /*00d8*/ 	.byte	0x04, 0x05
        /*00da*/ 	.short	(.L_2873 - .L_2872)
.L_2872:
        /*00dc*/ 	.word	0x00000100
        /*00e0*/ 	.word	0x00000001
        /*00e4*/ 	.word	0x00000001


	//----- nvinfo : EIATTR_CRS_STACK_SIZE
	.align		4
.L_2873:
        /*00e8*/ 	.byte	0x04, 0x1e
        /*00ea*/ 	.short	(.L_2875 - .L_2874)
.L_2874:
        /*00ec*/ 	.word	0x00000000


	//----- nvinfo : EIATTR_CBANK_PARAM_SIZE
	.align		4
.L_2875:
        /*00f0*/ 	.byte	0x03, 0x19
        /*00f2*/ 	.short	0x0128


	//----- nvinfo : EIATTR_PARAM_CBANK
	.align		4
        /*00f4*/ 	.byte	0x04, 0x0a
        /*00f6*/ 	.short	(.L_2877 - .L_2876)
	.align		4
.L_2876:
        /*00f8*/ 	.word	index@(.nv.constant0._ZN10layer_norm31ln_parallel_residual_bwd_kernelINS_13Kernel_traitsIfffffjLj4096ELj1ELj1ELj8ELj16ENS_18Kernel_traits_baseILj4096EfffffjLj256EEEEELb1ELb1ELb1EEEvNS_9BwdParamsE)
        /*00fc*/ 	.short	0x0210
        /*00fe*/ 	.short	0x0128


	//----- nvinfo : EIATTR_SW_WAR
	.align		4
.L_2877:
        /*0100*/ 	.byte	0x04, 0x36
        /*0102*/ 	.short	(.L_2879 - .L_2878)
.L_2878:
        /*0104*/ 	.word	0x00000008
.L_2879:


//--------------------- .nv.callgraph             --------------------------
	.section	.nv.callgraph,"",@"SHT_CUDA_CALLGRAPH"
	.align	4
	.sectionentsize	8
	.align		4
        /*0000*/ 	.word	0x00000000
	.align		4
        /*0004*/ 	.word	0xffffffff
	.align		4
        /*0008*/ 	.word	0x00000000
	.align		4
        /*000c*/ 	.word	0xfffffffe
	.align		4
        /*0010*/ 	.word	0x00000000
	.align		4
        /*0014*/ 	.word	0xfffffffd
	.align		4
        /*0018*/ 	.word	0x00000000
	.align		4
        /*001c*/ 	.word	0xfffffffc


//--------------------- .text._ZN10layer_norm31ln_parallel_residual_bwd_kernelINS_13Kernel_traitsI13__nv_bfloat16S2_S2_S2_fjLj4096ELj1ELj1ELj8ELj16ENS_18Kernel_traits_baseILj4096ES2_S2_S2_S2_fjLj256EEEEELb0ELb0ELb0EEEvNS_9BwdParamsE --------------------------
	.section	.text._ZN10layer_norm31ln_parallel_residual_bwd_kernelINS_13Kernel_traitsI13__nv_bfloat16S2_S2_S2_fjLj4096ELj1ELj1ELj8ELj16ENS_18Kernel_traits_baseILj4096ES2_S2_S2_S2_fjLj256EEEEELb0ELb0ELb0EEEvNS_9BwdParamsE,"ax",@progbits
	.align	128
        .global         _ZN10layer_norm31ln_parallel_residual_bwd_kernelINS_13Kernel_traitsI13__nv_bfloat16S2_S2_S2_fjLj4096ELj1ELj1ELj8ELj16ENS_18Kernel_traits_baseILj4096ES2_S2_S2_S2_fjLj256EEEEELb0ELb0ELb0EEEvNS_9BwdParamsE
        .type           _ZN10layer_norm31ln_parallel_residual_bwd_kernelINS_13Kernel_traitsI13__nv_bfloat16S2_S2_S2_fjLj4096ELj1ELj1ELj8ELj16ENS_18Kernel_traits_baseILj4096ES2_S2_S2_S2_fjLj256EEEEELb0ELb0ELb0EEEvNS_9BwdParamsE,@function
        .size           _ZN10layer_norm31ln_parallel_residual_bwd_kernelINS_13Kernel_traitsI13__nv_bfloat16S2_S2_S2_fjLj4096ELj1ELj1ELj8ELj16ENS_18Kernel_traits_baseILj4096ES2_S2_S2_S2_fjLj256EEEEELb0ELb0ELb0EEEvNS_9BwdParamsE,(.L_x_2924 - _ZN10layer_norm31ln_parallel_residual_bwd_kernelINS_13Kernel_traitsI13__nv_bfloat16S2_S2_S2_fjLj4096ELj1ELj1ELj8ELj16ENS_18Kernel_traits_baseILj4096ES2_S2_S2_S2_fjLj256EEEEELb0ELb0ELb0EEEvNS_9BwdParamsE)
        .other          _ZN10layer_norm31ln_parallel_residual_bwd_kernelINS_13Kernel_traitsI13__nv_bfloat16S2_S2_S2_fjLj4096ELj1ELj1ELj8ELj16ENS_18Kernel_traits_baseILj4096ES2_S2_S2_S2_fjLj256EEEEELb0ELb0ELb0EEEvNS_9BwdParamsE,@"STO_CUDA_ENTRY STV_DEFAULT"
_ZN10layer_norm31ln_parallel_residual_bwd_kernelINS_13Kernel_traitsI13__nv_bfloat16S2_S2_S2_fjLj4096ELj1ELj1ELj8ELj16ENS_18Kernel_traits_baseILj4096ES2_S2_S2_S2_fjLj256EEEEELb0ELb0ELb0EEEvNS_9BwdParamsE:
.text._ZN10layer_norm31ln_parallel_residual_bwd_kernelINS_13Kernel_traitsI13__nv_bfloat16S2_S2_S2_fjLj4096ELj1ELj1ELj8ELj16ENS_18Kernel_traits_baseILj4096ES2_S2_S2_S2_fjLj256EEEEELb0ELb0ELb0EEEvNS_9BwdParamsE:
[----:B------:R-:W-:Y:S01]  /*0000*/  LDC R1, c[0x0][0x28] ;  /* 0x00000a00ff017b82 */ /* 0x000fe20000000800 */
[----:B------:R-:W0:Y:S01]  /*0010*/  S2R R0, SR_TID.X ;  /* 0x0000000000007919 */ /* 0x000e220000002100 */
[----:B------:R-:W-:-:S06]  /*0020*/  ULDC UR4, c[0x0][0x218] ;  /* 0x0000860000047ab9 */ /* 0x000fcc0000000800 */
[----:B------:R-:W1:Y:S01]  /*0030*/  S2UR UR6, SR_CTAID.X ;  /* 0x00000000000679c3 */ /* 0x000e620000002500 */
[----:B------:R-:W-:Y:S01]  /*0040*/  MOV R96, UR4 ;  /* 0x0000000400607c02 */ /* 0x000fe20008000f00 */
[----:B------:R-:W-:Y:S01]  /*0050*/  ULDC UR7, c[0x0][0x214] ;  /* 0x0000850000077ab9 */ /* 0x000fe20000000800 */
[----:B------:R-:W-:Y:S01]  /*0060*/  ULDC.64 UR4, c[0x0][0x208] ;  /* 0x0000820000047ab9 */ /* 0x000fe20000000a00 */
[----:B------:R-:W-:Y:S01]  /*0070*/  ULDC UR18, c[0x0][0x218] ;  /* 0x0000860000127ab9 */ /* 0x000fe20000000800 */
[----:B------:R-:W-:Y:S01]  /*0080*/  SHF.R.S32.HI R3, RZ, 0x1f, R96 ;  /* 0x0000001fff037819 */ /* 0x000fe20000011460 */
[----:B------:R-:W-:Y:S01]  /*0090*/  ULDC UR12, c[0x0][0x290] ;  /* 0x0000a400000c7ab9 */ /* 0x000fe20000000800 */
[----:B------:R-:W-:Y:S01]  /*00a0*/  ULDC.64 UR8, c[0x0][0x2c8] ;  /* 0x0000b20000087ab9 */ /* 0x000fe20000000a00 */
[----:B------:R-:W-:Y:S01]  /*00b0*/  ULDC.64 UR10, c[0x0][0x238] ;  /* 0x00008e00000a7ab9 */ /* 0x000fe20000000a00 */
[----:B------:R-:W-:Y:S01]  /*00c0*/  LEA.HI R3, R3, R96, RZ, 0x3 ;  /* 0x0000006003037211 */ /* 0x000fe200078f18ff */
[----:B------:R-:W-:Y:S01]  /*00d0*/  ULDC.64 UR14, c[0x0][0x308] ;  /* 0x0000c200000e7ab9 */ /* 0x000fe20000000a00 */
[----:B------:R-:W-:Y:S01]  /*00e0*/  ULDC.64 UR16, c[0x0][0x300] ;  /* 0x0000c00000107ab9 */ /* 0x000fe20000000a00 */
[----:B0-----:R-:W-:-:S04]  /*00f0*/  LOP3.LUT R2, R0, 0xff, RZ, 0xc, !PT ;  /* 0x000000ff00027812 */ /* 0x001fc800078e0cff */
[----:B------:R-:W-:-:S04]  /*0100*/  LEA.HI.SX32 R2, R3, R2, 0x1d ;  /* 0x0000000203027211 */ /* 0x000fc800078feaff */
[C---:B------:R-:W-:Y:S02]  /*0110*/  LOP3.LUT P3, RZ, R2.reuse, 0xffffff00, RZ, 0xc0, !PT ;  /* 0xffffff0002ff7812 */ /* 0x040fe4000786c0ff */
[----:B------:R-:W-:Y:S02]  /*0120*/  ISETP.GE.U32.AND P4, PT, R2, 0x200, PT ;  /* 0x000002000200780c */ /* 0x000fe40003f86070 */
[C---:B------:R-:W-:Y:S02]  /*0130*/  LOP3.LUT R2, R0.reuse, 0xff, RZ, 0xc0, !PT ;  /* 0x000000ff00027812 */ /* 0x040fe400078ec0ff */
[----:B-1----:R-:W-:Y:S02]  /*0140*/  LEA.HI R97, R0, UR6, RZ, 0x18 ;  /* 0x0000000600617c11 */ /* 0x002fe4000f8fc0ff */
[----:B------:R-:W-:-:S05]  /*0150*/  MOV R3, R2 ;  /* 0x0000000200037202 */ /* 0x000fca0000000f00 */
[----:B------:R-:W0:Y:S08]  /*0160*/  @P3 LDC.64 R4, c[0x0][0x260] ;  /* 0x00009800ff043b82 */ /* 0x000e300000000a00 */
[----:B------:R-:W1:Y:S08]  /*0170*/  @P3 LDC.64 R6, c[0x0][0x268] ;  /* 0x00009a00ff063b82 */ /* 0x000e700000000a00 */
[----:B------:R-:W2:Y:S08]  /*0180*/  @P4 LDC.64 R8, c[0x0][0x260] ;  /* 0x00009800ff084b82 */ /* 0x000eb00000000a00 */
[----:B------:R-:W3:Y:S01]  /*0190*/  @P4 LDC.64 R10, c[0x0][0x268] ;  /* 0x00009a00ff0a4b82 */ /* 0x000ee20000000a00 */
[----:B------:R-:W-:Y:S01]  /*01a0*/  ISETP.GE.AND P0, PT, R97, UR7, PT ;  /* 0x0000000761007c0c */ /* 0x000fe2000bf06270 */
[----:B0-----:R-:W-:Y:S01]  /*01b0*/  @P3 IMAD.WIDE.U32 R4, R3, 0x10, R4 ;  /* 0x0000001003043825 */ /* 0x001fe200078e0004 */
[----:B------:R-:W-:Y:S01]  /*01c0*/  ULDC.64 UR6, c[0x0][0x210] ;  /* 0x0000840000067ab9 */ /* 0x000fe20000000a00 */
[----:B------:R-:W-:-:S02]  /*01d0*/  CS2R R12, SRZ ;  /* 0x00000000000c7805 */ /* 0x000fc4000001ff00 */
[----:B------:R-:W-:Y:S02]  /*01e0*/  CS2R R14, SRZ ;  /* 0x00000000000e7805 */ /* 0x000fe4000001ff00 */
[----:B------:R-:W-:Y:S01]  /*01f0*/  CS2R R16, SRZ ;  /* 0x0000000000107805 */ /* 0x000fe2000001ff00 */
[----:B------:R0:W5:Y:S01]  /*0200*/  @P3 LDG.E.128 R72, desc[UR4][R4.64] ;  /* 0x0000000404483981 */ /* 0x000162000c1e1d00 */
[C---:B-1----:R-:W-:Y:S01]  /*0210*/  @P3 IMAD.WIDE.U32 R6, R3.reuse, 0x10, R6 ;  /* 0x0000001003063825 */ /* 0x042fe200078e0006 */
[----:B------:R-:W-:Y:S02]  /*0220*/  @P3 LOP3.LUT R3, R3, 0x100, RZ, 0xfc, !PT ;  /* 0x0000010003033812 */ /* 0x000fe400078efcff */
[----:B------:R-:W-:Y:S02]  /*0230*/  CS2R R18, SRZ ;  /* 0x0000000000127805 */ /* 0x000fe4000001ff00 */
[----:B------:R-:W-:Y:S02]  /*0240*/  CS2R R20, SRZ ;  /* 0x0000000000147805 */ /* 0x000fe4000001ff00 */
[----:B------:R-:W-:Y:S01]  /*0250*/  CS2R R22, SRZ ;  /* 0x0000000000167805 */ /* 0x000fe2000001ff00 */
[----:B------:R1:W5:Y:S01]  /*0260*/  @P3 LDG.E.128 R76, desc[UR4][R6.64] ;  /* 0x00000004064c3981 */ /* 0x000362000c1e1d00 */
[----:B--2---:R-:W-:Y:S01]  /*0270*/  @P4 IMAD.WIDE.U32 R8, R3, 0x10, R8 ;  /* 0x0000001003084825 */ /* 0x004fe200078e0008 */
[----:B0-----:R-:W-:-:S02]  /*0280*/  CS2R R4, SRZ ;  /* 0x0000000000047805 */ /* 0x001fc4000001ff00 */
[----:B------:R-:W-:Y:S02]  /*0290*/  CS2R R24, SRZ ;  /* 0x0000000000187805 */ /* 0x000fe4000001ff00 */
[----:B------:R-:W-:Y:S02]  /*02a0*/  CS2R R26, SRZ ;  /* 0x00000000001a7805 */ /* 0x000fe4000001ff00 */
[----:B------:R-:W-:Y:S01]  /*02b0*/  CS2R R28, SRZ ;  /* 0x00000000001c7805 */ /* 0x000fe2000001ff00 */
[----:B------:R0:W5:Y:S01]  /*02c0*/  @P4 LDG.E.128 R80, desc[UR4][R8.64] ;  /* 0x0000000408504981 */ /* 0x000162000c1e1d00 */
[----:B---3--:R-:W-:Y:S01]  /*02d0*/  @P4 IMAD.WIDE.U32 R10, R3, 0x10, R10 ;  /* 0x00000010030a4825 */ /* 0x008fe200078e000a */
[----:B-1----:R-:W-:Y:S02]  /*02e0*/  CS2R R6, SRZ ;  /* 0x0000000000067805 */ /* 0x002fe4000001ff00 */
[----:B------:R-:W-:Y:S02]  /*02f0*/  CS2R R30, SRZ ;  /* 0x00000000001e7805 */ /* 0x000fe4000001ff00 */
[----:B------:R-:W-:-:S02]  /*0300*/  CS2R R32, SRZ ;  /* 0x0000000000207805 */ /* 0x000fc4000001ff00 */
[----:B------:R-:W-:Y:S01]  /*0310*/  CS2R R34, SRZ ;  /* 0x0000000000227805 */ /* 0x000fe2000001ff00 */
[----:B------:R1:W5:Y:S01]  /*0320*/  @P4 LDG.E.128 R68, desc[UR4][R10.64] ;  /* 0x000000040a444981 */ /* 0x000362000c1e1d00 */
[----:B------:R-:W-:Y:S02]  /*0330*/  CS2R R36, SRZ ;  /* 0x0000000000247805 */ /* 0x000fe4000001ff00 */
[----:B0-----:R-:W-:Y:S02]  /*0340*/  CS2R R8, SRZ ;  /* 0x0000000000087805 */ /* 0x001fe4000001ff00 */
[----:B------:R-:W-:Y:S02]  /*0350*/  CS2R R38, SRZ ;  /* 0x0000000000267805 */ /* 0x000fe4000001ff00 */
[----:B------:R-:W-:Y:S02]  /*0360*/  CS2R R40, SRZ ;  /* 0x0000000000287805 */ /* 0x000fe4000001ff00 */
[----:B------:R-:W-:-:S02]  /*0370*/  CS2R R42, SRZ ;  /* 0x00000000002a7805 */ /* 0x000fc4000001ff00 */
[----:B------:R-:W-:Y:S02]  /*0380*/  CS2R R44, SRZ ;  /* 0x00000000002c7805 */ /* 0x000fe4000001ff00 */
[----:B------:R-:W-:Y:S02]  /*0390*/  CS2R R46, SRZ ;  /* 0x00000000002e7805 */ /* 0x000fe4000001ff00 */
[----:B------:R-:W-:Y:S02]  /*03a0*/  CS2R R48, SRZ ;  /* 0x0000000000307805 */ /* 0x000fe4000001ff00 */
[----:B------:R-:W-:Y:S02]  /*03b0*/  CS2R R50, SRZ ;  /* 0x0000000000327805 */ /* 0x000fe4000001ff00 */
[----:B-1----:R-:W-:Y:S02]  /*03c0*/  CS2R R10, SRZ ;  /* 0x00000000000a7805 */ /* 0x002fe4000001ff00 */
[----:B------:R-:W-:-:S02]  /*03d0*/  CS2R R52, SRZ ;  /* 0x0000000000347805 */ /* 0x000fc4000001ff00 */
[----:B------:R-:W-:Y:S02]  /*03e0*/  CS2R R54, SRZ ;  /* 0x0000000000367805 */ /* 0x000fe4000001ff00 */
[----:B------:R-:W-:Y:S02]  /*03f0*/  CS2R R56, SRZ ;  /* 0x0000000000387805 */ /* 0x000fe4000001ff00 */
[----:B------:R-:W-:Y:S02]  /*0400*/  CS2R R58, SRZ ;  /* 0x00000000003a7805 */ /* 0x000fe4000001ff00 */
[----:B------:R-:W-:Y:S02]  /*0410*/  CS2R R60, SRZ ;  /* 0x00000000003c7805 */ /* 0x000fe4000001ff00 */
[----:B------:R-:W-:Y:S02]  /*0420*/  CS2R R62, SRZ ;  /* 0x00000000003e7805 */ /* 0x000fe4000001ff00 */
[----:B------:R-:W-:-:S02]  /*0430*/  CS2R R64, SRZ ;  /* 0x0000000000407805 */ /* 0x000fc4000001ff00 */
[----:B------:R-:W-:Y:S01]  /*0440*/  CS2R R66, SRZ ;  /* 0x0000000000427805 */ /* 0x000fe2000001ff00 */
[----:B------:R-:W-:Y:S06]  /*0450*/  @P0 BRA `(.L_x_0) ;  /* 0x0000002400680947 */ /* 0x000fec0003800000 */
[----:B------:R-:W0:Y:S01]  /*0460*/  LDC.U8 R164, c[0x0][0x2a0] ;  /* 0x0000a800ffa47b82 */ /* 0x000e220000000000 */
[----:B-----5:R-:W-:Y:S01]  /*0470*/  @P3 PRMT R116, R73, 0x7632, R116 ;  /* 0x0000763249743816 */ /* 0x020fe20000000074 */
[----:B------:R-:W-:Y:S01]  /*0480*/  HFMA2.MMA R5, -RZ, RZ, 0, 0 ;  /* 0x00000000ff057435 */ /* 0x000fe200000001ff */
[----:B------:R-:W-:Y:S01]  /*0490*/  @P3 PRMT R120, R75, 0x7632, R120 ;  /* 0x000076324b783816 */ /* 0x000fe20000000078 */
[----:B------:R-:W-:Y:S01]  /*04a0*/  IMAD.U32 R99, R73, 0x10000, RZ ;  /* 0x0001000049637824 */ /* 0x000fe200078e00ff */
[----:B------:R-:W-:Y:S01]  /*04b0*/  @P4 PRMT R124, R81, 0x7632, R124 ;  /* 0x00007632517c4816 */ /* 0x000fe2000000007c */
[----:B------:R-:W-:Y:S01]  /*04c0*/  IMAD.U32 R102, R76, 0x10000, RZ ;  /* 0x000100004c667824 */ /* 0x000fe200078e00ff */
[----:B------:R-:W-:Y:S01]  /*04d0*/  @P4 PRMT R128, R83, 0x7632, R128 ;  /* 0x0000763253804816 */ /* 0x000fe20000000080 */
[----:B------:R-:W-:Y:S01]  /*04e0*/  IMAD.U32 R106, R80, 0x10000, RZ ;  /* 0x00010000506a7824 */ /* 0x000fe200078e00ff */
[----:B------:R-:W-:Y:S01]  /*04f0*/  @P3 PRMT R114, R72, 0x7632, R114 ;  /* 0x0000763248723816 */ /* 0x000fe20000000072 */
[----:B------:R-:W-:Y:S01]  /*0500*/  IMAD.U32 R110, R68, 0x10000, RZ ;  /* 0x00010000446e7824 */ /* 0x000fe200078e00ff */
[----:B------:R-:W-:Y:S01]  /*0510*/  @P3 PRMT R118, R74, 0x7632, R118 ;  /* 0x000076324a763816 */ /* 0x000fe20000000076 */
[----:B------:R-:W-:Y:S01]  /*0520*/  IMAD.MOV.U32 R88, RZ, RZ, 0x1 ;  /* 0x00000001ff587424 */ /* 0x000fe200078e00ff */
        /* <DEDUP_REMOVED lines=8> */
[----:B------:R-:W-:-:S02]  /*05b0*/  @P4 PRMT R122, R80, 0x7632, R122 ;  /* 0x00007632507a4816 */ /* 0x000fc4000000007a */
[----:B------:R-:W-:Y:S02]  /*05c0*/  @P4 PRMT R126, R82, 0x7632, R126 ;  /* 0x00007632527e4816 */ /* 0x000fe4000000007e */
[----:B------:R-:W-:Y:S02]  /*05d0*/  @P4 PRMT R123, R68, 0x7632, R123 ;  /* 0x00007632447b4816 */ /* 0x000fe4000000007b */
[----:B------:R-:W-:Y:S02]  /*05e0*/  @P4 PRMT R125, R69, 0x7632, R125 ;  /* 0x00007632457d4816 */ /* 0x000fe4000000007d */
[----:B------:R-:W-:Y:S02]  /*05f0*/  @P4 PRMT R127, R70, 0x7632, R127 ;  /* 0x00007632467f4816 */ /* 0x000fe4000000007f */
[----:B------:R-:W-:Y:S02]  /*0600*/  @P4 PRMT R129, R71, 0x7632, R129 ;  /* 0x0000763247814816 */ /* 0x000fe40000000081 */
[----:B------:R-:W-:-:S02]  /*0610*/  SHF.L.U32 R98, R72, 0x10, RZ ;  /* 0x0000001048627819 */ /* 0x000fc400000006ff */
[----:B------:R-:W-:Y:S02]  /*0620*/  SHF.L.U32 R100, R74, 0x10, RZ ;  /* 0x000000104a647819 */ /* 0x000fe400000006ff */
[----:B------:R-:W-:Y:S02]  /*0630*/  SHF.L.U32 R101, R75, 0x10, RZ ;  /* 0x000000104b657819 */ /* 0x000fe400000006ff */
[----:B------:R-:W-:Y:S02]  /*0640*/  SHF.L.U32 R103, R77, 0x10, RZ ;  /* 0x000000104d677819 */ /* 0x000fe400000006ff */
[----:B------:R-:W-:Y:S02]  /*0650*/  SHF.L.U32 R104, R78, 0x10, RZ ;  /* 0x000000104e687819 */ /* 0x000fe400000006ff */
[----:B------:R-:W-:Y:S02]  /*0660*/  SHF.L.U32 R105, R79, 0x10, RZ ;  /* 0x000000104f697819 */ /* 0x000fe400000006ff */
        /* <DEDUP_REMOVED lines=17> */
[----:B0-----:R-:W-:-:S07]  /*0780*/  SHF.L.U32 R129, R129, 0x10, RZ ;  /* 0x0000001081817819 */ /* 0x001fce00000006ff */
.L_x_10:
[----:B-1----:R-:W0:Y:S08]  /*0790*/  LDC.64 R84, c[0x0][0x250] ;  /* 0x00009400ff547b82 */ /* 0x002e300000000a00 */
[----:B------:R-:W1:Y:S01]  /*07a0*/  LDC.64 R86, c[0x0][0x258] ;  /* 0x00009600ff567b82 */ /* 0x000e620000000a00 */
[----:B0-----:R-:W-:-:S05]  /*07b0*/  IMAD.WIDE R84, R97, 0x4, R84 ;  /* 0x0000000461547825 */ /* 0x001fca00078e0254 */
[----:B-----5:R0:W5:Y:S01]  /*07c0*/  LDG.E R157, desc[UR4][R84.64] ;  /* 0x00000004549d7981 */ /* 0x020162000c1e1900 */
[----:B-1----:R-:W-:-:S05]  /*07d0*/  IMAD.WIDE R86, R97, 0x4, R86 ;  /* 0x0000000461567825 */ /* 0x002fca00078e0256 */
[----:B------:R0:W5:Y:S01]  /*07e0*/  LDG.E R143, desc[UR4][R86.64] ;  /* 0x00000004568f7981 */ /* 0x000162000c1e1900 */
[----:B------:R-:W-:-:S05]  /*07f0*/  MOV R96, UR18 ;  /* 0x0000001200607c02 */ /* 0x000fca0008000f00 */
[----:B------:R-:W-:-:S05]  /*0800*/  IMAD R89, R97, R96, RZ ;  /* 0x0000006061597224 */ /* 0x000fca00078e02ff */
[----:B------:R-:W-:-:S04]  /*0810*/  SHF.R.S32.HI R90, RZ, 0x1f, R89 ;  /* 0x0000001fff5a7819 */ /* 0x000fc80000011459 */
[----:B------:R-:W-:Y:S01]  /*0820*/  LEA.HI R89, R90, R89, RZ, 0x3 ;  /* 0x000000595a597211 */ /* 0x000fe200078f18ff */
[----:B------:R-:W-:Y:S03]  /*0830*/  BSSY B0, `(.L_x_1) ;  /* 0x000008c000007945 */ /* 0x000fe60003800000 */
[----:B------:R-:W-:Y:S01]  /*0840*/  LEA.HI.SX32 R130, R89, R2, 0x1d ;  /* 0x0000000259827211 */ /* 0x000fe200078feaff */
[----:B------:R-:W-:Y:S01]  /*0850*/  IMAD.MOV.U32 R166, RZ, RZ, RZ ;  /* 0x000000ffffa67224 */ /* 0x000fe200078e00ff */
[----:B------:R-:W-:Y:S02]  /*0860*/  LOP3.LUT P5, RZ, R88, 0xff, RZ, 0xc0, !PT ;  /* 0x000000ff58ff7812 */ /* 0x000fe400078ac0ff */
[----:B------:R-:W-:Y:S02]  /*0870*/  MOV R165, RZ ;  /* 0x000000ff00a57202 */ /* 0x000fe40000000f00 */
[----:B------:R-:W-:Y:S01]  /*0880*/  MOV R167, R130 ;  /* 0x0000008200a77202 */ /* 0x000fe20000000f00 */
[----:B0-----:R-:W-:Y:S08]  /*0890*/  @!P3 BRA `(.L_x_2) ;  /* 0x000000080014b947 */ /* 0x001ff00003800000 */
[----:B------:R-:W0:Y:S01]  /*08a0*/  LDC.64 R84, c[0x0][0x2c0] ;  /* 0x0000b000ff547b82 */ /* 0x000e220000000a00 */
[----:B------:R-:W-:-:S04]  /*08b0*/  LEA R92, P0, R130, UR10, 0x4 ;  /* 0x0000000a825c7c11 */ /* 0x000fc8000f8020ff */
[----:B------:R-:W-:-:S03]  /*08c0*/  LEA.HI.X R93, R130, UR11, RZ, 0x4, P0 ;  /* 0x0000000b825d7c11 */ /* 0x000fc600080f24ff */
[----:B------:R-:W1:Y:S03]  /*08d0*/  LDC.64 R88, c[0x0][0x2b8] ;  /* 0x0000ae00ff587b82 */ /* 0x000e660000000a00 */
[----:B------:R-:W2:Y:S01]  /*08e0*/  LDG.E.128 R92, desc[UR4][R92.64] ;  /* 0x000000045c5c7981 */ /* 0x000ea2000c1e1d00 */
[----:B0-----:R-:W-:-:S06]  /*08f0*/  IMAD.WIDE.U32 R84, R130, 0x10, R84 ;  /* 0x0000001082547825 */ /* 0x001fcc00078e0054 */
[----:B------:R-:W3:Y:S01]  /*0900*/  LDG.E.128 R84, desc[UR4][R84.64] ;  /* 0x0000000454547981 */ /* 0x000ee2000c1e1d00 */
[----:B-1----:R-:W-:-:S06]  /*0910*/  IMAD.WIDE.U32 R88, R130, 0x10, R88 ;  /* 0x0000001082587825 */ /* 0x002fcc00078e0058 */
[----:B------:R-:W4:Y:S01]  /*0920*/  LDG.E.128 R88, desc[UR4][R88.64] ;  /* 0x0000000458587981 */ /* 0x000f22000c1e1d00 */
[----:B------:R-:W-:-:S04]  /*0930*/  ISETP.NE.U32.AND P0, PT, RZ, UR8, PT ;  /* 0x00000008ff007c0c */ /* 0x000fc8000bf05070 */
[----:B------:R-:W-:-:S13]  /*0940*/  ISETP.NE.AND.EX P0, PT, RZ, UR9, PT, P0 ;  /* 0x00000009ff007c0c */ /* 0x000fda000bf05300 */
[----:B------:R-:W-:-:S04]  /*0950*/  @P0 LEA R146, P1, R130, UR8, 0x4 ;  /* 0x0000000882920c11 */ /* 0x000fc8000f8220ff */
[----:B------:R-:W-:-:S05]  /*0960*/  @P0 LEA.HI.X R147, R130, UR9, RZ, 0x4, P1 ;  /* 0x0000000982930c11 */ /* 0x000fca00088f24ff */
[----:B------:R0:W5:Y:S01]  /*0970*/  @P0 LDG.E.128 R68, desc[UR4][R146.64] ;  /* 0x0000000492440981 */ /* 0x000162000c1e1d00 */
[----:B------:R-:W-:Y:S02]  /*0980*/  ISETP.NE.AND P0, PT, R164, RZ, PT ;  /* 0x000000ffa400720c */ /* 0x000fe40003f05270 */
[----:B------:R-:W-:Y:S02]  /*0990*/  IADD3 R167, R130, 0x100, RZ ;  /* 0x0000010082a77810 */ /* 0x000fe40007ffe0ff */
[----:B--2---:R-:W-:Y:S02]  /*09a0*/  PRMT R3, R92, 0x7632, R3 ;  /* 0x000076325c037816 */ /* 0x004fe40000000003 */
[----:B------:R-:W-:Y:S02]  /*09b0*/  PRMT R148, R93, 0x7632, R148 ;  /* 0x000076325d947816 */ /* 0x000fe40000000094 */
[----:B------:R-:W-:Y:S02]  /*09c0*/  PRMT R149, R94, 0x7632, R149 ;  /* 0x000076325e957816 */ /* 0x000fe40000000095 */
[----:B------:R-:W-:-:S02]  /*09d0*/  PRMT R151, R95, 0x7632, R151 ;  /* 0x000076325f977816 */ /* 0x000fc40000000097 */
[----:B------:R-:W-:Y:S01]  /*09e0*/  SHF.L.U32 R150, R93, 0x10, RZ ;  /* 0x000000105d967819 */ /* 0x000fe200000006ff */
[----:B------:R-:W-:Y:S01]  /*09f0*/  IMAD.U32 R152, R94, 0x10000, RZ ;  /* 0x000100005e987824 */ /* 0x000fe200078e00ff */
[----:B------:R-:W-:Y:S02]  /*0a00*/  SHF.L.U32 R92, R92, 0x10, RZ ;  /* 0x000000105c5c7819 */ /* 0x000fe400000006ff */
[----:B-----5:R-:W-:Y:S01]  /*0a10*/  FSEL R93, R157, RZ, !P0 ;  /* 0x000000ff9d5d7208 */ /* 0x020fe20004000000 */
[----:B0-----:R-:W-:Y:S01]  /*0a20*/  IMAD.U32 R146, R149, 0x10000, RZ ;  /* 0x0001000095927824 */ /* 0x001fe200078e00ff */
[----:B------:R-:W-:Y:S02]  /*0a30*/  SHF.L.U32 R156, R95, 0x10, RZ ;  /* 0x000000105f9c7819 */ /* 0x000fe400000006ff */
[----:B------:R-:W-:Y:S02]  /*0a40*/  SHF.L.U32 R94, R3, 0x10, RZ ;  /* 0x00000010035e7819 */ /* 0x000fe400000006ff */
[----:B------:R-:W-:-:S02]  /*0a50*/  SHF.L.U32 R148, R148, 0x10, RZ ;  /* 0x0000001094947819 */ /* 0x000fc400000006ff */
[----:B------:R-:W-:Y:S01]  /*0a60*/  SHF.L.U32 R162, R151, 0x10, RZ ;  /* 0x0000001097a27819 */ /* 0x000fe200000006ff */
[----:B------:R-:W-:Y:S01]  /*0a70*/  FADD.FTZ R92, R92, -R93 ;  /* 0x8000005d5c5c7221 */ /* 0x000fe20000010000 */
[----:B---3--:R-:W-:Y:S01]  /*0a80*/  SHF.L.U32 R95, R84, 0x10, RZ ;  /* 0x00000010545f7819 */ /* 0x008fe200000006ff */
[C---:B------:R-:W-:Y:S01]  /*0a90*/  FADD.FTZ R150, -R93.reuse, R150 ;  /* 0x000000965d967221 */ /* 0x040fe20000010100 */
[C---:B------:R-:W-:Y:S01]  /*0aa0*/  FADD.FTZ R152, -R93.reuse, R152 ;  /* 0x000000985d987221 */ /* 0x040fe20000010100 */
[C---:B------:R-:W-:Y:S01]  /*0ab0*/  FADD.FTZ R156, -R93.reuse, R156 ;  /* 0x0000009c5d9c7221 */ /* 0x040fe20000010100 */
[C---:B------:R-:W-:Y:S01]  /*0ac0*/  FADD.FTZ R94, -R93.reuse, R94 ;  /* 0x0000005e5d5e7221 */ /* 0x040fe20000010100 */
[C---:B------:R-:W-:Y:S01]  /*0ad0*/  FADD.FTZ R158, -R93.reuse, R148 ;  /* 0x000000945d9e7221 */ /* 0x040fe20000010100 */
[C---:B------:R-:W-:Y:S01]  /*0ae0*/  FADD.FTZ R160, -R93.reuse, R146 ;  /* 0x000000925da07221 */ /* 0x040fe20000010100 */
[----:B------:R-:W-:Y:S01]  /*0af0*/  FADD.FTZ R162, -R93, R162 ;  /* 0x000000a25da27221 */ /* 0x000fe20000010100 */
[----:B----4-:R-:W-:Y:S01]  /*0b00*/  SHF.L.U32 R93, R88, 0x10, RZ ;  /* 0x00000010585d7819 */ /* 0x010fe200000006ff */
[----:B------:R-:W-:Y:S01]  /*0b10*/  FMUL.FTZ R3, R143, R92 ;  /* 0x0000005c8f037220 */ /* 0x000fe20000410000 */
[----:B------:R-:W-:Y:S01]  /*0b20*/  FMUL.FTZ R147, R102, R95 ;  /* 0x0000005f66937220 */ /* 0x000fe20000410000 */
[----:B------:R-:W-:-:S02]  /*0b30*/  FADD.FTZ R52, R52, R95 ;  /* 0x0000005f34347221 */ /* 0x000fc40000010000 */
[----:B------:R-:W-:Y:S01]  /*0b40*/  FADD.FTZ R20, R20, R93 ;  /* 0x0000005d14147221 */ /* 0x000fe20000010000 */
[CC--:B------:R-:W-:Y:S01]  /*0b50*/  FFMA.FTZ R4, R3.reuse, R93.reuse, R4 ;  /* 0x0000005d03047223 */ /* 0x0c0fe20000010004 */
[----:B------:R-:W-:Y:S01]  /*0b60*/  FFMA.FTZ R146, R98, R93, R147 ;  /* 0x0000005d62927223 */ /* 0x000fe20000010093 */
[----:B------:R-:W-:Y:S01]  /*0b70*/  FFMA.FTZ R36, R3, R95, R36 ;  /* 0x0000005f03247223 */ /* 0x000fe20000010024 */
[----:B------:R-:W-:Y:S02]  /*0b80*/  IMAD.U32 R93, R85, 0x10000, RZ ;  /* 0x00010000555d7824 */ /* 0x000fe400078e00ff */
[----:B------:R-:W-:Y:S01]  /*0b90*/  FMUL.FTZ R147, R143, R150 ;  /* 0x000000968f937220 */ /* 0x000fe20000410000 */
[----:B------:R-:W-:Y:S01]  /*0ba0*/  SHF.L.U32 R95, R86, 0x10, RZ ;  /* 0x00000010565f7819 */ /* 0x000fe200000006ff */
[-C--:B------:R-:W-:Y:S01]  /*0bb0*/  FMUL.FTZ R92, R103, R93.reuse ;  /* 0x0000005d675c7220 */ /* 0x080fe20000410000 */
[----:B------:R-:W-:Y:S01]  /*0bc0*/  FADD.FTZ R54, R54, R93 ;  /* 0x0000005d36367221 */ /* 0x000fe20000010000 */
[----:B------:R-:W-:Y:S01]  /*0bd0*/  FFMA.FTZ R38, R147, R93, R38 ;  /* 0x0000005d93267223 */ /* 0x000fe20000010026 */
[----:B------:R-:W-:Y:S01]  /*0be0*/  SHF.L.U32 R93, R90, 0x10, RZ ;  /* 0x000000105a5d7819 */ /* 0x000fe200000006ff */
[----:B------:R-:W-:Y:S01]  /*0bf0*/  FMUL.FTZ R151, R104, R95 ;  /* 0x0000005f68977220 */ /* 0x000fe20000410000 */
[----:B------:R-:W-:Y:S01]  /*0c00*/  PRMT R84, R84, 0x7632, R84 ;  /* 0x0000763254547816 */ /* 0x000fe20000000054 */
[----:B------:R-:W-:-:S02]  /*0c10*/  FMUL.FTZ R149, R143, R152 ;  /* 0x000000988f957220 */ /* 0x000fc40000410000 */
[-C--:B------:R-:W-:Y:S01]  /*0c20*/  FFMA.FTZ R150, R100, R93.reuse, R151 ;  /* 0x0000005d64967223 */ /* 0x080fe20000010097 */
[C---:B------:R-:W-:Y:S01]  /*0c30*/  FMUL.FTZ R151, R143.reuse, R156 ;  /* 0x0000009c8f977220 */ /* 0x040fe20000410000 */
[----:B------:R-:W-:Y:S01]  /*0c40*/  SHF.L.U32 R84, R84, 0x10, RZ ;  /* 0x0000001054547819 */ /* 0x000fe200000006ff */
[----:B------:R-:W-:Y:S01]  /*0c50*/  FMUL.FTZ R156, R143, R94 ;  /* 0x0000005e8f9c7220 */ /* 0x000fe20000410000 */
[----:B------:R-:W-:Y:S01]  /*0c60*/  PRMT R85, R85, 0x7632, R85 ;  /* 0x0000763255557816 */ /* 0x000fe20000000055 */
[----:B------:R-:W-:Y:S01]  /*0c70*/  FADD.FTZ R24, R24, R93 ;  /* 0x0000005d18187221 */ /* 0x000fe20000010000 */
[----:B------:R-:W-:Y:S01]  /*0c80*/  FFMA.FTZ R8, R149, R93, R8 ;  /* 0x0000005d95087223 */ /* 0x000fe20000010008 */
[----:B------:R-:W-:Y:S02]  /*0c90*/  IMAD.U32 R93, R87, 0x10000, RZ ;  /* 0x00010000575d7824 */ /* 0x000fe400078e00ff */
[-C--:B------:R-:W-:Y:S01]  /*0ca0*/  FMUL.FTZ R155, R115, R84.reuse ;  /* 0x00000054739b7220 */ /* 0x080fe20000410000 */
[----:B------:R-:W-:Y:S01]  /*0cb0*/  FADD.FTZ R53, R53, R84 ;  /* 0x0000005435357221 */ /* 0x000fe20000010000 */
[----:B------:R-:W-:Y:S01]  /*0cc0*/  FFMA.FTZ R37, R156, R84, R37 ;  /* 0x000000549c257223 */ /* 0x000fe20000010025 */
[----:B------:R-:W-:-:S02]  /*0cd0*/  IMAD.U32 R84, R85, 0x10000, RZ ;  /* 0x0001000055547824 */ /* 0x000fc400078e00ff */
[----:B------:R-:W-:Y:S01]  /*0ce0*/  FMUL.FTZ R158, R143, R158 ;  /* 0x0000009e8f9e7220 */ /* 0x000fe20000410000 */
[----:B------:R-:W-:Y:S02]  /*0cf0*/  PRMT R87, R87, 0x7632, R87 ;  /* 0x0000763257577816 */ /* 0x000fe40000000057 */
[----:B------:R-:W-:Y:S01]  /*0d00*/  PRMT R88, R88, 0x7632, R88 ;  /* 0x0000763258587816 */ /* 0x000fe20000000058 */
[-C--:B------:R-:W-:Y:S01]  /*0d10*/  FMUL.FTZ R159, R117, R84.reuse ;  /* 0x00000054759f7220 */ /* 0x080fe20000410000 */
[----:B------:R-:W-:Y:S01]  /*0d20*/  FADD.FTZ R55, R55, R84 ;  /* 0x0000005437377221 */ /* 0x000fe20000010000 */
[----:B------:R-:W-:Y:S01]  /*0d30*/  FFMA.FTZ R39, R158, R84, R39 ;  /* 0x000000549e277223 */ /* 0x000fe20000010027 */
[----:B------:R-:W-:Y:S01]  /*0d40*/  SHF.L.U32 R88, R88, 0x10, RZ ;  /* 0x0000001058587819 */ /* 0x000fe200000006ff */
[----:B------:R-:W-:Y:S02]  /*0d50*/  IMAD.U32 R84, R87, 0x10000, RZ ;  /* 0x0001000057547824 */ /* 0x000fe400078e00ff */
[----:B------:R-:W-:Y:S01]  /*0d60*/  FMUL.FTZ R162, R143, R162 ;  /* 0x000000a28fa27220 */ /* 0x000fe20000410000 */
[----:B------:R-:W-:-:S02]  /*0d70*/  SHF.L.U32 R148, R89, 0x10, RZ ;  /* 0x0000001059947819 */ /* 0x000fc400000006ff */
[----:B------:R-:W-:Y:S01]  /*0d80*/  PRMT R86, R86, 0x7632, R86 ;  /* 0x0000763256567816 */ /* 0x000fe20000000056 */
[-C--:B------:R-:W-:Y:S01]  /*0d90*/  FMUL.FTZ R163, R121, R84.reuse ;  /* 0x0000005479a37220 */ /* 0x080fe20000410000 */
[----:B------:R-:W-:Y:S01]  /*0da0*/  FADD.FTZ R59, R59, R84 ;  /* 0x000000543b3b7221 */ /* 0x000fe20000010000 */
[----:B------:R-:W-:Y:S01]  /*0db0*/  FFMA.FTZ R43, R162, R84, R43 ;  /* 0x00000054a22b7223 */ /* 0x000fe2000001002b */
[----:B------:R-:W-:Y:S01]  /*0dc0*/  FFMA.FTZ R155, R114, R88, R155 ;  /* 0x00000058729b7223 */ /* 0x000fe2000001009b */
[----:B------:R-:W-:Y:S01]  /*0dd0*/  PRMT R89, R89, 0x7632, R89 ;  /* 0x0000763259597816 */ /* 0x000fe20000000059 */
[----:B------:R-:W-:Y:S01]  /*0de0*/  FADD.FTZ R84, RZ, R146 ;  /* 0x00000092ff547221 */ /* 0x000fe20000010000 */
[----:B------:R-:W-:Y:S01]  /*0df0*/  FFMA.FTZ R85, R3, R146, RZ ;  /* 0x0000009203557223 */ /* 0x000fe200000100ff */
[----:B------:R-:W-:Y:S01]  /*0e00*/  SHF.L.U32 R86, R86, 0x10, RZ ;  /* 0x0000001056567819 */ /* 0x000fe200000006ff */
[----:B------:R-:W-:Y:S01]  /*0e10*/  FADD.FTZ R22, R22, R148 ;  /* 0x0000009416167221 */ /* 0x000fe20000010000 */
[----:B------:R-:W-:Y:S01]  /*0e20*/  FFMA.FTZ R6, R147, R148, R6 ;  /* 0x0000009493067223 */ /* 0x000fe20000010006 */
[----:B------:R-:W-:Y:S01]  /*0e30*/  SHF.L.U32 R89, R89, 0x10, RZ ;  /* 0x0000001059597819 */ /* 0x000fe200000006ff */
[----:B------:R-:W-:Y:S01]  /*0e40*/  FMUL.FTZ R160, R143, R160 ;  /* 0x000000a08fa07220 */ /* 0x000fe20000410000 */
[----:B------:R-:W-:Y:S01]  /*0e50*/  FADD.FTZ R87, R84, R155 ;  /* 0x0000009b54577221 */ /* 0x000fe20000010000 */
[----:B------:R-:W-:Y:S01]  /*0e60*/  FFMA.FTZ R148, R99, R148, R92 ;  /* 0x0000009463947223 */ /* 0x000fe2000001005c */
[----:B------:R-:W-:Y:S01]  /*0e70*/  FFMA.FTZ R84, R156, R155, R85 ;  /* 0x0000009b9c547223 */ /* 0x000fe20000010055 */
[----:B------:R-:W-:Y:S01]  /*0e80*/  PRMT R90, R90, 0x7632, R90 ;  /* 0x000076325a5a7816 */ /* 0x000fe2000000005a */
[-C--:B------:R-:W-:Y:S01]  /*0e90*/  FMUL.FTZ R161, R119, R86.reuse ;  /* 0x0000005677a17220 */ /* 0x080fe20000410000 */
[----:B------:R-:W-:Y:S01]  /*0ea0*/  FADD.FTZ R57, R57, R86 ;  /* 0x0000005639397221 */ /* 0x000fe20000010000 */
[----:B------:R-:W-:Y:S01]  /*0eb0*/  FFMA.FTZ R41, R160, R86, R41 ;  /* 0x00000056a0297223 */ /* 0x000fe20000010029 */
[----:B------:R-:W-:Y:S01]  /*0ec0*/  FFMA.FTZ R159, R116, R89, R159 ;  /* 0x00000059749f7223 */ /* 0x000fe2000001009f */
[----:B------:R-:W-:Y:S01]  /*0ed0*/  FADD.FTZ R86, R87, R148 ;  /* 0x0000009457567221 */ /* 0x000fe20000010000 */
[----:B------:R-:W-:Y:S01]  /*0ee0*/  FFMA.FTZ R85, R147, R148, R84 ;  /* 0x0000009493557223 */ /* 0x000fe20000010054 */
[----:B------:R-:W-:-:S02]  /*0ef0*/  SHF.L.U32 R90, R90, 0x10, RZ ;  /* 0x000000105a5a7819 */ /* 0x000fc400000006ff */
[----:B------:R-:W-:Y:S01]  /*0f00*/  FADD.FTZ R87, R86, R159 ;  /* 0x0000009f56577221 */ /* 0x000fe20000010000 */
[----:B------:R-:W-:Y:S01]  /*0f10*/  FFMA.FTZ R84, R158, R159, R85 ;  /* 0x0000009f9e547223 */ /* 0x000fe20000010055 */
[----:B------:R-:W-:Y:S01]  /*0f20*/  SHF.L.U32 R152, R91, 0x10, RZ ;  /* 0x000000105b987819 */ /* 0x000fe200000006ff */
[----:B------:R-:W-:Y:S01]  /*0f30*/  FMUL.FTZ R92, R105, R93 ;  /* 0x0000005d695c7220 */ /* 0x000fe20000410000 */
[----:B------:R-:W-:Y:S01]  /*0f40*/  PRMT R91, R91, 0x7632, R91 ;  /* 0x000076325b5b7816 */ /* 0x000fe2000000005b */
[----:B------:R-:W-:Y:S01]  /*0f50*/  FFMA.FTZ R161, R118, R90, R161 ;  /* 0x0000005a76a17223 */ /* 0x000fe200000100a1 */
[----:B------:R-:W-:Y:S01]  /*0f60*/  FADD.FTZ R86, R87, R150 ;  /* 0x0000009657567221 */ /* 0x000fe20000010000 */
[----:B------:R-:W-:Y:S01]  /*0f70*/  FFMA.FTZ R85, R149, R150, R84 ;  /* 0x0000009695557223 */ /* 0x000fe20000010054 */
[----:B------:R-:W-:Y:S01]  /*0f80*/  FADD.FTZ R26, R26, R152 ;  /* 0x000000981a1a7221 */ /* 0x000fe20000010000 */
[-C--:B------:R-:W-:Y:S01]  /*0f90*/  FFMA.FTZ R10, R151, R152.reuse, R10 ;  /* 0x00000098970a7223 */ /* 0x080fe2000001000a */
[----:B------:R-:W-:Y:S01]  /*0fa0*/  SHF.L.U32 R91, R91, 0x10, RZ ;  /* 0x000000105b5b7819 */ /* 0x000fe200000006ff */
[----:B------:R-:W-:Y:S01]  /*0fb0*/  FFMA.FTZ R152, R101, R152, R92 ;  /* 0x0000009865987223 */ /* 0x000fe2000001005c */
[----:B------:R-:W-:Y:S01]  /*0fc0*/  FADD.FTZ R87, R86, R161 ;  /* 0x000000a156577221 */ /* 0x000fe20000010000 */
[----:B------:R-:W-:-:S02]  /*0fd0*/  FFMA.FTZ R84, R160, R161, R85 ;  /* 0x000000a1a0547223 */ /* 0x000fc40000010055 */
[----:B------:R-:W-:Y:S01]  /*0fe0*/  FFMA.FTZ R163, R120, R91, R163 ;  /* 0x0000005b78a37223 */ /* 0x000fe200000100a3 */
[----:B------:R-:W-:Y:S01]  /*0ff0*/  FADD.FTZ R86, R87, R152 ;  /* 0x0000009857567221 */ /* 0x000fe20000010000 */
        /* <DEDUP_REMOVED lines=14> */
[----:B------:R-:W-:-:S07]  /*10e0*/  FFMA.FTZ R166, R162, R163, R85 ;  /* 0x000000a3a2a67223 */ /* 0x000fce0000010055 */
.L_x_2:
[----:B------:R-:W-:Y:S05]  /*10f0*/  BSYNC B0 ;  /* 0x0000000000007941 */ /* 0x000fea0003800000 */
.L_x_1:
[----:B------:R-:W-:Y:S04]  /*1100*/  BSSY B0, `(.L_x_3) ;  /* 0x0000086000007945 */ /* 0x000fe80003800000 */
[----:B------:R-:W-:Y:S05]  /*1110*/  @!P4 BRA `(.L_x_4) ;  /* 0x000000080010c947 */ /* 0x000fea0003800000 */
        /* <DEDUP_REMOVED lines=14> */
[----:B------:R-:W-:-:S04]  /*1200*/  ISETP.NE.AND P0, PT, R164, RZ, PT ;  /* 0x000000ffa400720c */ /* 0x000fc80003f05270 */
[----:B-----5:R-:W-:Y:S02]  /*1210*/  FSEL R154, R157, RZ, !P0 ;  /* 0x000000ff9d9a7208 */ /* 0x020fe40004000000 */
[C---:B--2---:R-:W-:Y:S02]  /*1220*/  PRMT R139, R95.reuse, 0x7632, R139 ;  /* 0x000076325f8b7816 */ /* 0x044fe4000000008b */
[----:B------:R-:W-:Y:S02]  /*1230*/  SHF.L.U32 R95, R95, 0x10, RZ ;  /* 0x000000105f5f7819 */ /* 0x000fe400000006ff */
[----:B------:R-:W-:Y:S02]  /*1240*/  SHF.L.U32 R131, R92, 0x10, RZ ;  /* 0x000000105c837819 */ /* 0x000fe400000006ff */
[C---:B------:R-:W-:Y:S01]  /*1250*/  PRMT R134, R93.reuse, 0x7632, R134 ;  /* 0x000076325d867816 */ /* 0x040fe20000000086 */
[----:B------:R-:W-:Y:S01]  /*1260*/  FADD.FTZ R140, -R154, R95 ;  /* 0x0000005f9a8c7221 */ /* 0x000fe20000010100 */
[----:B------:R-:W-:Y:S01]  /*1270*/  IMAD.U32 R93, R93, 0x10000, RZ ;  /* 0x000100005d5d7824 */ /* 0x000fe200078e00ff */
[----:B------:R-:W-:-:S02]  /*1280*/  PRMT R135, R94, 0x7632, R135 ;  /* 0x000076325e877816 */ /* 0x000fc40000000087 */
[----:B------:R-:W-:Y:S01]  /*1290*/  SHF.L.U32 R137, R94, 0x10, RZ ;  /* 0x000000105e897819 */ /* 0x000fe200000006ff */
[C---:B------:R-:W-:Y:S01]  /*12a0*/  FADD.FTZ R94, -R154.reuse, R131 ;  /* 0x000000839a5e7221 */ /* 0x040fe20000010100 */
[----:B------:R-:W-:Y:S01]  /*12b0*/  FADD.FTZ R136, -R154, R93 ;  /* 0x0000005d9a887221 */ /* 0x000fe20000010100 */
[----:B---3--:R-:W-:Y:S02]  /*12c0*/  SHF.L.U32 R95, R84, 0x10, RZ ;  /* 0x00000010545f7819 */ /* 0x008fe400000006ff */
[----:B------:R-:W-:-:S03]  /*12d0*/  FMUL.FTZ R131, R143, R94 ;  /* 0x0000005e8f837220 */ /* 0x000fc60000410000 */
[-C--:B0-----:R-:W-:Y:S01]  /*12e0*/  FMUL.FTZ R133, R110, R95.reuse ;  /* 0x0000005f6e857220 */ /* 0x081fe20000410000 */
[----:B----4-:R-:W-:Y:S01]  /*12f0*/  IMAD.U32 R93, R88, 0x10000, RZ ;  /* 0x00010000585d7824 */ /* 0x010fe200078e00ff */
[----:B------:R-:W-:Y:S01]  /*1300*/  PRMT R92, R92, 0x7632, R92 ;  /* 0x000076325c5c7816 */ /* 0x000fe2000000005c */
[----:B------:R-:W-:Y:S01]  /*1310*/  FADD.FTZ R60, R60, R95 ;  /* 0x0000005f3c3c7221 */ /* 0x000fe20000010000 */
[C---:B------:R-:W-:Y:S01]  /*1320*/  FFMA.FTZ R44, R131.reuse, R95, R44 ;  /* 0x0000005f832c7223 */ /* 0x040fe2000001002c */
[----:B------:R-:W-:Y:S01]  /*1330*/  FADD.FTZ R28, R28, R93 ;  /* 0x0000005d1c1c7221 */ /* 0x000fe20000010000 */
[-C--:B------:R-:W-:Y:S01]  /*1340*/  FFMA.FTZ R12, R131, R93.reuse, R12 ;  /* 0x0000005d830c7223 */ /* 0x080fe2000001000c */
[----:B------:R-:W-:Y:S01]  /*1350*/  FFMA.FTZ R132, R106, R93, R133 ;  /* 0x0000005d6a847223 */ /* 0x000fe20000010085 */
[----:B------:R-:W-:Y:S01]  /*1360*/  SHF.L.U32 R93, R85, 0x10, RZ ;  /* 0x00000010555d7819 */ /* 0x000fe200000006ff */
[----:B------:R-:W-:Y:S01]  /*1370*/  FMUL.FTZ R133, R143, R136 ;  /* 0x000000888f857220 */ /* 0x000fe20000410000 */
[----:B------:R-:W-:-:S02]  /*1380*/  SHF.L.U32 R95, R86, 0x10, RZ ;  /* 0x00000010565f7819 */ /* 0x000fc400000006ff */
[----:B------:R-:W-:Y:S01]  /*1390*/  SHF.L.U32 R92, R92, 0x10, RZ ;  /* 0x000000105c5c7819 */ /* 0x000fe200000006ff */
[----:B------:R-:W-:Y:S01]  /*13a0*/  FADD.FTZ R138, -R154, R137 ;  /* 0x000000899a8a7221 */ /* 0x000fe20000010100 */
[-C--:B------:R-:W-:Y:S01]  /*13b0*/  FMUL.FTZ R94, R111, R93.reuse ;  /* 0x0000005d6f5e7220 */ /* 0x080fe20000410000 */
[----:B------:R-:W-:Y:S01]  /*13c0*/  FADD.FTZ R62, R62, R93 ;  /* 0x0000005d3e3e7221 */ /* 0x000fe20000010000 */
[----:B------:R-:W-:Y:S01]  /*13d0*/  FFMA.FTZ R46, R133, R93, R46 ;  /* 0x0000005d852e7223 */ /* 0x000fe2000001002e */
[----:B------:R-:W-:Y:S02]  /*13e0*/  IMAD.U32 R93, R90, 0x10000, RZ ;  /* 0x000100005a5d7824 */ /* 0x000fe400078e00ff */
[----:B------:R-:W-:Y:S01]  /*13f0*/  FMUL.FTZ R137, R112, R95 ;  /* 0x0000005f70897220 */ /* 0x000fe20000410000 */
[----:B------:R-:W-:Y:S01]  /*1400*/  SHF.L.U32 R135, R135, 0x10, RZ ;  /* 0x0000001087877819 */ /* 0x000fe200000006ff */
[----:B------:R-:W-:Y:S01]  /*1410*/  FADD.FTZ R92, -R154, R92 ;  /* 0x0000005c9a5c7221 */ /* 0x000fe20000010100 */
[----:B------:R-:W-:Y:S01]  /*1420*/  PRMT R84, R84, 0x7632, R84 ;  /* 0x0000763254547816 */ /* 0x000fe20000000054 */
[----:B------:R-:W-:Y:S01]  /*1430*/  IMAD.U32 R134, R134, 0x10000, RZ ;  /* 0x0001000086867824 */ /* 0x000fe200078e00ff */
[----:B------:R-:W-:Y:S01]  /*1440*/  SHF.L.U32 R139, R139, 0x10, RZ ;  /* 0x000000108b8b7819 */ /* 0x000fe200000006ff */
[-C--:B------:R-:W-:Y:S01]  /*1450*/  FFMA.FTZ R136, R108, R93.reuse, R137 ;  /* 0x0000005d6c887223 */ /* 0x080fe20000010089 */
[C---:B------:R-:W-:Y:S01]  /*1460*/  FMUL.FTZ R137, R143.reuse, R140 ;  /* 0x0000008c8f897220 */ /* 0x040fe20000410000 */
[----:B------:R-:W-:Y:S01]  /*1470*/  SHF.L.U32 R84, R84, 0x10, RZ ;  /* 0x0000001054547819 */ /* 0x000fe200000006ff */
[C---:B------:R-:W-:Y:S01]  /*1480*/  FADD.FTZ R144, -R154.reuse, R135 ;  /* 0x000000879a907221 */ /* 0x040fe20000010100 */
[C---:B------:R-:W-:Y:S01]  /*1490*/  FMUL.FTZ R140, R143.reuse, R92 ;  /* 0x0000005c8f8c7220 */ /* 0x040fe20000410000 */
[----:B------:R-:W-:Y:S01]  /*14a0*/  FMUL.FTZ R135, R143, R138 ;  /* 0x0000008a8f877220 */ /* 0x000fe20000410000 */
[----:B------:R-:W-:Y:S01]  /*14b0*/  PRMT R85, R85, 0x7632, R85 ;  /* 0x0000763255557816 */ /* 0x000fe20000000055 */
[C---:B------:R-:W-:Y:S01]  /*14c0*/  FADD.FTZ R142, -R154.reuse, R134 ;  /* 0x000000869a8e7221 */ /* 0x040fe20000010100 */
[----:B------:R-:W-:Y:S01]  /*14d0*/  FADD.FTZ R154, -R154, R139 ;  /* 0x0000008b9a9a7221 */ /* 0x000fe20000010100 */
[-C--:B------:R-:W-:Y:S01]  /*14e0*/  FMUL.FTZ R139, R123, R84.reuse ;  /* 0x000000547b8b7220 */ /* 0x080fe20000410000 */
[----:B------:R-:W-:Y:S01]  /*14f0*/  FADD.FTZ R61, R61, R84 ;  /* 0x000000543d3d7221 */ /* 0x000fe20000010000 */
[----:B------:R-:W-:Y:S01]  /*1500*/  FFMA.FTZ R45, R140, R84, R45 ;  /* 0x000000548c2d7223 */ /* 0x000fe2000001002d */
[----:B------:R-:W-:Y:S01]  /*1510*/  FADD.FTZ R32, R32, R93 ;  /* 0x0000005d20207221 */ /* 0x000fe20000010000 */
[----:B------:R-:W-:Y:S01]  /*1520*/  FFMA.FTZ R16, R135, R93, R16 ;  /* 0x0000005d87107223 */ /* 0x000fe20000010010 */
[----:B------:R-:W-:Y:S01]  /*1530*/  SHF.L.U32 R84, R85, 0x10, RZ ;  /* 0x0000001055547819 */ /* 0x000fe200000006ff */
[----:B------:R-:W-:Y:S01]  /*1540*/  FMUL.FTZ R142, R143, R142 ;  /* 0x0000008e8f8e7220 */ /* 0x000fe20000410000 */
[----:B------:R-:W-:-:S02]  /*1550*/  SHF.L.U32 R93, R87, 0x10, RZ ;  /* 0x00000010575d7819 */ /* 0x000fc400000006ff */
[----:B------:R-:W-:Y:S02]  /*1560*/  PRMT R87, R87, 0x7632, R87 ;  /* 0x0000763257577816 */ /* 0x000fe40000000057 */
[----:B------:R-:W-:Y:S01]  /*1570*/  PRMT R88, R88, 0x7632, R88 ;  /* 0x0000763258587816 */ /* 0x000fe20000000058 */
[-C--:B------:R-:W-:Y:S01]  /*1580*/  FMUL.FTZ R141, R125, R84.reuse ;  /* 0x000000547d8d7220 */ /* 0x080fe20000410000 */
[----:B------:R-:W-:Y:S01]  /*1590*/  FADD.FTZ R63, R63, R84 ;  /* 0x000000543f3f7221 */ /* 0x000fe20000010000 */
[----:B------:R-:W-:Y:S01]  /*15a0*/  FFMA.FTZ R47, R142, R84, R47 ;  /* 0x000000548e2f7223 */ /* 0x000fe2000001002f */
[----:B------:R-:W-:Y:S01]  /*15b0*/  SHF.L.U32 R84, R87, 0x10, RZ ;  /* 0x0000001057547819 */ /* 0x000fe200000006ff */
[----:B------:R-:W-:Y:S01]  /*15c0*/  FMUL.FTZ R154, R143, R154 ;  /* 0x0000009a8f9a7220 */ /* 0x000fe20000410000 */
[----:B------:R-:W-:Y:S01]  /*15d0*/  IMAD.U32 R88, R88, 0x10000, RZ ;  /* 0x0001000058587824 */ /* 0x000fe200078e00ff */
[----:B------:R-:W-:Y:S02]  /*15e0*/  SHF.L.U32 R134, R89, 0x10, RZ ;  /* 0x0000001059867819 */ /* 0x000fe400000006ff */
[----:B------:R-:W-:Y:S01]  /*15f0*/  PRMT R86, R86, 0x7632, R86 ;  /* 0x0000763256567816 */ /* 0x000fe20000000056 */
[-C--:B------:R-:W-:Y:S01]  /*1600*/  FMUL.FTZ R153, R129, R84.reuse ;  /* 0x0000005481997220 */ /* 0x080fe20000410000 */
[----:B------:R-:W-:Y:S01]  /*1610*/  FADD.FTZ R67, R67, R84 ;  /* 0x0000005443437221 */ /* 0x000fe20000010000 */
[----:B------:R-:W-:Y:S01]  /*1620*/  FFMA.FTZ R51, R154, R84, R51 ;  /* 0x000000549a337223 */ /* 0x000fe20000010033 */
[----:B------:R-:W-:Y:S01]  /*1630*/  FFMA.FTZ R139, R122, R88, R139 ;  /* 0x000000587a8b7223 */ /* 0x000fe2000001008b */
[----:B------:R-:W-:Y:S01]  /*1640*/  PRMT R89, R89, 0x7632, R89 ;  /* 0x0000763259597816 */ /* 0x000fe20000000059 */
[----:B------:R-:W-:Y:S01]  /*1650*/  FADD.FTZ R84, R165, R132 ;  /* 0x00000084a5547221 */ /* 0x000fe20000010000 */
[----:B------:R-:W-:Y:S01]  /*1660*/  FFMA.FTZ R85, R131, R132, R166 ;  /* 0x0000008483557223 */ /* 0x000fe200000100a6 */
        /* <DEDUP_REMOVED lines=15> */
[----:B------:R-:W-:-:S02]  /*1760*/  IMAD.U32 R90, R90, 0x10000, RZ ;  /* 0x000100005a5a7824 */ /* 0x000fc400078e00ff */
        /* <DEDUP_REMOVED lines=31> */
.L_x_4:
[----:B------:R-:W-:Y:S05]  /*1960*/  BSYNC B0 ;  /* 0x0000000000007941 */ /* 0x000fea0003800000 */
.L_x_3:
[----:B------:R-:W-:Y:S01]  /*1970*/  SHF.R.U32.HI R84, RZ, 0x5, R0 ;  /* 0x00000005ff547819 */ /* 0x000fe20000011600 */
[----:B------:R-:W-:Y:S01]  /*1980*/  UMOV UR13, 0xffffffff ;  /* 0xffffffff000d7882 */ /* 0x000fe20000000000 */
[----:B------:R-:W-:Y:S02]  /*1990*/  IADD3 R97, R97, UR6, RZ ;  /* 0x0000000661617c10 */ /* 0x000fe4000fffe0ff */
[----:B------:R-:W-:Y:S02]  /*19a0*/  LOP3.LUT R85, R84, 0x7fffff8, RZ, 0xc0, !PT ;  /* 0x07fffff854557812 */ /* 0x000fe400078ec0ff */
[----:B------:R-:W-:Y:S02]  /*19b0*/  LOP3.LUT P0, RZ, R0, 0x1f, RZ, 0xc0, !PT ;  /* 0x0000001f00ff7812 */ /* 0x000fe4000780c0ff */
[----:B------:R-:W-:Y:S01]  /*19c0*/  ISETP.GE.AND P6, PT, R97, UR7, PT ;  /* 0x0000000761007c0c */ /* 0x000fe2000bfc6270 */
[----:B------:R-:W-:Y:S01]  /*19d0*/  @!P5 VIADD R85, R85, 0x8 ;  /* 0x000000085555d836 */ /* 0x000fe20000000000 */
[----:B------:R-:W-:Y:S11]  /*19e0*/  BRA.DIV UR13, `(.L_x_5) ;  /* 0x000000120db07947 */ /* 0x000ff6000b800000 */
[----:B------:R-:W0:Y:S04]  /*19f0*/  SHFL.DOWN PT, R86, R165, 0x10, 0x1f ;  /* 0x0a001f00a5567f89 */ /* 0x000e2800000e0000 */
[----:B------:R-:W1:Y:S01]  /*1a00*/  SHFL.DOWN PT, R87, R166, 0x10, 0x1f ;  /* 0x0a001f00a6577f89 */ /* 0x000e6200000e0000 */
[----:B0-----:R-:W-:Y:S01]  /*1a10*/  FADD.FTZ R86, R86, R165 ;  /* 0x000000a556567221 */ /* 0x001fe20000010000 */
[----:B-1----:R-:W-:-:S04]  /*1a20*/  FADD.FTZ R87, R87, R166 ;  /* 0x000000a657577221 */ /* 0x002fc80000010000 */
        /* <DEDUP_REMOVED lines=12> */
[----:B------:R0:W1:Y:S04]  /*1af0*/  SHFL.DOWN PT, R86, R93, 0x1, 0x1f ;  /* 0x08201f005d567f89 */ /* 0x00006800000e0000 */
[----:B------:R0:W2:Y:S02]  /*1b00*/  SHFL.DOWN PT, R87, R92, 0x1, 0x1f ;  /* 0x08201f005c577f89 */ /* 0x0000a400000e0000 */
.L_x_23:
[----:B------:R-:W3:Y:S01]  /*1b10*/  S2R R89, SR_CgaCtaId ;  /* 0x0000000000597919 */ /* 0x000ee20000008800 */
[----:B-1----:R-:W-:Y:S01]  /*1b20*/  FADD.FTZ R166, R93, R86 ;  /* 0x000000565da67221 */ /* 0x002fe20000010000 */
[----:B------:R-:W-:Y:S01]  /*1b30*/  @!P0 LOP3.LUT R84, R84, 0x7, RZ, 0xc0, !PT ;  /* 0x0000000754548812 */ /* 0x000fe200078ec0ff */
[----:B--2---:R-:W-:Y:S01]  /*1b40*/  FADD.FTZ R167, R92, R87 ;  /* 0x000000575ca77221 */ /* 0x004fe20000010000 */
[----:B------:R-:W-:Y:S01]  /*1b50*/  MOV R86, 0x400 ;  /* 0x0000040000567802 */ /* 0x000fe20000000f00 */
[----:B------:R-:W-:Y:S05]  /*1b60*/  WARPSYNC.ALL ;  /* 0x0000000000007948 */ /* 0x000fea0003800000 */
[----:B------:R-:W-:Y:S01]  /*1b70*/  @!P0 IADD3 R84, R85, R84, RZ ;  /* 0x0000005455548210 */ /* 0x000fe20007ffe0ff */
[----:B------:R-:W-:Y:S01]  /*1b80*/  BSSY B0, `(.L_x_6) ;  /* 0x0000081000007945 */ /* 0x000fe20003800000 */
[----:B---3--:R-:W-:-:S04]  /*1b90*/  LEA R86, R89, R86, 0x18 ;  /* 0x0000005659567211 */ /* 0x008fc800078ec0ff */
[-C--:B0-----:R-:W-:Y:S02]  /*1ba0*/  @!P0 LEA R92, R84, R86.reuse, 0x3 ;  /* 0x00000056545c8211 */ /* 0x081fe400078e18ff */
[----:B------:R-:W-:-:S03]  /*1bb0*/  LEA R93, R85, R86, 0x3 ;  /* 0x00000056555d7211 */ /* 0x000fc600078e18ff */
[----:B------:R-:W-:Y:S01]  /*1bc0*/  @!P0 STS.64 [R92+0x4000], R166 ;  /* 0x004000a65c008388 */ /* 0x000fe20000000a00 */
[----:B------:R-:W-:Y:S01]  /*1bd0*/  BAR.SYNC.DEFER_BLOCKING 0x0 ;  /* 0x0000000000007b1d */ /* 0x000fe20000010000 */
[----:B------:R-:W-:-:S05]  /*1be0*/  ISETP.NE.AND P0, PT, R164, RZ, PT ;  /* 0x000000ffa400720c */ /* 0x000fca0003f05270 */
[----:B------:R-:W0:Y:S04]  /*1bf0*/  LDS.128 R88, [R93+0x4000] ;  /* 0x004000005d587984 */ /* 0x000e280000000c00 */
[----:B------:R-:W1:Y:S01]  /*1c00*/  LDS.128 R84, [R93+0x4010] ;  /* 0x004010005d547984 */ /* 0x000e620000000c00 */
[----:B0-----:R-:W-:Y:S01]  /*1c10*/  FADD.FTZ R95, RZ, R88 ;  /* 0x00000058ff5f7221 */ /* 0x001fe20000010000 */
[----:B------:R-:W-:-:S03]  /*1c20*/  FADD.FTZ R88, RZ, R89 ;  /* 0x00000059ff587221 */ /* 0x000fc60000010000 */
[----:B------:R-:W-:Y:S01]  /*1c30*/  FADD.FTZ R95, R90, R95 ;  /* 0x0000005f5a5f7221 */ /* 0x000fe20000010000 */
[----:B------:R-:W-:-:S03]  /*1c40*/  FADD.FTZ R88, R91, R88 ;  /* 0x000000585b587221 */ /* 0x000fc60000010000 */
[----:B-1----:R-:W-:Y:S01]  /*1c50*/  FADD.FTZ R95, R95, R84 ;  /* 0x000000545f5f7221 */ /* 0x002fe20000010000 */
[----:B------:R-:W-:Y:S02]  /*1c60*/  FADD.FTZ R84, R88, R85 ;  /* 0x0000005558547221 */ /* 0x000fe40000010000 */
[----:B------:R-:W0:Y:S01]  /*1c70*/  LDS.128 R88, [R93+0x4020] ;  /* 0x004020005d587984 */ /* 0x000e220000000c00 */
[----:B------:R-:W-:Y:S01]  /*1c80*/  FADD.FTZ R95, R86, R95 ;  /* 0x0000005f565f7221 */ /* 0x000fe20000010000 */
[----:B------:R-:W-:Y:S02]  /*1c90*/  FADD.FTZ R92, R87, R84 ;  /* 0x00000054575c7221 */ /* 0x000fe40000010000 */
[----:B------:R-:W1:Y:S01]  /*1ca0*/  LDS.128 R84, [R93+0x4030] ;  /* 0x004030005d547984 */ /* 0x000e620000000c00 */
[----:B0-----:R-:W-:Y:S01]  /*1cb0*/  FADD.FTZ R95, R95, R88 ;  /* 0x000000585f5f7221 */ /* 0x001fe20000010000 */
[----:B------:R-:W-:-:S03]  /*1cc0*/  FADD.FTZ R92, R92, R89 ;  /* 0x000000595c5c7221 */ /* 0x000fc60000010000 */
[----:B------:R-:W-:Y:S01]  /*1cd0*/  FADD.FTZ R95, R90, R95 ;  /* 0x0000005f5a5f7221 */ /* 0x000fe20000010000 */
[----:B------:R-:W-:-:S03]  /*1ce0*/  FADD.FTZ R92, R91, R92 ;  /* 0x0000005c5b5c7221 */ /* 0x000fc60000010000 */
[----:B-1----:R-:W-:Y:S01]  /*1cf0*/  FADD.FTZ R95, R95, R84 ;  /* 0x000000545f5f7221 */ /* 0x002fe20000010000 */
[----:B------:R-:W-:-:S03]  /*1d00*/  FADD.FTZ R92, R92, R85 ;  /* 0x000000555c5c7221 */ /* 0x000fc60000010000 */
[----:B------:R-:W-:Y:S01]  /*1d10*/  FADD.FTZ R86, R86, R95 ;  /* 0x0000005f56567221 */ /* 0x000fe20000010000 */
[----:B------:R-:W-:-:S03]  /*1d20*/  FADD.FTZ R87, R87, R92 ;  /* 0x0000005c57577221 */ /* 0x000fc60000010000 */
[----:B------:R-:W-:Y:S01]  /*1d30*/  FMUL.FTZ R86, R86, UR12 ;  /* 0x0000000c56567c20 */ /* 0x000fe20008410000 */
[----:B------:R-:W-:-:S04]  /*1d40*/  FMUL.FTZ R168, R87, UR12 ;  /* 0x0000000c57a87c20 */ /* 0x000fc80008410000 */
[----:B------:R-:W-:Y:S01]  /*1d50*/  FSEL R95, R86, RZ, !P0 ;  /* 0x000000ff565f7208 */ /* 0x000fe20004000000 */
[----:B------:R-:W-:Y:S06]  /*1d60*/  @!P3 BRA `(.L_x_7) ;  /* 0x000000040088b947 */ /* 0x000fec0003800000 */
[----:B------:R-:W-:Y:S01]  /*1d70*/  ISETP.NE.U32.AND P0, PT, RZ, UR8, PT ;  /* 0x00000008ff007c0c */ /* 0x000fe2000bf05070 */
[-CC-:B------:R-:W-:Y:S01]  /*1d80*/  FFMA.FTZ R84, R156, R168.reuse, R95.reuse ;  /* 0x000000a89c547223 */ /* 0x180fe2000001005f */
[-CC-:B------:R-:W-:Y:S01]  /*1d90*/  FFMA.FTZ R86, R158, R168.reuse, R95.reuse ;  /* 0x000000a89e567223 */ /* 0x180fe2000001005f */
[-CC-:B------:R-:W-:Y:S01]  /*1da0*/  FFMA.FTZ R89, R147, R168.reuse, R95.reuse ;  /* 0x000000a893597223 */ /* 0x180fe2000001005f */
[----:B------:R-:W-:Y:S01]  /*1db0*/  ISETP.NE.AND.EX P0, PT, RZ, UR9, PT, P0 ;  /* 0x00000009ff007c0c */ /* 0x000fe2000bf05300 */
[----:B------:R-:W-:Y:S01]  /*1dc0*/  FADD.FTZ R84, R155, -R84 ;  /* 0x800000549b547221 */ /* 0x000fe20000010000 */
[----:B------:R-:W-:Y:S01]  /*1dd0*/  FADD.FTZ R86, R159, -R86 ;  /* 0x800000569f567221 */ /* 0x000fe20000010000 */
[----:B------:R-:W-:Y:S01]  /*1de0*/  ISETP.NE.U32.AND P1, PT, RZ, UR14, PT ;  /* 0x0000000eff007c0c */ /* 0x000fe2000bf25070 */
[----:B------:R-:W-:Y:S01]  /*1df0*/  FFMA.FTZ R93, R149, R168, R95 ;  /* 0x000000a8955d7223 */ /* 0x000fe2000001005f */
[C---:B-----5:R-:W-:Y:S01]  /*1e00*/  FMUL.FTZ R87, R143.reuse, R84 ;  /* 0x000000548f577220 */ /* 0x060fe20000410000 */
[----:B------:R-:W-:Y:S01]  /*1e10*/  FMUL.FTZ R91, R143, R86 ;  /* 0x000000568f5b7220 */ /* 0x000fe20000410000 */
[----:B------:R-:W-:Y:S01]  /*1e20*/  FADD.FTZ R86, R148, -R89 ;  /* 0x8000005994567221 */ /* 0x000fe20000010000 */
[----:B------:R-:W-:-:S02]  /*1e30*/  ISETP.NE.U32.AND P2, PT, RZ, UR16, PT ;  /* 0x00000010ff007c0c */ /* 0x000fc4000bf45070 */
[----:B------:R-:W-:Y:S02]  /*1e40*/  ISETP.NE.AND.EX P1, PT, RZ, UR15, PT, P1 ;  /* 0x0000000fff007c0c */ /* 0x000fe4000bf25310 */
[----:B------:R-:W-:Y:S02]  /*1e50*/  ISETP.NE.AND.EX P2, PT, RZ, UR17, PT, P2 ;  /* 0x00000011ff007c0c */ /* 0x000fe4000bf45320 */
[----:B------:R-:W-:Y:S02]  /*1e60*/  @P0 PRMT R85, R68, 0x7632, R85 ;  /* 0x0000763244550816 */ /* 0x000fe40000000055 */
[C---:B------:R-:W-:Y:S02]  /*1e70*/  @P0 PRMT R88, R69.reuse, 0x7632, R88 ;  /* 0x0000763245580816 */ /* 0x040fe40000000058 */
[----:B------:R-:W-:Y:S01]  /*1e80*/  @P0 SHF.L.U32 R89, R69, 0x10, RZ ;  /* 0x0000001045590819 */ /* 0x000fe200000006ff */
[----:B------:R-:W-:Y:S01]  /*1e90*/  @P0 IMAD.U32 R84, R85, 0x10000, RZ ;  /* 0x0001000055540824 */ /* 0x000fe200078e00ff */
[----:B------:R-:W-:Y:S01]  /*1ea0*/  @P0 SHF.L.U32 R88, R88, 0x10, RZ ;  /* 0x0000001058580819 */ /* 0x000fe200000006ff */
[----:B------:R-:W-:-:S02]  /*1eb0*/  FFMA.FTZ R85, R3, R168, R95 ;  /* 0x000000a803557223 */ /* 0x000fc4000001005f */
[----:B------:R-:W-:Y:S02]  /*1ec0*/  @P0 FADD.FTZ R87, R87, R84 ;  /* 0x0000005457570221 */ /* 0x000fe40000010000 */
[----:B------:R-:W-:Y:S01]  /*1ed0*/  @P0 FADD.FTZ R91, R91, R88 ;  /* 0x000000585b5b0221 */ /* 0x000fe20000010000 */
[----:B------:R-:W-:Y:S01]  /*1ee0*/  FADD.FTZ R84, R146, -R85 ;  /* 0x8000005592547221 */ /* 0x000fe20000010000 */
[C---:B------:R-:W-:Y:S01]  /*1ef0*/  FMUL.FTZ R88, R143.reuse, R86 ;  /* 0x000000568f587220 */ /* 0x040fe20000410000 */
[----:B------:R-:W-:Y:S01]  /*1f00*/  FADD.FTZ R86, R150, -R93 ;  /* 0x8000005d96567221 */ /* 0x000fe20000010000 */
[----:B------:R-:W-:Y:S01]  /*1f10*/  @P0 SHF.L.U32 R85, R68, 0x10, RZ ;  /* 0x0000001044550819 */ /* 0x000fe200000006ff */
[C---:B------:R-:W-:Y:S01]  /*1f20*/  FMUL.FTZ R84, R143.reuse, R84 ;  /* 0x000000548f547220 */ /* 0x040fe20000410000 */
[----:B------:R-:W-:Y:S01]  /*1f30*/  @P0 FADD.FTZ R88, R88, R89 ;  /* 0x0000005958580221 */ /* 0x000fe20000010000 */
[----:B------:R-:W-:Y:S01]  /*1f40*/  FMUL.FTZ R90, R143, R86 ;  /* 0x000000568f5a7220 */ /* 0x000fe20000410000 */
[----:B------:R-:W-:-:S02]  /*1f50*/  @P0 IMAD.U32 R89, R70, 0x10000, RZ ;  /* 0x0001000046590824 */ /* 0x000fc400078e00ff */
[----:B------:R-:W-:Y:S01]  /*1f60*/  @P0 FADD.FTZ R84, R84, R85 ;  /* 0x0000005554540221 */ /* 0x000fe20000010000 */
[-C--:B------:R-:W-:Y:S01]  /*1f70*/  @P1 F2FP.BF16.F32.PACK_AB R86, RZ, R87.reuse ;  /* 0x00000057ff56123e */ /* 0x080fe200000010ff */
[----:B------:R-:W-:Y:S01]  /*1f80*/  @P0 FADD.FTZ R90, R90, R89 ;  /* 0x000000595a5a0221 */ /* 0x000fe20000010000 */
[----:B------:R-:W-:Y:S02]  /*1f90*/  @P2 F2FP.BF16.F32.PACK_AB R157, RZ, R87 ;  /* 0x00000057ff9d223e */ /* 0x000fe400000010ff */
[----:B------:R-:W-:Y:S02]  /*1fa0*/  @P1 F2FP.BF16.F32.PACK_AB R85, RZ, R84 ;  /* 0x00000054ff55123e */ /* 0x000fe400000010ff */
[----:B------:R-:W-:Y:S02]  /*1fb0*/  @P2 F2FP.BF16.F32.PACK_AB R92, RZ, R90 ;  /* 0x0000005aff5c223e */ /* 0x000fe400000010ff */
[----:B------:R-:W-:Y:S02]  /*1fc0*/  @P1 PRMT R76, R85, 0x7610, R76 ;  /* 0x00007610554c1816 */ /* 0x000fe4000000004c */
[----:B------:R-:W-:-:S02]  /*1fd0*/  @P1 F2FP.BF16.F32.PACK_AB R85, RZ, R88 ;  /* 0x00000058ff55123e */ /* 0x000fc400000010ff */
[----:B------:R-:W-:Y:S01]  /*1fe0*/  @P2 PRMT R82, R92, 0x7610, R82 ;  /* 0x000076105c522816 */ /* 0x000fe20000000052 */
[----:B------:R-:W-:Y:S01]  /*1ff0*/  FFMA.FTZ R92, R160, R168, R95 ;  /* 0x000000a8a05c7223 */ /* 0x000fe2000001005f */
[----:B------:R-:W-:Y:S02]  /*2000*/  @P2 F2FP.BF16.F32.PACK_AB R89, RZ, R84 ;  /* 0x00000054ff59223e */ /* 0x000fe400000010ff */
[----:B------:R-:W-:Y:S01]  /*2010*/  @P1 PRMT R77, R85, 0x7610, R77 ;  /* 0x00007610554d1816 */ /* 0x000fe2000000004d */
[----:B------:R-:W-:Y:S01]  /*2020*/  FADD.FTZ R92, R161, -R92 ;  /* 0x8000005ca15c7221 */ /* 0x000fe20000010000 */
[----:B------:R-:W-:Y:S02]  /*2030*/  @P0 PRMT R85, R70, 0x7632, R85 ;  /* 0x0000763246550816 */ /* 0x000fe40000000055 */
[----:B------:R-:W-:Y:S01]  /*2040*/  @P2 PRMT R80, R89, 0x7610, R80 ;  /* 0x0000761059502816 */ /* 0x000fe20000000050 */
[----:B------:R-:W-:Y:S01]  /*2050*/  FMUL.FTZ R93, R143, R92 ;  /* 0x0000005c8f5d7220 */ /* 0x000fe20000410000 */
[----:B------:R-:W-:-:S02]  /*2060*/  @P2 F2FP.BF16.F32.PACK_AB R89, RZ, R88 ;  /* 0x00000058ff59223e */ /* 0x000fc400000010ff */
[----:B------:R-:W-:Y:S02]  /*2070*/  F2FP.BF16.F32.PACK_AB R84, R87, R84 ;  /* 0x000000545754723e */ /* 0x000fe400000010ff */
[----:B------:R-:W-:Y:S02]  /*2080*/  @P0 SHF.L.U32 R94, R85, 0x10, RZ ;  /* 0x00000010555e0819 */ /* 0x000fe400000006ff */
[----:B------:R-:W-:Y:S02]  /*2090*/  @P1 F2FP.BF16.F32.PACK_AB R87, RZ, R90 ;  /* 0x0000005aff57123e */ /* 0x000fe400000010ff */
[----:B------:R-:W-:Y:S01]  /*20a0*/  @P2 PRMT R81, R89, 0x7610, R81 ;  /* 0x0000761059512816 */ /* 0x000fe20000000051 */
[----:B------:R-:W-:Y:S01]  /*20b0*/  FFMA.FTZ R89, R151, R168, R95 ;  /* 0x000000a897597223 */ /* 0x000fe2000001005f */
[----:B------:R-:W-:Y:S01]  /*20c0*/  @P1 PRMT R78, R87, 0x7610, R78 ;  /* 0x00007610574e1816 */ /* 0x000fe2000000004e */
[----:B------:R-:W-:Y:S01]  /*20d0*/  @P0 FADD.FTZ R93, R93, R94 ;  /* 0x0000005e5d5d0221 */ /* 0x000fe20000010000 */
[----:B------:R-:W-:-:S02]  /*20e0*/  @P1 F2FP.BF16.F32.PACK_AB R87, RZ, R91 ;  /* 0x0000005bff57123e */ /* 0x000fc400000010ff */
[----:B------:R-:W-:Y:S01]  /*20f0*/  F2FP.BF16.F32.PACK_AB R85, R91, R88 ;  /* 0x000000585b55723e */ /* 0x000fe200000010ff */
[----:B------:R-:W-:Y:S01]  /*2100*/  FADD.FTZ R88, R152, -R89 ;  /* 0x8000005998587221 */ /* 0x000fe20000010000 */
[----:B------:R-:W-:Y:S02]  /*2110*/  @P1 PRMT R76, R76, 0x5410, R86 ;  /* 0x000054104c4c1816 */ /* 0x000fe40000000056 */
[----:B------:R-:W-:Y:S01]  /*2120*/  @P1 PRMT R77, R77, 0x5410, R87 ;  /* 0x000054104d4d1816 */ /* 0x000fe20000000057 */
[----:B------:R-:W-:Y:S01]  /*2130*/  FMUL.FTZ R87, R143, R88 ;  /* 0x000000588f577220 */ /* 0x000fe20000410000 */
[----:B------:R-:W-:Y:S02]  /*2140*/  @P1 F2FP.BF16.F32.PACK_AB R86, RZ, R93 ;  /* 0x0000005dff56123e */ /* 0x000fe400000010ff */
[----:B------:R-:W-:Y:S02]  /*2150*/  @P0 SHF.L.U32 R88, R71, 0x10, RZ ;  /* 0x0000001047580819 */ /* 0x000fe400000006ff */
[----:B------:R-:W-:Y:S01]  /*2160*/  @P1 PRMT R78, R78, 0x5410, R86 ;  /* 0x000054104e4e1816 */ /* 0x000fe20000000056 */
[----:B------:R-:W-:Y:S01]  /*2170*/  FFMA.FTZ R86, R162, R168, R95 ;  /* 0x000000a8a2567223 */ /* 0x000fe2000001005f */
[----:B------:R-:W-:Y:S01]  /*2180*/  @P2 F2FP.BF16.F32.PACK_AB R165, RZ, R91 ;  /* 0x0000005bffa5223e */ /* 0x000fe200000010ff */
[--C-:B------:R-:W-:Y:S01]  /*2190*/  @P0 FADD.FTZ R87, R87, R88.reuse ;  /* 0x0000005857570221 */ /* 0x100fe20000010000 */
[----:B------:R-:W-:Y:S01]  /*21a0*/  @P0 PRMT R88, R71, 0x7632, R88 ;  /* 0x0000763247580816 */ /* 0x000fe20000000058 */
[----:B------:R-:W-:Y:S01]  /*21b0*/  FADD.FTZ R86, R163, -R86 ;  /* 0x80000056a3567221 */ /* 0x000fe20000010000 */
[----:B------:R-:W-:-:S02]  /*21c0*/  @P2 F2FP.BF16.F32.PACK_AB R94, RZ, R93 ;  /* 0x0000005dff5e223e */ /* 0x000fc400000010ff */
[----:B------:R-:W-:Y:S01]  /*21d0*/  @P0 SHF.L.U32 R89, R88, 0x10, RZ ;  /* 0x0000001058590819 */ /* 0x000fe200000006ff */
[----:B------:R-:W-:Y:S01]  /*21e0*/  FMUL.FTZ R92, R143, R86 ;  /* 0x000000568f5c7220 */ /* 0x000fe20000410000 */
[----:B------:R-:W-:Y:S02]  /*21f0*/  @P1 F2FP.BF16.F32.PACK_AB R86, RZ, R87 ;  /* 0x00000057ff56123e */ /* 0x000fe400000010ff */
[----:B------:R-:W-:Y:S01]  /*2200*/  @P2 PRMT R80, R80, 0x5410, R157 ;  /* 0x0000541050502816 */ /* 0x000fe2000000009d */
[----:B------:R-:W-:Y:S01]  /*2210*/  @P0 FADD.FTZ R92, R92, R89 ;  /* 0x000000595c5c0221 */ /* 0x000fe20000010000 */
[----:B------:R-:W-:Y:S02]  /*2220*/  ISETP.NE.U32.AND P0, PT, RZ, UR14, PT ;  /* 0x0000000eff007c0c */ /* 0x000fe4000bf05070 */
[----:B------:R-:W-:Y:S02]  /*2230*/  @P1 PRMT R79, R86, 0x7610, R79 ;  /* 0x00007610564f1816 */ /* 0x000fe4000000004f */
[----:B------:R-:W-:-:S02]  /*2240*/  ISETP.NE.AND.EX P0, PT, RZ, UR15, PT, P0 ;  /* 0x0000000fff007c0c */ /* 0x000fc4000bf05300 */
[----:B------:R-:W-:Y:S02]  /*2250*/  @P1 F2FP.BF16.F32.PACK_AB R86, RZ, R92 ;  /* 0x0000005cff56123e */ /* 0x000fe400000010ff */
[----:B------:R-:W-:Y:S02]  /*2260*/  @P2 PRMT R81, R81, 0x5410, R165 ;  /* 0x0000541051512816 */ /* 0x000fe400000000a5 */
[----:B------:R-:W-:Y:S02]  /*2270*/  @P1 PRMT R79, R79, 0x5410, R86 ;  /* 0x000054104f4f1816 */ /* 0x000fe40000000056 */
[-C--:B------:R-:W-:Y:S02]  /*2280*/  @P2 F2FP.BF16.F32.PACK_AB R86, RZ, R87.reuse ;  /* 0x00000057ff56223e */ /* 0x080fe400000010ff */
[----:B------:R-:W-:Y:S02]  /*2290*/  F2FP.BF16.F32.PACK_AB R87, R92, R87 ;  /* 0x000000575c57723e */ /* 0x000fe400000010ff */
[----:B------:R-:W-:Y:S01]  /*22a0*/  @P2 PRMT R83, R86, 0x7610, R83 ;  /* 0x0000761056532816 */ /* 0x000fe20000000053 */
[----:B------:R-:W0:Y:S01]  /*22b0*/  @P0 LDC.64 R88, c[0x0][0x308] ;  /* 0x0000c200ff580b82 */ /* 0x000e220000000a00 */
[----:B------:R-:W-:-:S02]  /*22c0*/  F2FP.BF16.F32.PACK_AB R86, R93, R90 ;  /* 0x0000005a5d56723e */ /* 0x000fc400000010ff */
[----:B------:R-:W-:-:S05]  /*22d0*/  @P2 PRMT R82, R82, 0x5410, R94 ;  /* 0x0000541052522816 */ /* 0x000fca000000005e */
[----:B------:R-:W1:Y:S01]  /*22e0*/  LDC.64 R90, c[0x0][0x2f8] ;  /* 0x0000be00ff5a7b82 */ /* 0x000e620000000a00 */
[----:B0-----:R-:W-:-:S05]  /*22f0*/  @P0 IMAD.WIDE.U32 R88, R130, 0x10, R88 ;  /* 0x0000001082580825 */ /* 0x001fca00078e0058 */
[----:B------:R0:W-:Y:S01]  /*2300*/  @P0 STG.E.128 desc[UR4][R88.64], R76 ;  /* 0x0000004c58000986 */ /* 0x0001e2000c101d04 */
[----:B-1----:R-:W-:-:S05]  /*2310*/  IMAD.WIDE.U32 R90, R130, 0x10, R90 ;  /* 0x00000010825a7825 */ /* 0x002fca00078e005a */
[----:B------:R1:W-:Y:S01]  /*2320*/  STG.E.128 desc[UR4][R90.64], R84 ;  /* 0x000000545a007986 */ /* 0x0003e2000c101d04 */
[----:B0-----:R-:W-:Y:S02]  /*2330*/  @P2 F2FP.BF16.F32.PACK_AB R89, RZ, R92 ;  /* 0x0000005cff59223e */ /* 0x001fe400000010ff */
[C---:B------:R-:W-:Y:S02]  /*2340*/  @P2 LEA R92, P0, R130.reuse, UR16, 0x4 ;  /* 0x00000010825c2c11 */ /* 0x040fe4000f8020ff */
[----:B------:R-:W-:Y:S02]  /*2350*/  @P2 PRMT R83, R83, 0x5410, R89 ;  /* 0x0000541053532816 */ /* 0x000fe40000000059 */
[C---:B------:R-:W-:Y:S01]  /*2360*/  @P2 LEA.HI.X R93, R130.reuse, UR17, RZ, 0x4, P0 ;  /* 0x00000011825d2c11 */ /* 0x040fe200080f24ff */
[----:B------:R-:W-:-:S04]  /*2370*/  VIADD R130, R130, 0x100 ;  /* 0x0000010082827836 */ /* 0x000fc80000000000 */
[----:B------:R1:W-:Y:S04]  /*2380*/  @P2 STG.E.128 desc[UR4][R92.64], R80 ;  /* 0x000000505c002986 */ /* 0x0003e8000c101d04 */
.L_x_7:
[----:B------:R-:W-:Y:S05]  /*2390*/  BSYNC B0 ;  /* 0x0000000000007941 */ /* 0x000fea0003800000 */
.L_x_6:
[----:B------:R-:W-:Y:S04]  /*23a0*/  BSSY B0, `(.L_x_8) ;  /* 0x0000063000007945 */ /* 0x000fe80003800000 */
[----:B------:R-:W-:Y:S05]  /*23b0*/  @!P4 BRA `(.L_x_9) ;  /* 0x000000040084c947 */ /* 0x000fea0003800000 */
[----:B------:R-:W-:Y:S01]  /*23c0*/  ISETP.NE.U32.AND P0, PT, RZ, UR8, PT ;  /* 0x00000008ff007c0c */ /* 0x000fe2000bf05070 */
[-CC-:B-1----:R-:W-:Y:S01]  /*23d0*/  FFMA.FTZ R85, R131, R168.reuse, R95.reuse ;  /* 0x000000a883557223 */ /* 0x182fe2000001005f */
[-CC-:B------:R-:W-:Y:S01]  /*23e0*/  FFMA.FTZ R86, R140, R168.reuse, R95.reuse ;  /* 0x000000a88c567223 */ /* 0x180fe2000001005f */
[-C--:B------:R-:W-:Y:S01]  /*23f0*/  FFMA.FTZ R89, R135, R168.reuse, R95 ;  /* 0x000000a887597223 */ /* 0x080fe2000001005f */
[----:B------:R-:W-:Y:S01]  /*2400*/  ISETP.NE.AND.EX P0, PT, RZ, UR9, PT, P0 ;  /* 0x00000009ff007c0c */ /* 0x000fe2000bf05300 */
[----:B------:R-:W-:Y:S01]  /*2410*/  FADD.FTZ R84, R132, -R85 ;  /* 0x8000005584547221 */ /* 0x000fe20000010000 */
[----:B------:R-:W-:Y:S01]  /*2420*/  FADD.FTZ R86, R139, -R86 ;  /* 0x800000568b567221 */ /* 0x000fe20000010000 */
[----:B------:R-:W-:Y:S01]  /*2430*/  FADD.FTZ R92, R136, -R89 ;  /* 0x80000059885c7221 */ /* 0x000fe20000010000 */
[--C-:B------:R-:W-:Y:S01]  /*2440*/  FFMA.FTZ R87, R133, R168, R95.reuse ;  /* 0x000000a885577223 */ /* 0x100fe2000001005f */
[C---:B-----5:R-:W-:Y:S01]  /*2450*/  FMUL.FTZ R84, R143.reuse, R84 ;  /* 0x000000548f547220 */ /* 0x060fe20000410000 */
[----:B------:R-:W-:Y:S01]  /*2460*/  FMUL.FTZ R89, R143, R86 ;  /* 0x000000568f597220 */ /* 0x000fe20000410000 */
[-C--:B------:R-:W-:Y:S01]  /*2470*/  FFMA.FTZ R90, R142, R168.reuse, R95 ;  /* 0x000000a88e5a7223 */ /* 0x080fe2000001005f */
[----:B------:R-:W-:Y:S01]  /*2480*/  FADD.FTZ R88, R134, -R87 ;  /* 0x8000005786587221 */ /* 0x000fe20000010000 */
[-CC-:B------:R-:W-:Y:S01]  /*2490*/  FFMA.FTZ R91, R137, R168.reuse, R95.reuse ;  /* 0x000000a8895b7223 */ /* 0x180fe2000001005f */
[----:B------:R-:W-:Y:S01]  /*24a0*/  FFMA.FTZ R94, R144, R168, R95 ;  /* 0x000000a8905e7223 */ /* 0x000fe2000001005f */
[----:B------:R-:W-:Y:S01]  /*24b0*/  FADD.FTZ R90, R141, -R90 ;  /* 0x8000005a8d5a7221 */ /* 0x000fe20000010000 */
[C---:B------:R-:W-:Y:S01]  /*24c0*/  FMUL.FTZ R88, R143.reuse, R88 ;  /* 0x000000588f587220 */ /* 0x040fe20000410000 */
[----:B------:R-:W-:Y:S01]  /*24d0*/  @P0 PRMT R85, R72, 0x7632, R85 ;  /* 0x0000763248550816 */ /* 0x000fe20000000055 */
[----:B------:R-:W-:Y:S01]  /*24e0*/  FFMA.FTZ R168, R154, R168, R95 ;  /* 0x000000a89aa87223 */ /* 0x000fe2000001005f */
[----:B------:R-:W-:Y:S01]  /*24f0*/  FADD.FTZ R166, R138, -R91 ;  /* 0x8000005b8aa67221 */ /* 0x000fe20000010000 */
[----:B------:R-:W-:Y:S01]  /*2500*/  FMUL.FTZ R91, R143, R90 ;  /* 0x0000005a8f5b7220 */ /* 0x000fe20000410000 */
[----:B------:R-:W-:Y:S01]  /*2510*/  @P0 SHF.L.U32 R86, R85, 0x10, RZ ;  /* 0x0000001055560819 */ /* 0x000fe200000006ff */
[----:B------:R-:W-:Y:S01]  /*2520*/  FADD.FTZ R94, R145, -R94 ;  /* 0x8000005e915e7221 */ /* 0x000fe20000010000 */
[----:B------:R-:W-:Y:S01]  /*2530*/  @P0 PRMT R85, R73, 0x7632, R85 ;  /* 0x0000763249550816 */ /* 0x000fe20000000055 */
[----:B------:R-:W-:Y:S01]  /*2540*/  FADD.FTZ R168, R153, -R168 ;  /* 0x800000a899a87221 */ /* 0x000fe20000010000 */
[----:B------:R-:W-:Y:S01]  /*2550*/  @P0 PRMT R87, R74, 0x7632, R87 ;  /* 0x000076324a570816 */ /* 0x000fe20000000057 */
[----:B------:R-:W-:Y:S01]  /*2560*/  @P0 FADD.FTZ R89, R89, R86 ;  /* 0x0000005659590221 */ /* 0x000fe20000010000 */
[----:B------:R-:W-:Y:S01]  /*2570*/  @P0 SHF.L.U32 R86, R85, 0x10, RZ ;  /* 0x0000001055560819 */ /* 0x000fe200000006ff */
[----:B------:R-:W-:Y:S01]  /*2580*/  @P0 IMAD.U32 R85, R72, 0x10000, RZ ;  /* 0x0001000048550824 */ /* 0x000fe200078e00ff */
[----:B------:R-:W-:Y:S01]  /*2590*/  ISETP.NE.U32.AND P1, PT, RZ, UR14, PT ;  /* 0x0000000eff007c0c */ /* 0x000fe2000bf25070 */
[----:B------:R-:W-:Y:S01]  /*25a0*/  FMUL.FTZ R92, R143, R92 ;  /* 0x0000005c8f5c7220 */ /* 0x000fe20000410000 */
[----:B------:R-:W-:Y:S01]  /*25b0*/  @P0 SHF.L.U32 R90, R87, 0x10, RZ ;  /* 0x00000010575a0819 */ /* 0x000fe200000006ff */
[----:B------:R-:W-:Y:S01]  /*25c0*/  @P0 FADD.FTZ R84, R84, R85 ;  /* 0x0000005554540221 */ /* 0x000fe20000010000 */
[----:B------:R-:W-:Y:S01]  /*25d0*/  @P0 SHF.L.U32 R85, R73, 0x10, RZ ;  /* 0x0000001049550819 */ /* 0x000fe200000006ff */
[----:B------:R-:W-:Y:S01]  /*25e0*/  @P0 FADD.FTZ R91, R91, R86 ;  /* 0x000000565b5b0221 */ /* 0x000fe20000010000 */
[----:B------:R-:W-:Y:S01]  /*25f0*/  ISETP.NE.AND.EX P1, PT, RZ, UR15, PT, P1 ;  /* 0x0000000fff007c0c */ /* 0x000fe2000bf25310 */
[C---:B------:R-:W-:Y:S01]  /*2600*/  FMUL.FTZ R93, R143.reuse, R94 ;  /* 0x0000005e8f5d7220 */ /* 0x040fe20000410000 */
[----:B------:R-:W-:Y:S01]  /*2610*/  FMUL.FTZ R166, R143, R166 ;  /* 0x000000a68fa67220 */ /* 0x000fe20000410000 */
[--C-:B------:R-:W-:Y:S01]  /*2620*/  @P0 FADD.FTZ R88, R88, R85.reuse ;  /* 0x0000005558580221 */ /* 0x100fe20000010000 */
[----:B------:R-:W-:Y:S01]  /*2630*/  @P0 PRMT R85, R75, 0x7632, R85 ;  /* 0x000076324b550816 */ /* 0x000fe20000000055 */
[----:B------:R-:W-:Y:S01]  /*2640*/  FMUL.FTZ R143, R143, R168 ;  /* 0x000000a88f8f7220 */ /* 0x000fe20000410000 */
[----:B------:R-:W-:Y:S01]  /*2650*/  @P0 SHF.L.U32 R87, R74, 0x10, RZ ;  /* 0x000000104a570819 */ /* 0x000fe200000006ff */
[----:B------:R-:W-:Y:S01]  /*2660*/  @P0 FADD.FTZ R93, R93, R90 ;  /* 0x0000005a5d5d0221 */ /* 0x000fe20000010000 */
[----:B------:R-:W-:Y:S01]  /*2670*/  @P0 SHF.L.U32 R86, R85, 0x10, RZ ;  /* 0x0000001055560819 */ /* 0x000fe200000006ff */
[----:B------:R-:W-:-:S02]  /*2680*/  @P0 IMAD.U32 R85, R75, 0x10000, RZ ;  /* 0x000100004b550824 */ /* 0x000fc400078e00ff */
[----:B------:R-:W-:Y:S02]  /*2690*/  @P0 FADD.FTZ R92, R92, R87 ;  /* 0x000000575c5c0221 */ /* 0x000fe40000010000 */
[----:B------:R-:W-:Y:S01]  /*26a0*/  @P0 FADD.FTZ R166, R166, R85 ;  /* 0x00000055a6a60221 */ /* 0x000fe20000010000 */
[----:B------:R-:W-:Y:S01]  /*26b0*/  @P0 FADD.FTZ R143, R143, R86 ;  /* 0x000000568f8f0221 */ /* 0x000fe20000010000 */
[----:B------:R-:W-:Y:S02]  /*26c0*/  ISETP.NE.U32.AND P0, PT, RZ, UR14, PT ;  /* 0x0000000eff007c0c */ /* 0x000fe4000bf05070 */
[----:B------:R-:W-:Y:S02]  /*26d0*/  @P1 F2FP.BF16.F32.PACK_AB R86, RZ, R88 ;  /* 0x00000058ff56123e */ /* 0x000fe400000010ff */
[----:B------:R-:W-:Y:S02]  /*26e0*/  ISETP.NE.AND.EX P0, PT, RZ, UR15, PT, P0 ;  /* 0x0000000fff007c0c */ /* 0x000fe4000bf05300 */
[----:B------:R-:W-:-:S02]  /*26f0*/  @P1 F2FP.BF16.F32.PACK_AB R87, RZ, R92 ;  /* 0x0000005cff57123e */ /* 0x000fc400000010ff */
[----:B------:R-:W-:Y:S02]  /*2700*/  @P1 PRMT R77, R86, 0x7610, R77 ;  /* 0x00007610564d1816 */ /* 0x000fe4000000004d */
[----:B------:R-:W-:Y:S02]  /*2710*/  @P1 PRMT R78, R87, 0x7610, R78 ;  /* 0x00007610574e1816 */ /* 0x000fe4000000004e */
[----:B------:R-:W-:Y:S02]  /*2720*/  @P1 F2FP.BF16.F32.PACK_AB R86, RZ, R91 ;  /* 0x0000005bff56123e */ /* 0x000fe400000010ff */
[----:B------:R-:W-:Y:S02]  /*2730*/  @P1 F2FP.BF16.F32.PACK_AB R87, RZ, R93 ;  /* 0x0000005dff57123e */ /* 0x000fe400000010ff */
[----:B------:R-:W-:Y:S02]  /*2740*/  @P1 F2FP.BF16.F32.PACK_AB R85, RZ, R84 ;  /* 0x00000054ff55123e */ /* 0x000fe400000010ff */
[----:B------:R-:W-:-:S02]  /*2750*/  @P1 F2FP.BF16.F32.PACK_AB R90, RZ, R166 ;  /* 0x000000a6ff5a123e */ /* 0x000fc400000010ff */
[----:B------:R-:W-:Y:S02]  /*2760*/  @P1 PRMT R77, R77, 0x5410, R86 ;  /* 0x000054104d4d1816 */ /* 0x000fe40000000056 */
[----:B------:R-:W-:Y:S02]  /*2770*/  @P1 PRMT R78, R78, 0x5410, R87 ;  /* 0x000054104e4e1816 */ /* 0x000fe40000000057 */
[----:B------:R-:W0:Y:S01]  /*2780*/  @P0 LDC.64 R86, c[0x0][0x308] ;  /* 0x0000c200ff560b82 */ /* 0x000e220000000a00 */
[----:B------:R-:W-:Y:S02]  /*2790*/  @P1 PRMT R76, R85, 0x7610, R76 ;  /* 0x00007610554c1816 */ /* 0x000fe4000000004c */
[----:B------:R-:W-:Y:S02]  /*27a0*/  @P1 PRMT R79, R90, 0x7610, R79 ;  /* 0x000076105a4f1816 */ /* 0x000fe4000000004f */
[----:B------:R-:W-:Y:S02]  /*27b0*/  @P1 F2FP.BF16.F32.PACK_AB R85, RZ, R89 ;  /* 0x00000059ff55123e */ /* 0x000fe400000010ff */
[----:B------:R-:W-:-:S02]  /*27c0*/  @P1 F2FP.BF16.F32.PACK_AB R90, RZ, R143 ;  /* 0x0000008fff5a123e */ /* 0x000fc400000010ff */
[----:B------:R-:W-:Y:S02]  /*27d0*/  @P1 PRMT R76, R76, 0x5410, R85 ;  /* 0x000054104c4c1816 */ /* 0x000fe40000000055 */
[----:B------:R-:W-:Y:S02]  /*27e0*/  @P1 PRMT R79, R79, 0x5410, R90 ;  /* 0x000054104f4f1816 */ /* 0x000fe4000000005a */
[----:B------:R-:W-:-:S04]  /*27f0*/  ISETP.NE.U32.AND P1, PT, RZ, UR16, PT ;  /* 0x00000010ff007c0c */ /* 0x000fc8000bf25070 */
[----:B------:R-:W-:Y:S01]  /*2800*/  ISETP.NE.AND.EX P1, PT, RZ, UR17, PT, P1 ;  /* 0x00000011ff007c0c */ /* 0x000fe2000bf25310 */
[----:B0-----:R-:W-:-:S05]  /*2810*/  @P0 IMAD.WIDE.U32 R86, R130, 0x10, R86 ;  /* 0x0000001082560825 */ /* 0x001fca00078e0056 */
[----:B------:R0:W-:Y:S07]  /*2820*/  @P0 STG.E.128 desc[UR4][R86.64], R76 ;  /* 0x0000004c56000986 */ /* 0x0001ee000c101d04 */
[-C--:B------:R-:W-:Y:S02]  /*2830*/  @P1 F2FP.BF16.F32.PACK_AB R85, RZ, R84.reuse ;  /* 0x00000054ff55123e */ /* 0x080fe400000010ff */
[----:B------:R-:W-:Y:S02]  /*2840*/  F2FP.BF16.F32.PACK_AB R84, R89, R84 ;  /* 0x000000545954723e */ /* 0x000fe400000010ff */
[----:B------:R-:W-:-:S02]  /*2850*/  @P1 PRMT R80, R85, 0x7610, R80 ;  /* 0x0000761055501816 */ /* 0x000fc40000000050 */
[----:B------:R-:W-:Y:S02]  /*2860*/  @P1 F2FP.BF16.F32.PACK_AB R90, RZ, R89 ;  /* 0x00000059ff5a123e */ /* 0x000fe400000010ff */
[----:B------:R-:W-:Y:S02]  /*2870*/  F2FP.BF16.F32.PACK_AB R85, R91, R88 ;  /* 0x000000585b55723e */ /* 0x000fe400000010ff */
[----:B------:R-:W-:Y:S02]  /*2880*/  @P1 F2FP.BF16.F32.PACK_AB R94, RZ, R92 ;  /* 0x0000005cff5e123e */ /* 0x000fe400000010ff */
[----:B------:R-:W-:Y:S02]  /*2890*/  @P1 F2FP.BF16.F32.PACK_AB R95, RZ, R166 ;  /* 0x000000a6ff5f123e */ /* 0x000fe400000010ff */
[----:B------:R-:W-:Y:S02]  /*28a0*/  @P1 F2FP.BF16.F32.PACK_AB R91, RZ, R91 ;  /* 0x0000005bff5b123e */ /* 0x000fe400000010ff */
[----:B------:R-:W-:-:S02]  /*28b0*/  @P1 PRMT R80, R80, 0x5410, R90 ;  /* 0x0000541050501816 */ /* 0x000fc4000000005a */
[----:B0-----:R-:W-:Y:S02]  /*28c0*/  @P1 F2FP.BF16.F32.PACK_AB R87, RZ, R88 ;  /* 0x00000058ff57123e */ /* 0x001fe400000010ff */
[----:B------:R-:W0:Y:S01]  /*28d0*/  LDC.64 R88, c[0x0][0x2f8] ;  /* 0x0000be00ff587b82 */ /* 0x000e220000000a00 */
[----:B------:R-:W-:Y:S02]  /*28e0*/  F2FP.BF16.F32.PACK_AB R86, R93, R92 ;  /* 0x0000005c5d56723e */ /* 0x000fe400000010ff */
[----:B------:R-:W-:Y:S02]  /*28f0*/  @P1 PRMT R81, R87, 0x7610, R81 ;  /* 0x0000761057511816 */ /* 0x000fe40000000051 */
[----:B------:R-:W-:Y:S02]  /*2900*/  F2FP.BF16.F32.PACK_AB R87, R143, R166 ;  /* 0x000000a68f57723e */ /* 0x000fe400000010ff */
[----:B------:R-:W-:Y:S02]  /*2910*/  @P1 PRMT R82, R94, 0x7610, R82 ;  /* 0x000076105e521816 */ /* 0x000fe40000000052 */
[----:B------:R-:W-:-:S02]  /*2920*/  @P1 F2FP.BF16.F32.PACK_AB R93, RZ, R93 ;  /* 0x0000005dff5d123e */ /* 0x000fc400000010ff */
[----:B------:R-:W-:Y:S02]  /*2930*/  @P1 PRMT R83, R95, 0x7610, R83 ;  /* 0x000076105f531816 */ /* 0x000fe40000000053 */
[----:B------:R-:W-:Y:S02]  /*2940*/  @P1 F2FP.BF16.F32.PACK_AB R143, RZ, R143 ;  /* 0x0000008fff8f123e */ /* 0x000fe400000010ff */
[C---:B------:R-:W-:Y:S02]  /*2950*/  @P1 LEA R90, P0, R130.reuse, UR16, 0x4 ;  /* 0x00000010825a1c11 */ /* 0x040fe4000f8020ff */
[----:B------:R-:W-:Y:S02]  /*2960*/  @P1 PRMT R81, R81, 0x5410, R91 ;  /* 0x0000541051511816 */ /* 0x000fe4000000005b */
[----:B------:R-:W-:Y:S02]  /*2970*/  @P1 LEA.HI.X R91, R130, UR17, RZ, 0x4, P0 ;  /* 0x00000011825b1c11 */ /* 0x000fe400080f24ff */
[----:B------:R-:W-:-:S02]  /*2980*/  @P1 PRMT R82, R82, 0x5410, R93 ;  /* 0x0000541052521816 */ /* 0x000fc4000000005d */
[----:B------:R-:W-:Y:S01]  /*2990*/  @P1 PRMT R83, R83, 0x5410, R143 ;  /* 0x0000541053531816 */ /* 0x000fe2000000008f */
[----:B0-----:R-:W-:-:S05]  /*29a0*/  IMAD.WIDE.U32 R88, R130, 0x10, R88 ;  /* 0x0000001082587825 */ /* 0x001fca00078e0058 */
[----:B------:R0:W-:Y:S04]  /*29b0*/  STG.E.128 desc[UR4][R88.64], R84 ;  /* 0x0000005458007986 */ /* 0x0001e8000c101d04 */
[----:B------:R0:W-:Y:S02]  /*29c0*/  @P1 STG.E.128 desc[UR4][R90.64], R80 ;  /* 0x000000505a001986 */ /* 0x0001e4000c101d04 */
.L_x_9:
[----:B------:R-:W-:Y:S05]  /*29d0*/  BSYNC B0 ;  /* 0x0000000000007941 */ /* 0x000fea0003800000 */
.L_x_8:
[----:B0-----:R-:W-:Y:S01]  /*29e0*/  SEL R88, RZ, 0x1, P5 ;  /* 0x00000001ff587807 */ /* 0x001fe20002800000 */
[----:B------:R-:W-:Y:S06]  /*29f0*/  @!P6 BRA `(.L_x_10) ;  /* 0xffffffdc0064e947 */ /* 0x000fec000383ffff */
.L_x_0:
[----:B------:R-:W0:Y:S01]  /*2a00*/  S2UR UR13, SR_CTAID.X ;  /* 0x00000000000d79c3 */ /* 0x000e220000002500 */
[C---:B-----5:R-:W-:Y:S01]  /*2a10*/  LOP3.LUT R75, R0.reuse, 0xff, RZ, 0xc0, !PT ;  /* 0x000000ff004b7812 */ /* 0x060fe200078ec0ff */
[----:B------:R-:W-:Y:S01]  /*2a20*/  BSSY B0, `(.L_x_11) ;  /* 0x0000016000007945 */ /* 0x000fe20003800000 */
[----:B0-----:R-:W-:-:S05]  /*2a30*/  LEA.HI R3, R0, UR13, RZ, 0x18 ;  /* 0x0000000d00037c11 */ /* 0x001fca000f8fc0ff */
[----:B------:R-:W-:-:S05]  /*2a40*/  IMAD R96, R3, R96, RZ ;  /* 0x0000006003607224 */ /* 0x000fca00078e02ff */
[----:B------:R-:W-:Y:S01]  /*2a50*/  LEA.HI R75, R96, R75, RZ, 0x1d ;  /* 0x0000004b604b7211 */ /* 0x000fe200078fe8ff */
[----:B------:R-:W-:Y:S06]  /*2a60*/  @!P3 BRA `(.L_x_12) ;  /* 0x000000000044b947 */ /* 0x000fec0003800000 */
[----:B------:R-:W0:Y:S08]  /*2a70*/  LDC.64 R2, c[0x0][0x2d0] ;  /* 0x0000b400ff027b82 */ /* 0x000e300000000a00 */
[----:B------:R-:W2:Y:S08]  /*2a80*/  LDC.64 R68, c[0x0][0x2d8] ;  /* 0x0000b600ff447b82 */ /* 0x000eb00000000a00 */
[----:B------:R-:W3:Y:S08]  /*2a90*/  LDC.64 R70, c[0x0][0x2e0] ;  /* 0x0000b800ff467b82 */ /* 0x000ef00000000a00 */
[----:B------:R-:W4:Y:S01]  /*2aa0*/  LDC.64 R72, c[0x0][0x2e8] ;  /* 0x0000ba00ff487b82 */ /* 0x000f220000000a00 */
[----:B0-----:R-:W-:-:S05]  /*2ab0*/  IMAD.WIDE.U32 R2, R75, 0x20, R2 ;  /* 0x000000204b027825 */ /* 0x001fca00078e0002 */
[----:B------:R0:W-:Y:S01]  /*2ac0*/  STG.E.128 desc[UR4][R2.64], R20 ;  /* 0x0000001402007986 */ /* 0x0001e2000c101d04 */
[----:B--2---:R-:W-:-:S03]  /*2ad0*/  IMAD.WIDE.U32 R68, R75, 0x20, R68 ;  /* 0x000000204b447825 */ /* 0x004fc600078e0044 */
[----:B------:R0:W-:Y:S04]  /*2ae0*/  STG.E.128 desc[UR4][R2.64+0x10], R24 ;  /* 0x0000101802007986 */ /* 0x0001e8000c101d04 */
[----:B------:R0:W-:Y:S01]  /*2af0*/  STG.E.128 desc[UR4][R68.64], R4 ;  /* 0x0000000444007986 */ /* 0x0001e2000c101d04 */
[----:B---3--:R-:W-:-:S03]  /*2b00*/  IMAD.WIDE.U32 R70, R75, 0x20, R70 ;  /* 0x000000204b467825 */ /* 0x008fc600078e0046 */
[----:B------:R0:W-:Y:S04]  /*2b10*/  STG.E.128 desc[UR4][R68.64+0x10], R8 ;  /* 0x0000100844007986 */ /* 0x0001e8000c101d04 */
[----:B------:R0:W-:Y:S01]  /*2b20*/  STG.E.128 desc[UR4][R70.64], R52 ;  /* 0x0000003446007986 */ /* 0x0001e2000c101d04 */
[C---:B----4-:R-:W-:Y:S01]  /*2b30*/  IMAD.WIDE.U32 R72, R75.reuse, 0x20, R72 ;  /* 0x000000204b487825 */ /* 0x050fe200078e0048 */
[----:B------:R-:W-:Y:S02]  /*2b40*/  IADD3 R75, R75, 0x100, RZ ;  /* 0x000001004b4b7810 */ /* 0x000fe40007ffe0ff */
[----:B------:R0:W-:Y:S04]  /*2b50*/  STG.E.128 desc[UR4][R70.64+0x10], R56 ;  /* 0x0000103846007986 */ /* 0x0001e8000c101d04 */
[----:B------:R0:W-:Y:S04]  /*2b60*/  STG.E.128 desc[UR4][R72.64], R36 ;  /* 0x0000002448007986 */ /* 0x0001e8000c101d04 */
[----:B------:R0:W-:Y:S02]  /*2b70*/  STG.E.128 desc[UR4][R72.64+0x10], R40 ;  /* 0x0000102848007986 */ /* 0x0001e4000c101d04 */
.L_x_12:
[----:B------:R-:W-:Y:S05]  /*2b80*/  BSYNC B0 ;  /* 0x0000000000007941 */ /* 0x000fea0003800000 */
.L_x_11:
[----:B------:R-:W-:Y:S05]  /*2b90*/  @!P4 EXIT ;  /* 0x000000000000c94d */ /* 0x000fea0003800000 */
[----:B0-----:R-:W0:Y:S08]  /*2ba0*/  LDC.64 R2, c[0x0][0x2d0] ;  /* 0x0000b400ff027b82 */ /* 0x001e300000000a00 */
[----:B------:R-:W2:Y:S08]  /*2bb0*/  LDC.64 R4, c[0x0][0x2d8] ;  /* 0x0000b600ff047b82 */ /* 0x000eb00000000a00 */
[----:B------:R-:W3:Y:S08]  /*2bc0*/  LDC.64 R6, c[0x0][0x2e0] ;  /* 0x0000b800ff067b82 */ /* 0x000ef00000000a00 */
[----:B------:R-:W4:Y:S01]  /*2bd0*/  LDC.64 R8, c[0x0][0x2e8] ;  /* 0x0000ba00ff087b82 */ /* 0x000f220000000a00 */
[----:B0-----:R-:W-:-:S05]  /*2be0*/  IMAD.WIDE.U32 R2, R75, 0x20, R2 ;  /* 0x000000204b027825 */ /* 0x001fca00078e0002 */
[----:B------:R-:W-:Y:S01]  /*2bf0*/  STG.E.128 desc[UR4][R2.64], R28 ;  /* 0x0000001c02007986 */ /* 0x000fe2000c101d04 */
[----:B--2---:R-:W-:-:S03]  /*2c00*/  IMAD.WIDE.U32 R4, R75, 0x20, R4 ;  /* 0x000000204b047825 */ /* 0x004fc600078e0004 */
[----:B------:R-:W-:Y:S04]  /*2c10*/  STG.E.128 desc[UR4][R2.64+0x10], R32 ;  /* 0x0000102002007986 */ /* 0x000fe8000c101d04 */
[----:B------:R-:W-:Y:S01]  /*2c20*/  STG.E.128 desc[UR4][R4.64], R12 ;  /* 0x0000000c04007986 */ /* 0x000fe2000c101d04 */
[----:B---3--:R-:W-:-:S03]  /*2c30*/  IMAD.WIDE.U32 R6, R75, 0x20, R6 ;  /* 0x000000204b067825 */ /* 0x008fc600078e0006 */
[----:B------:R-:W-:Y:S04]  /*2c40*/  STG.E.128 desc[UR4][R4.64+0x10], R16 ;  /* 0x0000101004007986 */ /* 0x000fe8000c101d04 */
[----:B------:R-:W-:Y:S01]  /*2c50*/  STG.E.128 desc[UR4][R6.64], R60 ;  /* 0x0000003c06007986 */ /* 0x000fe2000c101d04 */
[----:B----4-:R-:W-:-:S03]  /*2c60*/  IMAD.WIDE.U32 R8, R75, 0x20, R8 ;  /* 0x000000204b087825 */ /* 0x010fc600078e0008 */
[----:B------:R-:W-:Y:S04]  /*2c70*/  STG.E.128 desc[UR4][R6.64+0x10], R64 ;  /* 0x0000104006007986 */ /* 0x000fe8000c101d04 */
[----:B------:R-:W-:Y:S04]  /*2c80*/  STG.E.128 desc[UR4][R8.64], R44 ;  /* 0x0000002c08007986 */ /* 0x000fe8000c101d04 */
[----:B------:R-:W-:Y:S01]  /*2c90*/  STG.E.128 desc[UR4][R8.64+0x10], R48 ;  /* 0x0000103008007986 */ /* 0x000fe2000c101d04 */
[----:B------:R-:W-:Y:S05]  /*2ca0*/  EXIT ;  /* 0x000000000000794d */ /* 0x000fea0003800000 */
.L_x_5:
[----:B-----5:R-:W-:Y:S01]  /*2cb0*/  HFMA2.MMA R157, -RZ, RZ, 0, 9.5367431640625e-07 ;  /* 0x00000010ff9d7435 */ /* 0x020fe200000001ff */
[----:B------:R-:W-:Y:S01]  /*2cc0*/  MOV R168, 0x1f ;  /* 0x0000001f00a87802 */ /* 0x000fe20000000f00 */
[----:B------:R-:W-:-:S09]  /*2cd0*/  IMAD.MOV.U32 R94, RZ, RZ, -0x1 ;  /* 0xffffffffff5e7424 */ /* 0x000fd200078e00ff */
[----:B------:R-:W-:Y:S05]  /*2ce0*/  WARPSYNC.COLLECTIVE R94, `(.L_x_13) ;  /* 0x000000005e087348 */ /* 0x000fea0003c00000 */
[----:B------:R0:W1:Y:S02]  /*2cf0*/  SHFL.DOWN P1, R95, R165, R157, R168 ;  /* 0x0800009da55f7389 */ /* 0x00006400000200a8 */
[----:B01----:R-:W-:Y:S01]  /*2d00*/  ENDCOLLECTIVE ;  /* 0x000000000000791b */ /* 0x003fe20003800000 */
.L_x_13:
[----:B------:R-:W-:-:S05]  /*2d10*/  MOV R86, R95 ;  /* 0x0000005f00567202 */ /* 0x000fca0000000f00 */
[----:B------:R-:W-:Y:S01]  /*2d20*/  FADD.FTZ R86, R86, R165 ;  /* 0x000000a556567221 */ /* 0x000fe20000010000 */
[----:B------:R-:W-:-:S07]  /*2d30*/  MOV R165, R166 ;  /* 0x000000a600a57202 */ /* 0x000fce0000000f00 */
[----:B------:R-:W-:Y:S05]  /*2d40*/  WARPSYNC.COLLECTIVE R94, `(.L_x_14) ;  /* 0x000000005e087348 */ /* 0x000fea0003c00000 */
[----:B------:R0:W1:Y:S02]  /*2d50*/  SHFL.DOWN P1, R95, R165, R157, R168 ;  /* 0x0800009da55f7389 */ /* 0x00006400000200a8 */
[----:B01----:R-:W-:Y:S01]  /*2d60*/  ENDCOLLECTIVE ;  /* 0x000000000000791b */ /* 0x003fe20003800000 */
.L_x_14:
[----:B------:R-:W-:Y:S01]  /*2d70*/  HFMA2.MMA R157, -RZ, RZ, 0, 4.76837158203125e-07 ;  /* 0x00000008ff9d7435 */ /* 0x000fe200000001ff */
[----:B------:R-:W-:Y:S01]  /*2d80*/  IMAD.MOV.U32 R165, RZ, RZ, R86 ;  /* 0x000000ffffa57224 */ /* 0x000fe200078e0056 */
[----:B------:R-:W-:-:S09]  /*2d90*/  MOV R87, R95 ;  /* 0x0000005f00577202 */ /* 0x000fd20000000f00 */
[----:B------:R-:W-:Y:S05]  /*2da0*/  WARPSYNC.COLLECTIVE R94, `(.L_x_15) ;  /* 0x000000005e087348 */ /* 0x000fea0003c00000 */
[----:B------:R0:W1:Y:S02]  /*2db0*/  SHFL.DOWN P1, R95, R165, R157, R168 ;  /* 0x0800009da55f7389 */ /* 0x00006400000200a8 */
[----:B01----:R-:W-:Y:S01]  /*2dc0*/  ENDCOLLECTIVE ;  /* 0x000000000000791b */ /* 0x003fe20003800000 */
.L_x_15:
[----:B------:R-:W-:-:S05]  /*2dd0*/  FADD.FTZ R87, R87, R166 ;  /* 0x000000a657577221 */ /* 0x000fca0000010000 */
[----:B------:R-:W-:Y:S02]  /*2de0*/  MOV R165, R87 ;  /* 0x0000005700a57202 */ /* 0x000fe40000000f00 */
[----:B------:R-:W-:-:S07]  /*2df0*/  MOV R89, R95 ;  /* 0x0000005f00597202 */ /* 0x000fce0000000f00 */
[----:B------:R-:W-:Y:S05]  /*2e00*/  WARPSYNC.COLLECTIVE R94, `(.L_x_16) ;  /* 0x000000005e087348 */ /* 0x000fea0003c00000 */
[----:B------:R0:W1:Y:S02]  /*2e10*/  SHFL.DOWN P1, R95, R165, R157, R168 ;  /* 0x0800009da55f7389 */ /* 0x00006400000200a8 */
[----:B01----:R-:W-:Y:S01]  /*2e20*/  ENDCOLLECTIVE ;  /* 0x000000000000791b */ /* 0x003fe20003800000 */
.L_x_16:
[----:B------:R-:W-:Y:S01]  /*2e30*/  FADD.FTZ R89, R86, R89 ;  /* 0x0000005956597221 */ /* 0x000fe20000010000 */
[----:B------:R-:W-:-:S04]  /*2e40*/  HFMA2.MMA R157, -RZ, RZ, 0, 2.384185791015625e-07 ;  /* 0x00000004ff9d7435 */ /* 0x000fc800000001ff */
[----:B------:R-:W-:Y:S01]  /*2e50*/  MOV R165, R89 ;  /* 0x0000005900a57202 */ /* 0x000fe20000000f00 */
[----:B------:R-:W-:-:S07]  /*2e60*/  IMAD.MOV.U32 R88, RZ, RZ, R95 ;  /* 0x000000ffff587224 */ /* 0x000fce00078e005f */
[----:B------:R-:W-:Y:S05]  /*2e70*/  WARPSYNC.COLLECTIVE R94, `(.L_x_17) ;  /* 0x000000005e087348 */ /* 0x000fea0003c00000 */
[----:B------:R0:W1:Y:S02]  /*2e80*/  SHFL.DOWN P1, R95, R165, R157, R168 ;  /* 0x0800009da55f7389 */ /* 0x00006400000200a8 */
[----:B01----:R-:W-:Y:S01]  /*2e90*/  ENDCOLLECTIVE ;  /* 0x000000000000791b */ /* 0x003fe20003800000 */
.L_x_17:
[----:B------:R-:W-:-:S04]  /*2ea0*/  FADD.FTZ R88, R87, R88 ;  /* 0x0000005857587221 */ /* 0x000fc80000010000 */
[----:B------:R-:W-:Y:S01]  /*2eb0*/  IMAD.MOV.U32 R165, RZ, RZ, R88 ;  /* 0x000000ffffa57224 */ /* 0x000fe200078e0058 */
[----:B------:R-:W-:-:S07]  /*2ec0*/  MOV R90, R95 ;  /* 0x0000005f005a7202 */ /* 0x000fce0000000f00 */
[----:B------:R-:W-:Y:S05]  /*2ed0*/  WARPSYNC.COLLECTIVE R94, `(.L_x_18) ;  /* 0x000000005e087348 */ /* 0x000fea0003c00000 */
[----:B------:R0:W1:Y:S02]  /*2ee0*/  SHFL.DOWN P1, R95, R165, R157, R168 ;  /* 0x0800009da55f7389 */ /* 0x00006400000200a8 */
[----:B01----:R-:W-:Y:S01]  /*2ef0*/  ENDCOLLECTIVE ;  /* 0x000000000000791b */ /* 0x003fe20003800000 */
.L_x_18:
[----:B------:R-:W-:Y:S01]  /*2f00*/  FADD.FTZ R90, R89, R90 ;  /* 0x0000005a595a7221 */ /* 0x000fe20000010000 */
[----:B------:R-:W-:-:S04]  /*2f10*/  HFMA2.MMA R157, -RZ, RZ, 0, 1.1920928955078125e-07 ;  /* 0x00000002ff9d7435 */ /* 0x000fc800000001ff */
[----:B------:R-:W-:Y:S02]  /*2f20*/  MOV R165, R90 ;  /* 0x0000005a00a57202 */ /* 0x000fe40000000f00 */
[----:B------:R-:W-:-:S07]  /*2f30*/  MOV R91, R95 ;  /* 0x0000005f005b7202 */ /* 0x000fce0000000f00 */
[----:B------:R-:W-:Y:S05]  /*2f40*/  WARPSYNC.COLLECTIVE R94, `(.L_x_19) ;  /* 0x000000005e087348 */ /* 0x000fea0003c00000 */
[----:B------:R0:W1:Y:S02]  /*2f50*/  SHFL.DOWN P1, R95, R165, R157, R168 ;  /* 0x0800009da55f7389 */ /* 0x00006400000200a8 */
[----:B01----:R-:W-:Y:S01]  /*2f60*/  ENDCOLLECTIVE ;  /* 0x000000000000791b */ /* 0x003fe20003800000 */
.L_x_19:
[----:B------:R-:W-:-:S05]  /*2f70*/  FADD.FTZ R91, R88, R91 ;  /* 0x0000005b585b7221 */ /* 0x000fca0000010000 */
[----:B------:R-:W-:Y:S01]  /*2f80*/  MOV R165, R91 ;  /* 0x0000005b00a57202 */ /* 0x000fe20000000f00 */
[----:B------:R-:W-:-:S07]  /*2f90*/  IMAD.MOV.U32 R93, RZ, RZ, R95 ;  /* 0x000000ffff5d7224 */ /* 0x000fce00078e005f */
[----:B------:R-:W-:Y:S05]  /*2fa0*/  WARPSYNC.COLLECTIVE R94, `(.L_x_20) ;  /* 0x000000005e087348 */ /* 0x000fea0003c00000 */
[----:B------:R0:W1:Y:S02]  /*2fb0*/  SHFL.DOWN P1, R95, R165, R157, R168 ;  /* 0x0800009da55f7389 */ /* 0x00006400000200a8 */
[----:B01----:R-:W-:Y:S01]  /*2fc0*/  ENDCOLLECTIVE ;  /* 0x000000000000791b */ /* 0x003fe20003800000 */
.L_x_20:
[----:B------:R-:W-:-:S05]  /*2fd0*/  FADD.FTZ R93, R90, R93 ;  /* 0x0000005d5a5d7221 */ /* 0x000fca0000010000 */
[----:B------:R-:W-:Y:S01]  /*2fe0*/  MOV R165, R93 ;  /* 0x0000005d00a57202 */ /* 0x000fe20000000f00 */
[----:B------:R-:W-:Y:S01]  /*2ff0*/  IMAD.MOV.U32 R157, RZ, RZ, 0x1 ;  /* 0x00000001ff9d7424 */ /* 0x000fe200078e00ff */
[----:B------:R-:W-:-:S07]  /*3000*/  MOV R92, R95 ;  /* 0x0000005f005c7202 */ /* 0x000fce0000000f00 */
[----:B------:R-:W-:Y:S05]  /*3010*/  WARPSYNC.COLLECTIVE R94, `(.L_x_21) ;  /* 0x000000005e087348 */ /* 0x000fea0003c00000 */
[----:B------:R0:W1:Y:S02]  /*3020*/  SHFL.DOWN P1, R95, R165, R157, R168 ;  /* 0x0800009da55f7389 */ /* 0x00006400000200a8 */
[----:B01----:R-:W-:Y:S01]  /*3030*/  ENDCOLLECTIVE ;  /* 0x000000000000791b */ /* 0x003fe20003800000 */
.L_x_21:
[----:B------:R-:W-:-:S05]  /*3040*/  FADD.FTZ R92, R91, R92 ;  /* 0x0000005c5b5c7221 */ /* 0x000fca0000010000 */
[----:B------:R-:W-:Y:S02]  /*3050*/  MOV R165, R92 ;  /* 0x0000005c00a57202 */ /* 0x000fe40000000f00 */
[----:B------:R-:W-:-:S07]  /*3060*/  MOV R86, R95 ;  /* 0x0000005f00567202 */ /* 0x000fce0000000f00 */
[----:B------:R-:W-:Y:S05]  /*3070*/  WARPSYNC.COLLECTIVE R94, `(.L_x_22) ;  /* 0x000000005e087348 */ /* 0x000fea0003c00000 */
[----:B------:R0:W1:Y:S02]  /*3080*/  SHFL.DOWN P1, R95, R165, R157, R168 ;  /* 0x0800009da55f7389 */ /* 0x00006400000200a8 */
[----:B01----:R-:W-:Y:S01]  /*3090*/  ENDCOLLECTIVE ;  /* 0x000000000000791b */ /* 0x003fe20003800000 */
.L_x_22:
[----:B------:R-:W-:Y:S01]  /*30a0*/  MOV R87, R95 ;  /* 0x0000005f00577202 */ /* 0x000fe20000000f00 */
[----:B------:R-:W-:Y:S06]  /*30b0*/  BRA `(.L_x_23) ;  /* 0xffffffe800947947 */ /* 0x000fec000383ffff */
.L_x_24:
[----:B------:R-:W-:-:S00]  /*30c0*/  BRA `(.L_x_24) ;  /* 0xfffffffc00fc7947 */ /* 0x000fc0000383ffff */
[----:B------:R-:W-:-:S00]  /*30d0*/  NOP ;  /* 0x0000000000007918 */ /* 0x000fc00000000000 */
        /* <DEDUP_REMOVED lines=10> */
.L_x_2924:


//--------------------- .text._ZN10layer_norm31ln_parallel_residual_bwd_kernelINS_13Kernel_traitsI13__nv_bfloat16S2_S2_S2_fjLj4096ELj1ELj1ELj8ELj16ENS_18Kernel_traits_baseILj4096ES2_S2_S2_S2_fjLj256EEEEELb0ELb0ELb1EEEvNS_9BwdParamsE --------------------------
	.section	.text._ZN10layer_norm31ln_parallel_residual_bwd_kernelINS_13Kernel_traitsI13__nv_bfloat16S2_S2_S2_fjLj4096ELj1ELj1ELj8ELj16ENS_18Kernel_traits_baseILj4096ES2_S2_S2_S2_fjLj256EEEEELb0ELb0ELb1EEEvNS_9BwdParamsE,"ax",@progbits
	.align	128
        .global         _ZN10layer_norm31ln_parallel_residual_bwd_kernelINS_13Kernel_traitsI13__nv_bfloat16S2_S2_S2_fjLj4096ELj1ELj1ELj8ELj16ENS_18Kernel_traits_baseILj4096ES2_S2_S2_S2_fjLj256EEEEELb0ELb0ELb1EEEvNS_9BwdParamsE
        .type           _ZN10layer_norm31ln_parallel_residual_bwd_kernelINS_13Kernel_traitsI13__nv_bfloat16S2_S2_S2_fjLj4096ELj1ELj1ELj8ELj16ENS_18Kernel_traits_baseILj4096ES2_S2_S2_S2_fjLj256EEEEELb0ELb0ELb1EEEvNS_9BwdParamsE,@function
        .size           _ZN10layer_norm31ln_parallel_residual_bwd_kernelINS_13Kernel_traitsI13__nv_bfloat16S2_S2_S2_fjLj4096ELj1ELj1ELj8ELj16ENS_18Kernel_traits_baseILj4096ES2_S2_S2_S2_fjLj256EEEEELb0ELb0ELb1EEEvNS_9BwdParamsE,(.L_x_2925 - _ZN10layer_norm31ln_parallel_residual_bwd_kernelINS_13Kernel_traitsI13__nv_bfloat16S2_S2_S2_fjLj4096ELj1ELj1ELj8ELj16ENS_18Kernel_traits_baseILj4096ES2_S2_S2_S2_fjLj256EEEEELb0ELb0ELb1EEEvNS_9BwdParamsE)
        .other          _ZN10layer_norm31ln_parallel_residual_bwd_kernelINS_13Kernel_traitsI13__nv_bfloat16S2_S2_S2_fjLj4096ELj1ELj1ELj8ELj16ENS_18Kernel_traits_baseILj4096ES2_S2_S2_S2_fjLj256EEEEELb0ELb0ELb1EEEvNS_9BwdParamsE,@"STO_CUDA_ENTRY STV_DEFAULT"
_ZN10layer_norm31ln_parallel_residual_bwd_kernelINS_13Kernel_traitsI13__nv_bfloat16S2_S2_S2_fjLj4096ELj1ELj1ELj8ELj16ENS_18Kernel_traits_baseILj4096ES2_S2_S2_S2_fjLj256EEEEELb0ELb0ELb1EEEvNS_9BwdParamsE:
.text._ZN10layer_norm31ln_parallel_residual_bwd_kernelINS_13Kernel_traitsI13__nv_bfloat16S2_S2_S2_fjLj4096ELj1ELj1ELj8ELj16ENS_18Kernel_traits_baseILj4096ES2_S2_S2_S2_fjLj256EEEEELb0ELb0ELb1EEEvNS_9BwdParamsE:
[----:B------:R-:W-:Y:S01]  /*0000*/  LDC R1, c[0x0][0x28] ;  /* 0x00000a00ff017b82 */ /* 0x000fe20000000800 */
[----:B------:R-:W0:Y:S07]  /*0010*/  S2R R62, SR_TID.X ;  /* 0x00000000003e7919 */ /* 0x000e2e0000002100 */
[----:B------:R-:W0:Y:S01]  /*0020*/  S2UR UR4, SR_CTAID.X ;  /* 0x00000000000479c3 */ /* 0x000e220000002500 */
[----:B------:R-:W-:Y:S01]  /*0030*/  ULDC.64 UR6, c[0x0][0x208] ;  /* 0x0000820000067ab9 */ /* 0x000fe20000000a00 */
[----:B------:R-:W-:Y:S01]  /*0040*/  ULDC UR8, c[0x0][0x218] ;  /* 0x0000860000087ab9 */ /* 0x000fe20000000800 */
[----:B------:R-:W-:Y:S01]  /*0050*/  ULDC.U8 UR9, c[0x0][0x2a0] ;  /* 0x0000a80000097ab9 */ /* 0x000fe20000000000 */
[----:B------:R-:W-:Y:S01]  /*0060*/  ULDC UR12, c[0x0][0x290] ;  /* 0x0000a400000c7ab9 */ /* 0x000fe20000000800 */
[----:B------:R-:W-:Y:S01]  /*0070*/  ULDC.64 UR10, c[0x0][0x210] ;  /* 0x00008400000a7ab9 */ /* 0x000fe20000000a00 */
[----:B------:R-:W-:Y:S01]  /*0080*/  ULDC.64 UR14, c[0x0][0x308] ;  /* 0x0000c200000e7ab9 */ /* 0x000fe20000000a00 */
[----:B------:R-:W-:Y:S01]  /*0090*/  ULDC.64 UR16, c[0x0][0x300] ;  /* 0x0000c00000107ab9 */ /* 0x000fe20000000a00 */
[C---:B0-----:R-:W-:Y:S01]  /*00a0*/  LEA.HI R106, R62.reuse, UR4, RZ, 0x18 ;  /* 0x000000043e6a7c11 */ /* 0x041fe2000f8fc0ff */
[----:B------:R-:W-:Y:S01]  /*00b0*/  ULDC UR4, c[0x0][0x214] ;  /* 0x0000850000047ab9 */ /* 0x000fe20000000800 */
[----:B------:R-:W-:-:S02]  /*00c0*/  LOP3.LUT R61, R62, 0xff, RZ, 0xc0, !PT ;  /* 0x000000ff3e3d7812 */ /* 0x000fc400078ec0ff */
[----:B------:R-:W-:-:S13]  /*00d0*/  ISETP.GE.AND P0, PT, R106, UR4, PT ;  /* 0x000000046a007c0c */ /* 0x000fda000bf06270 */
[----:B------:R-:W-:Y:S05]  /*00e0*/  @!P0 BRA `(.L_x_25) ;  /* 0x0000000000848947 */ /* 0x000fea0003800000 */
[----:B------:R-:W-:Y:S02]  /*00f0*/  CS2R R16, SRZ ;  /* 0x0000000000107805 */ /* 0x000fe4000001ff00 */
[----:B------:R-:W-:Y:S02]  /*0100*/  CS2R R18, SRZ ;  /* 0x0000000000127805 */ /* 0x000fe4000001ff00 */
[----:B------:R-:W-:Y:S02]  /*0110*/  CS2R R28, SRZ ;  /* 0x00000000001c7805 */ /* 0x000fe4000001ff00 */
[----:B------:R-:W-:Y:S02]  /*0120*/  CS2R R30, SRZ ;  /* 0x00000000001e7805 */ /* 0x000fe4000001ff00 */
[----:B------:R-:W-:Y:S02]  /*0130*/  CS2R R80, SRZ ;  /* 0x0000000000507805 */ /* 0x000fe4000001ff00 */
[----:B------:R-:W-:-:S02]  /*0140*/  CS2R R82, SRZ ;  /* 0x0000000000527805 */ /* 0x000fc4000001ff00 */
        /* <DEDUP_REMOVED lines=25> */
[----:B------:R-:W-:Y:S01]  /*02e0*/  CS2R R4, SRZ ;  /* 0x0000000000047805 */ /* 0x000fe2000001ff00 */
[----:B------:R-:W-:Y:S06]  /*02f0*/  BRA `(.L_x_26) ;  /* 0x00000028007c7947 */ /* 0x000fec0003800000 */
.L_x_25:
[----:B------:R-:W0:Y:S01]  /*0300*/  LDC.64 R2, c[0x0][0x260] ;  /* 0x00009800ff027b82 */ /* 0x000e220000000a00 */
[----:B------:R-:W-:-:S07]  /*0310*/  ULDC.64 UR4, c[0x0][0x2c8] ;  /* 0x0000b20000047ab9 */ /* 0x000fce0000000a00 */
[----:B------:R-:W1:Y:S01]  /*0320*/  LDC.64 R4, c[0x0][0x268] ;  /* 0x00009a00ff047b82 */ /* 0x000e620000000a00 */
[----:B0-----:R-:W-:-:S05]  /*0330*/  IMAD.WIDE.U32 R2, R61, 0x10, R2 ;  /* 0x000000103d027825 */ /* 0x001fca00078e0002 */
[----:B------:R-:W2:Y:S01]  /*0340*/  LDG.E.128 R8, desc[UR6][R2.64] ;  /* 0x0000000602087981 */ /* 0x000ea2000c1e1d00 */
[----:B-1----:R-:W-:-:S03]  /*0350*/  IMAD.WIDE.U32 R4, R61, 0x10, R4 ;  /* 0x000000103d047825 */ /* 0x002fc600078e0004 */
[----:B------:R-:W3:Y:S04]  /*0360*/  LDG.E.128 R16, desc[UR6][R2.64+0x1000] ;  /* 0x0010000602107981 */ /* 0x000ee8000c1e1d00 */
[----:B------:R-:W4:Y:S04]  /*0370*/  LDG.E.128 R12, desc[UR6][R4.64] ;  /* 0x00000006040c7981 */ /* 0x000f28000c1e1d00 */
[----:B------:R-:W5:Y:S01]  /*0380*/  LDG.E.128 R20, desc[UR6][R4.64+0x1000] ;  /* 0x0010000604147981 */ /* 0x000f62000c1e1d00 */
[----:B------:R-:W-:Y:S01]  /*0390*/  ISETP.NE.U32.AND P0, PT, RZ, UR4, PT ;  /* 0x00000004ff007c0c */ /* 0x000fe2000bf05070 */
[----:B------:R-:W-:-:S02]  /*03a0*/  HFMA2.MMA R144, -RZ, RZ, 0, 5.9604644775390625e-08 ;  /* 0x00000001ff907435 */ /* 0x000fc400000001ff */
[----:B------:R-:W-:Y:S02]  /*03b0*/  HFMA2.MMA R107, -RZ, RZ, 0, 0 ;  /* 0x00000000ff6b7435 */ /* 0x000fe400000001ff */
[----:B------:R-:W-:Y:S01]  /*03c0*/  HFMA2.MMA R125, -RZ, RZ, 0, 0 ;  /* 0x00000000ff7d7435 */ /* 0x000fe200000001ff */
[----:B------:R-:W-:Y:S02]  /*03d0*/  ISETP.NE.AND.EX P0, PT, RZ, UR5, PT, P0 ;  /* 0x00000005ff007c0c */ /* 0x000fe4000bf05300 */
[----:B------:R-:W-:Y:S01]  /*03e0*/  CS2R R102, SRZ ;  /* 0x0000000000667805 */ /* 0x000fe2000001ff00 */
[----:B------:R-:W-:Y:S01]  /*03f0*/  IMAD.MOV.U32 R108, RZ, RZ, RZ ;  /* 0x000000ffff6c7224 */ /* 0x000fe200078e00ff */
[----:B------:R-:W-:Y:S02]  /*0400*/  CS2R R94, SRZ ;  /* 0x00000000005e7805 */ /* 0x000fe4000001ff00 */
[----:B------:R-:W-:Y:S02]  /*0410*/  CS2R R98, SRZ ;  /* 0x0000000000627805 */ /* 0x000fe4000001ff00 */
[----:B------:R-:W-:-:S02]  /*0420*/  CS2R R84, SRZ ;  /* 0x0000000000547805 */ /* 0x000fc4000001ff00 */
[----:B------:R-:W-:Y:S02]  /*0430*/  CS2R R88, SRZ ;  /* 0x0000000000587805 */ /* 0x000fe4000001ff00 */
[----:B------:R-:W-:Y:S02]  /*0440*/  MOV R60, RZ ;  /* 0x000000ff003c7202 */ /* 0x000fe40000000f00 */
        /* <DEDUP_REMOVED lines=19> */
[----:B------:R-:W-:Y:S01]  /*0580*/  CS2R R96, SRZ ;  /* 0x0000000000607805 */ /* 0x000fe2000001ff00 */
[----:B------:R-:W-:Y:S01]  /*0590*/  IMAD.MOV.U32 R142, RZ, RZ, RZ ;  /* 0x000000ffff8e7224 */ /* 0x000fe200078e00ff */
[----:B------:R-:W-:Y:S02]  /*05a0*/  CS2R R104, SRZ ;  /* 0x0000000000687805 */ /* 0x000fe4000001ff00 */
[----:B------:R-:W-:-:S02]  /*05b0*/  CS2R R46, SRZ ;  /* 0x00000000002e7805 */ /* 0x000fc4000001ff00 */
[----:B------:R-:W-:Y:S02]  /*05c0*/  CS2R R64, SRZ ;  /* 0x0000000000407805 */ /* 0x000fe4000001ff00 */
[----:B------:R-:W-:Y:S02]  /*05d0*/  CS2R R44, SRZ ;  /* 0x00000000002c7805 */ /* 0x000fe4000001ff00 */
[----:B------:R-:W-:Y:S02]  /*05e0*/  MOV R63, RZ ;  /* 0x000000ff003f7202 */ /* 0x000fe40000000f00 */
[----:B--2---:R-:W-:Y:S02]  /*05f0*/  PRMT R126, R8, 0x7632, R126 ;  /* 0x00007632087e7816 */ /* 0x004fe4000000007e */
[----:B------:R-:W-:Y:S02]  /*0600*/  PRMT R129, R11, 0x7632, R129 ;  /* 0x000076320b817816 */ /* 0x000fe40000000081 */
[----:B---3--:R-:W-:-:S02]  /*0610*/  PRMT R135, R17, 0x7632, R135 ;  /* 0x0000763211877816 */ /* 0x008fc40000000087 */
[----:B------:R-:W-:Y:S02]  /*0620*/  PRMT R127, R9, 0x7632, R127 ;  /* 0x00007632097f7816 */ /* 0x000fe4000000007f */
[----:B----4-:R-:W-:Y:S02]  /*0630*/  PRMT R132, R14, 0x7632, R132 ;  /* 0x000076320e847816 */ /* 0x010fe40000000084 */
[----:B------:R-:W-:Y:S02]  /*0640*/  PRMT R128, R10, 0x7632, R128 ;  /* 0x000076320a807816 */ /* 0x000fe40000000080 */
[----:B-----5:R-:W-:Y:S02]  /*0650*/  PRMT R138, R20, 0x7632, R138 ;  /* 0x00007632148a7816 */ /* 0x020fe4000000008a */
[----:B------:R-:W-:Y:S02]  /*0660*/  PRMT R141, R23, 0x7632, R141 ;  /* 0x00007632178d7816 */ /* 0x000fe4000000008d */
[----:B------:R-:W-:-:S02]  /*0670*/  PRMT R130, R12, 0x7632, R130 ;  /* 0x000076320c827816 */ /* 0x000fc40000000082 */
[----:B------:R-:W-:Y:S02]  /*0680*/  PRMT R131, R13, 0x7632, R131 ;  /* 0x000076320d837816 */ /* 0x000fe40000000083 */
[----:B------:R-:W-:Y:S02]  /*0690*/  PRMT R133, R15, 0x7632, R133 ;  /* 0x000076320f857816 */ /* 0x000fe40000000085 */
[----:B------:R-:W-:Y:S02]  /*06a0*/  PRMT R134, R16, 0x7632, R134 ;  /* 0x0000763210867816 */ /* 0x000fe40000000086 */
[----:B------:R-:W-:Y:S02]  /*06b0*/  PRMT R136, R18, 0x7632, R136 ;  /* 0x0000763212887816 */ /* 0x000fe40000000088 */
[----:B------:R-:W-:Y:S02]  /*06c0*/  PRMT R137, R19, 0x7632, R137 ;  /* 0x0000763213897816 */ /* 0x000fe40000000089 */
[----:B------:R-:W-:-:S02]  /*06d0*/  PRMT R139, R21, 0x7632, R139 ;  /* 0x00007632158b7816 */ /* 0x000fc4000000008b */
[----:B------:R-:W-:Y:S01]  /*06e0*/  PRMT R140, R22, 0x7632, R140 ;  /* 0x00007632168c7816 */ /* 0x000fe2000000008c */
[----:B------:R-:W-:Y:S01]  /*06f0*/  IMAD.U32 R111, R10, 0x10000, RZ ;  /* 0x000100000a6f7824 */ /* 0x000fe200078e00ff */
[----:B------:R-:W-:Y:S01]  /*0700*/  SHF.L.U32 R109, R8, 0x10, RZ ;  /* 0x00000010086d7819 */ /* 0x000fe200000006ff */
        /* <DEDUP_REMOVED lines=29> */
[----:B------:R-:W-:-:S07]  /*08e0*/  SHF.L.U32 R140, R140, 0x10, RZ ;  /* 0x000000108c8c7819 */ /* 0x000fce00000006ff */
.L_x_29:
[----:B0-----:R-:W0:Y:S01]  /*08f0*/  LDC.64 R38, c[0x0][0x250] ;  /* 0x00009400ff267b82 */ /* 0x001e220000000a00 */
[----:B------:R-:W-:-:S05]  /*0900*/  IMAD R0, R106, UR8, RZ ;  /* 0x000000086a007c24 */ /* 0x000fca000f8e02ff */
[----:B------:R-:W-:Y:S02]  /*0910*/  SHF.R.S32.HI R21, RZ, 0x1f, R0 ;  /* 0x0000001fff157819 */ /* 0x000fe40000011400 */
[----:B------:R-:W1:Y:S02]  /*0920*/  LDC.64 R32, c[0x0][0x238] ;  /* 0x00008e00ff207b82 */ /* 0x000e640000000a00 */
[----:B------:R-:W-:-:S04]  /*0930*/  LEA.HI R0, R21, R0, RZ, 0x3 ;  /* 0x0000000015007211 */ /* 0x000fc800078f18ff */
[----:B------:R-:W-:Y:S02]  /*0940*/  LEA.HI.SX32 R143, R0, R61, 0x1d ;  /* 0x0000003d008f7211 */ /* 0x000fe400078feaff */
[----:B------:R-:W2:Y:S08]  /*0950*/  LDC.64 R148, c[0x0][0x258] ;  /* 0x00009600ff947b82 */ /* 0x000eb00000000a00 */
[----:B------:R-:W3:Y:S01]  /*0960*/  LDC.64 R2, c[0x0][0x2c0] ;  /* 0x0000b000ff027b82 */ /* 0x000ee20000000a00 */
[----:B0-----:R-:W-:-:S05]  /*0970*/  IMAD.WIDE R38, R106, 0x4, R38 ;  /* 0x000000046a267825 */ /* 0x001fca00078e0226 */
[----:B------:R0:W4:Y:S02]  /*0980*/  LDG.E R0, desc[UR6][R38.64] ;  /* 0x0000000626007981 */ /* 0x000124000c1e1900 */
[----:B------:R-:W0:Y:S01]  /*0990*/  LDC.64 R36, c[0x0][0x2b8] ;  /* 0x0000ae00ff247b82 */ /* 0x000e220000000a00 */
[----:B-1----:R-:W-:-:S06]  /*09a0*/  IMAD.WIDE.U32 R20, R143, 0x10, R32 ;  /* 0x000000108f147825 */ /* 0x002fcc00078e0020 */
[----:B------:R-:W4:Y:S01]  /*09b0*/  LDG.E.128 R20, desc[UR6][R20.64] ;  /* 0x0000000614147981 */ /* 0x000f22000c1e1d00 */
[----:B--2---:R-:W-:Y:S01]  /*09c0*/  IMAD.WIDE R148, R106, 0x4, R148 ;  /* 0x000000046a947825 */ /* 0x004fe200078e0294 */
[----:B------:R-:W1:Y:S05]  /*09d0*/  @P0 LDC.64 R146, c[0x0][0x2c8] ;  /* 0x0000b200ff920b82 */ /* 0x000e6a0000000a00 */
[----:B------:R2:W2:Y:S01]  /*09e0*/  LDG.E R148, desc[UR6][R148.64] ;  /* 0x0000000694947981 */ /* 0x0004a2000c1e1900 */
[----:B---3--:R-:W-:-:S06]  /*09f0*/  IMAD.WIDE.U32 R24, R143, 0x10, R2 ;  /* 0x000000108f187825 */ /* 0x008fcc00078e0002 */
[----:B------:R-:W3:Y:S01]  /*0a00*/  LDG.E.128 R24, desc[UR6][R24.64] ;  /* 0x0000000618187981 */ /* 0x000ee2000c1e1d00 */
[----:B0-----:R-:W-:-:S06]  /*0a10*/  IMAD.WIDE.U32 R28, R143, 0x10, R36 ;  /* 0x000000108f1c7825 */ /* 0x001fcc00078e0024 */
[----:B------:R-:W3:Y:S01]  /*0a20*/  LDG.E.128 R28, desc[UR6][R28.64] ;  /* 0x000000061c1c7981 */ /* 0x000ee2000c1e1d00 */
[----:B------:R-:W-:-:S05]  /*0a30*/  IADD3 R145, R143, 0x100, RZ ;  /* 0x000001008f917810 */ /* 0x000fca0007ffe0ff */
[----:B------:R-:W-:-:S06]  /*0a40*/  IMAD.WIDE.U32 R32, R145, 0x10, R32 ;  /* 0x0000001091207825 */ /* 0x000fcc00078e0020 */
[----:B------:R-:W3:Y:S01]  /*0a50*/  LDG.E.128 R32, desc[UR6][R32.64] ;  /* 0x0000000620207981 */ /* 0x000ee2000c1e1d00 */
[C---:B------:R-:W-:Y:S02]  /*0a60*/  IMAD.WIDE.U32 R38, R145.reuse, 0x10, R2 ;  /* 0x0000001091267825 */ /* 0x040fe400078e0002 */
[----:B------:R-:W0:Y:S02]  /*0a70*/  @P0 LDC.64 R2, c[0x0][0x2c8] ;  /* 0x0000b200ff020b82 */ /* 0x000e240000000a00 */
[----:B------:R-:W-:Y:S02]  /*0a80*/  IMAD.WIDE.U32 R40, R145, 0x10, R36 ;  /* 0x0000001091287825 */ /* 0x000fe400078e0024 */
[----:B------:R-:W3:Y:S04]  /*0a90*/  LDG.E.128 R36, desc[UR6][R38.64] ;  /* 0x0000000626247981 */ /* 0x000ee8000c1e1d00 */
[----:B------:R-:W3:Y:S01]  /*0aa0*/  LDG.E.128 R40, desc[UR6][R40.64] ;  /* 0x0000000628287981 */ /* 0x000ee2000c1e1d00 */
[----:B------:R-:W-:Y:S01]  /*0ab0*/  ISETP.NE.AND P2, PT, RZ, UR9, PT ;  /* 0x00000009ff007c0c */ /* 0x000fe2000bf45270 */
[----:B-1----:R-:W-:-:S05]  /*0ac0*/  @P0 IMAD.WIDE.U32 R146, R143, 0x10, R146 ;  /* 0x000000108f920825 */ /* 0x002fca00078e0092 */
[----:B------:R-:W5:Y:S01]  /*0ad0*/  @P0 LDG.E.128 R4, desc[UR6][R146.64] ;  /* 0x0000000692040981 */ /* 0x000f62000c1e1d00 */
[----:B0-----:R-:W-:-:S05]  /*0ae0*/  @P0 IMAD.WIDE.U32 R2, R145, 0x10, R2 ;  /* 0x0000001091020825 */ /* 0x001fca00078e0002 */
[----:B------:R0:W5:Y:S01]  /*0af0*/  @P0 LDG.E.128 R8, desc[UR6][R2.64] ;  /* 0x0000000602080981 */ /* 0x000162000c1e1d00 */
[----:B------:R-:W-:Y:S01]  /*0b00*/  UMOV UR4, 0xffffffff ;  /* 0xffffffff00047882 */ /* 0x000fe20000000000 */
[----:B------:R-:W-:Y:S02]  /*0b10*/  IADD3 R106, R106, UR10, RZ ;  /* 0x0000000a6a6a7c10 */ /* 0x000fe4000fffe0ff */
[----:B------:R-:W-:Y:S02]  /*0b20*/  LOP3.LUT P1, RZ, R62, 0x1f, RZ, 0xc0, !PT ;  /* 0x0000001f3eff7812 */ /* 0x000fe4000782c0ff */
[----:B------:R-:W-:Y:S02]  /*0b30*/  ISETP.GE.AND P3, PT, R106, UR11, PT ;  /* 0x0000000b6a007c0c */ /* 0x000fe4000bf66270 */
[----:B----4-:R-:W-:Y:S02]  /*0b40*/  FSEL R165, R0, RZ, !P2 ;  /* 0x000000ff00a57208 */ /* 0x010fe40005000000 */
[----:B------:R-:W-:-:S05]  /*0b50*/  SHF.L.U32 R0, R20, 0x10, RZ ;  /* 0x0000001014007819 */ /* 0x000fca00000006ff */
[----:B--2---:R-:W-:-:S04]  /*0b60*/  FADD.FTZ R149, R0, -R165 ;  /* 0x800000a500957221 */ /* 0x004fc80000010000 */
[----:B------:R-:W-:Y:S01]  /*0b70*/  FMUL.FTZ R0, R148, R149 ;  /* 0x0000009594007220 */ /* 0x000fe20000410000 */
[----:B------:R-:W-:-:S05]  /*0b80*/  SHF.L.U32 R149, R21, 0x10, RZ ;  /* 0x0000001015957819 */ /* 0x000fca00000006ff */
[----:B------:R-:W-:Y:S01]  /*0b90*/  FADD.FTZ R149, -R165, R149 ;  /* 0x00000095a5957221 */ /* 0x000fe20000010100 */
[----:B---3--:R-:W-:Y:S01]  /*0ba0*/  IMAD.U32 R153, R25, 0x10000, RZ ;  /* 0x0001000019997824 */ /* 0x008fe200078e00ff */
[----:B0-----:R-:W-:Y:S01]  /*0bb0*/  SHF.L.U32 R2, R22, 0x10, RZ ;  /* 0x0000001016027819 */ /* 0x001fe200000006ff */
[----:B------:R-:W-:Y:S02]  /*0bc0*/  IMAD.U32 R151, R24, 0x10000, RZ ;  /* 0x0001000018977824 */ /* 0x000fe400078e00ff */
[----:B------:R-:W-:Y:S01]  /*0bd0*/  FMUL.FTZ R146, R148, R149 ;  /* 0x0000009594927220 */ /* 0x000fe20000410000 */
[----:B------:R-:W-:Y:S01]  /*0be0*/  FMUL.FTZ R149, R114, R153 ;  /* 0x0000009972957220 */ /* 0x000fe20000410000 */
[----:B------:R-:W-:Y:S01]  /*0bf0*/  SHF.L.U32 R3, R29, 0x10, RZ ;  /* 0x000000101d037819 */ /* 0x000fe200000006ff */
[----:B------:R-:W-:Y:S01]  /*0c00*/  FMUL.FTZ R152, R113, R151 ;  /* 0x0000009771987220 */ /* 0x000fe20000410000 */
[----:B------:R-:W-:Y:S01]  /*0c10*/  SHF.L.U32 R150, R28, 0x10, RZ ;  /* 0x000000101c967819 */ /* 0x000fe200000006ff */
[----:B------:R-:W-:Y:S01]  /*0c20*/  FADD.FTZ R99, R153, R99 ;  /* 0x0000006399637221 */ /* 0x000fe20000010000 */
[C---:B------:R-:W-:Y:S01]  /*0c30*/  FFMA.FTZ R98, R146.reuse, R153, R98 ;  /* 0x0000009992627223 */ /* 0x040fe20000010062 */
[----:B------:R-:W-:Y:S01]  /*0c40*/  FADD.FTZ R100, R3, R100 ;  /* 0x0000006403647221 */ /* 0x000fe20000010000 */
[-C--:B------:R-:W-:Y:S01]  /*0c50*/  FFMA.FTZ R101, R146, R3.reuse, R101 ;  /* 0x0000000392657223 */ /* 0x080fe20000010065 */
[----:B------:R-:W-:Y:S01]  /*0c60*/  FFMA.FTZ R149, R110, R3, R149 ;  /* 0x000000036e957223 */ /* 0x000fe20000010095 */
[----:B------:R-:W-:Y:S01]  /*0c70*/  FADD.FTZ R3, -R165, R2 ;  /* 0x00000002a5037221 */ /* 0x000fe20000010100 */
[----:B------:R-:W-:-:S02]  /*0c80*/  IMAD.U32 R153, R26, 0x10000, RZ ;  /* 0x000100001a997824 */ /* 0x000fc400078e00ff */
[----:B------:R-:W-:Y:S01]  /*0c90*/  FADD.FTZ R108, R151, R108 ;  /* 0x0000006c976c7221 */ /* 0x000fe20000010000 */
[----:B------:R-:W-:Y:S01]  /*0ca0*/  FFMA.FTZ R107, R0, R151, R107 ;  /* 0x00000097006b7223 */ /* 0x000fe2000001006b */
[----:B------:R-:W-:Y:S01]  /*0cb0*/  FADD.FTZ R142, R150, R142 ;  /* 0x0000008e968e7221 */ /* 0x000fe20000010000 */
[-C--:B------:R-:W-:Y:S01]  /*0cc0*/  FFMA.FTZ R125, R0, R150.reuse, R125 ;  /* 0x00000096007d7223 */ /* 0x080fe2000001007d */
[----:B------:R-:W-:Y:S01]  /*0cd0*/  FFMA.FTZ R147, R109, R150, R152 ;  /* 0x000000966d937223 */ /* 0x000fe20000010098 */
[----:B------:R-:W-:Y:S01]  /*0ce0*/  SHF.L.U32 R151, R30, 0x10, RZ ;  /* 0x000000101e977819 */ /* 0x000fe200000006ff */
[----:B------:R-:W-:Y:S01]  /*0cf0*/  FMUL.FTZ R150, R148, R3 ;  /* 0x0000000394967220 */ /* 0x000fe20000410000 */
[----:B------:R-:W-:-:S03]  /*0d00*/  FMUL.FTZ R2, R115, R153 ;  /* 0x0000009973027220 */ /* 0x000fc60000410000 */
[----:B------:R-:W-:Y:S01]  /*0d10*/  FADD.FTZ R92, R151, R92 ;  /* 0x0000005c975c7221 */ /* 0x000fe20000010000 */
[-C--:B------:R-:W-:Y:S01]  /*0d20*/  FFMA.FTZ R93, R150, R151.reuse, R93 ;  /* 0x00000097965d7223 */ /* 0x080fe2000001005d */
[----:B------:R-:W-:Y:S01]  /*0d30*/  FFMA.FTZ R151, R111, R151, R2 ;  /* 0x000000976f977223 */ /* 0x000fe20000010002 */
[----:B------:R-:W-:Y:S02]  /*0d40*/  SHF.L.U32 R2, R23, 0x10, RZ ;  /* 0x0000001017027819 */ /* 0x000fe400000006ff */
[----:B------:R-:W-:Y:S01]  /*0d50*/  PRMT R20, R20, 0x7632, R20 ;  /* 0x0000763214147816 */ /* 0x000fe20000000014 */
[----:B------:R-:W-:Y:S01]  /*0d60*/  FADD.FTZ R89, R153, R89 ;  /* 0x0000005999597221 */ /* 0x000fe20000010000 */
[----:B------:R-:W-:Y:S01]  /*0d70*/  FFMA.FTZ R90, R150, R153, R90 ;  /* 0x00000099965a7223 */ /* 0x000fe2000001005a */
[----:B------:R-:W-:Y:S01]  /*0d80*/  FADD.FTZ R153, -R165, R2 ;  /* 0x00000002a5997221 */ /* 0x000fe20000010100 */
[----:B------:R-:W-:Y:S01]  /*0d90*/  SHF.L.U32 R20, R20, 0x10, RZ ;  /* 0x0000001014147819 */ /* 0x000fe200000006ff */
[----:B------:R-:W-:Y:S01]  /*0da0*/  IMAD.U32 R2, R27, 0x10000, RZ ;  /* 0x000100001b027824 */ /* 0x000fe200078e00ff */
[----:B------:R-:W-:-:S02]  /*0db0*/  PRMT R24, R24, 0x7632, R24 ;  /* 0x0000763218187816 */ /* 0x000fc40000000018 */
[----:B------:R-:W-:Y:S01]  /*0dc0*/  PRMT R21, R21, 0x7632, R21 ;  /* 0x0000763215157816 */ /* 0x000fe20000000015 */
[----:B------:R-:W-:Y:S01]  /*0dd0*/  FMUL.FTZ R153, R148, R153 ;  /* 0x0000009994997220 */ /* 0x000fe20000410000 */
[----:B------:R-:W-:Y:S01]  /*0de0*/  SHF.L.U32 R152, R31, 0x10, RZ ;  /* 0x000000101f987819 */ /* 0x000fe200000006ff */
[----:B------:R-:W-:Y:S01]  /*0df0*/  FMUL.FTZ R3, R116, R2 ;  /* 0x0000000274037220 */ /* 0x000fe20000410000 */
[----:B------:R-:W-:Y:S01]  /*0e00*/  PRMT R28, R28, 0x7632, R28 ;  /* 0x000076321c1c7816 */ /* 0x000fe2000000001c */
[----:B------:R-:W-:Y:S01]  /*0e10*/  FADD.FTZ R155, -R165, R20 ;  /* 0x00000014a59b7221 */ /* 0x000fe20000010100 */
[----:B------:R-:W-:Y:S01]  /*0e20*/  IMAD.U32 R24, R24, 0x10000, RZ ;  /* 0x0001000018187824 */ /* 0x000fe200078e00ff */
[----:B------:R-:W-:Y:S02]  /*0e30*/  SHF.L.U32 R21, R21, 0x10, RZ ;  /* 0x0000001015157819 */ /* 0x000fe400000006ff */
[----:B------:R-:W-:Y:S01]  /*0e40*/  PRMT R22, R22, 0x7632, R22 ;  /* 0x0000763216167816 */ /* 0x000fe20000000016 */
[----:B------:R-:W-:Y:S01]  /*0e50*/  FADD.FTZ R85, R152, R85 ;  /* 0x0000005598557221 */ /* 0x000fe20000010000 */
[-C--:B------:R-:W-:Y:S01]  /*0e60*/  FFMA.FTZ R86, R153, R152.reuse, R86 ;  /* 0x0000009899567223 */ /* 0x080fe20000010056 */
[----:B------:R-:W-:Y:S01]  /*0e70*/  SHF.L.U32 R28, R28, 0x10, RZ ;  /* 0x000000101c1c7819 */ /* 0x000fe200000006ff */
[----:B------:R-:W-:Y:S01]  /*0e80*/  FFMA.FTZ R152, R112, R152, R3 ;  /* 0x0000009870987223 */ /* 0x000fe20000010003 */
[----:B------:R-:W-:Y:S01]  /*0e90*/  FMUL.FTZ R155, R148, R155 ;  /* 0x0000009b949b7220 */ /* 0x000fe20000410000 */
[----:B------:R-:W-:Y:S01]  /*0ea0*/  FMUL.FTZ R3, R130, R24 ;  /* 0x0000001882037220 */ /* 0x000fe20000410000 */
[----:B------:R-:W-:Y:S01]  /*0eb0*/  PRMT R25, R25, 0x7632, R25 ;  /* 0x0000763219197816 */ /* 0x000fe20000000019 */
[----:B------:R-:W-:Y:S01]  /*0ec0*/  FADD.FTZ R21, -R165, R21 ;  /* 0x00000015a5157221 */ /* 0x000fe20000010100 */
[----:B------:R-:W-:-:S02]  /*0ed0*/  SHF.L.U32 R22, R22, 0x10, RZ ;  /* 0x0000001016167819 */ /* 0x000fc400000006ff */
[----:B------:R-:W-:Y:S01]  /*0ee0*/  PRMT R23, R23, 0x7632, R23 ;  /* 0x0000763217177816 */ /* 0x000fe20000000017 */
[----:B------:R-:W-:Y:S01]  /*0ef0*/  FADD.FTZ R105, R28, R105 ;  /* 0x000000691c697221 */ /* 0x000fe20000010000 */
[----:B------:R-:W-:Y:S01]  /*0f00*/  FFMA.FTZ R104, R155, R28, R104 ;  /* 0x0000001c9b687223 */ /* 0x000fe20000010068 */
[----:B------:R-:W-:Y:S01]  /*0f10*/  PRMT R29, R29, 0x7632, R29 ;  /* 0x000076321d1d7816 */ /* 0x000fe2000000001d */
[----:B------:R-:W-:Y:S01]  /*0f20*/  FADD.FTZ R82, R2, R82 ;  /* 0x0000005202527221 */ /* 0x000fe20000010000 */
[----:B------:R-:W-:Y:S01]  /*0f30*/  FFMA.FTZ R83, R153, R2, R83 ;  /* 0x0000000299537223 */ /* 0x000fe20000010053 */
[----:B------:R-:W-:Y:S01]  /*0f40*/  FFMA.FTZ R28, R126, R28, R3 ;  /* 0x0000001c7e1c7223 */ /* 0x000fe20000010003 */
[----:B------:R-:W-:Y:S01]  /*0f50*/  PRMT R26, R26, 0x7632, R26 ;  /* 0x000076321a1a7816 */ /* 0x000fe2000000001a */
[----:B------:R-:W-:Y:S01]  /*0f60*/  IMAD.U32 R2, R25, 0x10000, RZ ;  /* 0x0001000019027824 */ /* 0x000fe200078e00ff */
[----:B------:R-:W-:Y:S01]  /*0f70*/  PRMT R30, R30, 0x7632, R30 ;  /* 0x000076321e1e7816 */ /* 0x000fe2000000001e */
[----:B------:R-:W-:Y:S01]  /*0f80*/  FMUL.FTZ R154, R148, R21 ;  /* 0x00000015949a7220 */ /* 0x000fe20000410000 */
[----:B------:R-:W-:Y:S01]  /*0f90*/  SHF.L.U32 R23, R23, 0x10, RZ ;  /* 0x0000001017177819 */ /* 0x000fe200000006ff */
[----:B------:R-:W-:Y:S01]  /*0fa0*/  FADD.FTZ R3, -R165, R22 ;  /* 0x00000016a5037221 */ /* 0x000fe20000010100 */
[----:B------:R-:W-:-:S02]  /*0fb0*/  PRMT R27, R27, 0x7632, R27 ;  /* 0x000076321b1b7816 */ /* 0x000fc4000000001b */
[----:B------:R-:W-:Y:S01]  /*0fc0*/  SHF.L.U32 R29, R29, 0x10, RZ ;  /* 0x000000101d1d7819 */ /* 0x000fe200000006ff */
[-C--:B------:R-:W-:Y:S01]  /*0fd0*/  FMUL.FTZ R20, R131, R2.reuse ;  /* 0x0000000283147220 */ /* 0x080fe20000410000 */
[----:B------:R-:W-:Y:S01]  /*0fe0*/  SHF.L.U32 R157, R30, 0x10, RZ ;  /* 0x000000101e9d7819 */ /* 0x000fe200000006ff */
[----:B------:R-:W-:Y:S01]  /*0ff0*/  FADD.FTZ R94, R2, R94 ;  /* 0x0000005e025e7221 */ /* 0x000fe20000010000 */
[----:B------:R-:W-:Y:S01]  /*1000*/  PRMT R31, R31, 0x7632, R31 ;  /* 0x000076321f1f7816 */ /* 0x000fe2000000001f */
[----:B------:R-:W-:Y:S01]  /*1010*/  FFMA.FTZ R95, R154, R2, R95 ;  /* 0x000000029a5f7223 */ /* 0x000fe2000001005f */
[----:B------:R-:W-:Y:S02]  /*1020*/  IMAD.U32 R21, R26, 0x10000, RZ ;  /* 0x000100001a157824 */ /* 0x000fe400078e00ff */
[----:B------:R-:W-:Y:S01]  /*1030*/  FMUL.FTZ R30, R148, R3 ;  /* 0x00000003941e7220 */ /* 0x000fe20000410000 */
[----:B------:R-:W-:Y:S01]  /*1040*/  FADD.FTZ R23, -R165, R23 ;  /* 0x00000017a5177221 */ /* 0x000fe20000010100 */
[----:B------:R-:W-:-:S02]  /*1050*/  IMAD.U32 R2, R27, 0x10000, RZ ;  /* 0x000100001b027824 */ /* 0x000fc400078e00ff */
[----:B------:R-:W-:Y:S01]  /*1060*/  FADD.FTZ R96, R29, R96 ;  /* 0x000000601d607221 */ /* 0x000fe20000010000 */
[-C--:B------:R-:W-:Y:S01]  /*1070*/  FFMA.FTZ R97, R154, R29.reuse, R97 ;  /* 0x0000001d9a617223 */ /* 0x080fe20000010061 */
[----:B------:R-:W-:Y:S01]  /*1080*/  SHF.L.U32 R31, R31, 0x10, RZ ;  /* 0x000000101f1f7819 */ /* 0x000fe200000006ff */
[----:B------:R-:W-:Y:S01]  /*1090*/  FFMA.FTZ R29, R127, R29, R20 ;  /* 0x0000001d7f1d7223 */ /* 0x000fe20000010014 */
[-C--:B------:R-:W-:Y:S01]  /*10a0*/  FMUL.FTZ R3, R132, R21.reuse ;  /* 0x0000001584037220 */ /* 0x080fe20000410000 */
[----:B------:R-:W-:Y:S01]  /*10b0*/  FADD.FTZ R84, R21, R84 ;  /* 0x0000005415547221 */ /* 0x000fe20000010000 */
[----:B------:R-:W-:Y:S01]  /*10c0*/  FFMA.FTZ R87, R30, R21, R87 ;  /* 0x000000151e577223 */ /* 0x000fe20000010057 */
[----:B------:R-:W-:Y:S01]  /*10d0*/  FMUL.FTZ R156, R148, R23 ;  /* 0x00000017949c7220 */ /* 0x000fe20000410000 */
[-C--:B------:R-:W-:Y:S01]  /*10e0*/  FMUL.FTZ R20, R133, R2.reuse ;  /* 0x0000000285147220 */ /* 0x080fe20000410000 */
[----:B------:R-:W-:Y:S01]  /*10f0*/  PRMT R21, R34, 0x7632, R21 ;  /* 0x0000763222157816 */ /* 0x000fe20000000015 */
[----:B------:R-:W-:Y:S01]  /*1100*/  FADD.FTZ R72, R31, R72 ;  /* 0x000000481f487221 */ /* 0x000fe20000010000 */
[-C--:B------:R-:W-:Y:S01]  /*1110*/  FFMA.FTZ R81, R156, R31.reuse, R81 ;  /* 0x0000001f9c517223 */ /* 0x080fe20000010051 */
[----:B------:R-:W-:Y:S01]  /*1120*/  FADD.FTZ R60, R2, R60 ;  /* 0x0000003c023c7221 */ /* 0x000fe20000010000 */
[----:B------:R-:W-:Y:S01]  /*1130*/  FFMA.FTZ R67, R156, R2, R67 ;  /* 0x000000029c437223 */ /* 0x000fe20000010043 */
[----:B------:R-:W-:Y:S01]  /*1140*/  FFMA.FTZ R31, R129, R31, R20 ;  /* 0x0000001f811f7223 */ /* 0x000fe20000010014 */
[----:B------:R-:W-:-:S02]  /*1150*/  PRMT R2, R32, 0x7632, R2 ;  /* 0x0000763220027816 */ /* 0x000fc40000000002 */
[----:B------:R-:W-:Y:S02]  /*1160*/  SHF.L.U32 R21, R21, 0x10, RZ ;  /* 0x0000001015157819 */ /* 0x000fe400000006ff */
[----:B------:R-:W-:Y:S02]  /*1170*/  PRMT R20, R33, 0x7632, R20 ;  /* 0x0000763221147816 */ /* 0x000fe40000000014 */
[----:B------:R-:W-:Y:S01]  /*1180*/  SHF.L.U32 R32, R32, 0x10, RZ ;  /* 0x0000001020207819 */ /* 0x000fe200000006ff */
[----:B------:R-:W-:Y:S01]  /*1190*/  FADD.FTZ R88, R157, R88 ;  /* 0x000000589d587221 */ /* 0x000fe20000010000 */
[-C--:B------:R-:W-:Y:S01]  /*11a0*/  FFMA.FTZ R91, R30, R157.reuse, R91 ;  /* 0x0000009d1e5b7223 */ /* 0x080fe2000001005b */
[----:B------:R-:W-:Y:S01]  /*11b0*/  IMAD.U32 R2, R2, 0x10000, RZ ;  /* 0x0001000002027824 */ /* 0x000fe200078e00ff */
[----:B------:R-:W-:Y:S01]  /*11c0*/  SHF.L.U32 R20, R20, 0x10, RZ ;  /* 0x0000001014147819 */ /* 0x000fe200000006ff */
[C---:B------:R-:W-:Y:S01]  /*11d0*/  FADD.FTZ R27, -R165.reuse, R21 ;  /* 0x00000015a51b7221 */ /* 0x040fe20000010100 */
[----:B------:R-:W-:Y:S01]  /*11e0*/  FFMA.FTZ R157, R128, R157, R3 ;  /* 0x0000009d809d7223 */ /* 0x000fe20000010003 */
[----:B------:R-:W-:Y:S01]  /*11f0*/  SHF.L.U32 R21, R36, 0x10, RZ ;  /* 0x0000001024157819 */ /* 0x000fe200000006ff */
[C---:B------:R-:W-:Y:S01]  /*1200*/  FADD.FTZ R3, -R165.reuse, R32 ;  /* 0x00000020a5037221 */ /* 0x040fe20000010100 */
[----:B------:R-:W-:Y:S01]  /*1210*/  FADD.FTZ R163, -R165, R2 ;  /* 0x00000002a5a37221 */ /* 0x000fe20000010100 */
[----:B------:R-:W-:-:S02]  /*1220*/  IMAD.U32 R33, R33, 0x10000, RZ ;  /* 0x0001000021217824 */ /* 0x000fc400078e00ff */
[----:B------:R-:W-:Y:S01]  /*1230*/  FADD.FTZ R25, -R165, R20 ;  /* 0x00000014a5197221 */ /* 0x000fe20000010100 */
[----:B------:R-:W-:Y:S01]  /*1240*/  SHF.L.U32 R2, R40, 0x10, RZ ;  /* 0x0000001028027819 */ /* 0x000fe200000006ff */
[----:B------:R-:W-:Y:S01]  /*1250*/  FMUL.FTZ R32, R148, R3 ;  /* 0x0000000394207220 */ /* 0x000fe20000410000 */
[-C--:B------:R-:W-:Y:S01]  /*1260*/  FMUL.FTZ R20, R121, R21.reuse ;  /* 0x0000001579147220 */ /* 0x080fe20000410000 */
[----:B------:R-:W-:Y:S01]  /*1270*/  FADD.FTZ R102, R24, R102 ;  /* 0x0000006618667221 */ /* 0x000fe20000010000 */
[----:B------:R-:W-:Y:S01]  /*1280*/  FFMA.FTZ R103, R155, R24, R103 ;  /* 0x000000189b677223 */ /* 0x000fe20000010067 */
[C---:B------:R-:W-:Y:S02]  /*1290*/  PRMT R22, R35.reuse, 0x7632, R22 ;  /* 0x0000763223167816 */ /* 0x040fe40000000016 */
[----:B------:R-:W-:Y:S01]  /*12a0*/  SHF.L.U32 R24, R35, 0x10, RZ ;  /* 0x0000001023187819 */ /* 0x000fe200000006ff */
[----:B------:R-:W-:Y:S01]  /*12b0*/  FADD.FTZ R35, -R165, R33 ;  /* 0x00000021a5237221 */ /* 0x000fe20000010100 */
[----:B------:R-:W-:Y:S01]  /*12c0*/  FADD.FTZ R73, R2, R73 ;  /* 0x0000004902497221 */ /* 0x000fe20000010000 */
[-C--:B------:R-:W-:Y:S01]  /*12d0*/  FFMA.FTZ R63, R32, R2.reuse, R63 ;  /* 0x00000002203f7223 */ /* 0x080fe2000001003f */
[----:B------:R-:W-:Y:S01]  /*12e0*/  FFMA.FTZ R33, R117, R2, R20 ;  /* 0x0000000275217223 */ /* 0x000fe20000010014 */
[----:B------:R-:W-:Y:S01]  /*12f0*/  IMAD.U32 R2, R37, 0x10000, RZ ;  /* 0x0001000025027824 */ /* 0x000fe200078e00ff */
[----:B------:R-:W-:Y:S01]  /*1300*/  SHF.L.U32 R34, R34, 0x10, RZ ;  /* 0x0000001022227819 */ /* 0x000fe200000006ff */
[----:B------:R-:W-:Y:S01]  /*1310*/  FADD.FTZ R80, R21, R80 ;  /* 0x0000005015507221 */ /* 0x000fe20000010000 */
[----:B------:R-:W-:Y:S01]  /*1320*/  FFMA.FTZ R68, R32, R21, R68 ;  /* 0x0000001520447223 */ /* 0x000fe20000010044 */
[----:B------:R-:W-:Y:S01]  /*1330*/  SHF.L.U32 R3, R41, 0x10, RZ ;  /* 0x0000001029037819 */ /* 0x000fe200000006ff */
[----:B------:R-:W-:Y:S01]  /*1340*/  FMUL.FTZ R35, R148, R35 ;  /* 0x0000002394237220 */ /* 0x000fe20000410000 */
[----:B------:R-:W-:Y:S01]  /*1350*/  FMUL.FTZ R21, R122, R2 ;  /* 0x000000027a157220 */ /* 0x000fe20000410000 */
[----:B------:R-:W-:-:S02]  /*1360*/  FADD.FTZ R23, -R165, R34 ;  /* 0x00000022a5177221 */ /* 0x000fc40000010100 */
[----:B------:R-:W-:Y:S01]  /*1370*/  FADD.FTZ R74, R3, R74 ;  /* 0x0000004a034a7221 */ /* 0x000fe20000010000 */
[CC--:B------:R-:W-:Y:S01]  /*1380*/  FFMA.FTZ R64, R35.reuse, R3.reuse, R64 ;  /* 0x0000000323407223 */ /* 0x0c0fe20000010040 */
[----:B------:R-:W-:Y:S01]  /*1390*/  FFMA.FTZ R34, R118, R3, R21 ;  /* 0x0000000376227223 */ /* 0x000fe20000010015 */
[----:B------:R-:W-:Y:S01]  /*13a0*/  SHF.L.U32 R3, R38, 0x10, RZ ;  /* 0x0000001026037819 */ /* 0x000fe200000006ff */
[----:B------:R-:W-:Y:S01]  /*13b0*/  FADD.FTZ R79, R2, R79 ;  /* 0x0000004f024f7221 */ /* 0x000fe20000010000 */
[----:B------:R-:W-:Y:S01]  /*13c0*/  FFMA.FTZ R69, R35, R2, R69 ;  /* 0x0000000223457223 */ /* 0x000fe20000010045 */
[----:B------:R-:W-:Y:S02]  /*13d0*/  IMAD.U32 R2, R42, 0x10000, RZ ;  /* 0x000100002a027824 */ /* 0x000fe400078e00ff */
[----:B------:R-:W-:Y:S01]  /*13e0*/  FMUL.FTZ R158, R148, R23 ;  /* 0x00000017949e7220 */ /* 0x000fe20000410000 */
[----:B------:R-:W-:Y:S01]  /*13f0*/  FMUL.FTZ R20, R123, R3 ;  /* 0x000000037b147220 */ /* 0x000fe20000410000 */
[----:B------:R-:W-:-:S02]  /*1400*/  FADD.FTZ R75, R2, R75 ;  /* 0x0000004b024b7221 */ /* 0x000fc40000010000 */
[CC--:B------:R-:W-:Y:S01]  /*1410*/  FFMA.FTZ R65, R158.reuse, R2.reuse, R65 ;  /* 0x000000029e417223 */ /* 0x0c0fe20000010041 */
[----:B------:R-:W-:Y:S01]  /*1420*/  FFMA.FTZ R159, R119, R2, R20 ;  /* 0x00000002779f7223 */ /* 0x000fe20000010014 */
[----:B------:R-:W-:Y:S01]  /*1430*/  SHF.L.U32 R2, R39, 0x10, RZ ;  /* 0x0000001027027819 */ /* 0x000fe200000006ff */
[----:B------:R-:W-:Y:S01]  /*1440*/  FADD.FTZ R161, -R165, R24 ;  /* 0x00000018a5a17221 */ /* 0x000fe20000010100 */
[----:B------:R-:W-:Y:S01]  /*1450*/  FADD.FTZ R78, R3, R78 ;  /* 0x0000004e034e7221 */ /* 0x000fe20000010000 */
[----:B------:R-:W-:Y:S01]  /*1460*/  FFMA.FTZ R70, R158, R3, R70 ;  /* 0x000000039e467223 */ /* 0x000fe20000010046 */
[----:B------:R-:W-:Y:S01]  /*1470*/  SHF.L.U32 R3, R43, 0x10, RZ ;  /* 0x000000102b037819 */ /* 0x000fe200000006ff */
[----:B------:R-:W-:Y:S01]  /*1480*/  FMUL.FTZ R161, R148, R161 ;  /* 0x000000a194a17220 */ /* 0x000fe20000410000 */
[----:B------:R-:W-:Y:S01]  /*1490*/  FMUL.FTZ R21, R124, R2 ;  /* 0x000000027c157220 */ /* 0x000fe20000410000 */
[----:B------:R-:W-:Y:S02]  /*14a0*/  PRMT R36, R36, 0x7632, R36 ;  /* 0x0000763224247816 */ /* 0x000fe40000000024 */
[----:B------:R-:W-:-:S02]  /*14b0*/  PRMT R37, R37, 0x7632, R37 ;  /* 0x0000763225257816 */ /* 0x000fc40000000025 */
[----:B------:R-:W-:Y:S01]  /*14c0*/  PRMT R40, R40, 0x7632, R40 ;  /* 0x0000763228287816 */ /* 0x000fe20000000028 */
[----:B------:R-:W-:Y:S02]  /*14d0*/  IMAD.U32 R22, R22, 0x10000, RZ ;  /* 0x0001000016167824 */ /* 0x000fe400078e00ff */
[----:B------:R-:W-:Y:S01]  /*14e0*/  FADD.FTZ R76, R3, R76 ;  /* 0x0000004c034c7221 */ /* 0x000fe20000010000 */
[-C--:B------:R-:W-:Y:S01]  /*14f0*/  FFMA.FTZ R66, R161, R3.reuse, R66 ;  /* 0x00000003a1427223 */ /* 0x080fe20000010042 */
[----:B------:R-:W-:Y:S01]  /*1500*/  FFMA.FTZ R160, R120, R3, R21 ;  /* 0x0000000378a07223 */ /* 0x000fe20000010015 */
[----:B------:R-:W-:Y:S01]  /*1510*/  PRMT R41, R41, 0x7632, R41 ;  /* 0x0000763229297816 */ /* 0x000fe20000000029 */
[----:B------:R-:W-:Y:S01]  /*1520*/  IMAD.U32 R21, R36, 0x10000, RZ ;  /* 0x0001000024157824 */ /* 0x000fe200078e00ff */
[----:B------:R-:W-:Y:S02]  /*1530*/  SHF.L.U32 R20, R37, 0x10, RZ ;  /* 0x0000001025147819 */ /* 0x000fe400000006ff */
[----:B------:R-:W-:Y:S01]  /*1540*/  SHF.L.U32 R3, R40, 0x10, RZ ;  /* 0x0000001028037819 */ /* 0x000fe200000006ff */
[----:B------:R-:W-:Y:S01]  /*1550*/  FMUL.FTZ R40, R148, R25 ;  /* 0x0000001994287220 */ /* 0x000fe20000410000 */
[----:B------:R-:W-:Y:S01]  /*1560*/  PRMT R39, R39, 0x7632, R39 ;  /* 0x0000763227277816 */ /* 0x000fe20000000027 */
[----:B------:R-:W-:Y:S01]  /*1570*/  FADD.FTZ R165, -R165, R22 ;  /* 0x00000016a5a57221 */ /* 0x000fe20000010100 */
[----:B------:R-:W-:Y:S01]  /*1580*/  FADD.FTZ R77, R2, R77 ;  /* 0x0000004d024d7221 */ /* 0x000fe20000010000 */
[----:B------:R-:W-:Y:S01]  /*1590*/  FFMA.FTZ R71, R161, R2, R71 ;  /* 0x00000002a1477223 */ /* 0x000fe20000010047 */
[----:B------:R-:W-:Y:S01]  /*15a0*/  FMUL.FTZ R163, R148, R163 ;  /* 0x000000a394a37220 */ /* 0x000fe20000410000 */
[----:B------:R-:W-:Y:S01]  /*15b0*/  FMUL.FTZ R23, R138, R21 ;  /* 0x000000158a177220 */ /* 0x000fe20000410000 */
[----:B------:R-:W-:-:S02]  /*15c0*/  IMAD.U32 R2, R41, 0x10000, RZ ;  /* 0x0001000029027824 */ /* 0x000fc400078e00ff */
[-C--:B------:R-:W-:Y:S01]  /*15d0*/  FMUL.FTZ R22, R139, R20.reuse ;  /* 0x000000148b167220 */ /* 0x080fe20000410000 */
[----:B------:R-:W-:Y:S01]  /*15e0*/  FADD.FTZ R58, R20, R58 ;  /* 0x0000003a143a7221 */ /* 0x000fe20000010000 */
[----:B------:R-:W-:Y:S01]  /*15f0*/  FFMA.FTZ R53, R40, R20, R53 ;  /* 0x0000001428357223 */ /* 0x000fe20000010035 */
[----:B------:R-:W-:Y:S01]  /*1600*/  PRMT R38, R38, 0x7632, R38 ;  /* 0x0000763226267816 */ /* 0x000fe20000000026 */
[----:B------:R-:W-:Y:S01]  /*1610*/  IMAD.U32 R20, R39, 0x10000, RZ ;  /* 0x0001000027147824 */ /* 0x000fe200078e00ff */
[----:B------:R-:W-:Y:S02]  /*1620*/  PRMT R42, R42, 0x7632, R42 ;  /* 0x000076322a2a7816 */ /* 0x000fe4000000002a */
[----:B------:R-:W-:Y:S01]  /*1630*/  PRMT R43, R43, 0x7632, R43 ;  /* 0x000076322b2b7816 */ /* 0x000fe2000000002b */
[----:B------:R-:W-:Y:S01]  /*1640*/  FADD.FTZ R48, R3, R48 ;  /* 0x0000003003307221 */ /* 0x000fe20000010000 */
[-C--:B------:R-:W-:Y:S01]  /*1650*/  FFMA.FTZ R44, R163, R3.reuse, R44 ;  /* 0x00000003a32c7223 */ /* 0x080fe2000001002c */
[----:B------:R-:W-:Y:S01]  /*1660*/  FFMA.FTZ R36, R134, R3, R23 ;  /* 0x0000000386247223 */ /* 0x000fe20000010017 */
[----:B------:R-:W-:Y:S01]  /*1670*/  FADD.FTZ R59, R21, R59 ;  /* 0x0000003b153b7221 */ /* 0x000fe20000010000 */
[----:B------:R-:W-:Y:S01]  /*1680*/  FFMA.FTZ R52, R163, R21, R52 ;  /* 0x00000015a3347223 */ /* 0x000fe20000010034 */
[----:B------:R-:W-:Y:S01]  /*1690*/  FADD.FTZ R49, R2, R49 ;  /* 0x0000003102317221 */ /* 0x000fe20000010000 */
[-C--:B------:R-:W-:Y:S01]  /*16a0*/  FFMA.FTZ R45, R40, R2.reuse, R45 ;  /* 0x00000002282d7223 */ /* 0x080fe2000001002d */
[----:B------:R-:W-:Y:S01]  /*16b0*/  FFMA.FTZ R37, R135, R2, R22 ;  /* 0x0000000287257223 */ /* 0x000fe20000010016 */
[----:B------:R-:W-:Y:S01]  /*16c0*/  SHF.L.U32 R21, R38, 0x10, RZ ;  /* 0x0000001026157819 */ /* 0x000fe200000006ff */
[----:B------:R-:W-:Y:S01]  /*16d0*/  FMUL.FTZ R22, R141, R20 ;  /* 0x000000148d167220 */ /* 0x000fe20000410000 */
[----:B------:R-:W-:Y:S01]  /*16e0*/  SHF.L.U32 R3, R42, 0x10, RZ ;  /* 0x000000102a037819 */ /* 0x000fe200000006ff */
[C---:B------:R-:W-:Y:S01]  /*16f0*/  FMUL.FTZ R42, R148.reuse, R165 ;  /* 0x000000a5942a7220 */ /* 0x040fe20000410000 */
[----:B------:R-:W-:Y:S01]  /*1700*/  SHF.L.U32 R2, R43, 0x10, RZ ;  /* 0x000000102b027819 */ /* 0x000fe200000006ff */
[----:B------:R-:W-:Y:S01]  /*1710*/  FMUL.FTZ R41, R148, R27 ;  /* 0x0000001b94297220 */ /* 0x000fe20000410000 */
[----:B------:R-:W-:Y:S01]  /*1720*/  FMUL.FTZ R23, R140, R21 ;  /* 0x000000158c177220 */ /* 0x000fe20000410000 */
[----:B------:R-:W-:-:S02]  /*1730*/  FADD.FTZ R57, R21, R57 ;  /* 0x0000003915397221 */ /* 0x000fc40000010000 */
[----:B------:R-:W-:Y:S01]  /*1740*/  FADD.FTZ R51, R2, R51 ;  /* 0x0000003302337221 */ /* 0x000fe20000010000 */
[-C--:B------:R-:W-:Y:S01]  /*1750*/  FFMA.FTZ R47, R42, R2.reuse, R47 ;  /* 0x000000022a2f7223 */ /* 0x080fe2000001002f */
[----:B------:R-:W-:Y:S01]  /*1760*/  FFMA.FTZ R39, R137, R2, R22 ;  /* 0x0000000289277223 */ /* 0x000fe20000010016 */
[----:B------:R-:W-:Y:S01]  /*1770*/  FFMA.FTZ R54, R41, R21, R54 ;  /* 0x0000001529367223 */ /* 0x000fe20000010036 */
[----:B------:R-:W-:Y:S01]  /*1780*/  FFMA.FTZ R2, R0, R147, RZ ;  /* 0x0000009300027223 */ /* 0x000fe200000100ff */
[----:B------:R-:W-:Y:S01]  /*1790*/  FADD.FTZ R21, RZ, R147 ;  /* 0x00000093ff157221 */ /* 0x000fe20000010000 */
[----:B------:R-:W-:Y:S01]  /*17a0*/  FADD.FTZ R50, R3, R50 ;  /* 0x0000003203327221 */ /* 0x000fe20000010000 */
[-C--:B------:R-:W-:Y:S01]  /*17b0*/  FFMA.FTZ R46, R41, R3.reuse, R46 ;  /* 0x00000003292e7223 */ /* 0x080fe2000001002e */
[----:B------:R-:W-:Y:S01]  /*17c0*/  FFMA.FTZ R38, R136, R3, R23 ;  /* 0x0000000388267223 */ /* 0x000fe20000010017 */
[----:B------:R-:W-:Y:S01]  /*17d0*/  FFMA.FTZ R3, R155, R28, R2 ;  /* 0x0000001c9b037223 */ /* 0x000fe20000010002 */
[----:B------:R-:W-:-:S03]  /*17e0*/  FADD.FTZ R2, R28, R21 ;  /* 0x000000151c027221 */ /* 0x000fc60000010000 */
[----:B------:R-:W-:Y:S01]  /*17f0*/  FFMA.FTZ R3, R146, R149, R3 ;  /* 0x0000009592037223 */ /* 0x000fe20000010003 */
[----:B------:R-:W-:-:S03]  /*1800*/  FADD.FTZ R2, R149, R2 ;  /* 0x0000000295027221 */ /* 0x000fc60000010000 */
[----:B------:R-:W-:Y:S01]  /*1810*/  FFMA.FTZ R3, R154, R29, R3 ;  /* 0x0000001d9a037223 */ /* 0x000fe20000010003 */
[----:B------:R-:W-:Y:S01]  /*1820*/  FADD.FTZ R2, R29, R2 ;  /* 0x000000021d027221 */ /* 0x000fe20000010000 */
[----:B------:R-:W-:Y:S01]  /*1830*/  FADD.FTZ R56, R20, R56 ;  /* 0x0000003814387221 */ /* 0x000fe20000010000 */
[----:B------:R-:W-:Y:S01]  /*1840*/  FFMA.FTZ R55, R42, R20, R55 ;  /* 0x000000142a377223 */ /* 0x000fe20000010037 */
[----:B------:R-:W-:Y:S01]  /*1850*/  FFMA.FTZ R3, R150, R151, R3 ;  /* 0x0000009796037223 */ /* 0x000fe20000010003 */
[----:B------:R-:W-:-:S03]  /*1860*/  FADD.FTZ R20, R151, R2 ;  /* 0x0000000297147221 */ /* 0x000fc60000010000 */
        /* <DEDUP_REMOVED lines=21> */
[----:B------:R-:W-:Y:S01]  /*19c0*/  FADD.FTZ R2, R2, R39 ;  /* 0x0000002702027221 */ /* 0x000fe20000010000 */
[----:B------:R-:W-:Y:S06]  /*19d0*/  BRA.DIV UR4, `(.L_x_27) ;  /* 0x00000016043c7947 */ /* 0x000fec000b800000 */
        /* <DEDUP_REMOVED lines=18> */
.L_x_40:
[----:B01----:R-:W-:Y:S01]  /*1b00*/  FADD.FTZ R2, R2, R3 ;  /* 0x0000000302027221 */ /* 0x003fe20000010000 */
[----:B------:R-:W-:Y:S01]  /*1b10*/  LOP3.LUT P4, RZ, R144, 0xff, RZ, 0xc0, !PT ;  /* 0x000000ff90ff7812 */ /* 0x000fe2000788c0ff */
[----:B--2---:R-:W-:Y:S01]  /*1b20*/  FADD.FTZ R3, R21, R20 ;  /* 0x0000001415037221 */ /* 0x004fe20000010000 */
[----:B------:R-:W-:Y:S11]  /*1b30*/  @P1 BRA `(.L_x_28) ;  /* 0x0000000000241947 */ /* 0x000ff60003800000 */
[----:B------:R-:W0:Y:S01]  /*1b40*/  S2UR UR5, SR_CgaCtaId ;  /* 0x00000000000579c3 */ /* 0x000e220000008800 */
[----:B------:R-:W-:Y:S01]  /*1b50*/  SHF.R.U32.HI R20, RZ, 0x5, R62 ;  /* 0x00000005ff147819 */ /* 0x000fe2000001163e */
[----:B------:R-:W-:-:S03]  /*1b60*/  UMOV UR4, 0x400 ;  /* 0x0000040000047882 */ /* 0x000fc60000000000 */
[----:B------:R-:W-:-:S05]  /*1b70*/  LOP3.LUT R21, R20, 0x7fffff8, RZ, 0xc0, !PT ;  /* 0x07fffff814157812 */ /* 0x000fca00078ec0ff */
[----:B------:R-:W-:-:S05]  /*1b80*/  @!P4 VIADD R21, R21, 0x8 ;  /* 0x000000081515c836 */ /* 0x000fca0000000000 */
[----:B------:R-:W-:Y:S01]  /*1b90*/  LOP3.LUT R20, R21, 0x7, R20, 0xf8, !PT ;  /* 0x0000000715147812 */ /* 0x000fe200078ef814 */
[----:B0-----:R-:W-:-:S06]  /*1ba0*/  ULEA UR4, UR5, UR4, 0x18 ;  /* 0x0000000405047291 */ /* 0x001fcc000f8ec03f */
[----:B------:R-:W-:-:S05]  /*1bb0*/  LEA R20, R20, UR4, 0x3 ;  /* 0x0000000414147c11 */ /* 0x000fca000f8e18ff */
[----:B------:R0:W-:Y:S02]  /*1bc0*/  STS.64 [R20+0x4000], R2 ;  /* 0x0040000214007388 */ /* 0x0001e40000000a00 */
.L_x_28:
[----:B------:R-:W-:Y:S05]  /*1bd0*/  WARPSYNC.ALL ;  /* 0x0000000000007948 */ /* 0x000fea0003800000 */
[----:B------:R-:W1:Y:S08]  /*1be0*/  S2UR UR5, SR_CgaCtaId ;  /* 0x00000000000579c3 */ /* 0x000e700000008800 */
[----:B------:R-:W-:Y:S01]  /*1bf0*/  BAR.SYNC.DEFER_BLOCKING 0x0 ;  /* 0x0000000000007b1d */ /* 0x000fe20000010000 */
[----:B0-----:R-:W-:-:S02]  /*1c00*/  SHF.R.U32.HI R2, RZ, 0x5, R62 ;  /* 0x00000005ff027819 */ /* 0x001fc4000001163e */
[----:B------:R-:W-:Y:S02]  /*1c10*/  ISETP.NE.U32.AND P1, PT, RZ, UR14, PT ;  /* 0x0000000eff007c0c */ /* 0x000fe4000bf25070 */
[----:B------:R-:W-:Y:S01]  /*1c20*/  LOP3.LUT R2, R2, 0x7fffff8, RZ, 0xc0, !PT ;  /* 0x07fffff802027812 */ /* 0x000fe200078ec0ff */
[----:B------:R-:W-:Y:S01]  /*1c30*/  UMOV UR4, 0x400 ;  /* 0x0000040000047882 */ /* 0x000fe20000000000 */
[----:B------:R-:W-:Y:S02]  /*1c40*/  ISETP.NE.AND.EX P1, PT, RZ, UR15, PT, P1 ;  /* 0x0000000fff007c0c */ /* 0x000fe4000bf25310 */
[----:B------:R-:W-:Y:S01]  /*1c50*/  @!P4 IADD3 R2, R2, 0x8, RZ ;  /* 0x000000080202c810 */ /* 0x000fe20007ffe0ff */
[----:B-1----:R-:W-:-:S06]  /*1c60*/  ULEA UR4, UR5, UR4, 0x18 ;  /* 0x0000000405047291 */ /* 0x002fcc000f8ec03f */
[----:B------:R-:W-:-:S05]  /*1c70*/  LEA R2, R2, UR4, 0x3 ;  /* 0x0000000402027c11 */ /* 0x000fca000f8e18ff */
[----:B------:R-:W0:Y:S04]  /*1c80*/  LDS.128 R20, [R2+0x4000] ;  /* 0x0040000002147984 */ /* 0x000e280000000c00 */
[----:B------:R-:W1:Y:S01]  /*1c90*/  LDS.128 R24, [R2+0x4010] ;  /* 0x0040100002187984 */ /* 0x000e620000000c00 */
[----:B0-----:R-:W-:Y:S01]  /*1ca0*/  FADD.FTZ R3, RZ, R20 ;  /* 0x00000014ff037221 */ /* 0x001fe20000010000 */
[----:B------:R-:W-:-:S03]  /*1cb0*/  FADD.FTZ R20, RZ, R21 ;  /* 0x00000015ff147221 */ /* 0x000fc60000010000 */
[----:B------:R-:W-:Y:S01]  /*1cc0*/  FADD.FTZ R3, R22, R3 ;  /* 0x0000000316037221 */ /* 0x000fe20000010000 */
[----:B------:R-:W-:-:S03]  /*1cd0*/  FADD.FTZ R20, R23, R20 ;  /* 0x0000001417147221 */ /* 0x000fc60000010000 */
[----:B-1----:R-:W-:Y:S01]  /*1ce0*/  FADD.FTZ R3, R3, R24 ;  /* 0x0000001803037221 */ /* 0x002fe20000010000 */
[----:B------:R-:W-:-:S03]  /*1cf0*/  FADD.FTZ R20, R20, R25 ;  /* 0x0000001914147221 */ /* 0x000fc60000010000 */
[----:B------:R-:W-:Y:S01]  /*1d00*/  FADD.FTZ R3, R26, R3 ;  /* 0x000000031a037221 */ /* 0x000fe20000010000 */
[----:B------:R-:W-:Y:S02]  /*1d10*/  FADD.FTZ R144, R27, R20 ;  /* 0x000000141b907221 */ /* 0x000fe40000010000 */
[----:B------:R-:W0:Y:S04]  /*1d20*/  LDS.128 R20, [R2+0x4020] ;  /* 0x0040200002147984 */ /* 0x000e280000000c00 */
[----:B------:R1:W2:Y:S02]  /*1d30*/  LDS.128 R24, [R2+0x4030] ;  /* 0x0040300002187984 */ /* 0x0002a40000000c00 */
[----:B-1---5:R-:W-:Y:S01]  /*1d40*/  @P0 PRMT R2, R5, 0x7632, R2 ;  /* 0x0000763205020816 */ /* 0x022fe20000000002 */
[----:B0-----:R-:W-:Y:S01]  /*1d50*/  FADD.FTZ R3, R3, R20 ;  /* 0x0000001403037221 */ /* 0x001fe20000010000 */
[----:B------:R-:W-:-:S03]  /*1d60*/  FADD.FTZ R144, R144, R21 ;  /* 0x0000001590907221 */ /* 0x000fc60000010000 */
[----:B------:R-:W-:Y:S01]  /*1d70*/  FADD.FTZ R3, R22, R3 ;  /* 0x0000000316037221 */ /* 0x000fe20000010000 */
[----:B------:R-:W-:Y:S01]  /*1d80*/  FADD.FTZ R144, R23, R144 ;  /* 0x0000009017907221 */ /* 0x000fe20000010000 */
[----:B------:R-:W-:Y:S02]  /*1d90*/  @P0 SHF.L.U32 R22, R6, 0x10, RZ ;  /* 0x0000001006160819 */ /* 0x000fe400000006ff */
[----:B--2---:R-:W-:Y:S01]  /*1da0*/  FADD.FTZ R3, R3, R24 ;  /* 0x0000001803037221 */ /* 0x004fe20000010000 */
[----:B------:R-:W-:-:S03]  /*1db0*/  FADD.FTZ R144, R144, R25 ;  /* 0x0000001990907221 */ /* 0x000fc60000010000 */
[----:B------:R-:W-:Y:S01]  /*1dc0*/  FADD.FTZ R3, R26, R3 ;  /* 0x000000031a037221 */ /* 0x000fe20000010000 */
[----:B------:R-:W-:-:S03]  /*1dd0*/  FADD.FTZ R27, R27, R144 ;  /* 0x000000901b1b7221 */ /* 0x000fc60000010000 */
[----:B------:R-:W-:Y:S01]  /*1de0*/  FMUL.FTZ R3, R3, UR12 ;  /* 0x0000000c03037c20 */ /* 0x000fe20008410000 */
[----:B------:R-:W-:-:S04]  /*1df0*/  FMUL.FTZ R27, R27, UR12 ;  /* 0x0000000c1b1b7c20 */ /* 0x000fc80008410000 */
[----:B------:R-:W-:Y:S02]  /*1e00*/  FSEL R20, R3, RZ, !P2 ;  /* 0x000000ff03147208 */ /* 0x000fe40005000000 */
[----:B------:R-:W-:Y:S02]  /*1e10*/  @P0 PRMT R3, R7, 0x7632, R3 ;  /* 0x0000763207030816 */ /* 0x000fe40000000003 */
[----:B------:R-:W-:Y:S01]  /*1e20*/  ISETP.NE.U32.AND P2, PT, RZ, UR16, PT ;  /* 0x00000010ff007c0c */ /* 0x000fe2000bf45070 */
[-CC-:B------:R-:W-:Y:S01]  /*1e30*/  FFMA.FTZ R153, R153, R27.reuse, R20.reuse ;  /* 0x0000001b99997223 */ /* 0x180fe20000010014 */
[-CC-:B------:R-:W-:Y:S01]  /*1e40*/  FFMA.FTZ R0, R0, R27.reuse, R20.reuse ;  /* 0x0000001b00007223 */ /* 0x180fe20000010014 */
[-CC-:B------:R-:W-:Y:S01]  /*1e50*/  FFMA.FTZ R154, R154, R27.reuse, R20.reuse ;  /* 0x0000001b9a9a7223 */ /* 0x180fe20000010014 */
[----:B------:R-:W-:Y:S01]  /*1e60*/  FFMA.FTZ R30, R30, R27, R20 ;  /* 0x0000001b1e1e7223 */ /* 0x000fe20000010014 */
[----:B------:R-:W-:Y:S01]  /*1e70*/  FADD.FTZ R153, R152, -R153 ;  /* 0x8000009998997221 */ /* 0x000fe20000010000 */
[----:B------:R-:W-:Y:S01]  /*1e80*/  FADD.FTZ R147, R147, -R0 ;  /* 0x8000000093937221 */ /* 0x000fe20000010000 */
[----:B------:R-:W-:Y:S01]  /*1e90*/  @P0 SHF.L.U32 R0, R7, 0x10, RZ ;  /* 0x0000001007000819 */ /* 0x000fe200000006ff */
[----:B------:R-:W-:Y:S01]  /*1ea0*/  FADD.FTZ R29, R29, -R154 ;  /* 0x8000009a1d1d7221 */ /* 0x000fe20000010000 */
[----:B------:R-:W-:Y:S01]  /*1eb0*/  FMUL.FTZ R153, R148, R153 ;  /* 0x0000009994997220 */ /* 0x000fe20000410000 */
[----:B------:R-:W-:Y:S01]  /*1ec0*/  FFMA.FTZ R146, R146, R27, R20 ;  /* 0x0000001b92927223 */ /* 0x000fe20000010014 */
[----:B------:R-:W-:Y:S01]  /*1ed0*/  @P0 IMAD.U32 R23, R3, 0x10000, RZ ;  /* 0x0001000003170824 */ /* 0x000fe200078e00ff */
[----:B------:R-:W-:Y:S01]  /*1ee0*/  @P0 SHF.L.U32 R3, R2, 0x10, RZ ;  /* 0x0000001002030819 */ /* 0x000fe200000006ff */
[--C-:B------:R-:W-:Y:S01]  /*1ef0*/  @P0 FADD.FTZ R153, R153, R0.reuse ;  /* 0x0000000099990221 */ /* 0x100fe20000010000 */
[----:B------:R-:W-:Y:S01]  /*1f00*/  FMUL.FTZ R24, R148, R29 ;  /* 0x0000001d94187220 */ /* 0x000fe20000410000 */
[----:B------:R-:W-:Y:S01]  /*1f10*/  @P0 PRMT R0, R6, 0x7632, R0 ;  /* 0x0000763206000816 */ /* 0x000fe20000000000 */
[----:B------:R-:W-:Y:S01]  /*1f20*/  FADD.FTZ R157, R157, -R30 ;  /* 0x8000001e9d9d7221 */ /* 0x000fe20000010000 */
[----:B------:R-:W-:Y:S01]  /*1f30*/  FADD.FTZ R149, R149, -R146 ;  /* 0x8000009295957221 */ /* 0x000fe20000010000 */
[-CC-:B------:R-:W-:Y:S01]  /*1f40*/  FFMA.FTZ R158, R158, R27.reuse, R20.reuse ;  /* 0x0000001b9e9e7223 */ /* 0x180fe20000010014 */
[----:B------:R-:W-:Y:S01]  /*1f50*/  @P0 SHF.L.U32 R21, R0, 0x10, RZ ;  /* 0x0000001000150819 */ /* 0x000fe200000006ff */
[----:B------:R-:W-:Y:S01]  /*1f60*/  @P0 FADD.FTZ R24, R24, R3 ;  /* 0x0000000318180221 */ /* 0x000fe20000010000 */
[-CC-:B------:R-:W-:Y:S01]  /*1f70*/  FFMA.FTZ R155, R155, R27.reuse, R20.reuse ;  /* 0x0000001b9b9b7223 */ /* 0x180fe20000010014 */
        /* <DEDUP_REMOVED lines=8> */
[----:B------:R-:W-:Y:S01]  /*2000*/  FFMA.FTZ R42, R42, R27, R20 ;  /* 0x0000001b2a2a7223 */ /* 0x000fe20000010014 */
[----:B------:R-:W-:Y:S01]  /*2010*/  FMUL.FTZ R26, R148, R157 ;  /* 0x0000009d941a7220 */ /* 0x000fe20000410000 */
[----:B------:R-:W-:Y:S01]  /*2020*/  @P0 SHF.L.U32 R3, R4, 0x10, RZ ;  /* 0x0000001004030819 */ /* 0x000fe200000006ff */
[C---:B------:R-:W-:Y:S01]  /*2030*/  FMUL.FTZ R20, R148.reuse, R147 ;  /* 0x0000009394147220 */ /* 0x040fe20000410000 */
[----:B------:R-:W-:Y:S01]  /*2040*/  FMUL.FTZ R149, R148, R149 ;  /* 0x0000009594957220 */ /* 0x000fe20000410000 */
[----:B------:R-:W-:Y:S01]  /*2050*/  @P0 IMAD.U32 R0, R5, 0x10000, RZ ;  /* 0x0001000005000824 */ /* 0x000fe200078e00ff */
[----:B------:R-:W-:Y:S01]  /*2060*/  @P0 PRMT R2, R11, 0x7632, R2 ;  /* 0x000076320b020816 */ /* 0x000fe20000000002 */
[----:B------:R-:W-:Y:S01]  /*2070*/  FADD.FTZ R159, R159, -R158 ;  /* 0x8000009e9f9f7221 */ /* 0x000fe20000010000 */
[----:B------:R-:W-:Y:S01]  /*2080*/  @P0 FADD.FTZ R26, R26, R21 ;  /* 0x000000151a1a0221 */ /* 0x000fe20000010000 */
[--C-:B------:R-:W-:Y:S01]  /*2090*/  @P0 FADD.FTZ R149, R149, R0.reuse ;  /* 0x0000000095950221 */ /* 0x100fe20000010000 */
[----:B------:R-:W-:Y:S01]  /*20a0*/  @P0 SHF.L.U32 R21, R2, 0x10, RZ ;  /* 0x0000001002150819 */ /* 0x000fe200000006ff */
[--C-:B------:R-:W-:Y:S01]  /*20b0*/  @P0 FADD.FTZ R20, R20, R3.reuse ;  /* 0x0000000314140221 */ /* 0x100fe20000010000 */
[----:B------:R-:W-:Y:S01]  /*20c0*/  @P0 PRMT R0, R4, 0x7632, R0 ;  /* 0x0000763204000816 */ /* 0x000fe20000000000 */
[C---:B------:R-:W-:Y:S01]  /*20d0*/  @P0 IMAD.U32 R2, R10.reuse, 0x10000, RZ ;  /* 0x000100000a020824 */ /* 0x040fe200078e00ff */
[----:B------:R-:W-:Y:S01]  /*20e0*/  @P0 PRMT R3, R10, 0x7632, R3 ;  /* 0x000076320a030816 */ /* 0x000fe20000000003 */
[----:B------:R-:W-:Y:S01]  /*20f0*/  FADD.FTZ R155, R28, -R155 ;  /* 0x8000009b1c9b7221 */ /* 0x000fe20000010000 */
[----:B------:R-:W-:Y:S01]  /*2100*/  FADD.FTZ R151, R151, -R150 ;  /* 0x8000009697977221 */ /* 0x000fe20000010000 */
[----:B------:R-:W-:Y:S01]  /*2110*/  FMUL.FTZ R159, R148, R159 ;  /* 0x0000009f949f7220 */ /* 0x000fe20000410000 */
[----:B------:R-:W-:-:S02]  /*2120*/  @P0 IMAD.U32 R0, R0, 0x10000, RZ ;  /* 0x0001000000000824 */ /* 0x000fc400078e00ff */
[C---:B------:R-:W-:Y:S01]  /*2130*/  FMUL.FTZ R155, R148.reuse, R155 ;  /* 0x0000009b949b7220 */ /* 0x040fe20000410000 */
[----:B------:R-:W-:Y:S01]  /*2140*/  FMUL.FTZ R151, R148, R151 ;  /* 0x0000009794977220 */ /* 0x000fe20000410000 */
[----:B------:R-:W-:Y:S01]  /*2150*/  @P0 FADD.FTZ R159, R159, R2 ;  /* 0x000000029f9f0221 */ /* 0x000fe20000010000 */
[----:B------:R-:W-:Y:S01]  /*2160*/  @P0 SHF.L.U32 R25, R3, 0x10, RZ ;  /* 0x0000001003190819 */ /* 0x000fe200000006ff */
[----:B------:R-:W-:Y:S01]  /*2170*/  FADD.FTZ R31, R31, -R156 ;  /* 0x8000009c1f1f7221 */ /* 0x000fe20000010000 */
[----:B------:R-:W-:Y:S01]  /*2180*/  FADD.FTZ R33, R33, -R32 ;  /* 0x8000002021217221 */ /* 0x000fe20000010000 */
[----:B------:R-:W-:Y:S01]  /*2190*/  FADD.FTZ R163, R36, -R163 ;  /* 0x800000a324a37221 */ /* 0x000fe20000010000 */
[----:B------:R-:W-:Y:S01]  /*21a0*/  FADD.FTZ R35, R34, -R35 ;  /* 0x8000002322237221 */ /* 0x000fe20000010000 */
[----:B------:R-:W-:Y:S01]  /*21b0*/  FADD.FTZ R37, R37, -R40 ;  /* 0x8000002825257221 */ /* 0x000fe20000010000 */
[----:B------:R-:W-:Y:S01]  /*21c0*/  FADD.FTZ R41, R38, -R41 ;  /* 0x8000002926297221 */ /* 0x000fe20000010000 */
[----:B------:R-:W-:Y:S01]  /*21d0*/  FADD.FTZ R161, R160, -R161 ;  /* 0x800000a1a0a17221 */ /* 0x000fe20000010000 */
[----:B------:R-:W0:Y:S01]  /*21e0*/  @P1 LDC.64 R2, c[0x0][0x308] ;  /* 0x0000c200ff021b82 */ /* 0x000e220000000a00 */
[----:B------:R-:W-:Y:S01]  /*21f0*/  FADD.FTZ R39, R39, -R42 ;  /* 0x8000002a27277221 */ /* 0x000fe20000010000 */
[----:B------:R-:W-:Y:S01]  /*2200*/  @P0 FADD.FTZ R151, R151, R22 ;  /* 0x0000001697970221 */ /* 0x000fe20000010000 */
[--C-:B------:R-:W-:Y:S01]  /*2210*/  @P0 FADD.FTZ R155, R155, R0.reuse ;  /* 0x000000009b9b0221 */ /* 0x100fe20000010000 */
[C---:B------:R-:W-:Y:S01]  /*2220*/  FMUL.FTZ R30, R148.reuse, R31 ;  /* 0x0000001f941e7220 */ /* 0x040fe20000410000 */
[C---:B------:R-:W-:Y:S01]  /*2230*/  FMUL.FTZ R33, R148.reuse, R33 ;  /* 0x0000002194217220 */ /* 0x040fe20000410000 */
[C---:B------:R-:W-:Y:S01]  /*2240*/  FMUL.FTZ R32, R148.reuse, R163 ;  /* 0x000000a394207220 */ /* 0x040fe20000410000 */
[C---:B------:R-:W-:Y:S01]  /*2250*/  FMUL.FTZ R35, R148.reuse, R35 ;  /* 0x0000002394237220 */ /* 0x040fe20000410000 */
[C---:B------:R-:W-:Y:S01]  /*2260*/  FMUL.FTZ R38, R148.reuse, R37 ;  /* 0x0000002594267220 */ /* 0x040fe20000410000 */
[C---:B------:R-:W-:Y:S01]  /*2270*/  FMUL.FTZ R40, R148.reuse, R41 ;  /* 0x0000002994287220 */ /* 0x040fe20000410000 */
[C---:B------:R-:W-:Y:S01]  /*2280*/  FMUL.FTZ R161, R148.reuse, R161 ;  /* 0x000000a194a17220 */ /* 0x040fe20000410000 */
[----:B------:R-:W-:Y:S01]  /*2290*/  @P0 SHF.L.U32 R22, R11, 0x10, RZ ;  /* 0x000000100b160819 */ /* 0x000fe200000006ff */
[----:B------:R-:W-:Y:S01]  /*22a0*/  FMUL.FTZ R148, R148, R39 ;  /* 0x0000002794947220 */ /* 0x000fe20000410000 */
[----:B------:R-:W-:Y:S01]  /*22b0*/  @P0 PRMT R0, R9, 0x7632, R0 ;  /* 0x0000763209000816 */ /* 0x000fe20000000000 */
[----:B------:R-:W-:Y:S01]  /*22c0*/  @P0 FADD.FTZ R30, R30, R23 ;  /* 0x000000171e1e0221 */ /* 0x000fe20000010000 */
[----:B------:R-:W-:Y:S01]  /*22d0*/  @P0 FADD.FTZ R40, R40, R25 ;  /* 0x0000001928280221 */ /* 0x000fe20000010000 */
[----:B------:R-:W-:Y:S01]  /*22e0*/  @P0 FADD.FTZ R161, R161, R22 ;  /* 0x00000016a1a10221 */ /* 0x000fe20000010000 */
[--C-:B------:R-:W-:Y:S01]  /*22f0*/  @P0 FADD.FTZ R148, R148, R21.reuse ;  /* 0x0000001594940221 */ /* 0x100fe20000010000 */
[----:B------:R-:W-:Y:S01]  /*2300*/  @P0 IMAD.U32 R23, R0, 0x10000, RZ ;  /* 0x0001000000170824 */ /* 0x000fe200078e00ff */
[----:B------:R-:W-:-:S02]  /*2310*/  @P0 PRMT R21, R8, 0x7632, R21 ;  /* 0x0000763208150816 */ /* 0x000fc40000000015 */
[----:B------:R-:W-:Y:S01]  /*2320*/  @P0 SHF.L.U32 R22, R9, 0x10, RZ ;  /* 0x0000001009160819 */ /* 0x000fe200000006ff */
[----:B------:R-:W-:Y:S01]  /*2330*/  @P0 FADD.FTZ R38, R38, R23 ;  /* 0x0000001726260221 */ /* 0x000fe20000010000 */
[----:B------:R-:W-:Y:S01]  /*2340*/  @P0 SHF.L.U32 R0, R8, 0x10, RZ ;  /* 0x0000001008000819 */ /* 0x000fe200000006ff */
[----:B0-----:R-:W-:Y:S01]  /*2350*/  @P1 IMAD.WIDE.U32 R2, R143, 0x10, R2 ;  /* 0x000000108f021825 */ /* 0x001fe200078e0002 */
[----:B------:R-:W-:-:S03]  /*2360*/  @P0 SHF.L.U32 R21, R21, 0x10, RZ ;  /* 0x0000001015150819 */ /* 0x000fc600000006ff */
[----:B------:R-:W-:Y:S01]  /*2370*/  @P0 FADD.FTZ R35, R35, R22 ;  /* 0x0000001623230221 */ /* 0x000fe20000010000 */
[----:B------:R-:W-:Y:S01]  /*2380*/  @P1 F2FP.BF16.F32.PACK_AB R28, RZ, R153 ;  /* 0x00000099ff1c123e */ /* 0x000fe200000010ff */
[----:B------:R-:W-:Y:S01]  /*2390*/  @P0 FADD.FTZ R33, R33, R0 ;  /* 0x0000000021210221 */ /* 0x000fe20000010000 */
[----:B------:R-:W-:Y:S01]  /*23a0*/  @P1 F2FP.BF16.F32.PACK_AB R25, RZ, R151 ;  /* 0x00000097ff19123e */ /* 0x000fe200000010ff */
[----:B------:R-:W-:Y:S01]  /*23b0*/  @P0 FADD.FTZ R32, R32, R21 ;  /* 0x0000001520200221 */ /* 0x000fe20000010000 */
[----:B------:R-:W-:Y:S02]  /*23c0*/  @P1 F2FP.BF16.F32.PACK_AB R22, RZ, R149 ;  /* 0x00000095ff16123e */ /* 0x000fe400000010ff */
[----:B------:R-:W-:Y:S02]  /*23d0*/  @P1 F2FP.BF16.F32.PACK_AB R0, RZ, R20 ;  /* 0x00000014ff00123e */ /* 0x000fe400000010ff */
[----:B------:R-:W-:Y:S02]  /*23e0*/  ISETP.NE.AND.EX P2, PT, RZ, UR17, PT, P2 ;  /* 0x00000011ff007c0c */ /* 0x000fe4000bf45320 */
[----:B------:R-:W-:-:S02]  /*23f0*/  @P1 F2FP.BF16.F32.PACK_AB R29, RZ, R30 ;  /* 0x0000001eff1d123e */ /* 0x000fc400000010ff */
[----:B------:R-:W-:Y:S02]  /*2400*/  @P1 F2FP.BF16.F32.PACK_AB R27, RZ, R26 ;  /* 0x0000001aff1b123e */ /* 0x000fe400000010ff */
[----:B------:R-:W-:Y:S02]  /*2410*/  @P1 F2FP.BF16.F32.PACK_AB R23, RZ, R24 ;  /* 0x00000018ff17123e */ /* 0x000fe400000010ff */
[----:B------:R-:W-:Y:S02]  /*2420*/  @P1 F2FP.BF16.F32.PACK_AB R21, RZ, R155 ;  /* 0x0000009bff15123e */ /* 0x000fe400000010ff */
[----:B------:R-:W-:Y:S02]  /*2430*/  @P1 PRMT R15, R28, 0x7610, R15 ;  /* 0x000076101c0f1816 */ /* 0x000fe4000000000f */
[----:B------:R-:W-:Y:S02]  /*2440*/  @P1 PRMT R14, R25, 0x7610, R14 ;  /* 0x00007610190e1816 */ /* 0x000fe4000000000e */
[----:B------:R-:W-:-:S02]  /*2450*/  @P1 PRMT R13, R22, 0x7610, R13 ;  /* 0x00007610160d1816 */ /* 0x000fc4000000000d */
[----:B------:R-:W-:Y:S02]  /*2460*/  @P1 PRMT R12, R0, 0x7610, R12 ;  /* 0x00007610000c1816 */ /* 0x000fe4000000000c */
[----:B------:R-:W-:Y:S02]  /*2470*/  @P1 PRMT R15, R15, 0x5410, R29 ;  /* 0x000054100f0f1816 */ /* 0x000fe4000000001d */
[----:B------:R-:W-:Y:S01]  /*2480*/  @P1 PRMT R14, R14, 0x5410, R27 ;  /* 0x000054100e0e1816 */ /* 0x000fe2000000001b */
[----:B------:R-:W0:Y:S01]  /*2490*/  @P2 LDC.64 R28, c[0x0][0x300] ;  /* 0x0000c000ff1c2b82 */ /* 0x000e220000000a00 */
[----:B------:R-:W-:Y:S02]  /*24a0*/  @P1 PRMT R13, R13, 0x5410, R23 ;  /* 0x000054100d0d1816 */ /* 0x000fe40000000017 */
[----:B------:R-:W-:Y:S02]  /*24b0*/  @P1 PRMT R12, R12, 0x5410, R21 ;  /* 0x000054100c0c1816 */ /* 0x000fe40000000015 */
[----:B------:R-:W-:-:S02]  /*24c0*/  @P2 F2FP.BF16.F32.PACK_AB R31, RZ, R20 ;  /* 0x00000014ff1f223e */ /* 0x000fc400000010ff */
[----:B------:R-:W-:Y:S01]  /*24d0*/  @P2 F2FP.BF16.F32.PACK_AB R147, RZ, R24 ;  /* 0x00000018ff93223e */ /* 0x000fe200000010ff */
[----:B------:R1:W-:Y:S01]  /*24e0*/  @P1 STG.E.128 desc[UR6][R2.64], R12 ;  /* 0x0000000c02001986 */ /* 0x0003e2000c101d06 */
[----:B------:R-:W-:Y:S02]  /*24f0*/  F2FP.BF16.F32.PACK_AB R21, R24, R149 ;  /* 0x000000951815723e */ /* 0x000fe400000010ff */
[-C--:B------:R-:W-:Y:S02]  /*2500*/  @P1 F2FP.BF16.F32.PACK_AB R0, RZ, R33.reuse ;  /* 0x00000021ff00123e */ /* 0x080fe400000010ff */
[----:B------:R-:W-:Y:S02]  /*2510*/  @P2 F2FP.BF16.F32.PACK_AB R157, RZ, R33 ;  /* 0x00000021ff9d223e */ /* 0x000fe400000010ff */
[-C--:B------:R-:W-:Y:S02]  /*2520*/  @P1 F2FP.BF16.F32.PACK_AB R36, RZ, R32.reuse ;  /* 0x00000020ff24123e */ /* 0x080fe400000010ff */
[----:B------:R-:W-:-:S02]  /*2530*/  @P2 F2FP.BF16.F32.PACK_AB R158, RZ, R32 ;  /* 0x00000020ff9e223e */ /* 0x000fc400000010ff */
[----:B------:R-:W-:Y:S02]  /*2540*/  F2FP.BF16.F32.PACK_AB R24, R32, R33 ;  /* 0x000000212018723e */ /* 0x000fe400000010ff */
[----:B------:R-:W2:Y:S01]  /*2550*/  @P1 LDC.64 R32, c[0x0][0x308] ;  /* 0x0000c200ff201b82 */ /* 0x000ea20000000a00 */
[----:B------:R-:W-:Y:S02]  /*2560*/  @P2 F2FP.BF16.F32.PACK_AB R156, RZ, R30 ;  /* 0x0000001eff9c223e */ /* 0x000fe400000010ff */
[-C--:B------:R-:W-:Y:S01]  /*2570*/  F2FP.BF16.F32.PACK_AB R23, R30, R153.reuse ;  /* 0x000000991e17723e */ /* 0x080fe200000010ff */
[----:B0-----:R-:W-:Y:S01]  /*2580*/  @P2 IMAD.WIDE.U32 R28, R143, 0x10, R28 ;  /* 0x000000108f1c2825 */ /* 0x001fe200078e001c */
[----:B------:R-:W-:Y:S02]  /*2590*/  @P2 PRMT R16, R31, 0x7610, R16 ;  /* 0x000076101f102816 */ /* 0x000fe40000000010 */
[----:B------:R-:W-:Y:S01]  /*25a0*/  @P2 F2FP.BF16.F32.PACK_AB R154, RZ, R153 ;  /* 0x00000099ff9a223e */ /* 0x000fe200000010ff */
[----:B-1----:R-:W0:Y:S01]  /*25b0*/  LDC.64 R2, c[0x0][0x2f8] ;  /* 0x0000be00ff027b82 */ /* 0x002e220000000a00 */
[----:B------:R-:W-:-:S02]  /*25c0*/  @P2 F2FP.BF16.F32.PACK_AB R150, RZ, R151 ;  /* 0x00000097ff96223e */ /* 0x000fc400000010ff */
[----:B------:R-:W-:Y:S02]  /*25d0*/  @P2 F2FP.BF16.F32.PACK_AB R146, RZ, R149 ;  /* 0x00000095ff92223e */ /* 0x000fe400000010ff */
[----:B------:R-:W-:Y:S02]  /*25e0*/  @P1 F2FP.BF16.F32.PACK_AB R34, RZ, R35 ;  /* 0x00000023ff22123e */ /* 0x000fe400000010ff */
[----:B------:R-:W-:Y:S01]  /*25f0*/  @P2 F2FP.BF16.F32.PACK_AB R152, RZ, R26 ;  /* 0x0000001aff98223e */ /* 0x000fe200000010ff */
[----:B------:R-:W1:Y:S01]  /*2600*/  @P2 LDC.64 R30, c[0x0][0x300] ;  /* 0x0000c000ff1e2b82 */ /* 0x000e620000000a00 */
[----:B------:R-:W-:Y:S02]  /*2610*/  @P2 F2FP.BF16.F32.PACK_AB R144, RZ, R155 ;  /* 0x0000009bff90223e */ /* 0x000fe400000010ff */
[----:B------:R-:W-:Y:S02]  /*2620*/  @P2 PRMT R19, R154, 0x7610, R19 ;  /* 0x000076109a132816 */ /* 0x000fe40000000013 */
[----:B------:R-:W-:-:S02]  /*2630*/  @P2 PRMT R18, R150, 0x7610, R18 ;  /* 0x0000761096122816 */ /* 0x000fc40000000012 */
[----:B------:R-:W-:Y:S01]  /*2640*/  @P2 PRMT R17, R146, 0x7610, R17 ;  /* 0x0000761092112816 */ /* 0x000fe20000000011 */
[----:B--2---:R-:W-:Y:S01]  /*2650*/  @P1 IMAD.WIDE.U32 R32, R145, 0x10, R32 ;  /* 0x0000001091201825 */ /* 0x004fe200078e0020 */
[-C--:B------:R-:W-:Y:S02]  /*2660*/  @P2 F2FP.BF16.F32.PACK_AB R160, RZ, R35.reuse ;  /* 0x00000023ffa0223e */ /* 0x080fe400000010ff */
[----:B------:R-:W-:Y:S02]  /*2670*/  F2FP.BF16.F32.PACK_AB R25, R38, R35 ;  /* 0x000000232619723e */ /* 0x000fe400000010ff */
[----:B------:R-:W-:Y:S02]  /*2680*/  @P1 PRMT R13, R34, 0x7610, R13 ;  /* 0x00007610220d1816 */ /* 0x000fe4000000000d */
[----:B------:R-:W-:Y:S01]  /*2690*/  F2FP.BF16.F32.PACK_AB R22, R26, R151 ;  /* 0x000000971a16723e */ /* 0x000fe200000010ff */
[----:B0-----:R-:W-:Y:S01]  /*26a0*/  IMAD.WIDE.U32 R34, R143, 0x10, R2 ;  /* 0x000000108f227825 */ /* 0x001fe200078e0002 */
[----:B------:R-:W-:-:S02]  /*26b0*/  F2FP.BF16.F32.PACK_AB R20, R155, R20 ;  /* 0x000000149b14723e */ /* 0x000fc400000010ff */
[----:B------:R-:W-:Y:S01]  /*26c0*/  @P1 F2FP.BF16.F32.PACK_AB R42, RZ, R161 ;  /* 0x000000a1ff2a123e */ /* 0x000fe200000010ff */
[----:B------:R-:W-:Y:S01]  /*26d0*/  IMAD.WIDE.U32 R2, R145, 0x10, R2 ;  /* 0x0000001091027825 */ /* 0x000fe200078e0002 */
[----:B------:R-:W-:Y:S01]  /*26e0*/  @P1 F2FP.BF16.F32.PACK_AB R39, RZ, R159 ;  /* 0x0000009fff27123e */ /* 0x000fe200000010ff */
[----:B------:R-:W-:Y:S01]  /*26f0*/  STG.E.128 desc[UR6][R34.64], R20 ;  /* 0x0000001422007986 */ /* 0x000fe2000c101d06 */
[----:B------:R-:W-:Y:S01]  /*2700*/  @P2 PRMT R19, R19, 0x5410, R156 ;  /* 0x0000541013132816 */ /* 0x000fe2000000009c */
[----:B-1----:R-:W-:Y:S01]  /*2710*/  @P2 IMAD.WIDE.U32 R30, R145, 0x10, R30 ;  /* 0x00000010911e2825 */ /* 0x002fe200078e001e */
[----:B------:R-:W-:Y:S02]  /*2720*/  @P2 PRMT R18, R18, 0x5410, R152 ;  /* 0x0000541012122816 */ /* 0x000fe40000000098 */
[----:B------:R-:W-:Y:S02]  /*2730*/  @P2 PRMT R17, R17, 0x5410, R147 ;  /* 0x0000541011112816 */ /* 0x000fe40000000093 */
[----:B------:R-:W-:-:S02]  /*2740*/  @P2 PRMT R16, R16, 0x5410, R144 ;  /* 0x0000541010102816 */ /* 0x000fc40000000090 */
[----:B------:R-:W-:Y:S02]  /*2750*/  @P2 F2FP.BF16.F32.PACK_AB R165, RZ, R161 ;  /* 0x000000a1ffa5223e */ /* 0x000fe400000010ff */
[----:B------:R-:W-:Y:S01]  /*2760*/  @P2 F2FP.BF16.F32.PACK_AB R163, RZ, R159 ;  /* 0x0000009fffa3223e */ /* 0x000fe200000010ff */
[----:B------:R0:W-:Y:S01]  /*2770*/  @P2 STG.E.128 desc[UR6][R28.64], R16 ;  /* 0x000000101c002986 */ /* 0x0001e2000c101d06 */
[----:B------:R-:W-:Y:S02]  /*2780*/  @P1 F2FP.BF16.F32.PACK_AB R43, RZ, R148 ;  /* 0x00000094ff2b123e */ /* 0x000fe400000010ff */
[----:B------:R-:W-:Y:S02]  /*2790*/  @P1 F2FP.BF16.F32.PACK_AB R41, RZ, R40 ;  /* 0x00000028ff29123e */ /* 0x000fe400000010ff */
[----:B------:R-:W-:Y:S02]  /*27a0*/  @P1 F2FP.BF16.F32.PACK_AB R37, RZ, R38 ;  /* 0x00000026ff25123e */ /* 0x000fe400000010ff */
[----:B------:R-:W-:-:S02]  /*27b0*/  @P1 PRMT R15, R42, 0x7610, R15 ;  /* 0x000076102a0f1816 */ /* 0x000fc4000000000f */
[----:B------:R-:W-:Y:S02]  /*27c0*/  @P1 PRMT R14, R39, 0x7610, R14 ;  /* 0x00007610270e1816 */ /* 0x000fe4000000000e */
[----:B------:R-:W-:Y:S02]  /*27d0*/  @P1 PRMT R12, R0, 0x7610, R12 ;  /* 0x00007610000c1816 */ /* 0x000fe4000000000c */
[----:B------:R-:W-:Y:S02]  /*27e0*/  @P2 F2FP.BF16.F32.PACK_AB R166, RZ, R148 ;  /* 0x00000094ffa6223e */ /* 0x000fe400000010ff */
[----:B------:R-:W-:Y:S02]  /*27f0*/  @P2 F2FP.BF16.F32.PACK_AB R164, RZ, R40 ;  /* 0x00000028ffa4223e */ /* 0x000fe400000010ff */
[----:B------:R-:W-:Y:S02]  /*2800*/  @P2 F2FP.BF16.F32.PACK_AB R162, RZ, R38 ;  /* 0x00000026ffa2223e */ /* 0x000fe400000010ff */
[----:B0-----:R-:W-:-:S02]  /*2810*/  @P2 PRMT R19, R165, 0x7610, R19 ;  /* 0x00007610a5132816 */ /* 0x001fc40000000013 */
[----:B------:R-:W-:Y:S02]  /*2820*/  @P2 PRMT R18, R163, 0x7610, R18 ;  /* 0x00007610a3122816 */ /* 0x000fe40000000012 */
[----:B------:R-:W-:Y:S02]  /*2830*/  @P2 PRMT R17, R160, 0x7610, R17 ;  /* 0x00007610a0112816 */ /* 0x000fe40000000011 */
[----:B------:R-:W-:Y:S02]  /*2840*/  @P2 PRMT R16, R157, 0x7610, R16 ;  /* 0x000076109d102816 */ /* 0x000fe40000000010 */
[----:B------:R-:W-:Y:S02]  /*2850*/  @P1 PRMT R15, R15, 0x5410, R43 ;  /* 0x000054100f0f1816 */ /* 0x000fe4000000002b */
[----:B------:R-:W-:Y:S02]  /*2860*/  @P1 PRMT R14, R14, 0x5410, R41 ;  /* 0x000054100e0e1816 */ /* 0x000fe40000000029 */
[----:B------:R-:W-:-:S02]  /*2870*/  @P1 PRMT R13, R13, 0x5410, R37 ;  /* 0x000054100d0d1816 */ /* 0x000fc40000000025 */
[----:B------:R-:W-:Y:S02]  /*2880*/  @P1 PRMT R12, R12, 0x5410, R36 ;  /* 0x000054100c0c1816 */ /* 0x000fe40000000024 */
[----:B------:R-:W-:Y:S02]  /*2890*/  F2FP.BF16.F32.PACK_AB R27, R148, R161 ;  /* 0x000000a1941b723e */ /* 0x000fe400000010ff */
[----:B------:R-:W-:Y:S01]  /*28a0*/  F2FP.BF16.F32.PACK_AB R26, R40, R159 ;  /* 0x0000009f281a723e */ /* 0x000fe200000010ff */
[----:B------:R0:W-:Y:S01]  /*28b0*/  @P1 STG.E.128 desc[UR6][R32.64], R12 ;  /* 0x0000000c20001986 */ /* 0x0001e2000c101d06 */
[----:B------:R-:W-:Y:S02]  /*28c0*/  @P2 PRMT R19, R19, 0x5410, R166 ;  /* 0x0000541013132816 */ /* 0x000fe400000000a6 */
[----:B------:R-:W-:Y:S01]  /*28d0*/  @P2 PRMT R18, R18, 0x5410, R164 ;  /* 0x0000541012122816 */ /* 0x000fe200000000a4 */
[----:B------:R0:W-:Y:S01]  /*28e0*/  STG.E.128 desc[UR6][R2.64], R24 ;  /* 0x0000001802007986 */ /* 0x0001e2000c101d06 */
[----:B------:R-:W-:-:S02]  /*28f0*/  @P2 PRMT R17, R17, 0x5410, R162 ;  /* 0x0000541011112816 */ /* 0x000fc400000000a2 */
[----:B------:R-:W-:Y:S02]  /*2900*/  @P2 PRMT R16, R16, 0x5410, R158 ;  /* 0x0000541010102816 */ /* 0x000fe4000000009e */
[----:B------:R-:W-:-:S03]  /*2910*/  SEL R144, RZ, 0x1, P4 ;  /* 0x00000001ff907807 */ /* 0x000fc60002000000 */
[----:B------:R0:W-:Y:S01]  /*2920*/  @P2 STG.E.128 desc[UR6][R30.64], R16 ;  /* 0x000000101e002986 */ /* 0x0001e2000c101d06 */
[----:B------:R-:W-:Y:S05]  /*2930*/  @!P3 BRA `(.L_x_29) ;  /* 0xffffffdc00ecb947 */ /* 0x000fea000383ffff */
[----:B0-----:R-:W-:Y:S01]  /*2940*/  IMAD.MOV.U32 R19, RZ, RZ, R94 ;  /* 0x000000ffff137224 */ /* 0x001fe200078e005e */
[----:B------:R-:W-:Y:S01]  /*2950*/  MOV R21, R91 ;  /* 0x0000005b00157202 */ /* 0x000fe20000000f00 */
[----:B------:R-:W-:Y:S01]  /*2960*/  IMAD.MOV.U32 R25, RZ, RZ, R87 ;  /* 0x000000ffff197224 */ /* 0x000fe200078e0057 */
        /* <DEDUP_REMOVED lines=32> */
[----:B------:R-:W-:-:S02]  /*2b70*/  MOV R12, R107 ;  /* 0x0000006b000c7202 */ /* 0x000fc40000000f00 */
[----:B------:R-:W-:Y:S02]  /*2b80*/  MOV R5, R104 ;  /* 0x0000006800057202 */ /* 0x000fe40000000f00 */
[----:B------:R-:W-:Y:S02]  /*2b90*/  MOV R9, R105 ;  /* 0x0000006900097202 */ /* 0x000fe40000000f00 */
[----:B------:R-:W-:Y:S02]  /*2ba0*/  MOV R17, R102 ;  /* 0x0000006600117202 */ /* 0x000fe40000000f00 */
[----:B------:R-:W-:Y:S02]  /*2bb0*/  MOV R6, R101 ;  /* 0x0000006500067202 */ /* 0x000fe40000000f00 */
[----:B------:R-:W-:Y:S02]  /*2bc0*/  MOV R14, R98 ;  /* 0x00000062000e7202 */ /* 0x000fe40000000f00 */
        /* <DEDUP_REMOVED lines=17> */
[----:B------:R-:W-:-:S07]  /*2ce0*/  MOV R66, R77 ;  /* 0x0000004d00427202 */ /* 0x000fce0000000f00 */
.L_x_26:
[----:B------:R-:W0:Y:S08]  /*2cf0*/  S2UR UR4, SR_CTAID.X ;  /* 0x00000000000479c3 */ /* 0x000e300000002500 */
[----:B------:R-:W1:Y:S08]  /*2d00*/  LDC.64 R2, c[0x0][0x2d0] ;  /* 0x0000b400ff027b82 */ /* 0x000e700000000a00 */
[----:B------:R-:W2:Y:S08]  /*2d10*/  LDC.64 R32, c[0x0][0x2d8] ;  /* 0x0000b600ff207b82 */ /* 0x000eb00000000a00 */
[----:B------:R-:W3:Y:S01]  /*2d20*/  LDC.64 R34, c[0x0][0x2e0] ;  /* 0x0000b800ff227b82 */ /* 0x000ee20000000a00 */
[----:B0-----:R-:W-:Y:S01]  /*2d30*/  LEA.HI R0, R62, UR4, RZ, 0x18 ;  /* 0x000000043e007c11 */ /* 0x001fe2000f8fc0ff */
[----:B------:R-:W-:-:S04]  /*2d40*/  ULDC UR4, c[0x0][0x218] ;  /* 0x0000860000047ab9 */ /* 0x000fc80000000800 */
[----:B------:R-:W-:Y:S02]  /*2d50*/  IMAD R0, R0, UR4, RZ ;  /* 0x0000000400007c24 */ /* 0x000fe4000f8e02ff */
[----:B------:R-:W0:Y:S03]  /*2d60*/  LDC.64 R36, c[0x0][0x2e8] ;  /* 0x0000ba00ff247b82 */ /* 0x000e260000000a00 */
[----:B------:R-:W-:-:S05]  /*2d70*/  LEA.HI R61, R0, R61, RZ, 0x1d ;  /* 0x0000003d003d7211 */ /* 0x000fca00078fe8ff */
[----:B-1----:R-:W-:-:S04]  /*2d80*/  IMAD.WIDE.U32 R2, R61, 0x20, R2 ;  /* 0x000000203d027825 */ /* 0x002fc800078e0002 */
[C---:B--2---:R-:W-:Y:S01]  /*2d90*/  IMAD.WIDE.U32 R32, R61.reuse, 0x20, R32 ;  /* 0x000000203d207825 */ /* 0x044fe200078e0020 */
[----:B------:R-:W-:Y:S03]  /*2da0*/  STG.E.128 desc[UR6][R2.64], R8 ;  /* 0x0000000802007986 */ /* 0x000fe6000c101d06 */
[C---:B---3--:R-:W-:Y:S01]  /*2db0*/  IMAD.WIDE.U32 R34, R61.reuse, 0x20, R34 ;  /* 0x000000203d227825 */ /* 0x048fe200078e0022 */
[----:B------:R-:W-:Y:S04]  /*2dc0*/  STG.E.128 desc[UR6][R2.64+0x10], R92 ;  /* 0x0000105c02007986 */ /* 0x000fe8000c101d06 */
[----:B------:R-:W-:Y:S01]  /*2dd0*/  STG.E.128 desc[UR6][R32.64], R4 ;  /* 0x0000000420007986 */ /* 0x000fe2000c101d06 */
[----:B0-----:R-:W-:-:S03]  /*2de0*/  IMAD.WIDE.U32 R36, R61, 0x20, R36 ;  /* 0x000000203d247825 */ /* 0x001fc600078e0024 */
[----:B------:R-:W-:Y:S04]  /*2df0*/  STG.E.128 desc[UR6][R32.64+0x10], R20 ;  /* 0x0000101420007986 */ /* 0x000fe8000c101d06 */
        /* <DEDUP_REMOVED lines=11> */
[----:B------:R-:W-:Y:S01]  /*2eb0*/  STG.E.128 desc[UR6][R36.64+0x2010], R52 ;  /* 0x0020103424007986 */ /* 0x000fe2000c101d06 */
[----:B------:R-:W-:Y:S05]  /*2ec0*/  EXIT ;  /* 0x000000000000794d */ /* 0x000fea0003800000 */
.L_x_27:
[----:B------:R-:W-:Y:S01]  /*2ed0*/  HFMA2.MMA R162, -RZ, RZ, 0, 9.5367431640625e-07 ;  /* 0x00000010ffa27435 */ /* 0x000fe200000001ff */
[----:B------:R-:W-:Y:S01]  /*2ee0*/  MOV R43, R2 ;  /* 0x00000002002b7202 */ /* 0x000fe20000000f00 */
[----:B------:R-:W-:Y:S01]  /*2ef0*/  IMAD.MOV.U32 R26, RZ, RZ, -0x1 ;  /* 0xffffffffff1a7424 */ /* 0x000fe200078e00ff */
[----:B------:R-:W-:-:S08]  /*2f00*/  MOV R165, 0x1f ;  /* 0x0000001f00a57802 */ /* 0x000fd00000000f00 */
[----:B-----5:R-:W-:Y:S05]  /*2f10*/  WARPSYNC.COLLECTIVE R26, `(.L_x_30) ;  /* 0x000000001a087348 */ /* 0x020fea0003c00000 */
[----:B------:R0:W1:Y:S02]  /*2f20*/  SHFL.DOWN P4, R27, R43, R162, R165 ;  /* 0x080000a22b1b7389 */ /* 0x00006400000800a5 */
[----:B01---5:R-:W-:Y:S01]  /*2f30*/  ENDCOLLECTIVE ;  /* 0x000000000000791b */ /* 0x023fe20003800000 */
.L_x_30:
[----:B------:R-:W-:Y:S02]  /*2f40*/  MOV R43, R21 ;  /* 0x00000015002b7202 */ /* 0x000fe40000000f00 */
[----:B------:R-:W-:-:S07]  /*2f50*/  MOV R3, R27 ;  /* 0x0000001b00037202 */ /* 0x000fce0000000f00 */
[----:B------:R-:W-:Y:S05]  /*2f60*/  WARPSYNC.COLLECTIVE R26, `(.L_x_31) ;  /* 0x000000001a087348 */ /* 0x000fea0003c00000 */
[----:B------:R0:W1:Y:S02]  /*2f70*/  SHFL.DOWN P4, R27, R43, R162, R165 ;  /* 0x080000a22b1b7389 */ /* 0x00006400000800a5 */
[----:B01----:R-:W-:Y:S01]  /*2f80*/  ENDCOLLECTIVE ;  /* 0x000000000000791b */ /* 0x003fe20003800000 */
.L_x_31:
[----:B------:R-:W-:Y:S01]  /*2f90*/  FADD.FTZ R3, R2, R3 ;  /* 0x0000000302037221 */ /* 0x000fe20000010000 */
[----:B------:R-:W-:-:S03]  /*2fa0*/  HFMA2.MMA R162, -RZ, RZ, 0, 4.76837158203125e-07 ;  /* 0x00000008ffa27435 */ /* 0x000fc600000001ff */
[----:B------:R-:W-:Y:S01]  /*2fb0*/  IMAD.MOV.U32 R43, RZ, RZ, R3 ;  /* 0x000000ffff2b7224 */ /* 0x000fe200078e0003 */
[----:B------:R-:W-:-:S07]  /*2fc0*/  MOV R20, R27 ;  /* 0x0000001b00147202 */ /* 0x000fce0000000f00 */
[----:B------:R-:W-:Y:S05]  /*2fd0*/  WARPSYNC.COLLECTIVE R26, `(.L_x_32) ;  /* 0x000000001a087348 */ /* 0x000fea0003c00000 */
[----:B------:R0:W1:Y:S02]  /*2fe0*/  SHFL.DOWN P4, R27, R43, R162, R165 ;  /* 0x080000a22b1b7389 */ /* 0x00006400000800a5 */
[----:B01----:R-:W-:Y:S01]  /*2ff0*/  ENDCOLLECTIVE ;  /* 0x000000000000791b */ /* 0x003fe20003800000 */
.L_x_32:
[----:B------:R-:W-:-:S05]  /*3000*/  FADD.FTZ R20, R21, R20 ;  /* 0x0000001415147221 */ /* 0x000fca0000010000 */
[----:B------:R-:W-:Y:S02]  /*3010*/  MOV R43, R20 ;  /* 0x00000014002b7202 */ /* 0x000fe40000000f00 */
[----:B------:R-:W-:-:S07]  /*3020*/  MOV R22, R27 ;  /* 0x0000001b00167202 */ /* 0x000fce0000000f00 */
[----:B------:R-:W-:Y:S05]  /*3030*/  WARPSYNC.COLLECTIVE R26, `(.L_x_33) ;  /* 0x000000001a087348 */ /* 0x000fea0003c00000 */
[----:B------:R0:W1:Y:S02]  /*3040*/  SHFL.DOWN P4, R27, R43, R162, R165 ;  /* 0x080000a22b1b7389 */ /* 0x00006400000800a5 */
[----:B01----:R-:W-:Y:S01]  /*3050*/  ENDCOLLECTIVE ;  /* 0x000000000000791b */ /* 0x003fe20003800000 */
.L_x_33:
[----:B------:R-:W-:Y:S01]  /*3060*/  FADD.FTZ R22, R3, R22 ;  /* 0x0000001603167221 */ /* 0x000fe20000010000 */
[----:B------:R-:W-:-:S04]  /*3070*/  HFMA2.MMA R162, -RZ, RZ, 0, 2.384185791015625e-07 ;  /* 0x00000004ffa27435 */ /* 0x000fc800000001ff */
[----:B------:R-:W-:Y:S01]  /*3080*/  MOV R43, R22 ;  /* 0x00000016002b7202 */ /* 0x000fe20000000f00 */
[----:B------:R-:W-:-:S07]  /*3090*/  IMAD.MOV.U32 R23, RZ, RZ, R27 ;  /* 0x000000ffff177224 */ /* 0x000fce00078e001b */
[----:B------:R-:W-:Y:S05]  /*30a0*/  WARPSYNC.COLLECTIVE R26, `(.L_x_34) ;  /* 0x000000001a087348 */ /* 0x000fea0003c00000 */
[----:B------:R0:W1:Y:S02]  /*30b0*/  SHFL.DOWN P4, R27, R43, R162, R165 ;  /* 0x080000a22b1b7389 */ /* 0x00006400000800a5 */
[----:B01----:R-:W-:Y:S01]  /*30c0*/  ENDCOLLECTIVE ;  /* 0x000000000000791b */ /* 0x003fe20003800000 */
.L_x_34:
[----:B------:R-:W-:-:S04]  /*30d0*/  FADD.FTZ R23, R20, R23 ;  /* 0x0000001714177221 */ /* 0x000fc80000010000 */
[----:B------:R-:W-:Y:S01]  /*30e0*/  IMAD.MOV.U32 R43, RZ, RZ, R23 ;  /* 0x000000ffff2b7224 */ /* 0x000fe200078e0017 */
[----:B------:R-:W-:-:S07]  /*30f0*/  MOV R25, R27 ;  /* 0x0000001b00197202 */ /* 0x000fce0000000f00 */
[----:B------:R-:W-:Y:S05]  /*3100*/  WARPSYNC.COLLECTIVE R26, `(.L_x_35) ;  /* 0x000000001a087348 */ /* 0x000fea0003c00000 */
[----:B------:R0:W1:Y:S02]  /*3110*/  SHFL.DOWN P4, R27, R43, R162, R165 ;  /* 0x080000a22b1b7389 */ /* 0x00006400000800a5 */
[----:B01----:R-:W-:Y:S01]  /*3120*/  ENDCOLLECTIVE ;  /* 0x000000000000791b */ /* 0x003fe20003800000 */
.L_x_35:
[----:B------:R-:W-:Y:S01]  /*3130*/  FADD.FTZ R25, R22, R25 ;  /* 0x0000001916197221 */ /* 0x000fe20000010000 */
[----:B------:R-:W-:-:S04]  /*3140*/  HFMA2.MMA R162, -RZ, RZ, 0, 1.1920928955078125e-07 ;  /* 0x00000002ffa27435 */ /* 0x000fc800000001ff */
[----:B------:R-:W-:Y:S02]  /*3150*/  MOV R43, R25 ;  /* 0x00000019002b7202 */ /* 0x000fe40000000f00 */
[----:B------:R-:W-:-:S07]  /*3160*/  MOV R24, R27 ;  /* 0x0000001b00187202 */ /* 0x000fce0000000f00 */
[----:B------:R-:W-:Y:S05]  /*3170*/  WARPSYNC.COLLECTIVE R26, `(.L_x_36) ;  /* 0x000000001a087348 */ /* 0x000fea0003c00000 */
[----:B------:R0:W1:Y:S02]  /*3180*/  SHFL.DOWN P4, R27, R43, R162, R165 ;  /* 0x080000a22b1b7389 */ /* 0x00006400000800a5 */
[----:B01----:R-:W-:Y:S01]  /*3190*/  ENDCOLLECTIVE ;  /* 0x000000000000791b */ /* 0x003fe20003800000 */
.L_x_36:
[----:B------:R-:W-:-:S05]  /*31a0*/  FADD.FTZ R24, R23, R24 ;  /* 0x0000001817187221 */ /* 0x000fca0000010000 */
[----:B------:R-:W-:Y:S01]  /*31b0*/  MOV R43, R24 ;  /* 0x00000018002b7202 */ /* 0x000fe20000000f00 */
[----:B------:R-:W-:-:S07]  /*31c0*/  IMAD.MOV.U32 R2, RZ, RZ, R27 ;  /* 0x000000ffff027224 */ /* 0x000fce00078e001b */
[----:B------:R-:W-:Y:S05]  /*31d0*/  WARPSYNC.COLLECTIVE R26, `(.L_x_37) ;  /* 0x000000001a087348 */ /* 0x000fea0003c00000 */
[----:B------:R0:W1:Y:S02]  /*31e0*/  SHFL.DOWN P4, R27, R43, R162, R165 ;  /* 0x080000a22b1b7389 */ /* 0x00006400000800a5 */
[----:B01----:R-:W-:Y:S01]  /*31f0*/  ENDCOLLECTIVE ;  /* 0x000000000000791b */ /* 0x003fe20003800000 */
.L_x_37:
[----:B------:R-:W-:-:S05]  /*3200*/  FADD.FTZ R2, R25, R2 ;  /* 0x0000000219027221 */ /* 0x000fca0000010000 */
[----:B------:R-:W-:Y:S01]  /*3210*/  MOV R43, R2 ;  /* 0x00000002002b7202 */ /* 0x000fe20000000f00 */
[----:B------:R-:W-:Y:S01]  /*3220*/  IMAD.MOV.U32 R162, RZ, RZ, 0x1 ;  /* 0x00000001ffa27424 */ /* 0x000fe200078e00ff */
[----:B------:R-:W-:-:S07]  /*3230*/  MOV R21, R27 ;  /* 0x0000001b00157202 */ /* 0x000fce0000000f00 */
[----:B------:R-:W-:Y:S05]  /*3240*/  WARPSYNC.COLLECTIVE R26, `(.L_x_38) ;  /* 0x000000001a087348 */ /* 0x000fea0003c00000 */
[----:B------:R0:W1:Y:S02]  /*3250*/  SHFL.DOWN P4, R27, R43, R162, R165 ;  /* 0x080000a22b1b7389 */ /* 0x00006400000800a5 */
[----:B01----:R-:W-:Y:S01]  /*3260*/  ENDCOLLECTIVE ;  /* 0x000000000000791b */ /* 0x003fe20003800000 */
.L_x_38:
[----:B------:R-:W-:-:S05]  /*3270*/  FADD.FTZ R21, R24, R21 ;  /* 0x0000001518157221 */ /* 0x000fca0000010000 */
[----:B------:R-:W-:Y:S02]  /*3280*/  MOV R43, R21 ;  /* 0x00000015002b7202 */ /* 0x000fe40000000f00 */
[----:B------:R-:W-:-:S07]  /*3290*/  MOV R3, R27 ;  /* 0x0000001b00037202 */ /* 0x000fce0000000f00 */
[----:B------:R-:W-:Y:S05]  /*32a0*/  WARPSYNC.COLLECTIVE R26, `(.L_x_39) ;  /* 0x000000001a087348 */ /* 0x000fea0003c00000 */
[----:B------:R0:W1:Y:S02]  /*32b0*/  SHFL.DOWN P4, R27, R43, R162, R165 ;  /* 0x080000a22b1b7389 */ /* 0x00006400000800a5 */
[----:B01----:R-:W-:Y:S01]  /*32c0*/  ENDCOLLECTIVE ;  /* 0x000000000000791b */ /* 0x003fe20003800000 */
.L_x_39:
[----:B------:R-:W-:Y:S01]  /*32d0*/  MOV R20, R27 ;  /* 0x0000001b00147202 */ /* 0x000fe20000000f00 */
[----:B------:R-:W-:Y:S06]  /*32e0*/  BRA `(.L_x_40) ;  /* 0xffffffe800047947 */ /* 0x000fec000383ffff */
.L_x_41:
        /* <DEDUP_REMOVED lines=9> */
.L_x_2925:


//--------------------- .text._ZN10layer_norm31ln_parallel_residual_bwd_kernelINS_13Kernel_traitsI13__nv_bfloat16S2_S2_S2_fjLj4096ELj1ELj1ELj8ELj16ENS_18Kernel_traits_baseILj4096ES2_S2_S2_S2_fjLj256EEEEELb0ELb1ELb0EEEvNS_9BwdParamsE --------------------------
	.section	.text._ZN10layer_norm31ln_parallel_residual_bwd_kernelINS_13Kernel_traitsI13__nv_bfloat16S2_S2_S2_fjLj4096ELj1ELj1ELj8ELj16ENS_18Kernel_traits_baseILj4096ES2_S2_S2_S2_fjLj256EEEEELb0ELb1ELb0EEEvNS_9BwdParamsE,"ax",@progbits
	.align	128
        .global         _ZN10layer_norm31ln_parallel_residual_bwd_kernelINS_13Kernel_traitsI13__nv_bfloat16S2_S2_S2_fjLj4096ELj1ELj1ELj8ELj16ENS_18Kernel_traits_baseILj4096ES2_S2_S2_S2_fjLj256EEEEELb0ELb1ELb0EEEvNS_9BwdParamsE
        .type           _ZN10layer_norm31ln_parallel_residual_bwd_kernelINS_13Kernel_traitsI13__nv_bfloat16S2_S2_S2_fjLj4096ELj1ELj1ELj8ELj16ENS_18Kernel_traits_baseILj4096ES2_S2_S2_S2_fjLj256EEEEELb0ELb1ELb0EEEvNS_9BwdParamsE,@function
        .size           _ZN10layer_norm31ln_parallel_residual_bwd_kernelINS_13Kernel_traitsI13__nv_bfloat16S2_S2_S2_fjLj4096ELj1ELj1ELj8ELj16ENS_18Kernel_traits_baseILj4096ES2_S2_S2_S2_fjLj256EEEEELb0ELb1ELb0EEEvNS_9BwdParamsE,(.L_x_2926 - _ZN10layer_norm31ln_parallel_residual_bwd_kernelINS_13Kernel_traitsI13__nv_bfloat16S2_S2_S2_fjLj4096ELj1ELj1ELj8ELj16ENS_18Kernel_traits_baseILj4096ES2_S2_S2_S2_fjLj256EEEEELb0ELb1ELb0EEEvNS_9BwdParamsE)
        .other          _ZN10layer_norm31ln_parallel_residual_bwd_kernelINS_13Kernel_traitsI13__nv_bfloat16S2_S2_S2_fjLj4096ELj1ELj1ELj8ELj16ENS_18Kernel_traits_baseILj4096ES2_S2_S2_S2_fjLj256EEEEELb0ELb1ELb0EEEvNS_9BwdParamsE,@"STO_CUDA_ENTRY STV_DEFAULT"
_ZN10layer_norm31ln_parallel_residual_bwd_kernelINS_13Kernel_traitsI13__nv_bfloat16S2_S2_S2_fjLj4096ELj1ELj1ELj8ELj16ENS_18Kernel_traits_baseILj4096ES2_S2_S2_S2_fjLj256EEEEELb0ELb1ELb0EEEvNS_9BwdParamsE:
.text._ZN10layer_norm31ln_parallel_residual_bwd_kernelINS_13Kernel_traitsI13__nv_bfloat16S2_S2_S2_fjLj4096ELj1ELj1ELj8ELj16ENS_18Kernel_traits_baseILj4096ES2_S2_S2_S2_fjLj256EEEEELb0ELb1ELb0EEEvNS_9BwdParamsE:
[----:B------:R-:W-:Y:S01]  /*0000*/  LDC R1, c[0x0][0x28] ;  /* 0x00000a00ff017b82 */ /* 0x000fe20000000800 */
[----:B------:R-:W0:Y:S01]  /*0010*/  S2R R0, SR_TID.X ;  /* 0x0000000000007919 */ /* 0x000e220000002100 */
[----:B------:R-:W-:-:S06]  /*0020*/  ULDC UR4, c[0x0][0x218] ;  /* 0x0000860000047ab9 */ /* 0x000fcc0000000800 */
[----:B------:R-:W1:Y:S01]  /*0030*/  S2UR UR6, SR_CTAID.X ;  /* 0x00000000000679c3 */ /* 0x000e620000002500 */
[----:B------:R-:W-:Y:S01]  /*0040*/  MOV R2, UR4 ;  /* 0x0000000400027c02 */ /* 0x000fe20008000f00 */
[----:B------:R-:W-:Y:S01]  /*0050*/  ULDC.64 UR4, c[0x0][0x208] ;  /* 0x0000820000047ab9 */ /* 0x000fe20000000a00 */
[----:B------:R-:W-:Y:S01]  /*0060*/  ULDC UR7, c[0x0][0x214] ;  /* 0x0000850000077ab9 */ /* 0x000fe20000000800 */
[----:B------:R-:W-:Y:S01]  /*0070*/  ULDC UR20, c[0x0][0x218] ;  /* 0x0000860000147ab9 */ /* 0x000fe20000000800 */
[----:B------:R-:W-:Y:S01]  /*0080*/  SHF.R.S32.HI R3, RZ, 0x1f, R2 ;  /* 0x0000001fff037819 */ /* 0x000fe20000011402 */
[----:B------:R-:W-:Y:S01]  /*0090*/  ULDC.U8 UR15, c[0x0][0x2a0] ;  /* 0x0000a800000f7ab9 */ /* 0x000fe20000000000 */
[----:B------:R-:W-:Y:S01]  /*00a0*/  ULDC UR14, c[0x0][0x290] ;  /* 0x0000a400000e7ab9 */ /* 0x000fe20000000800 */
[----:B------:R-:W-:Y:S01]  /*00b0*/  ULDC.64 UR10, c[0x0][0x2c8] ;  /* 0x0000b200000a7ab9 */ /* 0x000fe20000000a00 */
[----:B------:R-:W-:Y:S01]  /*00c0*/  LEA.HI R3, R3, R2, RZ, 0x3 ;  /* 0x0000000203037211 */ /* 0x000fe200078f18ff */
[----:B------:R-:W-:Y:S01]  /*00d0*/  ULDC.64 UR12, c[0x0][0x238] ;  /* 0x00008e00000c7ab9 */ /* 0x000fe20000000a00 */
[----:B------:R-:W-:Y:S01]  /*00e0*/  ULDC.64 UR16, c[0x0][0x308] ;  /* 0x0000c20000107ab9 */ /* 0x000fe20000000a00 */
[----:B------:R-:W-:Y:S01]  /*00f0*/  ULDC.64 UR18, c[0x0][0x300] ;  /* 0x0000c00000127ab9 */ /* 0x000fe20000000a00 */
[----:B------:R-:W-:Y:S01]  /*0100*/  ULDC.64 UR8, c[0x0][0x210] ;  /* 0x0000840000087ab9 */ /* 0x000fe20000000a00 */
[----:B0-----:R-:W-:-:S04]  /*0110*/  LOP3.LUT R4, R0, 0xff, RZ, 0xc, !PT ;  /* 0x000000ff00047812 */ /* 0x001fc800078e0cff */
[----:B------:R-:W-:-:S04]  /*0120*/  LEA.HI.SX32 R3, R3, R4, 0x1d ;  /* 0x0000000403037211 */ /* 0x000fc800078feaff */
[C---:B------:R-:W-:Y:S02]  /*0130*/  LOP3.LUT P1, RZ, R3.reuse, 0xffffff00, RZ, 0xc0, !PT ;  /* 0xffffff0003ff7812 */ /* 0x040fe4000782c0ff */
[----:B------:R-:W-:Y:S02]  /*0140*/  ISETP.GE.U32.AND P2, PT, R3, 0x200, PT ;  /* 0x000002000300780c */ /* 0x000fe40003f46070 */
[----:B------:R-:W-:-:S04]  /*0150*/  LOP3.LUT R3, R0, 0xff, RZ, 0xc0, !PT ;  /* 0x000000ff00037812 */ /* 0x000fc800078ec0ff */
[----:B------:R-:W-:-:S05]  /*0160*/  MOV R9, R3 ;  /* 0x0000000300097202 */ /* 0x000fca0000000f00 */
[----:B------:R-:W0:Y:S08]  /*0170*/  @P1 LDC.64 R4, c[0x0][0x260] ;  /* 0x00009800ff041b82 */ /* 0x000e300000000a00 */
[----:B------:R-:W2:Y:S01]  /*0180*/  @P2 LDC.64 R6, c[0x0][0x260] ;  /* 0x00009800ff062b82 */ /* 0x000ea20000000a00 */
[C---:B0-----:R-:W-:Y:S01]  /*0190*/  @P1 IMAD.WIDE.U32 R4, R9.reuse, 0x10, R4 ;  /* 0x0000001009041825 */ /* 0x041fe200078e0004 */
[----:B------:R-:W-:-:S04]  /*01a0*/  @P1 LOP3.LUT R9, R9, 0x100, RZ, 0xfc, !PT ;  /* 0x0000010009091812 */ /* 0x000fc800078efcff */
[----:B------:R1:W5:Y:S01]  /*01b0*/  @P1 LDG.E.128 R48, desc[UR4][R4.64] ;  /* 0x0000000404301981 */ /* 0x000362000c1e1d00 */
[----:B--2---:R-:W-:-:S05]  /*01c0*/  @P2 IMAD.WIDE.U32 R6, R9, 0x10, R6 ;  /* 0x0000001009062825 */ /* 0x004fca00078e0006 */
[----:B------:R0:W5:Y:S01]  /*01d0*/  @P2 LDG.E.128 R12, desc[UR4][R6.64] ;  /* 0x00000004060c2981 */ /* 0x000162000c1e1d00 */
[----:B-1----:R-:W-:-:S04]  /*01e0*/  LEA.HI R5, R0, UR6, RZ, 0x18 ;  /* 0x0000000600057c11 */ /* 0x002fc8000f8fc0ff */
[----:B------:R-:W-:Y:S02]  /*01f0*/  ISETP.GE.AND P0, PT, R5, UR7, PT ;  /* 0x0000000705007c0c */ /* 0x000fe4000bf06270 */
        /* <DEDUP_REMOVED lines=15> */
[----:B------:R-:W-:Y:S01]  /*02f0*/  CS2R R18, SRZ ;  /* 0x0000000000127805 */ /* 0x000fe2000001ff00 */
[----:B0-----:R-:W-:Y:S06]  /*0300*/  @P0 BRA `(.L_x_42) ;  /* 0x0000001c00d00947 */ /* 0x001fec0003800000 */
[----:B------:R-:W-:Y:S01]  /*0310*/  ULDC.U8 UR6, c[0x0][0x2a0] ;  /* 0x0000a80000067ab9 */ /* 0x000fe20000000000 */
[C---:B-----5:R-:W-:Y:S01]  /*0320*/  @P1 PRMT R2, R48.reuse, 0x7632, R2 ;  /* 0x0000763230021816 */ /* 0x060fe20000000002 */
[----:B------:R-:W-:Y:S01]  /*0330*/  IMAD.U32 R4, R48, 0x10000, RZ ;  /* 0x0001000030047824 */ /* 0x000fe200078e00ff */
[C---:B------:R-:W-:Y:S01]  /*0340*/  @P1 PRMT R48, R49.reuse, 0x7632, R48 ;  /* 0x0000763231301816 */ /* 0x040fe20000000030 */
[----:B------:R-:W-:Y:S01]  /*0350*/  UISETP.NE.AND UP0, UPT, UR6, URZ, UPT ;  /* 0x0000003f0600728c */ /* 0x000fe2000bf05270 */
[----:B------:R-:W-:Y:S01]  /*0360*/  SHF.L.U32 R6, R49, 0x10, RZ ;  /* 0x0000001031067819 */ /* 0x000fe200000006ff */
[----:B------:R-:W-:Y:S01]  /*0370*/  HFMA2.MMA R68, -RZ, RZ, 0, 5.9604644775390625e-08 ;  /* 0x00000001ff447435 */ /* 0x000fe200000001ff */
[----:B------:R-:W-:Y:S01]  /*0380*/  @P1 PRMT R49, R50, 0x7632, R49 ;  /* 0x0000763232311816 */ /* 0x000fe20000000031 */
[----:B------:R-:W-:Y:S01]  /*0390*/  IMAD.U32 R11, R14, 0x10000, RZ ;  /* 0x000100000e0b7824 */ /* 0x000fe200078e00ff */
[----:B------:R-:W-:Y:S01]  /*03a0*/  @P2 PRMT R82, R13, 0x7632, R82 ;  /* 0x000076320d522816 */ /* 0x000fe20000000052 */
[C---:B------:R-:W-:Y:S01]  /*03b0*/  IMAD.U32 R8, R51.reuse, 0x10000, RZ ;  /* 0x0001000033087824 */ /* 0x040fe200078e00ff */
[----:B------:R-:W-:Y:S01]  /*03c0*/  @P1 PRMT R80, R51, 0x7632, R80 ;  /* 0x0000763233501816 */ /* 0x000fe20000000050 */
[----:B------:R-:W-:Y:S01]  /*03d0*/  IMAD.MOV.U32 R45, RZ, RZ, RZ ;  /* 0x000000ffff2d7224 */ /* 0x000fe200078e00ff */
[----:B------:R-:W-:Y:S01]  /*03e0*/  @P2 PRMT R81, R12, 0x7632, R81 ;  /* 0x000076320c512816 */ /* 0x000fe20000000051 */
[----:B------:R-:W-:Y:S01]  /*03f0*/  IMAD.U32 R82, R82, 0x10000, RZ ;  /* 0x0001000052527824 */ /* 0x000fe200078e00ff */
[----:B------:R-:W-:-:S02]  /*0400*/  @P2 PRMT R83, R14, 0x7632, R83 ;  /* 0x000076320e532816 */ /* 0x000fc40000000053 */
[----:B------:R-:W-:Y:S02]  /*0410*/  @P2 PRMT R84, R15, 0x7632, R84 ;  /* 0x000076320f542816 */ /* 0x000fe40000000054 */
[----:B------:R-:W-:Y:S02]  /*0420*/  SHF.L.U32 R9, R12, 0x10, RZ ;  /* 0x000000100c097819 */ /* 0x000fe400000006ff */
[----:B------:R-:W-:Y:S02]  /*0430*/  SHF.L.U32 R10, R13, 0x10, RZ ;  /* 0x000000100d0a7819 */ /* 0x000fe400000006ff */
[----:B------:R-:W-:Y:S01]  /*0440*/  SHF.L.U32 R12, R15, 0x10, RZ ;  /* 0x000000100f0c7819 */ /* 0x000fe200000006ff */
[----:B------:R-:W-:Y:S01]  /*0450*/  IMAD.U32 R15, R49, 0x10000, RZ ;  /* 0x00010000310f7824 */ /* 0x000fe200078e00ff */
[----:B------:R-:W-:Y:S02]  /*0460*/  SHF.L.U32 R7, R50, 0x10, RZ ;  /* 0x0000001032077819 */ /* 0x000fe400000006ff */
[----:B------:R-:W-:-:S02]  /*0470*/  SHF.L.U32 R13, R2, 0x10, RZ ;  /* 0x00000010020d7819 */ /* 0x000fc400000006ff */
[----:B------:R-:W-:Y:S02]  /*0480*/  SHF.L.U32 R14, R48, 0x10, RZ ;  /* 0x00000010300e7819 */ /* 0x000fe400000006ff */
[----:B------:R-:W-:Y:S02]  /*0490*/  PLOP3.LUT P3, PT, PT, PT, UP0, 0x80, 0x0 ;  /* 0x000000000000781c */ /* 0x000fe40003f6f008 */
[----:B------:R-:W-:Y:S02]  /*04a0*/  SHF.L.U32 R80, R80, 0x10, RZ ;  /* 0x0000001050507819 */ /* 0x000fe400000006ff */
[----:B------:R-:W-:Y:S02]  /*04b0*/  SHF.L.U32 R81, R81, 0x10, RZ ;  /* 0x0000001051517819 */ /* 0x000fe400000006ff */
[----:B------:R-:W-:Y:S02]  /*04c0*/  SHF.L.U32 R83, R83, 0x10, RZ ;  /* 0x0000001053537819 */ /* 0x000fe400000006ff */
[----:B------:R-:W-:-:S07]  /*04d0*/  SHF.L.U32 R84, R84, 0x10, RZ ;  /* 0x0000001054547819 */ /* 0x000fce00000006ff */
.L_x_52:
[----:B------:R-:W0:Y:S08]  /*04e0*/  LDC.64 R66, c[0x0][0x250] ;  /* 0x00009400ff427b82 */ /* 0x000e300000000a00 */
[----:B------:R-:W1:Y:S01]  /*04f0*/  LDC.64 R64, c[0x0][0x258] ;  /* 0x00009600ff407b82 */ /* 0x000e620000000a00 */
[----:B0-----:R-:W-:-:S06]  /*0500*/  IMAD.WIDE R66, R5, 0x4, R66 ;  /* 0x0000000405427825 */ /* 0x001fcc00078e0242 */
[----:B------:R-:W2:Y:S01]  /*0510*/  LDG.E R66, desc[UR4][R66.64] ;  /* 0x0000000442427981 */ /* 0x000ea2000c1e1900 */
[----:B-1----:R-:W-:-:S05]  /*0520*/  IMAD.WIDE R64, R5, 0x4, R64 ;  /* 0x0000000405407825 */ /* 0x002fca00078e0240 */
[----:B-----5:R0:W5:Y:S01]  /*0530*/  LDG.E R86, desc[UR4][R64.64] ;  /* 0x0000000440567981 */ /* 0x020162000c1e1900 */
[----:B------:R-:W-:Y:S01]  /*0540*/  IMAD.U32 R2, RZ, RZ, UR20 ;  /* 0x00000014ff027e24 */ /* 0x000fe2000f8e00ff */
[----:B------:R-:W-:Y:S01]  /*0550*/  SHF.R.U32.HI R75, RZ, 0x5, R0 ;  /* 0x00000005ff4b7819 */ /* 0x000fe20000011600 */
[----:B------:R-:W-:Y:S01]  /*0560*/  BSSY B0, `(.L_x_43) ;  /* 0x000006b000007945 */ /* 0x000fe20003800000 */
[----:B------:R-:W-:Y:S01]  /*0570*/  LOP3.LUT P4, RZ, R68, 0xff, RZ, 0xc0, !PT ;  /* 0x000000ff44ff7812 */ /* 0x000fe2000788c0ff */
[C---:B------:R-:W-:Y:S01]  /*0580*/  IMAD R69, R5.reuse, R2, RZ ;  /* 0x0000000205457224 */ /* 0x040fe200078e02ff */
[----:B------:R-:W-:Y:S01]  /*0590*/  IADD3 R5, R5, UR8, RZ ;  /* 0x0000000805057c10 */ /* 0x000fe2000fffe0ff */
[----:B------:R-:W-:Y:S01]  /*05a0*/  IMAD.MOV.U32 R78, RZ, RZ, RZ ;  /* 0x000000ffff4e7224 */ /* 0x000fe200078e00ff */
[----:B------:R-:W-:Y:S02]  /*05b0*/  LOP3.LUT P6, RZ, R0, 0x1f, RZ, 0xc0, !PT ;  /* 0x0000001f00ff7812 */ /* 0x000fe400078cc0ff */
[----:B------:R-:W-:-:S02]  /*05c0*/  SHF.R.S32.HI R70, RZ, 0x1f, R69 ;  /* 0x0000001fff467819 */ /* 0x000fc40000011445 */
[----:B------:R-:W-:Y:S02]  /*05d0*/  ISETP.GE.AND P5, PT, R5, UR9, PT ;  /* 0x0000000905007c0c */ /* 0x000fe4000bfa6270 */
[----:B------:R-:W-:Y:S02]  /*05e0*/  LEA.HI R70, R70, R69, RZ, 0x3 ;  /* 0x0000004546467211 */ /* 0x000fe400078f18ff */
[----:B------:R-:W-:Y:S02]  /*05f0*/  MOV R77, RZ ;  /* 0x000000ff004d7202 */ /* 0x000fe40000000f00 */
[----:B------:R-:W-:Y:S02]  /*0600*/  LEA.HI.SX32 R85, R70, R3, 0x1d ;  /* 0x0000000346557211 */ /* 0x000fe400078feaff */
[----:B------:R-:W-:Y:S02]  /*0610*/  LOP3.LUT R76, R75, 0x7fffff8, RZ, 0xc0, !PT ;  /* 0x07fffff84b4c7812 */ /* 0x000fe400078ec0ff */
[----:B------:R-:W-:-:S02]  /*0620*/  MOV R73, R85 ;  /* 0x0000005500497202 */ /* 0x000fc40000000f00 */
[----:B--2---:R-:W-:Y:S01]  /*0630*/  FSEL R74, R66, RZ, !P3 ;  /* 0x000000ff424a7208 */ /* 0x004fe20005800000 */
[----:B0-----:R-:W-:Y:S06]  /*0640*/  @!P1 BRA `(.L_x_44) ;  /* 0x0000000400709947 */ /* 0x001fec0003800000 */
[----:B------:R-:W0:Y:S01]  /*0650*/  LDC.64 R68, c[0x0][0x2b8] ;  /* 0x0000ae00ff447b82 */ /* 0x000e220000000a00 */
[----:B------:R-:W-:-:S04]  /*0660*/  LEA R64, P0, R85, UR12, 0x4 ;  /* 0x0000000c55407c11 */ /* 0x000fc8000f8020ff */
[----:B------:R-:W-:-:S06]  /*0670*/  LEA.HI.X R65, R85, UR13, RZ, 0x4, P0 ;  /* 0x0000000d55417c11 */ /* 0x000fcc00080f24ff */
[----:B------:R-:W2:Y:S01]  /*0680*/  LDG.E.128 R64, desc[UR4][R64.64] ;  /* 0x0000000440407981 */ /* 0x000ea2000c1e1d00 */
[----:B0-----:R-:W-:-:S06]  /*0690*/  IMAD.WIDE.U32 R68, R85, 0x10, R68 ;  /* 0x0000001055447825 */ /* 0x001fcc00078e0044 */
[----:B------:R-:W3:Y:S01]  /*06a0*/  LDG.E.128 R68, desc[UR4][R68.64] ;  /* 0x0000000444447981 */ /* 0x000ee2000c1e1d00 */
[----:B------:R-:W-:-:S04]  /*06b0*/  ISETP.NE.U32.AND P0, PT, RZ, UR10, PT ;  /* 0x0000000aff007c0c */ /* 0x000fc8000bf05070 */
[----:B------:R-:W-:-:S13]  /*06c0*/  ISETP.NE.AND.EX P0, PT, RZ, UR11, PT, P0 ;  /* 0x0000000bff007c0c */ /* 0x000fda000bf05300 */
[----:B------:R-:W-:-:S04]  /*06d0*/  @P0 LEA R72, P3, R85, UR10, 0x4 ;  /* 0x0000000a55480c11 */ /* 0x000fc8000f8620ff */
[----:B------:R-:W-:-:S05]  /*06e0*/  @P0 LEA.HI.X R73, R85, UR11, RZ, 0x4, P3 ;  /* 0x0000000b55490c11 */ /* 0x000fca00098f24ff */
[----:B------:R0:W5:Y:S02]  /*06f0*/  @P0 LDG.E.128 R48, desc[UR4][R72.64] ;  /* 0x0000000448300981 */ /* 0x000164000c1e1d00 */
[----:B0-----:R-:W-:Y:S02]  /*0700*/  VIADD R73, R85, 0x100 ;  /* 0x0000010055497836 */ /* 0x001fe40000000000 */
[C---:B--2---:R-:W-:Y:S01]  /*0710*/  IMAD.U32 R89, R65.reuse, 0x10000, RZ ;  /* 0x0001000041597824 */ /* 0x044fe200078e00ff */
[----:B------:R-:W-:Y:S02]  /*0720*/  PRMT R77, R65, 0x7632, R77 ;  /* 0x00007632414d7816 */ /* 0x000fe4000000004d */
[C---:B------:R-:W-:Y:S01]  /*0730*/  PRMT R65, R67.reuse, 0x7632, R65 ;  /* 0x0000763243417816 */ /* 0x040fe20000000041 */
[----:B------:R-:W-:Y:S01]  /*0740*/  FADD.FTZ R89, -R74, R89 ;  /* 0x000000594a597221 */ /* 0x000fe20000010100 */
[----:B------:R-:W-:Y:S01]  /*0750*/  SHF.L.U32 R67, R67, 0x10, RZ ;  /* 0x0000001043437819 */ /* 0x000fe200000006ff */
[----:B------:R-:W-:Y:S01]  /*0760*/  IMAD.U32 R77, R77, 0x10000, RZ ;  /* 0x000100004d4d7824 */ /* 0x000fe200078e00ff */
[----:B------:R-:W-:Y:S01]  /*0770*/  PRMT R78, R64, 0x7632, R78 ;  /* 0x00007632404e7816 */ /* 0x000fe2000000004e */
[----:B-----5:R-:W-:Y:S01]  /*0780*/  FMUL.FTZ R117, R86, R89 ;  /* 0x0000005956757220 */ /* 0x020fe20000410000 */
[----:B------:R-:W-:Y:S01]  /*0790*/  SHF.L.U32 R79, R64, 0x10, RZ ;  /* 0x00000010404f7819 */ /* 0x000fe200000006ff */
[----:B------:R-:W-:Y:S01]  /*07a0*/  FADD.FTZ R89, -R74, R67 ;  /* 0x000000434a597221 */ /* 0x000fe20000010100 */
[----:B------:R-:W-:Y:S01]  /*07b0*/  SHF.L.U32 R67, R78, 0x10, RZ ;  /* 0x000000104e437819 */ /* 0x000fe200000006ff */
[----:B------:R-:W-:Y:S01]  /*07c0*/  FADD.FTZ R77, -R74, R77 ;  /* 0x0000004d4a4d7221 */ /* 0x000fe20000010100 */
[----:B------:R-:W-:Y:S01]  /*07d0*/  PRMT R64, R66, 0x7632, R64 ;  /* 0x0000763242407816 */ /* 0x000fe20000000040 */
[----:B------:R-:W-:Y:S01]  /*07e0*/  FADD.FTZ R79, -R74, R79 ;  /* 0x0000004f4a4f7221 */ /* 0x000fe20000010100 */
[----:B------:R-:W-:Y:S01]  /*07f0*/  SHF.L.U32 R91, R66, 0x10, RZ ;  /* 0x00000010425b7819 */ /* 0x000fe200000006ff */
[----:B------:R-:W-:Y:S01]  /*0800*/  FADD.FTZ R67, -R74, R67 ;  /* 0x000000434a437221 */ /* 0x000fe20000010100 */
[C---:B------:R-:W-:Y:S01]  /*0810*/  FMUL.FTZ R89, R86.reuse, R89 ;  /* 0x0000005956597220 */ /* 0x040fe20000410000 */
[----:B------:R-:W-:Y:S01]  /*0820*/  FMUL.FTZ R121, R86, R79 ;  /* 0x0000004f56797220 */ /* 0x000fe20000410000 */
[C---:B---3--:R-:W-:Y:S01]  /*0830*/  PRMT R66, R68.reuse, 0x7632, R66 ;  /* 0x0000763244427816 */ /* 0x048fe20000000042 */
[----:B------:R-:W-:Y:S01]  /*0840*/  IMAD.U32 R119, R68, 0x10000, RZ ;  /* 0x0001000044777824 */ /* 0x000fe200078e00ff */
[C---:B------:R-:W-:Y:S01]  /*0850*/  PRMT R68, R71.reuse, 0x7632, R68 ;  /* 0x0000763247447816 */ /* 0x040fe20000000044 */
[----:B------:R-:W-:Y:S01]  /*0860*/  IMAD.U32 R71, R71, 0x10000, RZ ;  /* 0x0001000047477824 */ /* 0x000fe200078e00ff */
[----:B------:R-:W-:Y:S01]  /*0870*/  SHF.L.U32 R116, R66, 0x10, RZ ;  /* 0x0000001042747819 */ /* 0x000fe200000006ff */
[----:B------:R-:W-:Y:S01]  /*0880*/  FADD.FTZ R28, R28, R119 ;  /* 0x000000771c1c7221 */ /* 0x000fe20000010000 */
[----:B------:R-:W-:Y:S01]  /*0890*/  PRMT R113, R69, 0x7632, R113 ;  /* 0x0000763245717816 */ /* 0x000fe20000000071 */
[----:B------:R-:W-:Y:S01]  /*08a0*/  FFMA.FTZ R44, R121, R119, R44 ;  /* 0x00000077792c7223 */ /* 0x000fe2000001002c */
[----:B------:R-:W-:Y:S01]  /*08b0*/  FMUL.FTZ R118, R86, R67 ;  /* 0x0000004356767220 */ /* 0x000fe20000410000 */
[----:B------:R-:W-:Y:S01]  /*08c0*/  SHF.L.U32 R69, R69, 0x10, RZ ;  /* 0x0000001045457819 */ /* 0x000fe200000006ff */
[----:B------:R-:W-:Y:S01]  /*08d0*/  FMUL.FTZ R119, R4, R119 ;  /* 0x0000007704777220 */ /* 0x000fe20000410000 */
[----:B------:R-:W-:Y:S01]  /*08e0*/  FADD.FTZ R26, R26, R71 ;  /* 0x000000471a1a7221 */ /* 0x000fe20000010000 */
[-C--:B------:R-:W-:Y:S01]  /*08f0*/  FFMA.FTZ R42, R89, R71.reuse, R42 ;  /* 0x00000047592a7223 */ /* 0x080fe2000001002a */
[----:B------:R-:W-:Y:S01]  /*0900*/  FMUL.FTZ R88, R8, R71 ;  /* 0x0000004708587220 */ /* 0x000fe20000410000 */
[----:B------:R-:W-:Y:S01]  /*0910*/  SHF.L.U32 R71, R65, 0x10, RZ ;  /* 0x0000001041477819 */ /* 0x000fe200000006ff */
[----:B------:R-:W-:Y:S01]  /*0920*/  FADD.FTZ R29, R29, R116 ;  /* 0x000000741d1d7221 */ /* 0x000fe20000010000 */
[-C--:B------:R-:W-:Y:S01]  /*0930*/  FFMA.FTZ R45, R118, R116.reuse, R45 ;  /* 0x00000074762d7223 */ /* 0x080fe2000001002d */
[----:B------:R-:W-:Y:S01]  /*0940*/  FMUL.FTZ R116, R13, R116 ;  /* 0x000000740d747220 */ /* 0x000fe20000410000 */
[----:B------:R-:W-:Y:S01]  /*0950*/  FADD.FTZ R65, RZ, R119 ;  /* 0x00000077ff417221 */ /* 0x000fe20000010000 */
[----:B------:R-:W-:Y:S01]  /*0960*/  FFMA.FTZ R67, R121, R119, RZ ;  /* 0x0000007779437223 */ /* 0x000fe200000100ff */
[----:B------:R-:W-:Y:S01]  /*0970*/  FADD.FTZ R30, R30, R69 ;  /* 0x000000451e1e7221 */ /* 0x000fe20000010000 */
[-C--:B------:R-:W-:Y:S01]  /*0980*/  FFMA.FTZ R46, R117, R69.reuse, R46 ;  /* 0x00000045752e7223 */ /* 0x080fe2000001002e */
[----:B------:R-:W-:Y:S01]  /*0990*/  FMUL.FTZ R115, R6, R69 ;  /* 0x0000004506737220 */ /* 0x000fe20000410000 */
[----:B------:R-:W-:Y:S01]  /*09a0*/  SHF.L.U32 R113, R113, 0x10, RZ ;  /* 0x0000001071717819 */ /* 0x000fe200000006ff */
[----:B------:R-:W-:Y:S01]  /*09b0*/  FMUL.FTZ R114, R86, R77 ;  /* 0x0000004d56727220 */ /* 0x000fe20000410000 */
[----:B------:R-:W-:Y:S01]  /*09c0*/  SHF.L.U32 R69, R64, 0x10, RZ ;  /* 0x0000001040457819 */ /* 0x000fe200000006ff */
[----:B------:R-:W-:Y:S01]  /*09d0*/  FADD.FTZ R64, R65, R116 ;  /* 0x0000007441407221 */ /* 0x000fe20000010000 */
[----:B------:R-:W-:Y:S01]  /*09e0*/  SHF.L.U32 R66, R68, 0x10, RZ ;  /* 0x0000001044427819 */ /* 0x000fe200000006ff */
[----:B------:R-:W-:Y:S01]  /*09f0*/  FFMA.FTZ R68, R118, R116, R67 ;  /* 0x0000007476447223 */ /* 0x000fe20000010043 */
[C---:B------:R-:W-:Y:S01]  /*0a00*/  PRMT R90, R70.reuse, 0x7632, R90 ;  /* 0x00007632465a7816 */ /* 0x040fe2000000005a */
[----:B------:R-:W-:Y:S01]  /*0a10*/  FADD.FTZ R31, R31, R113 ;  /* 0x000000711f1f7221 */ /* 0x000fe20000010000 */
[----:B------:R-:W-:Y:S01]  /*0a20*/  SHF.L.U32 R70, R70, 0x10, RZ ;  /* 0x0000001046467819 */ /* 0x000fe200000006ff */
[----:B------:R-:W-:Y:S01]  /*0a30*/  FADD.FTZ R69, -R74, R69 ;  /* 0x000000454a457221 */ /* 0x000fe20000010100 */
[-C--:B------:R-:W-:Y:S01]  /*0a40*/  FFMA.FTZ R47, R114, R113.reuse, R47 ;  /* 0x00000071722f7223 */ /* 0x080fe2000001002f */
[----:B------:R-:W-:Y:S01]  /*0a50*/  FADD.FTZ R91, -R74, R91 ;  /* 0x0000005b4a5b7221 */ /* 0x000fe20000010100 */
[----:B------:R-:W-:Y:S01]  /*0a60*/  FMUL.FTZ R113, R14, R113 ;  /* 0x000000710e717220 */ /* 0x000fe20000410000 */
[----:B------:R-:W-:Y:S01]  /*0a70*/  FADD.FTZ R64, R64, R115 ;  /* 0x0000007340407221 */ /* 0x000fe20000010000 */
[----:B------:R-:W-:Y:S01]  /*0a80*/  FFMA.FTZ R65, R117, R115, R68 ;  /* 0x0000007375417223 */ /* 0x000fe20000010044 */
[----:B------:R-:W-:-:S02]  /*0a90*/  IMAD.U32 R90, R90, 0x10000, RZ ;  /* 0x000100005a5a7824 */ /* 0x000fc400078e00ff */
[C---:B------:R-:W-:Y:S01]  /*0aa0*/  FMUL.FTZ R112, R86.reuse, R69 ;  /* 0x0000004556707220 */ /* 0x040fe20000410000 */
[----:B------:R-:W-:Y:S01]  /*0ab0*/  FMUL.FTZ R111, R86, R91 ;  /* 0x0000005b566f7220 */ /* 0x000fe20000410000 */
[----:B------:R-:W-:Y:S01]  /*0ac0*/  FMUL.FTZ R109, R7, R70 ;  /* 0x00000046076d7220 */ /* 0x000fe20000410000 */
[----:B------:R-:W-:Y:S01]  /*0ad0*/  FADD.FTZ R64, R64, R113 ;  /* 0x0000007140407221 */ /* 0x000fe20000010000 */
[----:B------:R-:W-:Y:S01]  /*0ae0*/  FFMA.FTZ R68, R114, R113, R65 ;  /* 0x0000007172447223 */ /* 0x000fe20000010041 */
[----:B------:R-:W-:Y:S01]  /*0af0*/  FADD.FTZ R25, R25, R90 ;  /* 0x0000005a19197221 */ /* 0x000fe20000010000 */
[-C--:B------:R-:W-:Y:S01]  /*0b00*/  FFMA.FTZ R41, R112, R90.reuse, R41 ;  /* 0x0000005a70297223 */ /* 0x080fe20000010029 */
[----:B------:R-:W-:Y:S01]  /*0b10*/  FMUL.FTZ R90, R15, R90 ;  /* 0x0000005a0f5a7220 */ /* 0x000fe20000410000 */
[----:B------:R-:W-:Y:S01]  /*0b20*/  FADD.FTZ R65, R64, R109 ;  /* 0x0000006d40417221 */ /* 0x000fe20000010000 */
[----:B------:R-:W-:Y:S01]  /*0b30*/  FFMA.FTZ R67, R111, R109, R68 ;  /* 0x0000006d6f437223 */ /* 0x000fe20000010044 */
[----:B------:R-:W-:Y:S01]  /*0b40*/  FADD.FTZ R71, -R74, R71 ;  /* 0x000000474a477221 */ /* 0x000fe20000010100 */
[----:B------:R-:W-:Y:S01]  /*0b50*/  FMUL.FTZ R91, R80, R66 ;  /* 0x00000042505b7220 */ /* 0x000fe20000410000 */
[----:B------:R-:W-:Y:S01]  /*0b60*/  FADD.FTZ R65, R65, R90 ;  /* 0x0000005a41417221 */ /* 0x000fe20000010000 */
[----:B------:R-:W-:Y:S01]  /*0b70*/  FFMA.FTZ R64, R112, R90, R67 ;  /* 0x0000005a70407223 */ /* 0x000fe20000010043 */
[----:B------:R-:W-:Y:S01]  /*0b80*/  FMUL.FTZ R92, R86, R71 ;  /* 0x00000047565c7220 */ /* 0x000fe20000410000 */
[----:B------:R-:W-:Y:S01]  /*0b90*/  FADD.FTZ R24, R24, R70 ;  /* 0x0000004618187221 */ /* 0x000fe20000010000 */
[----:B------:R-:W-:Y:S01]  /*0ba0*/  FADD.FTZ R68, R65, R88 ;  /* 0x0000005841447221 */ /* 0x000fe20000010000 */
[----:B------:R-:W-:Y:S01]  /*0bb0*/  FFMA.FTZ R64, R89, R88, R64 ;  /* 0x0000005859407223 */ /* 0x000fe20000010040 */
[----:B------:R-:W-:Y:S01]  /*0bc0*/  FFMA.FTZ R40, R111, R70, R40 ;  /* 0x000000466f287223 */ /* 0x000fe20000010028 */
[----:B------:R-:W-:Y:S01]  /*0bd0*/  FADD.FTZ R27, R27, R66 ;  /* 0x000000421b1b7221 */ /* 0x000fe20000010000 */
[----:B------:R-:W-:Y:S01]  /*0be0*/  FFMA.FTZ R43, R92, R66, R43 ;  /* 0x000000425c2b7223 */ /* 0x000fe2000001002b */
[----:B------:R-:W-:Y:S01]  /*0bf0*/  FADD.FTZ R77, R68, R91 ;  /* 0x0000005b444d7221 */ /* 0x000fe20000010000 */
[----:B------:R-:W-:-:S07]  /*0c00*/  FFMA.FTZ R78, R92, R91, R64 ;  /* 0x0000005b5c4e7223 */ /* 0x000fce0000010040 */
.L_x_44:
[----:B------:R-:W-:Y:S05]  /*0c10*/  BSYNC B0 ;  /* 0x0000000000007941 */ /* 0x000fea0003800000 */
.L_x_43:
[----:B------:R-:W-:Y:S04]  /*0c20*/  BSSY B0, `(.L_x_45) ;  /* 0x000005d000007945 */ /* 0x000fe80003800000 */
[----:B------:R-:W-:Y:S05]  /*0c30*/  @!P2 BRA `(.L_x_46) ;  /* 0x00000004006ca947 */ /* 0x000fea0003800000 */
        /* <DEDUP_REMOVED lines=10> */
[----:B------:R0:W5:Y:S01]  /*0ce0*/  @P0 LDG.E.128 R52, desc[UR4][R72.64] ;  /* 0x0000000448340981 */ /* 0x000162000c1e1d00 */
[C---:B--2---:R-:W-:Y:S01]  /*0cf0*/  PRMT R79, R64.reuse, 0x7632, R79 ;  /* 0x00007632404f7816 */ /* 0x044fe2000000004f */
[----:B------:R-:W-:Y:S01]  /*0d00*/  IMAD.U32 R101, R67, 0x10000, RZ ;  /* 0x0001000043657824 */ /* 0x000fe200078e00ff */
[----:B------:R-:W-:Y:S02]  /*0d10*/  SHF.L.U32 R87, R64, 0x10, RZ ;  /* 0x0000001040577819 */ /* 0x000fe400000006ff */
[----:B------:R-:W-:Y:S01]  /*0d20*/  PRMT R64, R66, 0x7632, R64 ;  /* 0x0000763242407816 */ /* 0x000fe20000000040 */
[C---:B------:R-:W-:Y:S01]  /*0d30*/  FADD.FTZ R101, -R74.reuse, R101 ;  /* 0x000000654a657221 */ /* 0x040fe20000010100 */
[C---:B------:R-:W-:Y:S01]  /*0d40*/  PRMT R93, R65.reuse, 0x7632, R93 ;  /* 0x00007632415d7816 */ /* 0x040fe2000000005d */
[----:B------:R-:W-:Y:S01]  /*0d50*/  FADD.FTZ R87, -R74, R87 ;  /* 0x000000574a577221 */ /* 0x000fe20000010100 */
[----:B------:R-:W-:Y:S01]  /*0d60*/  SHF.L.U32 R65, R65, 0x10, RZ ;  /* 0x0000001041417819 */ /* 0x000fe200000006ff */
[----:B-----5:R-:W-:Y:S01]  /*0d70*/  FMUL.FTZ R101, R86, R101 ;  /* 0x0000006556657220 */ /* 0x020fe20000410000 */
[----:B------:R-:W-:Y:S01]  /*0d80*/  SHF.L.U32 R97, R66, 0x10, RZ ;  /* 0x0000001042617819 */ /* 0x000fe200000006ff */
[----:B------:R-:W-:Y:S01]  /*0d90*/  FMUL.FTZ R87, R86, R87 ;  /* 0x0000005756577220 */ /* 0x000fe20000410000 */
[----:B------:R-:W-:Y:S01]  /*0da0*/  PRMT R66, R67, 0x7632, R66 ;  /* 0x0000763243427816 */ /* 0x000fe20000000042 */
[----:B------:R-:W-:Y:S01]  /*0db0*/  FADD.FTZ R95, -R74, R65 ;  /* 0x000000414a5f7221 */ /* 0x000fe20000010100 */
[----:B------:R-:W-:Y:S01]  /*0dc0*/  SHF.L.U32 R67, R64, 0x10, RZ ;  /* 0x0000001040437819 */ /* 0x000fe200000006ff */
[----:B------:R-:W-:Y:S01]  /*0dd0*/  FADD.FTZ R97, -R74, R97 ;  /* 0x000000614a617221 */ /* 0x000fe20000010100 */
[----:B------:R-:W-:Y:S01]  /*0de0*/  SHF.L.U32 R79, R79, 0x10, RZ ;  /* 0x000000104f4f7819 */ /* 0x000fe200000006ff */
[----:B------:R-:W-:Y:S01]  /*0df0*/  IMAD.U32 R65, R66, 0x10000, RZ ;  /* 0x0001000042417824 */ /* 0x000fe200078e00ff */
[----:B0-----:R-:W-:Y:S01]  /*0e00*/  SHF.L.U32 R73, R93, 0x10, RZ ;  /* 0x000000105d497819 */ /* 0x001fe200000006ff */
[----:B------:R-:W-:Y:S01]  /*0e10*/  FMUL.FTZ R93, R86, R95 ;  /* 0x0000005f565d7220 */ /* 0x000fe20000410000 */
[----:B---3--:R-:W-:Y:S01]  /*0e20*/  PRMT R64, R68, 0x7632, R64 ;  /* 0x0000763244407816 */ /* 0x008fe20000000040 */
[----:B------:R-:W-:Y:S01]  /*0e30*/  FADD.FTZ R79, -R74, R79 ;  /* 0x0000004f4a4f7221 */ /* 0x000fe20000010100 */
[----:B------:R-:W-:Y:S01]  /*0e40*/  SHF.L.U32 R68, R68, 0x10, RZ ;  /* 0x0000001044447819 */ /* 0x000fe200000006ff */
[----:B------:R-:W-:Y:S01]  /*0e50*/  FADD.FTZ R73, -R74, R73 ;  /* 0x000000494a497221 */ /* 0x000fe20000010100 */
[----:B------:R-:W-:Y:S01]  /*0e60*/  PRMT R66, R69, 0x7632, R66 ;  /* 0x0000763245427816 */ /* 0x000fe20000000042 */
[----:B------:R-:W-:Y:S01]  /*0e70*/  FMUL.FTZ R95, R86, R97 ;  /* 0x00000061565f7220 */ /* 0x000fe20000410000 */
[C---:B------:R-:W-:Y:S01]  /*0e80*/  PRMT R72, R70.reuse, 0x7632, R72 ;  /* 0x0000763246487816 */ /* 0x040fe20000000048 */
[----:B------:R-:W-:Y:S01]  /*0e90*/  FMUL.FTZ R94, R9, R68 ;  /* 0x00000044095e7220 */ /* 0x000fe20000410000 */
[----:B------:R-:W-:Y:S01]  /*0ea0*/  SHF.L.U32 R98, R70, 0x10, RZ ;  /* 0x0000001046627819 */ /* 0x000fe200000006ff */
[C---:B------:R-:W-:Y:S01]  /*0eb0*/  FMUL.FTZ R100, R86.reuse, R79 ;  /* 0x0000004f56647220 */ /* 0x040fe20000410000 */
[----:B------:R-:W-:Y:S01]  /*0ec0*/  SHF.L.U32 R69, R69, 0x10, RZ ;  /* 0x0000001045457819 */ /* 0x000fe200000006ff */
[----:B------:R-:W-:Y:S01]  /*0ed0*/  FMUL.FTZ R102, R86, R73 ;  /* 0x0000004956667220 */ /* 0x000fe20000410000 */
[----:B------:R-:W-:Y:S01]  /*0ee0*/  SHF.L.U32 R70, R64, 0x10, RZ ;  /* 0x0000001040467819 */ /* 0x000fe200000006ff */
[----:B------:R-:W-:Y:S01]  /*0ef0*/  FADD.FTZ R67, -R74, R67 ;  /* 0x000000434a437221 */ /* 0x000fe20000010100 */
[----:B------:R-:W-:Y:S01]  /*0f00*/  SHF.L.U32 R99, R66, 0x10, RZ ;  /* 0x0000001042637819 */ /* 0x000fe200000006ff */
[----:B------:R-:W-:Y:S01]  /*0f10*/  FADD.FTZ R22, R22, R69 ;  /* 0x0000004516167221 */ /* 0x000fe20000010000 */
[-C--:B------:R-:W-:Y:S01]  /*0f20*/  FFMA.FTZ R38, R93, R69.reuse, R38 ;  /* 0x000000455d267223 */ /* 0x080fe20000010026 */
[----:B------:R-:W-:Y:S01]  /*0f30*/  FMUL.FTZ R96, R10, R69 ;  /* 0x000000450a607220 */ /* 0x000fe20000410000 */
[----:B------:R-:W-:Y:S01]  /*0f40*/  FADD.FTZ R66, R77, R94 ;  /* 0x0000005e4d427221 */ /* 0x000fe20000010000 */
[----:B------:R-:W-:Y:S01]  /*0f50*/  FMUL.FTZ R97, R81, R70 ;  /* 0x0000004651617220 */ /* 0x000fe20000410000 */
[C---:B------:R-:W-:Y:S01]  /*0f60*/  FFMA.FTZ R69, R87.reuse, R94, R78 ;  /* 0x0000005e57457223 */ /* 0x040fe2000001004e */
[----:B------:R-:W-:Y:S01]  /*0f70*/  FADD.FTZ R20, R20, R68 ;  /* 0x0000004414147221 */ /* 0x000fe20000010000 */
[----:B------:R-:W-:Y:S01]  /*0f80*/  FFMA.FTZ R36, R87, R68, R36 ;  /* 0x0000004457247223 */ /* 0x000fe20000010024 */
[----:B------:R-:W-:Y:S01]  /*0f90*/  FADD.FTZ R73, R66, R97 ;  /* 0x0000006142497221 */ /* 0x000fe20000010000 */
[----:B------:R-:W-:Y:S01]  /*0fa0*/  FFMA.FTZ R66, R100, R97, R69 ;  /* 0x0000006164427223 */ /* 0x000fe20000010045 */
[----:B------:R-:W-:Y:S01]  /*0fb0*/  FADD.FTZ R23, R23, R99 ;  /* 0x0000006317177221 */ /* 0x000fe20000010000 */
[-C--:B------:R-:W-:Y:S01]  /*0fc0*/  FFMA.FTZ R39, R102, R99.reuse, R39 ;  /* 0x0000006366277223 */ /* 0x080fe20000010027 */
[----:B------:R-:W-:Y:S01]  /*0fd0*/  FMUL.FTZ R99, R82, R99 ;  /* 0x0000006352637220 */ /* 0x000fe20000410000 */
[----:B------:R-:W-:Y:S01]  /*0fe0*/  FADD.FTZ R68, R73, R96 ;  /* 0x0000006049447221 */ /* 0x000fe20000010000 */
[----:B------:R-:W-:Y:S01]  /*0ff0*/  FFMA.FTZ R69, R93, R96, R66 ;  /* 0x000000605d457223 */ /* 0x000fe20000010042 */
[----:B------:R-:W-:Y:S01]  /*1000*/  FADD.FTZ R16, R16, R98 ;  /* 0x0000006210107221 */ /* 0x000fe20000010000 */
[-C--:B------:R-:W-:Y:S01]  /*1010*/  FFMA.FTZ R32, R95, R98.reuse, R32 ;  /* 0x000000625f207223 */ /* 0x080fe20000010020 */
[----:B------:R-:W-:Y:S01]  /*1020*/  FMUL.FTZ R106, R86, R67 ;  /* 0x00000043566a7220 */ /* 0x000fe20000410000 */
[----:B------:R-:W-:Y:S01]  /*1030*/  SHF.L.U32 R72, R72, 0x10, RZ ;  /* 0x0000001048487819 */ /* 0x000fe200000006ff */
[----:B------:R-:W-:Y:S01]  /*1040*/  FMUL.FTZ R98, R11, R98 ;  /* 0x000000620b627220 */ /* 0x000fe20000410000 */
[----:B------:R-:W-:Y:S01]  /*1050*/  FADD.FTZ R67, R68, R99 ;  /* 0x0000006344437221 */ /* 0x000fe20000010000 */
[----:B------:R-:W-:Y:S01]  /*1060*/  FFMA.FTZ R66, R102, R99, R69 ;  /* 0x0000006366427223 */ /* 0x000fe20000010045 */
[----:B------:R-:W-:Y:S01]  /*1070*/  FADD.FTZ R65, -R74, R65 ;  /* 0x000000414a417221 */ /* 0x000fe20000010100 */
[----:B------:R-:W-:Y:S01]  /*1080*/  PRMT R74, R71, 0x7632, R74 ;  /* 0x00007632474a7816 */ /* 0x000fe2000000004a */
[----:B------:R-:W-:Y:S01]  /*1090*/  FADD.FTZ R68, R67, R98 ;  /* 0x0000006243447221 */ /* 0x000fe20000010000 */
[----:B------:R-:W-:-:S02]  /*10a0*/  IMAD.U32 R71, R71, 0x10000, RZ ;  /* 0x0001000047477824 */ /* 0x000fc400078e00ff */
[----:B------:R-:W-:Y:S01]  /*10b0*/  FMUL.FTZ R103, R83, R72 ;  /* 0x0000004853677220 */ /* 0x000fe20000410000 */
[----:B------:R-:W-:Y:S01]  /*10c0*/  FFMA.FTZ R67, R95, R98, R66 ;  /* 0x000000625f437223 */ /* 0x000fe20000010042 */
[----:B------:R-:W-:Y:S02]  /*10d0*/  IMAD.U32 R64, R74, 0x10000, RZ ;  /* 0x000100004a407824 */ /* 0x000fe400078e00ff */
[----:B------:R-:W-:Y:S01]  /*10e0*/  FMUL.FTZ R108, R12, R71 ;  /* 0x000000470c6c7220 */ /* 0x000fe20000410000 */
[----:B------:R-:W-:Y:S01]  /*10f0*/  FADD.FTZ R69, R68, R103 ;  /* 0x0000006744457221 */ /* 0x000fe20000010000 */
[----:B------:R-:W-:Y:S01]  /*1100*/  FFMA.FTZ R66, R106, R103, R67 ;  /* 0x000000676a427223 */ /* 0x000fe20000010043 */
[----:B------:R-:W-:Y:S01]  /*1110*/  FMUL.FTZ R107, R84, R64 ;  /* 0x00000040546b7220 */ /* 0x000fe20000410000 */
[----:B------:R-:W-:Y:S01]  /*1120*/  FMUL.FTZ R110, R86, R65 ;  /* 0x00000041566e7220 */ /* 0x000fe20000410000 */
[----:B------:R-:W-:Y:S01]  /*1130*/  FADD.FTZ R68, R69, R108 ;  /* 0x0000006c45447221 */ /* 0x000fe20000010000 */
[----:B------:R-:W-:Y:S01]  /*1140*/  FFMA.FTZ R66, R101, R108, R66 ;  /* 0x0000006c65427223 */ /* 0x000fe20000010042 */
[----:B------:R-:W-:Y:S01]  /*1150*/  FADD.FTZ R18, R18, R71 ;  /* 0x0000004712127221 */ /* 0x000fe20000010000 */
[----:B------:R-:W-:Y:S01]  /*1160*/  FADD.FTZ R21, R21, R70 ;  /* 0x0000004615157221 */ /* 0x000fe20000010000 */
[----:B------:R-:W-:Y:S01]  /*1170*/  FFMA.FTZ R37, R100, R70, R37 ;  /* 0x0000004664257223 */ /* 0x000fe20000010025 */
[----:B------:R-:W-:Y:S01]  /*1180*/  FADD.FTZ R17, R17, R72 ;  /* 0x0000004811117221 */ /* 0x000fe20000010000 */
[----:B------:R-:W-:Y:S01]  /*1190*/  FFMA.FTZ R33, R106, R72, R33 ;  /* 0x000000486a217223 */ /* 0x000fe20000010021 */
[----:B------:R-:W-:Y:S01]  /*11a0*/  FFMA.FTZ R34, R101, R71, R34 ;  /* 0x0000004765227223 */ /* 0x000fe20000010022 */
[----:B------:R-:W-:Y:S01]  /*11b0*/  FADD.FTZ R19, R19, R64 ;  /* 0x0000004013137221 */ /* 0x000fe20000010000 */
[----:B------:R-:W-:Y:S01]  /*11c0*/  FFMA.FTZ R35, R110, R64, R35 ;  /* 0x000000406e237223 */ /* 0x000fe20000010023 */
[----:B------:R-:W-:Y:S01]  /*11d0*/  FADD.FTZ R77, R68, R107 ;  /* 0x0000006b444d7221 */ /* 0x000fe20000010000 */
[----:B------:R-:W-:-:S07]  /*11e0*/  FFMA.FTZ R78, R110, R107, R66 ;  /* 0x0000006b6e4e7223 */ /* 0x000fce0000010042 */
.L_x_46:
[----:B------:R-:W-:Y:S05]  /*11f0*/  BSYNC B0 ;  /* 0x0000000000007941 */ /* 0x000fea0003800000 */
.L_x_45:
[----:B------:R-:W-:Y:S01]  /*1200*/  UMOV UR6, 0xffffffff ;  /* 0xffffffff00067882 */ /* 0x000fe20000000000 */
[----:B------:R-:W-:Y:S02]  /*1210*/  @!P4 IADD3 R76, R76, 0x8, RZ ;  /* 0x000000084c4cc810 */ /* 0x000fe40007ffe0ff */
[----:B------:R-:W-:Y:S05]  /*1220*/  BRA.DIV UR6, `(.L_x_47) ;  /* 0x0000001206747947 */ /* 0x000fea000b800000 */
        /* <DEDUP_REMOVED lines=18> */
.L_x_65:
[----:B------:R-:W3:Y:S01]  /*1350*/  S2R R65, SR_CgaCtaId ;  /* 0x0000000000417919 */ /* 0x000ee20000008800 */
[----:B------:R-:W-:Y:S01]  /*1360*/  MOV R64, 0x400 ;  /* 0x0000040000407802 */ /* 0x000fe20000000f00 */
[----:B------:R-:W-:Y:S01]  /*1370*/  UISETP.NE.AND UP0, UPT, UR15, URZ, UPT ;  /* 0x0000003f0f00728c */ /* 0x000fe2000bf05270 */
[----:B------:R-:W-:Y:S01]  /*1380*/  @!P6 LOP3.LUT R75, R75, 0x7, RZ, 0xc0, !PT ;  /* 0x000000074b4be812 */ /* 0x000fe200078ec0ff */
[----:B-1----:R-:W-:Y:S01]  /*1390*/  FADD.FTZ R104, R71, R104 ;  /* 0x0000006847687221 */ /* 0x002fe20000010000 */
[----:B--2---:R-:W-:Y:S02]  /*13a0*/  FADD.FTZ R105, R70, R105 ;  /* 0x0000006946697221 */ /* 0x004fe40000010000 */
[----:B------:R-:W-:Y:S02]  /*13b0*/  @!P6 IADD3 R75, R76, R75, RZ ;  /* 0x0000004b4c4be210 */ /* 0x000fe40007ffe0ff */
[----:B------:R-:W-:Y:S01]  /*13c0*/  PLOP3.LUT P3, PT, PT, PT, UP0, 0x80, 0x0 ;  /* 0x000000000000781c */ /* 0x000fe20003f6f008 */
[----:B------:R-:W-:Y:S05]  /*13d0*/  WARPSYNC.ALL ;  /* 0x0000000000007948 */ /* 0x000fea0003800000 */
[----:B------:R-:W-:Y:S01]  /*13e0*/  BSSY B0, `(.L_x_48) ;  /* 0x0000080000007945 */ /* 0x000fe20003800000 */
[----:B---3--:R-:W-:-:S04]  /*13f0*/  LEA R64, R65, R64, 0x18 ;  /* 0x0000004041407211 */ /* 0x008fc800078ec0ff */
[----:B------:R-:W-:Y:S01]  /*1400*/  @!P6 LEA R120, R75, R64, 0x3 ;  /* 0x000000404b78e211 */ /* 0x000fe200078e18ff */
[----:B------:R-:W-:-:S04]  /*1410*/  IMAD R122, R76, 0x8, R64 ;  /* 0x000000084c7a7824 */ /* 0x000fc800078e0240 */
[----:B------:R-:W-:Y:S01]  /*1420*/  @!P6 STS.64 [R120+0x4000], R104 ;  /* 0x004000687800e388 */ /* 0x000fe20000000a00 */
[----:B------:R-:W-:Y:S06]  /*1430*/  BAR.SYNC.DEFER_BLOCKING 0x0 ;  /* 0x0000000000007b1d */ /* 0x000fec0000010000 */
[----:B------:R-:W1:Y:S04]  /*1440*/  LDS.128 R64, [R122+0x4000] ;  /* 0x004000007a407984 */ /* 0x000e680000000c00 */
[----:B0-----:R-:W0:Y:S04]  /*1450*/  LDS.128 R68, [R122+0x4010] ;  /* 0x004010007a447984 */ /* 0x001e280000000c00 */
[----:B------:R-:W2:Y:S04]  /*1460*/  LDS.128 R72, [R122+0x4020] ;  /* 0x004020007a487984 */ /* 0x000ea80000000c00 */
[----:B------:R-:W3:Y:S01]  /*1470*/  LDS.128 R76, [R122+0x4030] ;  /* 0x004030007a4c7984 */ /* 0x000ee20000000c00 */
[----:B-1----:R-:W-:Y:S01]  /*1480*/  FADD.FTZ R123, RZ, R64 ;  /* 0x00000040ff7b7221 */ /* 0x002fe20000010000 */
[----:B------:R-:W-:-:S03]  /*1490*/  FADD.FTZ R64, RZ, R65 ;  /* 0x00000041ff407221 */ /* 0x000fc60000010000 */
[----:B------:R-:W-:Y:S01]  /*14a0*/  FADD.FTZ R123, R66, R123 ;  /* 0x0000007b427b7221 */ /* 0x000fe20000010000 */
[----:B------:R-:W-:-:S03]  /*14b0*/  FADD.FTZ R64, R67, R64 ;  /* 0x0000004043407221 */ /* 0x000fc60000010000 */
[----:B0-----:R-:W-:Y:S01]  /*14c0*/  FADD.FTZ R123, R123, R68 ;  /* 0x000000447b7b7221 */ /* 0x001fe20000010000 */
[----:B------:R-:W-:-:S03]  /*14d0*/  FADD.FTZ R64, R64, R69 ;  /* 0x0000004540407221 */ /* 0x000fc60000010000 */
[----:B------:R-:W-:Y:S01]  /*14e0*/  FADD.FTZ R123, R70, R123 ;  /* 0x0000007b467b7221 */ /* 0x000fe20000010000 */
[----:B------:R-:W-:-:S03]  /*14f0*/  FADD.FTZ R64, R71, R64 ;  /* 0x0000004047407221 */ /* 0x000fc60000010000 */
[----:B--2---:R-:W-:Y:S01]  /*1500*/  FADD.FTZ R123, R123, R72 ;  /* 0x000000487b7b7221 */ /* 0x004fe20000010000 */
[----:B------:R-:W-:-:S03]  /*1510*/  FADD.FTZ R64, R64, R73 ;  /* 0x0000004940407221 */ /* 0x000fc60000010000 */
[----:B------:R-:W-:Y:S01]  /*1520*/  FADD.FTZ R123, R74, R123 ;  /* 0x0000007b4a7b7221 */ /* 0x000fe20000010000 */
[----:B------:R-:W-:-:S03]  /*1530*/  FADD.FTZ R64, R75, R64 ;  /* 0x000000404b407221 */ /* 0x000fc60000010000 */
[----:B---3--:R-:W-:Y:S01]  /*1540*/  FADD.FTZ R123, R123, R76 ;  /* 0x0000004c7b7b7221 */ /* 0x008fe20000010000 */
        /* <DEDUP_REMOVED lines=10> */
[----:B------:R-:W-:Y:S02]  /*15f0*/  ISETP.NE.U32.AND P0, PT, RZ, UR16, PT ;  /* 0x00000010ff007c0c */ /* 0x000fe4000bf05070 */
[----:B------:R-:W-:Y:S01]  /*1600*/  ISETP.NE.AND.EX P6, PT, RZ, UR11, PT, P6 ;  /* 0x0000000bff007c0c */ /* 0x000fe2000bfc5360 */
[----:B------:R-:W-:Y:S01]  /*1610*/  FADD.FTZ R65, R119, -R64 ;  /* 0x8000004077417221 */ /* 0x000fe20000010000 */
[-CC-:B------:R-:W-:Y:S01]  /*1620*/  FFMA.FTZ R64, R111, R72.reuse, R73.reuse ;  /* 0x000000486f407223 */ /* 0x180fe20000010049 */
[----:B------:R-:W-:Y:S01]  /*1630*/  FADD.FTZ R67, R115, -R66 ;  /* 0x8000004273437221 */ /* 0x000fe20000010000 */
[----:B------:R-:W-:Y:S01]  /*1640*/  ISETP.NE.AND.EX P0, PT, RZ, UR17, PT, P0 ;  /* 0x00000011ff007c0c */ /* 0x000fe2000bf05300 */
[----:B-----5:R-:W-:Y:S01]  /*1650*/  FMUL.FTZ R74, R86, R65 ;  /* 0x00000041564a7220 */ /* 0x020fe20000410000 */
[----:B------:R-:W-:Y:S01]  /*1660*/  FADD.FTZ R71, R109, -R64 ;  /* 0x800000406d477221 */ /* 0x000fe20000010000 */
[-CC-:B------:R-:W-:Y:S01]  /*1670*/  FFMA.FTZ R64, R114, R72.reuse, R73.reuse ;  /* 0x0000004872407223 */ /* 0x180fe20000010049 */
[----:B------:R-:W-:Y:S01]  /*1680*/  FMUL.FTZ R70, R86, R67 ;  /* 0x0000004356467220 */ /* 0x000fe20000410000 */
[----:B------:R-:W-:Y:S01]  /*1690*/  FFMA.FTZ R67, R112, R72, R73 ;  /* 0x0000004870437223 */ /* 0x000fe20000010049 */
[----:B------:R-:W-:Y:S01]  /*16a0*/  FMUL.FTZ R71, R86, R71 ;  /* 0x0000004756477220 */ /* 0x000fe20000410000 */
[----:B------:R-:W-:-:S02]  /*16b0*/  FADD.FTZ R79, R113, -R64 ;  /* 0x80000040714f7221 */ /* 0x000fc40000010000 */
[----:B------:R-:W-:Y:S01]  /*16c0*/  @P6 SHF.L.U32 R65, R48, 0x10, RZ ;  /* 0x0000001030416819 */ /* 0x000fe200000006ff */
[----:B------:R-:W-:Y:S01]  /*16d0*/  FADD.FTZ R67, R90, -R67 ;  /* 0x800000435a437221 */ /* 0x000fe20000010000 */
[----:B------:R-:W-:Y:S01]  /*16e0*/  @P6 PRMT R64, R48, 0x7632, R64 ;  /* 0x0000763230406816 */ /* 0x000fe20000000040 */
[----:B------:R-:W-:Y:S01]  /*16f0*/  FMUL.FTZ R79, R86, R79 ;  /* 0x0000004f564f7220 */ /* 0x000fe20000410000 */
[----:B------:R-:W-:Y:S01]  /*1700*/  @P6 SHF.L.U32 R66, R50, 0x10, RZ ;  /* 0x0000001032426819 */ /* 0x000fe200000006ff */
[----:B------:R-:W-:Y:S01]  /*1710*/  @P6 FADD.FTZ R74, R74, R65 ;  /* 0x000000414a4a6221 */ /* 0x000fe20000010000 */
[-C--:B------:R-:W-:Y:S01]  /*1720*/  FFMA.FTZ R65, R118, R72.reuse, R73 ;  /* 0x0000004876417223 */ /* 0x080fe20000010049 */
[----:B------:R-:W-:Y:S01]  /*1730*/  @P6 IMAD.U32 R64, R64, 0x10000, RZ ;  /* 0x0001000040406824 */ /* 0x000fe200078e00ff */
[----:B------:R-:W-:Y:S01]  /*1740*/  @P6 PRMT R68, R50, 0x7632, R68 ;  /* 0x0000763232446816 */ /* 0x000fe20000000044 */
[----:B------:R-:W-:Y:S01]  /*1750*/  @P6 FADD.FTZ R71, R71, R66 ;  /* 0x0000004247476221 */ /* 0x000fe20000010000 */
[----:B------:R-:W-:Y:S01]  /*1760*/  FADD.FTZ R65, R116, -R65 ;  /* 0x8000004174417221 */ /* 0x000fe20000010000 */
[C---:B------:R-:W-:Y:S01]  /*1770*/  FMUL.FTZ R76, R86.reuse, R67 ;  /* 0x00000043564c7220 */ /* 0x040fe20000410000 */
[----:B------:R-:W-:Y:S01]  /*1780*/  FFMA.FTZ R67, R89, R72, R73 ;  /* 0x0000004859437223 */ /* 0x000fe20000010049 */
[C---:B------:R-:W-:Y:S01]  /*1790*/  @P6 SHF.L.U32 R69, R49.reuse, 0x10, RZ ;  /* 0x0000001031456819 */ /* 0x040fe200000006ff */
[----:B------:R-:W-:Y:S01]  /*17a0*/  FMUL.FTZ R77, R86, R65 ;  /* 0x00000041564d7220 */ /* 0x000fe20000410000 */
[----:B------:R-:W-:Y:S01]  /*17b0*/  @P6 PRMT R65, R49, 0x7632, R65 ;  /* 0x0000763231416816 */ /* 0x000fe20000000041 */
[----:B------:R-:W-:-:S02]  /*17c0*/  FADD.FTZ R67, R88, -R67 ;  /* 0x8000004358437221 */ /* 0x000fc40000010000 */
[----:B------:R-:W-:Y:S01]  /*17d0*/  @P6 FADD.FTZ R77, R77, R64 ;  /* 0x000000404d4d6221 */ /* 0x000fe20000010000 */
[----:B------:R-:W-:Y:S01]  /*17e0*/  @P6 SHF.L.U32 R66, R65, 0x10, RZ ;  /* 0x0000001041426819 */ /* 0x000fe200000006ff */
[----:B------:R-:W-:Y:S01]  /*17f0*/  FFMA.FTZ R64, R92, R72, R73 ;  /* 0x000000485c407223 */ /* 0x000fe20000010049 */
[----:B------:R-:W-:Y:S01]  /*1800*/  @P6 SHF.L.U32 R65, R68, 0x10, RZ ;  /* 0x0000001044416819 */ /* 0x000fe200000006ff */
[----:B------:R-:W-:Y:S01]  /*1810*/  FMUL.FTZ R78, R86, R67 ;  /* 0x00000043564e7220 */ /* 0x000fe20000410000 */
[----:B------:R-:W-:Y:S01]  /*1820*/  @P6 FADD.FTZ R70, R70, R69 ;  /* 0x0000004546466221 */ /* 0x000fe20000010000 */
[--C-:B------:R-:W-:Y:S01]  /*1830*/  @P6 FADD.FTZ R79, R79, R66.reuse ;  /* 0x000000424f4f6221 */ /* 0x100fe20000010000 */
[----:B------:R-:W-:Y:S01]  /*1840*/  @P6 PRMT R66, R51, 0x7632, R66 ;  /* 0x0000763233426816 */ /* 0x000fe20000000042 */
[----:B------:R-:W-:Y:S01]  /*1850*/  FADD.FTZ R75, R91, -R64 ;  /* 0x800000405b4b7221 */ /* 0x000fe20000010000 */
[----:B------:R-:W-:Y:S01]  /*1860*/  @P6 FADD.FTZ R76, R76, R65 ;  /* 0x000000414c4c6221 */ /* 0x000fe20000010000 */
[----:B------:R-:W-:-:S02]  /*1870*/  @P6 SHF.L.U32 R65, R51, 0x10, RZ ;  /* 0x0000001033416819 */ /* 0x000fc400000006ff */
[----:B------:R-:W-:Y:S02]  /*1880*/  @P6 IMAD.U32 R66, R66, 0x10000, RZ ;  /* 0x0001000042426824 */ /* 0x000fe400078e00ff */
[----:B------:R-:W-:Y:S01]  /*1890*/  FMUL.FTZ R75, R86, R75 ;  /* 0x0000004b564b7220 */ /* 0x000fe20000410000 */
[----:B------:R-:W-:Y:S01]  /*18a0*/  @P0 F2FP.BF16.F32.PACK_AB R64, RZ, R74 ;  /* 0x0000004aff40023e */ /* 0x000fe200000010ff */
[----:B------:R-:W-:Y:S01]  /*18b0*/  @P6 FADD.FTZ R78, R78, R65 ;  /* 0x000000414e4e6221 */ /* 0x000fe20000010000 */
[----:B------:R-:W-:Y:S01]  /*18c0*/  @P0 F2FP.BF16.F32.PACK_AB R67, RZ, R71 ;  /* 0x00000047ff43023e */ /* 0x000fe200000010ff */
[----:B------:R-:W-:Y:S01]  /*18d0*/  @P6 FADD.FTZ R75, R75, R66 ;  /* 0x000000424b4b6221 */ /* 0x000fe20000010000 */
[----:B------:R-:W-:Y:S02]  /*18e0*/  ISETP.NE.U32.AND P6, PT, RZ, UR16, PT ;  /* 0x00000010ff007c0c */ /* 0x000fe4000bfc5070 */
[----:B------:R-:W-:Y:S02]  /*18f0*/  @P0 PRMT R56, R64, 0x7610, R56 ;  /* 0x0000761040380816 */ /* 0x000fe40000000038 */
[----:B------:R-:W-:-:S02]  /*1900*/  ISETP.NE.AND.EX P6, PT, RZ, UR17, PT, P6 ;  /* 0x00000011ff007c0c */ /* 0x000fc4000bfc5360 */
[----:B------:R-:W-:Y:S02]  /*1910*/  @P0 F2FP.BF16.F32.PACK_AB R66, RZ, R70 ;  /* 0x00000046ff42023e */ /* 0x000fe400000010ff */
[----:B------:R-:W-:Y:S02]  /*1920*/  @P0 F2FP.BF16.F32.PACK_AB R69, RZ, R78 ;  /* 0x0000004eff45023e */ /* 0x000fe400000010ff */
[----:B------:R-:W-:Y:S02]  /*1930*/  @P0 PRMT R57, R66, 0x7610, R57 ;  /* 0x0000761042390816 */ /* 0x000fe40000000039 */
[----:B------:R-:W-:Y:S02]  /*1940*/  @P0 PRMT R58, R67, 0x7610, R58 ;  /* 0x00007610433a0816 */ /* 0x000fe4000000003a */
[----:B------:R-:W-:Y:S02]  /*1950*/  @P0 F2FP.BF16.F32.PACK_AB R66, RZ, R77 ;  /* 0x0000004dff42023e */ /* 0x000fe400000010ff */
[----:B------:R-:W-:Y:S01]  /*1960*/  @P0 F2FP.BF16.F32.PACK_AB R67, RZ, R79 ;  /* 0x0000004fff43023e */ /* 0x000fe200000010ff */
[----:B------:R-:W0:Y:S01]  /*1970*/  @P6 LDC.64 R64, c[0x0][0x308] ;  /* 0x0000c200ff406b82 */ /* 0x000e220000000a00 */
[----:B------:R-:W-:-:S02]  /*1980*/  @P0 F2FP.BF16.F32.PACK_AB R68, RZ, R76 ;  /* 0x0000004cff44023e */ /* 0x000fc400000010ff */
[----:B------:R-:W-:Y:S02]  /*1990*/  @P0 F2FP.BF16.F32.PACK_AB R104, RZ, R75 ;  /* 0x0000004bff68023e */ /* 0x000fe400000010ff */
[----:B------:R-:W-:Y:S02]  /*19a0*/  @P0 PRMT R59, R69, 0x7610, R59 ;  /* 0x00007610453b0816 */ /* 0x000fe4000000003b */
[----:B------:R-:W-:Y:S02]  /*19b0*/  @P0 PRMT R56, R56, 0x5410, R66 ;  /* 0x0000541038380816 */ /* 0x000fe40000000042 */
[----:B------:R-:W-:Y:S02]  /*19c0*/  @P0 PRMT R57, R57, 0x5410, R67 ;  /* 0x0000541039390816 */ /* 0x000fe40000000043 */
[----:B------:R-:W-:Y:S02]  /*19d0*/  @P0 PRMT R58, R58, 0x5410, R68 ;  /* 0x000054103a3a0816 */ /* 0x000fe40000000044 */
[----:B------:R-:W-:Y:S01]  /*19e0*/  @P0 PRMT R59, R59, 0x5410, R104 ;  /* 0x000054103b3b0816 */ /* 0x000fe20000000068 */
[----:B------:R-:W1:Y:S01]  /*19f0*/  LDC.64 R68, c[0x0][0x2f8] ;  /* 0x0000be00ff447b82 */ /* 0x000e620000000a00 */
[----:B------:R-:W-:-:S04]  /*1a00*/  ISETP.NE.U32.AND P0, PT, RZ, UR18, PT ;  /* 0x00000012ff007c0c */ /* 0x000fc8000bf05070 */
[----:B------:R-:W-:Y:S01]  /*1a10*/  ISETP.NE.AND.EX P0, PT, RZ, UR19, PT, P0 ;  /* 0x00000013ff007c0c */ /* 0x000fe2000bf05300 */
[----:B0-----:R-:W-:Y:S01]  /*1a20*/  @P6 IMAD.WIDE.U32 R66, R85, 0x10, R64 ;  /* 0x0000001055426825 */ /* 0x001fe200078e0040 */
[----:B------:R-:W-:-:S04]  /*1a30*/  F2FP.BF16.F32.PACK_AB R64, R77, R74 ;  /* 0x0000004a4d40723e */ /* 0x000fc800000010ff */
[----:B------:R0:W-:Y:S07]  /*1a40*/  @P6 STG.E.128 desc[UR4][R66.64], R56 ;  /* 0x0000003842006986 */ /* 0x0001ee000c101d04 */
[----:B------:R-:W-:Y:S02]  /*1a50*/  @P0 F2FP.BF16.F32.PACK_AB R65, RZ, R74 ;  /* 0x0000004aff41023e */ /* 0x000fe400000010ff */
[----:B------:R-:W-:Y:S02]  /*1a60*/  @P0 F2FP.BF16.F32.PACK_AB R77, RZ, R77 ;  /* 0x0000004dff4d023e */ /* 0x000fe400000010ff */
[----:B------:R-:W-:-:S02]  /*1a70*/  @P0 PRMT R60, R65, 0x7610, R60 ;  /* 0x00007610413c0816 */ /* 0x000fc4000000003c */
[-C--:B------:R-:W-:Y:S01]  /*1a80*/  F2FP.BF16.F32.PACK_AB R65, R79, R70.reuse ;  /* 0x000000464f41723e */ /* 0x080fe200000010ff */
[----:B-1----:R-:W-:Y:S01]  /*1a90*/  IMAD.WIDE.U32 R68, R85, 0x10, R68 ;  /* 0x0000001055447825 */ /* 0x002fe200078e0044 */
[----:B------:R-:W-:Y:S02]  /*1aa0*/  @P0 F2FP.BF16.F32.PACK_AB R79, RZ, R79 ;  /* 0x0000004fff4f023e */ /* 0x000fe400000010ff */
[----:B------:R-:W-:Y:S02]  /*1ab0*/  @P0 PRMT R60, R60, 0x5410, R77 ;  /* 0x000054103c3c0816 */ /* 0x000fe4000000004d */
[----:B0-----:R-:W-:Y:S02]  /*1ac0*/  @P0 F2FP.BF16.F32.PACK_AB R67, RZ, R70 ;  /* 0x00000046ff43023e */ /* 0x001fe400000010ff */
[----:B------:R-:W-:Y:S02]  /*1ad0*/  @P0 F2FP.BF16.F32.PACK_AB R70, RZ, R78 ;  /* 0x0000004eff46023e */ /* 0x000fe400000010ff */
[----:B------:R-:W-:-:S02]  /*1ae0*/  @P0 PRMT R61, R67, 0x7610, R61 ;  /* 0x00007610433d0816 */ /* 0x000fc4000000003d */
[-C--:B------:R-:W-:Y:S02]  /*1af0*/  @P0 F2FP.BF16.F32.PACK_AB R67, RZ, R71.reuse ;  /* 0x00000047ff43023e */ /* 0x080fe400000010ff */
[----:B------:R-:W-:Y:S02]  /*1b00*/  F2FP.BF16.F32.PACK_AB R66, R76, R71 ;  /* 0x000000474c42723e */ /* 0x000fe400000010ff */
[----:B------:R-:W-:Y:S02]  /*1b10*/  @P0 PRMT R62, R67, 0x7610, R62 ;  /* 0x00007610433e0816 */ /* 0x000fe4000000003e */
[----:B------:R-:W-:Y:S02]  /*1b20*/  F2FP.BF16.F32.PACK_AB R67, R75, R78 ;  /* 0x0000004e4b43723e */ /* 0x000fe400000010ff */
[----:B------:R-:W-:Y:S02]  /*1b30*/  @P0 PRMT R63, R70, 0x7610, R63 ;  /* 0x00007610463f0816 */ /* 0x000fe4000000003f */
[----:B------:R-:W-:Y:S01]  /*1b40*/  @P0 F2FP.BF16.F32.PACK_AB R76, RZ, R76 ;  /* 0x0000004cff4c023e */ /* 0x000fe200000010ff */
[----:B------:R0:W-:Y:S01]  /*1b50*/  STG.E.128 desc[UR4][R68.64], R64 ;  /* 0x0000004044007986 */ /* 0x0001e2000c101d04 */
[----:B------:R-:W-:-:S02]  /*1b60*/  @P0 F2FP.BF16.F32.PACK_AB R75, RZ, R75 ;  /* 0x0000004bff4b023e */ /* 0x000fc400000010ff */
[----:B------:R-:W-:Y:S02]  /*1b70*/  @P0 LEA R70, P6, R85, UR18, 0x4 ;  /* 0x0000001255460c11 */ /* 0x000fe4000f8c20ff */
[----:B------:R-:W-:Y:S02]  /*1b80*/  @P0 PRMT R61, R61, 0x5410, R79 ;  /* 0x000054103d3d0816 */ /* 0x000fe4000000004f */
[----:B------:R-:W-:Y:S02]  /*1b90*/  @P0 LEA.HI.X R71, R85, UR19, RZ, 0x4, P6 ;  /* 0x0000001355470c11 */ /* 0x000fe4000b0f24ff */
[----:B------:R-:W-:Y:S02]  /*1ba0*/  @P0 PRMT R62, R62, 0x5410, R76 ;  /* 0x000054103e3e0816 */ /* 0x000fe4000000004c */
[----:B------:R-:W-:Y:S02]  /*1bb0*/  @P0 PRMT R63, R63, 0x5410, R75 ;  /* 0x000054103f3f0816 */ /* 0x000fe4000000004b */
[----:B------:R-:W-:-:S03]  /*1bc0*/  IADD3 R85, R85, 0x100, RZ ;  /* 0x0000010055557810 */ /* 0x000fc60007ffe0ff */
[----:B------:R0:W-:Y:S04]  /*1bd0*/  @P0 STG.E.128 desc[UR4][R70.64], R60 ;  /* 0x0000003c46000986 */ /* 0x0001e8000c101d04 */
.L_x_49:
[----:B------:R-:W-:Y:S05]  /*1be0*/  BSYNC B0 ;  /* 0x0000000000007941 */ /* 0x000fea0003800000 */
.L_x_48:
[----:B------:R-:W-:Y:S04]  /*1bf0*/  BSSY B0, `(.L_x_50) ;  /* 0x0000063000007945 */ /* 0x000fe80003800000 */
[----:B------:R-:W-:Y:S05]  /*1c00*/  @!P2 BRA `(.L_x_51) ;  /* 0x000000040084a947 */ /* 0x000fea0003800000 */
[----:B------:R-:W-:Y:S01]  /*1c10*/  ISETP.NE.U32.AND P0, PT, RZ, UR10, PT ;  /* 0x0000000aff007c0c */ /* 0x000fe2000bf05070 */
[-CC-:B0-----:R-:W-:Y:S01]  /*1c20*/  FFMA.FTZ R64, R100, R72.reuse, R73.reuse ;  /* 0x0000004864407223 */ /* 0x181fe20000010049 */
[-CC-:B------:R-:W-:Y:S01]  /*1c30*/  FFMA.FTZ R65, R87, R72.reuse, R73.reuse ;  /* 0x0000004857417223 */ /* 0x180fe20000010049 */
[-CC-:B------:R-:W-:Y:S01]  /*1c40*/  FFMA.FTZ R71, R95, R72.reuse, R73.reuse ;  /* 0x000000485f477223 */ /* 0x180fe20000010049 */
[----:B------:R-:W-:Y:S01]  /*1c50*/  ISETP.NE.AND.EX P6, PT, RZ, UR11, PT, P0 ;  /* 0x0000000bff007c0c */ /* 0x000fe2000bfc5300 */
[-CC-:B------:R-:W-:Y:S01]  /*1c60*/  FFMA.FTZ R69, R93, R72.reuse, R73.reuse ;  /* 0x000000485d457223 */ /* 0x180fe20000010049 */
[-CC-:B------:R-:W-:Y:S01]  /*1c70*/  FFMA.FTZ R66, R102, R72.reuse, R73.reuse ;  /* 0x0000004866427223 */ /* 0x180fe20000010049 */
[-CC-:B------:R-:W-:Y:S01]  /*1c80*/  FFMA.FTZ R68, R106, R72.reuse, R73.reuse ;  /* 0x000000486a447223 */ /* 0x180fe20000010049 */
[-CC-:B------:R-:W-:Y:S01]  /*1c90*/  FFMA.FTZ R79, R101, R72.reuse, R73.reuse ;  /* 0x00000048654f7223 */ /* 0x180fe20000010049 */
[----:B------:R-:W-:Y:S01]  /*1ca0*/  FFMA.FTZ R72, R110, R72, R73 ;  /* 0x000000486e487223 */ /* 0x000fe20000010049 */
[----:B------:R-:W-:Y:S01]  /*1cb0*/  FADD.FTZ R67, R97, -R64 ;  /* 0x8000004061437221 */ /* 0x000fe20000010000 */
[----:B------:R-:W-:Y:S01]  /*1cc0*/  FADD.FTZ R65, R94, -R65 ;  /* 0x800000415e417221 */ /* 0x000fe20000010000 */
[----:B------:R-:W-:Y:S01]  /*1cd0*/  FADD.FTZ R73, R98, -R71 ;  /* 0x8000004762497221 */ /* 0x000fe20000010000 */
[----:B------:R-:W-:Y:S01]  /*1ce0*/  FADD.FTZ R105, R107, -R72 ;  /* 0x800000486b697221 */ /* 0x000fe20000010000 */
[----:B-----5:R-:W-:Y:S01]  /*1cf0*/  FMUL.FTZ R72, R86, R67 ;  /* 0x0000004356487220 */ /* 0x020fe20000410000 */
[----:B------:R-:W-:Y:S01]  /*1d00*/  FADD.FTZ R69, R96, -R69 ;  /* 0x8000004560457221 */ /* 0x000fe20000010000 */
[----:B------:R-:W-:Y:S01]  /*1d10*/  FMUL.FTZ R71, R86, R65 ;  /* 0x0000004156477220 */ /* 0x000fe20000410000 */
[----:B------:R-:W-:Y:S01]  /*1d20*/  @P6 SHF.L.U32 R64, R52, 0x10, RZ ;  /* 0x0000001034406819 */ /* 0x000fe200000006ff */
[----:B------:R-:W-:Y:S01]  /*1d30*/  FMUL.FTZ R76, R86, R73 ;  /* 0x00000049564c7220 */ /* 0x000fe20000410000 */
[----:B------:R-:W-:Y:S01]  /*1d40*/  @P6 IMAD.U32 R67, R54, 0x10000, RZ ;  /* 0x0001000036436824 */ /* 0x000fe200078e00ff */
[----:B------:R-:W-:Y:S01]  /*1d50*/  @P6 SHF.L.U32 R65, R53, 0x10, RZ ;  /* 0x0000001035416819 */ /* 0x000fe200000006ff */
[----:B------:R-:W-:Y:S01]  /*1d60*/  FADD.FTZ R77, R99, -R66 ;  /* 0x80000042634d7221 */ /* 0x000fe20000010000 */
[----:B------:R-:W-:Y:S01]  /*1d70*/  FADD.FTZ R75, R103, -R68 ;  /* 0x80000044674b7221 */ /* 0x000fe20000010000 */
[----:B------:R-:W-:Y:S01]  /*1d80*/  FMUL.FTZ R74, R86, R69 ;  /* 0x00000045564a7220 */ /* 0x000fe20000410000 */
[--C-:B------:R-:W-:Y:S01]  /*1d90*/  @P6 FADD.FTZ R71, R71, R64.reuse ;  /* 0x0000004047476221 */ /* 0x100fe20000010000 */
[----:B------:R-:W-:Y:S01]  /*1da0*/  @P6 FADD.FTZ R76, R76, R67 ;  /* 0x000000434c4c6221 */ /* 0x000fe20000010000 */
[----:B------:R-:W-:Y:S01]  /*1db0*/  @P6 PRMT R64, R52, 0x7632, R64 ;  /* 0x0000763234406816 */ /* 0x000fe20000000040 */
[----:B------:R-:W-:Y:S01]  /*1dc0*/  FADD.FTZ R79, R108, -R79 ;  /* 0x8000004f6c4f7221 */ /* 0x000fe20000010000 */
[----:B------:R-:W-:Y:S01]  /*1dd0*/  @P6 PRMT R66, R53, 0x7632, R66 ;  /* 0x0000763235426816 */ /* 0x000fe20000000042 */
[----:B------:R-:W-:Y:S01]  /*1de0*/  @P6 FADD.FTZ R74, R74, R65 ;  /* 0x000000414a4a6221 */ /* 0x000fe20000010000 */
[----:B------:R-:W-:Y:S01]  /*1df0*/  @P6 PRMT R67, R54, 0x7632, R67 ;  /* 0x0000763236436816 */ /* 0x000fe20000000043 */
[C---:B------:R-:W-:Y:S01]  /*1e00*/  FMUL.FTZ R77, R86.reuse, R77 ;  /* 0x0000004d564d7220 */ /* 0x040fe20000410000 */
[C---:B------:R-:W-:Y:S01]  /*1e10*/  @P6 PRMT R68, R55.reuse, 0x7632, R68 ;  /* 0x0000763237446816 */ /* 0x040fe20000000044 */
[C---:B------:R-:W-:Y:S01]  /*1e20*/  FMUL.FTZ R75, R86.reuse, R75 ;  /* 0x0000004b564b7220 */ /* 0x040fe20000410000 */
[----:B------:R-:W-:Y:S01]  /*1e30*/  @P6 SHF.L.U32 R69, R55, 0x10, RZ ;  /* 0x0000001037456819 */ /* 0x000fe200000006ff */
[----:B------:R-:W-:Y:S01]  /*1e40*/  FMUL.FTZ R70, R86, R79 ;  /* 0x0000004f56467220 */ /* 0x000fe20000410000 */
[----:B------:R-:W-:Y:S01]  /*1e50*/  @P6 SHF.L.U32 R65, R64, 0x10, RZ ;  /* 0x0000001040416819 */ /* 0x000fe200000006ff */
[----:B------:R-:W-:Y:S01]  /*1e60*/  FMUL.FTZ R73, R86, R105 ;  /* 0x0000006956497220 */ /* 0x000fe20000410000 */
[----:B------:R-:W-:Y:S01]  /*1e70*/  @P6 SHF.L.U32 R66, R66, 0x10, RZ ;  /* 0x0000001042426819 */ /* 0x000fe200000006ff */
[----:B------:R-:W-:Y:S01]  /*1e80*/  @P6 IMAD.U32 R64, R67, 0x10000, RZ ;  /* 0x0001000043406824 */ /* 0x000fe200078e00ff */
[----:B------:R-:W-:Y:S01]  /*1e90*/  @P6 SHF.L.U32 R68, R68, 0x10, RZ ;  /* 0x0000001044446819 */ /* 0x000fe200000006ff */
[----:B------:R-:W-:Y:S01]  /*1ea0*/  @P6 FADD.FTZ R70, R70, R69 ;  /* 0x0000004546466221 */ /* 0x000fe20000010000 */
[----:B------:R-:W-:Y:S01]  /*1eb0*/  @P6 FADD.FTZ R72, R72, R65 ;  /* 0x0000004148486221 */ /* 0x000fe20000010000 */
[----:B------:R-:W-:Y:S01]  /*1ec0*/  @P6 FADD.FTZ R77, R77, R66 ;  /* 0x000000424d4d6221 */ /* 0x000fe20000010000 */
[----:B------:R-:W-:Y:S01]  /*1ed0*/  ISETP.NE.U32.AND P0, PT, RZ, UR16, PT ;  /* 0x00000010ff007c0c */ /* 0x000fe2000bf05070 */
[----:B------:R-:W-:Y:S01]  /*1ee0*/  @P6 FADD.FTZ R75, R75, R64 ;  /* 0x000000404b4b6221 */ /* 0x000fe20000010000 */
[----:B------:R-:W-:Y:S01]  /*1ef0*/  @P6 FADD.FTZ R73, R73, R68 ;  /* 0x0000004449496221 */ /* 0x000fe20000010000 */
[----:B------:R-:W-:-:S02]  /*1f00*/  ISETP.NE.U32.AND P6, PT, RZ, UR16, PT ;  /* 0x00000010ff007c0c */ /* 0x000fc4000bfc5070 */
[----:B------:R-:W-:Y:S02]  /*1f10*/  ISETP.NE.AND.EX P0, PT, RZ, UR17, PT, P0 ;  /* 0x00000011ff007c0c */ /* 0x000fe4000bf05300 */
[----:B------:R-:W-:-:S11]  /*1f20*/  ISETP.NE.AND.EX P6, PT, RZ, UR17, PT, P6 ;  /* 0x00000011ff007c0c */ /* 0x000fd6000bfc5360 */
[----:B------:R-:W-:Y:S02]  /*1f30*/  @P0 F2FP.BF16.F32.PACK_AB R68, RZ, R76 ;  /* 0x0000004cff44023e */ /* 0x000fe400000010ff */
[----:B------:R-:W-:Y:S01]  /*1f40*/  @P0 F2FP.BF16.F32.PACK_AB R66, RZ, R71 ;  /* 0x00000047ff42023e */ /* 0x000fe200000010ff */
[----:B------:R-:W0:Y:S01]  /*1f50*/  @P6 LDC.64 R64, c[0x0][0x308] ;  /* 0x0000c200ff406b82 */ /* 0x000e220000000a00 */
[----:B------:R-:W-:Y:S02]  /*1f60*/  @P0 F2FP.BF16.F32.PACK_AB R67, RZ, R74 ;  /* 0x0000004aff43023e */ /* 0x000fe400000010ff */
[----:B------:R-:W-:Y:S02]  /*1f70*/  @P0 F2FP.BF16.F32.PACK_AB R69, RZ, R70 ;  /* 0x00000046ff45023e */ /* 0x000fe400000010ff */
[----:B------:R-:W-:Y:S02]  /*1f80*/  @P0 PRMT R58, R68, 0x7610, R58 ;  /* 0x00007610443a0816 */ /* 0x000fe4000000003a */
[----:B------:R-:W-:-:S02]  /*1f90*/  @P0 PRMT R56, R66, 0x7610, R56 ;  /* 0x0000761042380816 */ /* 0x000fc40000000038 */
[----:B------:R-:W-:Y:S02]  /*1fa0*/  @P0 PRMT R57, R67, 0x7610, R57 ;  /* 0x0000761043390816 */ /* 0x000fe40000000039 */
[----:B------:R-:W-:Y:S02]  /*1fb0*/  @P0 F2FP.BF16.F32.PACK_AB R68, RZ, R75 ;  /* 0x0000004bff44023e */ /* 0x000fe400000010ff */
[----:B------:R-:W-:Y:S02]  /*1fc0*/  @P0 F2FP.BF16.F32.PACK_AB R66, RZ, R72 ;  /* 0x00000048ff42023e */ /* 0x000fe400000010ff */
[----:B------:R-:W-:Y:S02]  /*1fd0*/  @P0 F2FP.BF16.F32.PACK_AB R67, RZ, R77 ;  /* 0x0000004dff43023e */ /* 0x000fe400000010ff */
[----:B------:R-:W-:Y:S02]  /*1fe0*/  @P0 F2FP.BF16.F32.PACK_AB R78, RZ, R73 ;  /* 0x00000049ff4e023e */ /* 0x000fe400000010ff */
[----:B------:R-:W-:-:S02]  /*1ff0*/  @P0 PRMT R59, R69, 0x7610, R59 ;  /* 0x00007610453b0816 */ /* 0x000fc4000000003b */
[----:B------:R-:W-:Y:S02]  /*2000*/  @P0 PRMT R56, R56, 0x5410, R66 ;  /* 0x0000541038380816 */ /* 0x000fe40000000042 */
[----:B------:R-:W-:Y:S01]  /*2010*/  @P0 PRMT R57, R57, 0x5410, R67 ;  /* 0x0000541039390816 */ /* 0x000fe20000000043 */
[----:B0-----:R-:W-:Y:S01]  /*2020*/  @P6 IMAD.WIDE.U32 R66, R85, 0x10, R64 ;  /* 0x0000001055426825 */ /* 0x001fe200078e0040 */
[----:B------:R-:W-:Y:S02]  /*2030*/  @P0 PRMT R58, R58, 0x5410, R68 ;  /* 0x000054103a3a0816 */ /* 0x000fe40000000044 */
[----:B------:R-:W-:Y:S01]  /*2040*/  @P0 PRMT R59, R59, 0x5410, R78 ;  /* 0x000054103b3b0816 */ /* 0x000fe2000000004e */
[----:B------:R-:W0:Y:S01]  /*2050*/  LDC.64 R68, c[0x0][0x2f8] ;  /* 0x0000be00ff447b82 */ /* 0x000e220000000a00 */
[----:B------:R-:W-:Y:S02]  /*2060*/  ISETP.NE.U32.AND P0, PT, RZ, UR18, PT ;  /* 0x00000012ff007c0c */ /* 0x000fe4000bf05070 */
[----:B------:R-:W-:Y:S01]  /*2070*/  F2FP.BF16.F32.PACK_AB R64, R72, R71 ;  /* 0x000000474840723e */ /* 0x000fe200000010ff */
[----:B------:R1:W-:Y:S01]  /*2080*/  @P6 STG.E.128 desc[UR4][R66.64], R56 ;  /* 0x0000003842006986 */ /* 0x0003e2000c101d04 */
[----:B------:R-:W-:-:S02]  /*2090*/  ISETP.NE.AND.EX P0, PT, RZ, UR19, PT, P0 ;  /* 0x00000013ff007c0c */ /* 0x000fc4000bf05300 */
[----:B------:R-:W-:-:S11]  /*20a0*/  F2FP.BF16.F32.PACK_AB R65, R77, R74 ;  /* 0x0000004a4d41723e */ /* 0x000fd600000010ff */
[----:B------:R-:W-:Y:S02]  /*20b0*/  @P0 F2FP.BF16.F32.PACK_AB R78, RZ, R71 ;  /* 0x00000047ff4e023e */ /* 0x000fe400000010ff */
[----:B------:R-:W-:Y:S02]  /*20c0*/  @P0 F2FP.BF16.F32.PACK_AB R79, RZ, R74 ;  /* 0x0000004aff4f023e */ /* 0x000fe400000010ff */
[----:B------:R-:W-:Y:S02]  /*20d0*/  @P0 F2FP.BF16.F32.PACK_AB R104, RZ, R76 ;  /* 0x0000004cff68023e */ /* 0x000fe400000010ff */
[-C--:B------:R-:W-:Y:S01]  /*20e0*/  @P0 F2FP.BF16.F32.PACK_AB R105, RZ, R70.reuse ;  /* 0x00000046ff69023e */ /* 0x080fe200000010ff */
[----:B0-----:R-:W-:Y:S01]  /*20f0*/  IMAD.WIDE.U32 R68, R85, 0x10, R68 ;  /* 0x0000001055447825 */ /* 0x001fe200078e0044 */
[----:B------:R-:W-:Y:S02]  /*2100*/  @P0 F2FP.BF16.F32.PACK_AB R86, RZ, R77 ;  /* 0x0000004dff56023e */ /* 0x000fe400000010ff */
[----:B-1----:R-:W-:-:S02]  /*2110*/  F2FP.BF16.F32.PACK_AB R67, R73, R70 ;  /* 0x000000464943723e */ /* 0x002fc400000010ff */
[----:B------:R-:W-:Y:S02]  /*2120*/  @P0 F2FP.BF16.F32.PACK_AB R72, RZ, R72 ;  /* 0x00000048ff48023e */ /* 0x000fe400000010ff */
[----:B------:R-:W-:Y:S02]  /*2130*/  @P0 F2FP.BF16.F32.PACK_AB R74, RZ, R75 ;  /* 0x0000004bff4a023e */ /* 0x000fe400000010ff */
[----:B------:R-:W-:Y:S02]  /*2140*/  @P0 F2FP.BF16.F32.PACK_AB R77, RZ, R73 ;  /* 0x00000049ff4d023e */ /* 0x000fe400000010ff */
[----:B------:R-:W-:Y:S02]  /*2150*/  @P0 PRMT R60, R78, 0x7610, R60 ;  /* 0x000076104e3c0816 */ /* 0x000fe4000000003c */
[----:B------:R-:W-:Y:S02]  /*2160*/  @P0 PRMT R61, R79, 0x7610, R61 ;  /* 0x000076104f3d0816 */ /* 0x000fe4000000003d */
[----:B------:R-:W-:-:S02]  /*2170*/  @P0 PRMT R62, R104, 0x7610, R62 ;  /* 0x00007610683e0816 */ /* 0x000fc4000000003e */
[----:B------:R-:W-:Y:S02]  /*2180*/  @P0 LEA R70, P6, R85, UR18, 0x4 ;  /* 0x0000001255460c11 */ /* 0x000fe4000f8c20ff */
[----:B------:R-:W-:Y:S02]  /*2190*/  @P0 PRMT R63, R105, 0x7610, R63 ;  /* 0x00007610693f0816 */ /* 0x000fe4000000003f */
[----:B------:R-:W-:Y:S02]  /*21a0*/  F2FP.BF16.F32.PACK_AB R66, R75, R76 ;  /* 0x0000004c4b42723e */ /* 0x000fe400000010ff */
[----:B------:R-:W-:Y:S02]  /*21b0*/  @P0 PRMT R60, R60, 0x5410, R72 ;  /* 0x000054103c3c0816 */ /* 0x000fe40000000048 */
[----:B------:R-:W-:Y:S01]  /*21c0*/  @P0 LEA.HI.X R71, R85, UR19, RZ, 0x4, P6 ;  /* 0x0000001355470c11 */ /* 0x000fe2000b0f24ff */
[----:B------:R1:W-:Y:S01]  /*21d0*/  STG.E.128 desc[UR4][R68.64], R64 ;  /* 0x0000004044007986 */ /* 0x0003e2000c101d04 */
[----:B------:R-:W-:-:S02]  /*21e0*/  @P0 PRMT R61, R61, 0x5410, R86 ;  /* 0x000054103d3d0816 */ /* 0x000fc40000000056 */
[----:B------:R-:W-:Y:S02]  /*21f0*/  @P0 PRMT R62, R62, 0x5410, R74 ;  /* 0x000054103e3e0816 */ /* 0x000fe4000000004a */
[----:B------:R-:W-:-:S05]  /*2200*/  @P0 PRMT R63, R63, 0x5410, R77 ;  /* 0x000054103f3f0816 */ /* 0x000fca000000004d */
[----:B------:R1:W-:Y:S02]  /*2210*/  @P0 STG.E.128 desc[UR4][R70.64], R60 ;  /* 0x0000003c46000986 */ /* 0x0003e4000c101d04 */
.L_x_51:
[----:B------:R-:W-:Y:S05]  /*2220*/  BSYNC B0 ;  /* 0x0000000000007941 */ /* 0x000fea0003800000 */
.L_x_50:
[----:B01----:R-:W-:Y:S01]  /*2230*/  SEL R68, RZ, 0x1, P4 ;  /* 0x00000001ff447807 */ /* 0x003fe20002000000 */
[----:B------:R-:W-:Y:S06]  /*2240*/  @!P5 BRA `(.L_x_52) ;  /* 0xffffffe000a4d947 */ /* 0x000fec000383ffff */
.L_x_42:
[----:B------:R-:W0:Y:S01]  /*2250*/  S2UR UR6, SR_CTAID.X ;  /* 0x00000000000679c3 */ /* 0x000e220000002500 */
[C---:B------:R-:W-:Y:S01]  /*2260*/  LOP3.LUT R7, R0.reuse, 0xff, RZ, 0xc0, !PT ;  /* 0x000000ff00077812 */ /* 0x040fe200078ec0ff */
[----:B------:R-:W-:Y:S01]  /*2270*/  BSSY B0, `(.L_x_53) ;  /* 0x000000e000007945 */ /* 0x000fe20003800000 */
[----:B0-----:R-:W-:-:S05]  /*2280*/  LEA.HI R3, R0, UR6, RZ, 0x18 ;  /* 0x0000000600037c11 */ /* 0x001fca000f8fc0ff */
[----:B------:R-:W-:-:S05]  /*2290*/  IMAD R2, R3, R2, RZ ;  /* 0x0000000203027224 */ /* 0x000fca00078e02ff */
[----:B------:R-:W-:Y:S01]  /*22a0*/  LEA.HI R7, R2, R7, RZ, 0x1d ;  /* 0x0000000702077211 */ /* 0x000fe200078fe8ff */
[----:B------:R-:W-:Y:S06]  /*22b0*/  @!P1 BRA `(.L_x_54) ;  /* 0x0000000000249947 */ /* 0x000fec0003800000 */
[----:B------:R-:W0:Y:S08]  /*22c0*/  LDC.64 R2, c[0x0][0x2d0] ;  /* 0x0000b400ff027b82 */ /* 0x000e300000000a00 */
[----:B------:R-:W1:Y:S01]  /*22d0*/  LDC.64 R4, c[0x0][0x2d8] ;  /* 0x0000b600ff047b82 */ /* 0x000e620000000a00 */
[----:B0-----:R-:W-:-:S05]  /*22e0*/  IMAD.WIDE.U32 R2, R7, 0x20, R2 ;  /* 0x0000002007027825 */ /* 0x001fca00078e0002 */
[----:B------:R0:W-:Y:S01]  /*22f0*/  STG.E.128 desc[UR4][R2.64], R28 ;  /* 0x0000001c02007986 */ /* 0x0001e2000c101d04 */
[----:B-1----:R-:W-:-:S03]  /*2300*/  IMAD.WIDE.U32 R4, R7, 0x20, R4 ;  /* 0x0000002007047825 */ /* 0x002fc600078e0004 */
[----:B------:R0:W-:Y:S01]  /*2310*/  STG.E.128 desc[UR4][R2.64+0x10], R24 ;  /* 0x0000101802007986 */ /* 0x0001e2000c101d04 */
[----:B------:R-:W-:-:S03]  /*2320*/  IADD3 R7, R7, 0x100, RZ ;  /* 0x0000010007077810 */ /* 0x000fc60007ffe0ff */
[----:B------:R0:W-:Y:S04]  /*2330*/  STG.E.128 desc[UR4][R4.64], R44 ;  /* 0x0000002c04007986 */ /* 0x0001e8000c101d04 */
[----:B------:R0:W-:Y:S02]  /*2340*/  STG.E.128 desc[UR4][R4.64+0x10], R40 ;  /* 0x0000102804007986 */ /* 0x0001e4000c101d04 */
.L_x_54:
[----:B------:R-:W-:Y:S05]  /*2350*/  BSYNC B0 ;  /* 0x0000000000007941 */ /* 0x000fea0003800000 */
.L_x_53:
[----:B------:R-:W-:Y:S05]  /*2360*/  @!P2 EXIT ;  /* 0x000000000000a94d */ /* 0x000fea0003800000 */
[----:B0-----:R-:W0:Y:S08]  /*2370*/  LDC.64 R2, c[0x0][0x2d0] ;  /* 0x0000b400ff027b82 */ /* 0x001e300000000a00 */
[----:B------:R-:W1:Y:S01]  /*2380*/  LDC.64 R4, c[0x0][0x2d8] ;  /* 0x0000b600ff047b82 */ /* 0x000e620000000a00 */
[----:B0-----:R-:W-:-:S05]  /*2390*/  IMAD.WIDE.U32 R2, R7, 0x20, R2 ;  /* 0x0000002007027825 */ /* 0x001fca00078e0002 */
[----:B------:R-:W-:Y:S01]  /*23a0*/  STG.E.128 desc[UR4][R2.64], R20 ;  /* 0x0000001402007986 */ /* 0x000fe2000c101d04 */
[----:B-1----:R-:W-:-:S03]  /*23b0*/  IMAD.WIDE.U32 R4, R7, 0x20, R4 ;  /* 0x0000002007047825 */ /* 0x002fc600078e0004 */
[----:B------:R-:W-:Y:S04]  /*23c0*/  STG.E.128 desc[UR4][R2.64+0x10], R16 ;  /* 0x0000101002007986 */ /* 0x000fe8000c101d04 */
[----:B------:R-:W-:Y:S04]  /*23d0*/  STG.E.128 desc[UR4][R4.64], R36 ;  /* 0x0000002404007986 */ /* 0x000fe8000c101d04 */
[----:B------:R-:W-:Y:S01]  /*23e0*/  STG.E.128 desc[UR4][R4.64+0x10], R32 ;  /* 0x0000102004007986 */ /* 0x000fe2000c101d04 */
[----:B------:R-:W-:Y:S05]  /*23f0*/  EXIT ;  /* 0x000000000000794d */ /* 0x000fea0003800000 */
.L_x_47:
[----:B------:R-:W-:Y:S01]  /*2400*/  HFMA2.MMA R73, -RZ, RZ, 0, 9.5367431640625e-07 ;  /* 0x00000010ff497435 */ /* 0x000fe200000001ff */
[----:B------:R-:W-:Y:S01]  /*2410*/  IMAD.MOV.U32 R74, RZ, RZ, 0x1f ;  /* 0x0000001fff4a7424 */ /* 0x000fe200078e00ff */
[----:B------:R-:W-:-:S09]  /*2420*/  MOV R72, 0xffffffff ;  /* 0xffffffff00487802 */ /* 0x000fd20000000f00 */
[----:B-----5:R-:W-:Y:S05]  /*2430*/  WARPSYNC.COLLECTIVE R72, `(.L_x_55) ;  /* 0x0000000048087348 */ /* 0x020fea0003c00000 */
[----:B------:R0:W1:Y:S02]  /*2440*/  SHFL.DOWN P0, R105, R77, R73, R74 ;  /* 0x080000494d697389 */ /* 0x000064000000004a */
[----:B01---5:R-:W-:Y:S01]  /*2450*/  ENDCOLLECTIVE ;  /* 0x000000000000791b */ /* 0x023fe20003800000 */
.L_x_55:
[----:B------:R-:W-:-:S05]  /*2460*/  MOV R64, R105 ;  /* 0x0000006900407202 */ /* 0x000fca0000000f00 */
[----:B------:R-:W-:Y:S01]  /*2470*/  FADD.FTZ R64, R64, R77 ;  /* 0x0000004d40407221 */ /* 0x000fe20000010000 */
[----:B------:R-:W-:-:S07]  /*2480*/  MOV R77, R78 ;  /* 0x0000004e004d7202 */ /* 0x000fce0000000f00 */
[----:B------:R-:W-:Y:S05]  /*2490*/  WARPSYNC.COLLECTIVE R72, `(.L_x_56) ;  /* 0x0000000048087348 */ /* 0x000fea0003c00000 */
[----:B------:R0:W1:Y:S02]  /*24a0*/  SHFL.DOWN P0, R105, R77, R73, R74 ;  /* 0x080000494d697389 */ /* 0x000064000000004a */
[----:B01----:R-:W-:Y:S01]  /*24b0*/  ENDCOLLECTIVE ;  /* 0x000000000000791b */ /* 0x003fe20003800000 */
.L_x_56:
[----:B------:R-:W-:Y:S01]  /*24c0*/  HFMA2.MMA R73, -RZ, RZ, 0, 4.76837158203125e-07 ;  /* 0x00000008ff497435 */ /* 0x000fe200000001ff */
[----:B------:R-:W-:Y:S01]  /*24d0*/  MOV R77, R64 ;  /* 0x00000040004d7202 */ /* 0x000fe20000000f00 */
[----:B------:R-:W-:-:S09]  /*24e0*/  IMAD.MOV.U32 R65, RZ, RZ, R105 ;  /* 0x000000ffff417224 */ /* 0x000fd200078e0069 */
[----:B------:R-:W-:Y:S05]  /*24f0*/  WARPSYNC.COLLECTIVE R72, `(.L_x_57) ;  /* 0x0000000048087348 */ /* 0x000fea0003c00000 */
[----:B------:R0:W1:Y:S02]  /*2500*/  SHFL.DOWN P0, R105, R77, R73, R74 ;  /* 0x080000494d697389 */ /* 0x000064000000004a */
[----:B01----:R-:W-:Y:S01]  /*2510*/  ENDCOLLECTIVE ;  /* 0x000000000000791b */ /* 0x003fe20003800000 */
.L_x_57:
[----:B------:R-:W-:-:S04]  /*2520*/  FADD.FTZ R65, R65, R78 ;  /* 0x0000004e41417221 */ /* 0x000fc80000010000 */
[----:B------:R-:W-:Y:S01]  /*2530*/  IMAD.MOV.U32 R77, RZ, RZ, R65 ;  /* 0x000000ffff4d7224 */ /* 0x000fe200078e0041 */
[----:B------:R-:W-:-:S07]  /*2540*/  MOV R67, R105 ;  /* 0x0000006900437202 */ /* 0x000fce0000000f00 */
[----:B------:R-:W-:Y:S05]  /*2550*/  WARPSYNC.COLLECTIVE R72, `(.L_x_58) ;  /* 0x0000000048087348 */ /* 0x000fea0003c00000 */
[----:B------:R0:W1:Y:S02]  /*2560*/  SHFL.DOWN P0, R105, R77, R73, R74 ;  /* 0x080000494d697389 */ /* 0x000064000000004a */
[----:B01----:R-:W-:Y:S01]  /*2570*/  ENDCOLLECTIVE ;  /* 0x000000000000791b */ /* 0x003fe20003800000 */
.L_x_58:
[----:B------:R-:W-:Y:S01]  /*2580*/  FADD.FTZ R67, R64, R67 ;  /* 0x0000004340437221 */ /* 0x000fe20000010000 */
[----:B------:R-:W-:-:S04]  /*2590*/  HFMA2.MMA R73, -RZ, RZ, 0, 2.384185791015625e-07 ;  /* 0x00000004ff497435 */ /* 0x000fc800000001ff */
[----:B------:R-:W-:Y:S02]  /*25a0*/  MOV R77, R67 ;  /* 0x00000043004d7202 */ /* 0x000fe40000000f00 */
[----:B------:R-:W-:-:S07]  /*25b0*/  MOV R66, R105 ;  /* 0x0000006900427202 */ /* 0x000fce0000000f00 */
[----:B------:R-:W-:Y:S05]  /*25c0*/  WARPSYNC.COLLECTIVE R72, `(.L_x_59) ;  /* 0x0000000048087348 */ /* 0x000fea0003c00000 */
[----:B------:R0:W1:Y:S02]  /*25d0*/  SHFL.DOWN P0, R105, R77, R73, R74 ;  /* 0x080000494d697389 */ /* 0x000064000000004a */
[----:B01----:R-:W-:Y:S01]  /*25e0*/  ENDCOLLECTIVE ;  /* 0x000000000000791b */ /* 0x003fe20003800000 */
.L_x_59:
[----:B------:R-:W-:-:S05]  /*25f0*/  FADD.FTZ R66, R65, R66 ;  /* 0x0000004241427221 */ /* 0x000fca0000010000 */
[----:B------:R-:W-:Y:S01]  /*2600*/  MOV R77, R66 ;  /* 0x00000042004d7202 */ /* 0x000fe20000000f00 */
[----:B------:R-:W-:-:S07]  /*2610*/  IMAD.MOV.U32 R68, RZ, RZ, R105 ;  /* 0x000000ffff447224 */ /* 0x000fce00078e0069 */
[----:B------:R-:W-:Y:S05]  /*2620*/  WARPSYNC.COLLECTIVE R72, `(.L_x_60) ;  /* 0x0000000048087348 */ /* 0x000fea0003c00000 */
[----:B------:R0:W1:Y:S02]  /*2630*/  SHFL.DOWN P0, R105, R77, R73, R74 ;  /* 0x080000494d697389 */ /* 0x000064000000004a */
[----:B01----:R-:W-:Y:S01]  /*2640*/  ENDCOLLECTIVE ;  /* 0x000000000000791b */ /* 0x003fe20003800000 */
.L_x_60:
[----:B------:R-:W-:-:S05]  /*2650*/  FADD.FTZ R68, R67, R68 ;  /* 0x0000004443447221 */ /* 0x000fca0000010000 */
[----:B------:R-:W-:Y:S01]  /*2660*/  MOV R77, R68 ;  /* 0x00000044004d7202 */ /* 0x000fe20000000f00 */
[----:B------:R-:W-:Y:S01]  /*2670*/  IMAD.MOV.U32 R73, RZ, RZ, 0x2 ;  /* 0x00000002ff497424 */ /* 0x000fe200078e00ff */
[----:B------:R-:W-:-:S07]  /*2680*/  MOV R69, R105 ;  /* 0x0000006900457202 */ /* 0x000fce0000000f00 */
[----:B------:R-:W-:Y:S05]  /*2690*/  WARPSYNC.COLLECTIVE R72, `(.L_x_61) ;  /* 0x0000000048087348 */ /* 0x000fea0003c00000 */
[----:B------:R0:W1:Y:S02]  /*26a0*/  SHFL.DOWN P0, R105, R77, R73, R74 ;  /* 0x080000494d697389 */ /* 0x000064000000004a */
[----:B01----:R-:W-:Y:S01]  /*26b0*/  ENDCOLLECTIVE ;  /* 0x000000000000791b */ /* 0x003fe20003800000 */
.L_x_61:
[----:B------:R-:W-:-:S05]  /*26c0*/  FADD.FTZ R69, R66, R69 ;  /* 0x0000004542457221 */ /* 0x000fca0000010000 */
[----:B------:R-:W-:Y:S02]  /*26d0*/  MOV R77, R69 ;  /* 0x00000045004d7202 */ /* 0x000fe40000000f00 */
[----:B------:R-:W-:-:S07]  /*26e0*/  MOV R71, R105 ;  /* 0x0000006900477202 */ /* 0x000fce0000000f00 */
[----:B------:R-:W-:Y:S05]  /*26f0*/  WARPSYNC.COLLECTIVE R72, `(.L_x_62) ;  /* 0x0000000048087348 */ /* 0x000fea0003c00000 */
[----:B------:R0:W1:Y:S02]  /*2700*/  SHFL.DOWN P0, R105, R77, R73, R74 ;  /* 0x080000494d697389 */ /* 0x000064000000004a */
[----:B01----:R-:W-:Y:S01]  /*2710*/  ENDCOLLECTIVE ;  /* 0x000000000000791b */ /* 0x003fe20003800000 */
.L_x_62:
[----:B------:R-:W-:Y:S01]  /*2720*/  FADD.FTZ R71, R68, R71 ;  /* 0x0000004744477221 */ /* 0x000fe20000010000 */
[----:B------:R-:W-:-:S03]  /*2730*/  HFMA2.MMA R73, -RZ, RZ, 0, 5.9604644775390625e-08 ;  /* 0x00000001ff497435 */ /* 0x000fc600000001ff */
[----:B------:R-:W-:Y:S01]  /*2740*/  IMAD.MOV.U32 R77, RZ, RZ, R71 ;  /* 0x000000ffff4d7224 */ /* 0x000fe200078e0047 */
[----:B------:R-:W-:-:S07]  /*2750*/  MOV R70, R105 ;  /* 0x0000006900467202 */ /* 0x000fce0000000f00 */
[----:B------:R-:W-:Y:S05]  /*2760*/  WARPSYNC.COLLECTIVE R72, `(.L_x_63) ;  /* 0x0000000048087348 */ /* 0x000fea0003c00000 */
[----:B------:R0:W1:Y:S02]  /*2770*/  SHFL.DOWN P0, R105, R77, R73, R74 ;  /* 0x080000494d697389 */ /* 0x000064000000004a */
[----:B01----:R-:W-:Y:S01]  /*2780*/  ENDCOLLECTIVE ;  /* 0x000000000000791b */ /* 0x003fe20003800000 */
.L_x_63:
[----:B------:R-:W-:-:S05]  /*2790*/  FADD.FTZ R70, R69, R70 ;  /* 0x0000004645467221 */ /* 0x000fca0000010000 */
[----:B------:R-:W-:Y:S02]  /*27a0*/  MOV R77, R70 ;  /* 0x00000046004d7202 */ /* 0x000fe40000000f00 */
[----:B------:R-:W-:-:S07]  /*27b0*/  MOV R104, R105 ;  /* 0x0000006900687202 */ /* 0x000fce0000000f00 */
[----:B------:R-:W-:Y:S05]  /*27c0*/  WARPSYNC.COLLECTIVE R72, `(.L_x_64) ;  /* 0x0000000048087348 */ /* 0x000fea0003c00000 */
[----:B------:R0:W1:Y:S02]  /*27d0*/  SHFL.DOWN P0, R105, R77, R73, R74 ;  /* 0x080000494d697389 */ /* 0x000064000000004a */
[----:B01----:R-:W-:Y:S01]  /*27e0*/  ENDCOLLECTIVE ;  /* 0x000000000000791b */ /* 0x003fe20003800000 */
.L_x_64:
[----:B------:R-:W-:Y:S05]  /*27f0*/  BRA `(.L_x_65) ;  /* 0xffffffe800d47947 */ /* 0x000fea000383ffff */
.L_x_66:
        /* <DEDUP_REMOVED lines=16> */
.L_x_2926:


//--------------------- .text._ZN10layer_norm31ln_parallel_residual_bwd_kernelINS_13Kernel_traitsI13__nv_bfloat16S2_S2_S2_fjLj4096ELj1ELj1ELj8ELj16ENS_18Kernel_traits_baseILj4096ES2_S2_S2_S2_fjLj256EEEEELb0ELb1ELb1EEEvNS_9BwdParamsE --------------------------
	.section	.text._ZN10layer_norm31ln_parallel_residual_bwd_kernelINS_13Kernel_traitsI13__nv_bfloat16S2_S2_S2_fjLj4096ELj1ELj1ELj8ELj16ENS_18Kernel_traits_baseILj4096ES2_S2_S2_S2_fjLj256EEEEELb0ELb1ELb1EEEvNS_9BwdParamsE,"ax",@progbits
	.align	128
        .global         _ZN10layer_norm31ln_parallel_residual_bwd_kernelINS_13Kernel_traitsI13__nv_bfloat16S2_S2_S2_fjLj4096ELj1ELj1ELj8ELj16ENS_18Kernel_traits_baseILj4096ES2_S2_S2_S2_fjLj256EEEEELb0ELb1ELb1EEEvNS_9BwdParamsE
        .type           _ZN10layer_norm31ln_parallel_residual_bwd_kernelINS_13Kernel_traitsI13__nv_bfloat16S2_S2_S2_fjLj4096ELj1ELj1ELj8ELj16ENS_18Kernel_traits_baseILj4096ES2_S2_S2_S2_fjLj256EEEEELb0ELb1ELb1EEEvNS_9BwdParamsE,@function
        .size           _ZN10layer_norm31ln_parallel_residual_bwd_kernelINS_13Kernel_traitsI13__nv_bfloat16S2_S2_S2_fjLj4096ELj1ELj1ELj8ELj16ENS_18Kernel_traits_baseILj4096ES2_S2_S2_S2_fjLj256EEEEELb0ELb1ELb1EEEvNS_9BwdParamsE,(.L_x_2927 - _ZN10layer_norm31ln_parallel_residual_bwd_kernelINS_13Kernel_traitsI13__nv_bfloat16S2_S2_S2_fjLj4096ELj1ELj1ELj8ELj16ENS_18Kernel_traits_baseILj4096ES2_S2_S2_S2_fjLj256EEEEELb0ELb1ELb1EEEvNS_9BwdParamsE)
        .other          _ZN10layer_norm31ln_parallel_residual_bwd_kernelINS_13Kernel_traitsI13__nv_bfloat16S2_S2_S2_fjLj4096ELj1ELj1ELj8ELj16ENS_18Kernel_traits_baseILj4096ES2_S2_S2_S2_fjLj256EEEEELb0ELb1ELb1EEEvNS_9BwdParamsE,@"STO_CUDA_ENTRY STV_DEFAULT"
_ZN10layer_norm31ln_parallel_residual_bwd_kernelINS_13Kernel_traitsI13__nv_bfloat16S2_S2_S2_fjLj4096ELj1ELj1ELj8ELj16ENS_18Kernel_traits_baseILj4096ES2_S2_S2_S2_fjLj256EEEEELb0ELb1ELb1EEEvNS_9BwdParamsE:
.text._ZN10layer_norm31ln_parallel_residual_bwd_kernelINS_13Kernel_traitsI13__nv_bfloat16S2_S2_S2_fjLj4096ELj1ELj1ELj8ELj16ENS_18Kernel_traits_baseILj4096ES2_S2_S2_S2_fjLj256EEEEELb0ELb1ELb1EEEvNS_9BwdParamsE:
        /* <DEDUP_REMOVED lines=31> */
[----:B------:R-:W-:Y:S06]  /*01f0*/  BRA `(.L_x_68) ;  /* 0x0000002000347947 */ /* 0x000fec0003800000 */
.L_x_67:
[----:B------:R-:W0:Y:S01]  /*0200*/  LDC.64 R4, c[0x0][0x260] ;  /* 0x00009800ff047b82 */ /* 0x000e220000000a00 */
[----:B------:R-:W-:Y:S01]  /*0210*/  ULDC.64 UR4, c[0x0][0x2c8] ;  /* 0x0000b20000047ab9 */ /* 0x000fe20000000a00 */
[----:B0-----:R-:W-:-:S05]  /*0220*/  IMAD.WIDE.U32 R4, R2, 0x10, R4 ;  /* 0x0000001002047825 */ /* 0x001fca00078e0004 */
[----:B------:R-:W2:Y:S04]  /*0230*/  LDG.E.128 R8, desc[UR6][R4.64] ;  /* 0x0000000604087981 */ /* 0x000ea8000c1e1d00 */
[----:B------:R0:W3:Y:S01]  /*0240*/  LDG.E.128 R12, desc[UR6][R4.64+0x1000] ;  /* 0x00100006040c7981 */ /* 0x0000e2000c1e1d00 */
[----:B------:R-:W-:Y:S01]  /*0250*/  ISETP.NE.U32.AND P0, PT, RZ, UR4, PT ;  /* 0x00000004ff007c0c */ /* 0x000fe2000bf05070 */
[----:B------:R-:W-:Y:S01]  /*0260*/  ULDC.U8 UR4, c[0x0][0x2a0] ;  /* 0x0000a80000047ab9 */ /* 0x000fe20000000000 */
[----:B------:R-:W-:Y:S01]  /*0270*/  HFMA2.MMA R88, -RZ, RZ, 0, 5.9604644775390625e-08 ;  /* 0x00000001ff587435 */ /* 0x000fe200000001ff */
[----:B------:R-:W-:Y:S01]  /*0280*/  UISETP.NE.AND UP0, UPT, UR4, URZ, UPT ;  /* 0x0000003f0400728c */ /* 0x000fe2000bf05270 */
[----:B------:R-:W-:Y:S01]  /*0290*/  HFMA2.MMA R75, -RZ, RZ, 0, 0 ;  /* 0x00000000ff4b7435 */ /* 0x000fe200000001ff */
[----:B------:R-:W-:-:S02]  /*02a0*/  ISETP.NE.AND.EX P0, PT, RZ, UR5, PT, P0 ;  /* 0x00000005ff007c0c */ /* 0x000fc4000bf05300 */
[----:B------:R-:W-:Y:S02]  /*02b0*/  CS2R R6, SRZ ;  /* 0x0000000000067805 */ /* 0x000fe4000001ff00 */
[----:B------:R-:W-:Y:S02]  /*02c0*/  MOV R3, RZ ;  /* 0x000000ff00037202 */ /* 0x000fe40000000f00 */
[----:B------:R-:W-:Y:S02]  /*02d0*/  CS2R R60, SRZ ;  /* 0x00000000003c7805 */ /* 0x000fe4000001ff00 */
[----:B0-----:R-:W-:Y:S02]  /*02e0*/  CS2R R4, SRZ ;  /* 0x0000000000047805 */ /* 0x001fe4000001ff00 */
        /* <DEDUP_REMOVED lines=8> */
[----:B------:R-:W-:Y:S02]  /*0370*/  PLOP3.LUT P3, PT, PT, PT, UP0, 0x80, 0x0 ;  /* 0x000000000000781c */ /* 0x000fe40003f6f008 */
[----:B--2---:R-:W-:Y:S01]  /*0380*/  PRMT R76, R8, 0x7632, R76 ;  /* 0x00007632084c7816 */ /* 0x004fe2000000004c */
[----:B------:R-:W-:Y:S01]  /*0390*/  IMAD.U32 R70, R11, 0x10000, RZ ;  /* 0x000100000b467824 */ /* 0x000fe200078e00ff */
[----:B------:R-:W-:Y:S02]  /*03a0*/  PRMT R77, R9, 0x7632, R77 ;  /* 0x00007632094d7816 */ /* 0x000fe4000000004d */
[----:B---3--:R-:W-:Y:S01]  /*03b0*/  PRMT R84, R12, 0x7632, R84 ;  /* 0x000076320c547816 */ /* 0x008fe20000000054 */
[----:B------:R-:W-:Y:S01]  /*03c0*/  IMAD.U32 R74, R15, 0x10000, RZ ;  /* 0x000100000f4a7824 */ /* 0x000fe200078e00ff */
[----:B------:R-:W-:Y:S01]  /*03d0*/  PRMT R82, R10, 0x7632, R82 ;  /* 0x000076320a527816 */ /* 0x000fe20000000052 */
[----:B------:R-:W-:Y:S01]  /*03e0*/  IMAD.U32 R76, R76, 0x10000, RZ ;  /* 0x000100004c4c7824 */ /* 0x000fe200078e00ff */
[----:B------:R-:W-:Y:S01]  /*03f0*/  PRMT R83, R11, 0x7632, R83 ;  /* 0x000076320b537816 */ /* 0x000fe20000000053 */
[----:B------:R-:W-:Y:S01]  /*0400*/  IMAD.U32 R84, R84, 0x10000, RZ ;  /* 0x0001000054547824 */ /* 0x000fe200078e00ff */
[----:B------:R-:W-:-:S02]  /*0410*/  PRMT R85, R13, 0x7632, R85 ;  /* 0x000076320d557816 */ /* 0x000fc40000000055 */
[----:B------:R-:W-:Y:S02]  /*0420*/  PRMT R86, R14, 0x7632, R86 ;  /* 0x000076320e567816 */ /* 0x000fe40000000056 */
[----:B------:R-:W-:Y:S02]  /*0430*/  PRMT R87, R15, 0x7632, R87 ;  /* 0x000076320f577816 */ /* 0x000fe40000000057 */
[----:B------:R-:W-:Y:S02]  /*0440*/  SHF.L.U32 R67, R8, 0x10, RZ ;  /* 0x0000001008437819 */ /* 0x000fe400000006ff */
[----:B------:R-:W-:Y:S02]  /*0450*/  SHF.L.U32 R68, R9, 0x10, RZ ;  /* 0x0000001009447819 */ /* 0x000fe400000006ff */
[----:B------:R-:W-:Y:S02]  /*0460*/  CS2R R8, SRZ ;  /* 0x0000000000087805 */ /* 0x000fe4000001ff00 */
[----:B------:R-:W-:-:S02]  /*0470*/  SHF.L.U32 R69, R10, 0x10, RZ ;  /* 0x000000100a457819 */ /* 0x000fc400000006ff */
[----:B------:R-:W-:Y:S02]  /*0480*/  CS2R R10, SRZ ;  /* 0x00000000000a7805 */ /* 0x000fe4000001ff00 */
[----:B------:R-:W-:Y:S02]  /*0490*/  SHF.L.U32 R71, R12, 0x10, RZ ;  /* 0x000000100c477819 */ /* 0x000fe400000006ff */
[----:B------:R-:W-:Y:S02]  /*04a0*/  SHF.L.U32 R72, R13, 0x10, RZ ;  /* 0x000000100d487819 */ /* 0x000fe400000006ff */
[----:B------:R-:W-:Y:S02]  /*04b0*/  CS2R R12, SRZ ;  /* 0x00000000000c7805 */ /* 0x000fe4000001ff00 */
[----:B------:R-:W-:Y:S02]  /*04c0*/  SHF.L.U32 R73, R14, 0x10, RZ ;  /* 0x000000100e497819 */ /* 0x000fe400000006ff */
[----:B------:R-:W-:-:S02]  /*04d0*/  CS2R R14, SRZ ;  /* 0x00000000000e7805 */ /* 0x000fc4000001ff00 */
[----:B------:R-:W-:Y:S02]  /*04e0*/  SHF.L.U32 R77, R77, 0x10, RZ ;  /* 0x000000104d4d7819 */ /* 0x000fe400000006ff */
[----:B------:R-:W-:Y:S02]  /*04f0*/  SHF.L.U32 R82, R82, 0x10, RZ ;  /* 0x0000001052527819 */ /* 0x000fe400000006ff */
[----:B------:R-:W-:Y:S02]  /*0500*/  SHF.L.U32 R83, R83, 0x10, RZ ;  /* 0x0000001053537819 */ /* 0x000fe400000006ff */
[----:B------:R-:W-:Y:S02]  /*0510*/  SHF.L.U32 R85, R85, 0x10, RZ ;  /* 0x0000001055557819 */ /* 0x000fe400000006ff */
[----:B------:R-:W-:Y:S02]  /*0520*/  SHF.L.U32 R86, R86, 0x10, RZ ;  /* 0x0000001056567819 */ /* 0x000fe400000006ff */
[----:B------:R-:W-:-:S07]  /*0530*/  SHF.L.U32 R87, R87, 0x10, RZ ;  /* 0x0000001057577819 */ /* 0x000fce00000006ff */
.L_x_71:
        /* <DEDUP_REMOVED lines=8> */
[----:B0-----:R-:W-:-:S04]  /*05c0*/  IMAD.WIDE.U32 R40, R91, 0x10, R48 ;  /* 0x000000105b287825 */ /* 0x001fc800078e0030 */
[----:B-1----:R-:W-:Y:S02]  /*05d0*/  IMAD.WIDE R94, R66, 0x4, R50 ;  /* 0x00000004425e7825 */ /* 0x002fe400078e0232 */
[----:B------:R-:W4:Y:S01]  /*05e0*/  LDG.E.128 R40, desc[UR6][R40.64] ;  /* 0x0000000628287981 */ /* 0x000f22000c1e1d00 */
[----:B------:R-:W0:Y:S01]  /*05f0*/  @P0 LDC.64 R80, c[0x0][0x2c8] ;  /* 0x0000b200ff500b82 */ /* 0x000e220000000a00 */
[C---:B------:R-:W-:Y:S02]  /*0600*/  VIADD R89, R91.reuse, 0x100 ;  /* 0x000001005b597836 */ /* 0x040fe40000000000 */
[----:B------:R-:W4:Y:S01]  /*0610*/  LDG.E R95, desc[UR6][R94.64] ;  /* 0x000000065e5f7981 */ /* 0x000f22000c1e1900 */
[----:B--2---:R-:W-:-:S04]  /*0620*/  IMAD.WIDE.U32 R44, R91, 0x10, R52 ;  /* 0x000000105b2c7825 */ /* 0x004fc800078e0034 */
[C---:B------:R-:W-:Y:S02]  /*0630*/  IMAD.WIDE.U32 R48, R89.reuse, 0x10, R48 ;  /* 0x0000001059307825 */ /* 0x040fe400078e0030 */
[----:B------:R-:W2:Y:S04]  /*0640*/  LDG.E.128 R44, desc[UR6][R44.64] ;  /* 0x000000062c2c7981 */ /* 0x000ea8000c1e1d00 */
[----:B------:R-:W2:Y:S01]  /*0650*/  LDG.E.128 R48, desc[UR6][R48.64] ;  /* 0x0000000630307981 */ /* 0x000ea2000c1e1d00 */
[----:B------:R-:W-:-:S04]  /*0660*/  IMAD.WIDE.U32 R52, R89, 0x10, R52 ;  /* 0x0000001059347825 */ /* 0x000fc800078e0034 */
[----:B---3--:R-:W-:Y:S02]  /*0670*/  IMAD.WIDE R92, R66, 0x4, R78 ;  /* 0x00000004425c7825 */ /* 0x008fe400078e024e */
[----:B------:R-:W3:Y:S01]  /*0680*/  LDG.E.128 R52, desc[UR6][R52.64] ;  /* 0x0000000634347981 */ /* 0x000ee2000c1e1d00 */
[----:B------:R-:W1:Y:S03]  /*0690*/  @P0 LDC.64 R78, c[0x0][0x2c8] ;  /* 0x0000b200ff4e0b82 */ /* 0x000e660000000a00 */
[----:B------:R4:W3:Y:S01]  /*06a0*/  LDG.E R92, desc[UR6][R92.64] ;  /* 0x000000065c5c7981 */ /* 0x0008e2000c1e1900 */
[----:B0-----:R-:W-:-:S05]  /*06b0*/  @P0 IMAD.WIDE.U32 R80, R91, 0x10, R80 ;  /* 0x000000105b500825 */ /* 0x001fca00078e0050 */
[----:B------:R0:W5:Y:S01]  /*06c0*/  @P0 LDG.E.128 R28, desc[UR6][R80.64] ;  /* 0x00000006501c0981 */ /* 0x000162000c1e1d00 */
[----:B-1----:R-:W-:-:S05]  /*06d0*/  @P0 IMAD.WIDE.U32 R78, R89, 0x10, R78 ;  /* 0x00000010594e0825 */ /* 0x002fca00078e004e */
[----:B------:R1:W5:Y:S01]  /*06e0*/  @P0 LDG.E.128 R32, desc[UR6][R78.64] ;  /* 0x000000064e200981 */ /* 0x000362000c1e1d00 */
[----:B------:R-:W-:Y:S01]  /*06f0*/  UMOV UR4, 0xffffffff ;  /* 0xffffffff00047882 */ /* 0x000fe20000000000 */
[----:B------:R-:W-:Y:S02]  /*0700*/  IADD3 R66, R66, UR10, RZ ;  /* 0x0000000a42427c10 */ /* 0x000fe4000fffe0ff */
[----:B------:R-:W-:Y:S02]  /*0710*/  LOP3.LUT P1, RZ, R0, 0x1f, RZ, 0xc0, !PT ;  /* 0x0000001f00ff7812 */ /* 0x000fe4000782c0ff */
[----:B------:R-:W-:Y:S02]  /*0720*/  ISETP.GE.AND P4, PT, R66, UR11, PT ;  /* 0x0000000b42007c0c */ /* 0x000fe4000bf86270 */
[----:B----4-:R-:W-:Y:S02]  /*0730*/  PRMT R99, R40, 0x7632, R99 ;  /* 0x0000763228637816 */ /* 0x010fe40000000063 */
[----:B------:R-:W-:-:S02]  /*0740*/  PRMT R100, R41, 0x7632, R100 ;  /* 0x0000763229647816 */ /* 0x000fc40000000064 */
[----:B------:R-:W-:Y:S02]  /*0750*/  SHF.L.U32 R108, R41, 0x10, RZ ;  /* 0x00000010296c7819 */ /* 0x000fe400000006ff */
[----:B------:R-:W-:Y:S02]  /*0760*/  PRMT R93, R42, 0x7632, R93 ;  /* 0x000076322a5d7816 */ /* 0x000fe4000000005d */
[----:B------:R-:W-:Y:S02]  /*0770*/  SHF.L.U32 R40, R40, 0x10, RZ ;  /* 0x0000001028287819 */ /* 0x000fe400000006ff */
[----:B------:R-:W-:Y:S02]  /*0780*/  SHF.L.U32 R42, R42, 0x10, RZ ;  /* 0x000000102a2a7819 */ /* 0x000fe400000006ff */
[----:B------:R-:W-:Y:S02]  /*0790*/  FSEL R41, R95, RZ, !P3 ;  /* 0x000000ff5f297208 */ /* 0x000fe40005800000 */
[C---:B------:R-:W-:Y:S01]  /*07a0*/  PRMT R101, R43.reuse, 0x7632, R101 ;  /* 0x000076322b657816 */ /* 0x040fe20000000065 */
[----:B------:R-:W-:Y:S01]  /*07b0*/  IMAD.U32 R110, R43, 0x10000, RZ ;  /* 0x000100002b6e7824 */ /* 0x000fe200078e00ff */
[C---:B--2---:R-:W-:Y:S01]  /*07c0*/  PRMT R96, R44.reuse, 0x7632, R96 ;  /* 0x000076322c607816 */ /* 0x044fe20000000060 */
[C---:B------:R-:W-:Y:S01]  /*07d0*/  FADD.FTZ R97, -R41.reuse, R40 ;  /* 0x0000002829617221 */ /* 0x040fe20000010100 */
[----:B------:R-:W-:Y:S01]  /*07e0*/  FADD.FTZ R109, -R41, R42 ;  /* 0x0000002a296d7221 */ /* 0x000fe20000010100 */
[----:B------:R-:W-:Y:S01]  /*07f0*/  SHF.L.U32 R98, R44, 0x10, RZ ;  /* 0x000000102c627819 */ /* 0x000fe200000006ff */
[----:B------:R-:W-:Y:S01]  /*0800*/  IMAD.U32 R102, R47, 0x10000, RZ ;  /* 0x000100002f667824 */ /* 0x000fe200078e00ff */
[----:B------:R-:W-:Y:S01]  /*0810*/  SHF.L.U32 R40, R99, 0x10, RZ ;  /* 0x0000001063287819 */ /* 0x000fe200000006ff */
[----:B------:R-:W-:Y:S01]  /*0820*/  IMAD.U32 R44, R101, 0x10000, RZ ;  /* 0x00010000652c7824 */ /* 0x000fe200078e00ff */
[----:B------:R-:W-:-:S02]  /*0830*/  SHF.L.U32 R42, R93, 0x10, RZ ;  /* 0x000000105d2a7819 */ /* 0x000fc400000006ff */
[C---:B------:R-:W-:Y:S02]  /*0840*/  PRMT R94, R45.reuse, 0x7632, R94 ;  /* 0x000076322d5e7816 */ /* 0x040fe4000000005e */
[----:B------:R-:W-:Y:S02]  /*0850*/  SHF.L.U32 R106, R45, 0x10, RZ ;  /* 0x000000102d6a7819 */ /* 0x000fe400000006ff */
[----:B0-----:R-:W-:Y:S02]  /*0860*/  PRMT R80, R47, 0x7632, R80 ;  /* 0x000076322f507816 */ /* 0x001fe40000000050 */
[----:B------:R-:W-:Y:S02]  /*0870*/  PRMT R43, R48, 0x7632, R43 ;  /* 0x00007632302b7816 */ /* 0x000fe4000000002b */
[----:B------:R-:W-:Y:S02]  /*0880*/  PRMT R45, R49, 0x7632, R45 ;  /* 0x00007632312d7816 */ /* 0x000fe4000000002d */
[----:B------:R-:W-:Y:S01]  /*0890*/  PRMT R47, R50, 0x7632, R47 ;  /* 0x00007632322f7816 */ /* 0x000fe2000000002f */
[----:B------:R-:W-:Y:S01]  /*08a0*/  IMAD.U32 R112, R51, 0x10000, RZ ;  /* 0x0001000033707824 */ /* 0x000fe200078e00ff */
[----:B------:R-:W-:-:S02]  /*08b0*/  PRMT R90, R46, 0x7632, R90 ;  /* 0x000076322e5a7816 */ /* 0x000fc4000000005a */
[----:B------:R-:W-:Y:S02]  /*08c0*/  SHF.L.U32 R104, R46, 0x10, RZ ;  /* 0x000000102e687819 */ /* 0x000fe400000006ff */
[----:B-1----:R-:W-:Y:S01]  /*08d0*/  PRMT R78, R51, 0x7632, R78 ;  /* 0x00007632334e7816 */ /* 0x002fe2000000004e */
[----:B------:R-:W-:Y:S01]  /*08e0*/  FADD.FTZ R105, -R41, R40 ;  /* 0x0000002829697221 */ /* 0x000fe20000010100 */
[----:B------:R-:W-:Y:S01]  /*08f0*/  SHF.L.U32 R46, R49, 0x10, RZ ;  /* 0x00000010312e7819 */ /* 0x000fe200000006ff */
[C---:B------:R-:W-:Y:S01]  /*0900*/  FADD.FTZ R51, -R41.reuse, R42 ;  /* 0x0000002a29337221 */ /* 0x040fe20000010100 */
[----:B------:R-:W-:Y:S01]  /*0910*/  FADD.FTZ R49, -R41, R44 ;  /* 0x0000002c29317221 */ /* 0x000fe20000010100 */
[----:B------:R-:W-:Y:S02]  /*0920*/  SHF.L.U32 R48, R48, 0x10, RZ ;  /* 0x0000001030307819 */ /* 0x000fe400000006ff */
[----:B------:R-:W-:Y:S02]  /*0930*/  SHF.L.U32 R50, R50, 0x10, RZ ;  /* 0x0000001032327819 */ /* 0x000fe400000006ff */
[----:B------:R-:W-:-:S02]  /*0940*/  SHF.L.U32 R100, R100, 0x10, RZ ;  /* 0x0000001064647819 */ /* 0x000fc400000006ff */
[----:B------:R-:W-:Y:S02]  /*0950*/  SHF.L.U32 R40, R43, 0x10, RZ ;  /* 0x000000102b287819 */ /* 0x000fe400000006ff */
[----:B------:R-:W-:Y:S02]  /*0960*/  SHF.L.U32 R42, R45, 0x10, RZ ;  /* 0x000000102d2a7819 */ /* 0x000fe400000006ff */
[----:B------:R-:W-:Y:S01]  /*0970*/  SHF.L.U32 R44, R47, 0x10, RZ ;  /* 0x000000102f2c7819 */ /* 0x000fe200000006ff */
[----:B------:R-:W-:Y:S02]  /*0980*/  IMAD.U32 R78, R78, 0x10000, RZ ;  /* 0x000100004e4e7824 */ /* 0x000fe400078e00ff */
[C---:B------:R-:W-:Y:S01]  /*0990*/  FADD.FTZ R111, -R41.reuse, R108 ;  /* 0x0000006c296f7221 */ /* 0x040fe20000010100 */
        /* <DEDUP_REMOVED lines=9> */
[----:B------:R-:W-:Y:S01]  /*0a30*/  SHF.L.U32 R96, R96, 0x10, RZ ;  /* 0x0000001060607819 */ /* 0x000fe200000006ff */
[----:B------:R-:W-:Y:S01]  /*0a40*/  FADD.FTZ R41, -R41, R78 ;  /* 0x0000004e29297221 */ /* 0x000fe20000010100 */
[----:B---3--:R-:W-:Y:S01]  /*0a50*/  PRMT R46, R52, 0x7632, R46 ;  /* 0x00007632342e7816 */ /* 0x008fe2000000002e */
[----:B------:R-:W-:Y:S01]  /*0a60*/  FMUL.FTZ R113, R67, R98 ;  /* 0x0000006243717220 */ /* 0x000fe20000410000 */
[C---:B------:R-:W-:Y:S01]  /*0a70*/  FMUL.FTZ R78, R92.reuse, R97 ;  /* 0x000000615c4e7220 */ /* 0x040fe20000410000 */
[----:B------:R-:W-:Y:S01]  /*0a80*/  FMUL.FTZ R111, R92, R111 ;  /* 0x0000006f5c6f7220 */ /* 0x000fe20000410000 */
[----:B------:R-:W-:Y:S01]  /*0a90*/  FMUL.FTZ R101, R76, R96 ;  /* 0x000000604c657220 */ /* 0x000fe20000410000 */
[----:B------:R-:W-:Y:S01]  /*0aa0*/  FADD.FTZ R48, RZ, R113 ;  /* 0x00000071ff307221 */ /* 0x000fe20000010000 */
[----:B------:R-:W-:Y:S01]  /*0ab0*/  SHF.L.U32 R115, R46, 0x10, RZ ;  /* 0x000000102e737819 */ /* 0x000fe200000006ff */
[----:B------:R-:W-:Y:S01]  /*0ac0*/  FMUL.FTZ R105, R92, R105 ;  /* 0x000000695c697220 */ /* 0x000fe20000410000 */
[----:B------:R-:W-:Y:S01]  /*0ad0*/  FFMA.FTZ R46, R78, R113, RZ ;  /* 0x000000714e2e7223 */ /* 0x000fe200000100ff */
[----:B------:R-:W-:Y:S01]  /*0ae0*/  FADD.FTZ R65, R98, R65 ;  /* 0x0000004162417221 */ /* 0x000fe20000010000 */
[----:B------:R-:W-:Y:S01]  /*0af0*/  FFMA.FTZ R75, R78, R98, R75 ;  /* 0x000000624e4b7223 */ /* 0x000fe2000001004b */
[----:B------:R-:W-:Y:S01]  /*0b00*/  SHF.L.U32 R94, R94, 0x10, RZ ;  /* 0x000000105e5e7819 */ /* 0x000fe200000006ff */
[----:B------:R-:W-:Y:S01]  /*0b10*/  FADD.FTZ R61, R106, R61 ;  /* 0x0000003d6a3d7221 */ /* 0x000fe20000010000 */
[-C--:B------:R-:W-:Y:S01]  /*0b20*/  FFMA.FTZ R62, R111, R106.reuse, R62 ;  /* 0x0000006a6f3e7223 */ /* 0x080fe2000001003e */
[----:B------:R-:W-:Y:S01]  /*0b30*/  FMUL.FTZ R98, R92, R49 ;  /* 0x000000315c627220 */ /* 0x000fe20000410000 */
[----:B------:R-:W-:Y:S01]  /*0b40*/  FMUL.FTZ R106, R68, R106 ;  /* 0x0000006a446a7220 */ /* 0x000fe20000410000 */
[----:B------:R-:W-:Y:S01]  /*0b50*/  FADD.FTZ R49, R48, R101 ;  /* 0x0000006530317221 */ /* 0x000fe20000010000 */
[----:B------:R-:W-:Y:S01]  /*0b60*/  FFMA.FTZ R46, R105, R101, R46 ;  /* 0x00000065692e7223 */ /* 0x000fe2000001002e */
[C---:B------:R-:W-:Y:S01]  /*0b70*/  FMUL.FTZ R109, R92.reuse, R109 ;  /* 0x0000006d5c6d7220 */ /* 0x040fe20000410000 */
[----:B------:R-:W-:Y:S01]  /*0b80*/  FMUL.FTZ R99, R77, R94 ;  /* 0x0000005e4d637220 */ /* 0x000fe20000410000 */
[----:B------:R-:W-:Y:S01]  /*0b90*/  FADD.FTZ R48, R49, R106 ;  /* 0x0000006a31307221 */ /* 0x000fe20000010000 */
[----:B------:R-:W-:Y:S01]  /*0ba0*/  FMUL.FTZ R103, R92, R103 ;  /* 0x000000675c677220 */ /* 0x000fe20000410000 */
[----:B------:R-:W-:Y:S01]  /*0bb0*/  FFMA.FTZ R46, R111, R106, R46 ;  /* 0x0000006a6f2e7223 */ /* 0x000fe2000001002e */
[----:B------:R-:W-:Y:S01]  /*0bc0*/  PRMT R42, R54, 0x7632, R42 ;  /* 0x00007632362a7816 */ /* 0x000fe2000000002a */
[----:B------:R-:W-:-:S02]  /*0bd0*/  IMAD.U32 R97, R90, 0x10000, RZ ;  /* 0x000100005a617824 */ /* 0x000fc400078e00ff */
[----:B------:R-:W-:Y:S01]  /*0be0*/  FADD.FTZ R13, R104, R13 ;  /* 0x0000000d680d7221 */ /* 0x000fe20000010000 */
[-C--:B------:R-:W-:Y:S01]  /*0bf0*/  FFMA.FTZ R58, R109, R104.reuse, R58 ;  /* 0x000000686d3a7223 */ /* 0x080fe2000001003a */
[----:B------:R-:W-:Y:S01]  /*0c00*/  FMUL.FTZ R100, R92, R51 ;  /* 0x000000335c647220 */ /* 0x000fe20000410000 */
[----:B------:R-:W-:Y:S01]  /*0c10*/  FMUL.FTZ R104, R69, R104 ;  /* 0x0000006845687220 */ /* 0x000fe20000410000 */
[----:B------:R-:W-:Y:S01]  /*0c20*/  FADD.FTZ R49, R48, R99 ;  /* 0x0000006330317221 */ /* 0x000fe20000010000 */
[----:B------:R-:W-:Y:S01]  /*0c30*/  FFMA.FTZ R46, R103, R99, R46 ;  /* 0x00000063672e7223 */ /* 0x000fe2000001002e */
[----:B------:R-:W-:Y:S01]  /*0c40*/  FMUL.FTZ R107, R92, R107 ;  /* 0x0000006b5c6b7220 */ /* 0x000fe20000410000 */
[----:B------:R-:W-:Y:S01]  /*0c50*/  FADD.FTZ R14, R97, R14 ;  /* 0x0000000e610e7221 */ /* 0x000fe20000010000 */
[-C--:B------:R-:W-:Y:S01]  /*0c60*/  FFMA.FTZ R59, R100, R97.reuse, R59 ;  /* 0x00000061643b7223 */ /* 0x080fe2000001003b */
[----:B------:R-:W-:Y:S02]  /*0c70*/  IMAD.U32 R119, R42, 0x10000, RZ ;  /* 0x000100002a777824 */ /* 0x000fe400078e00ff */
[----:B------:R-:W-:Y:S01]  /*0c80*/  FMUL.FTZ R97, R82, R97 ;  /* 0x0000006152617220 */ /* 0x000fe20000410000 */
[----:B------:R-:W-:Y:S01]  /*0c90*/  FADD.FTZ R42, R49, R104 ;  /* 0x00000068312a7221 */ /* 0x000fe20000010000 */
[----:B------:R-:W-:Y:S01]  /*0ca0*/  FFMA.FTZ R49, R109, R104, R46 ;  /* 0x000000686d317223 */ /* 0x000fe2000001002e */
[----:B------:R-:W-:Y:S01]  /*0cb0*/  SHF.L.U32 R80, R80, 0x10, RZ ;  /* 0x0000001050507819 */ /* 0x000fe200000006ff */
[----:B------:R-:W-:Y:S01]  /*0cc0*/  FADD.FTZ R11, R102, R11 ;  /* 0x0000000b660b7221 */ /* 0x000fe20000010000 */
[-C--:B------:R-:W-:Y:S01]  /*0cd0*/  FFMA.FTZ R56, R107, R102.reuse, R56 ;  /* 0x000000666b387223 */ /* 0x080fe20000010038 */
[----:B------:R-:W-:Y:S01]  /*0ce0*/  FMUL.FTZ R102, R70, R102 ;  /* 0x0000006646667220 */ /* 0x000fe20000410000 */
[----:B------:R-:W-:Y:S01]  /*0cf0*/  FADD.FTZ R51, R42, R97 ;  /* 0x000000612a337221 */ /* 0x000fe20000010000 */
[----:B------:R-:W-:Y:S01]  /*0d00*/  FFMA.FTZ R42, R100, R97, R49 ;  /* 0x00000061642a7223 */ /* 0x000fe20000010031 */
[----:B------:R-:W-:Y:S01]  /*0d10*/  SHF.L.U32 R52, R52, 0x10, RZ ;  /* 0x0000001034347819 */ /* 0x000fe200000006ff */
[----:B------:R-:W-:Y:S01]  /*0d20*/  FADD.FTZ R63, R96, R63 ;  /* 0x0000003f603f7221 */ /* 0x000fe20000010000 */
[----:B------:R-:W-:Y:S01]  /*0d30*/  FFMA.FTZ R64, R105, R96, R64 ;  /* 0x0000006069407223 */ /* 0x000fe20000010040 */
[----:B------:R-:W-:Y:S01]  /*0d40*/  FMUL.FTZ R96, R83, R80 ;  /* 0x0000005053607220 */ /* 0x000fe20000410000 */
[----:B------:R-:W-:Y:S01]  /*0d50*/  FADD.FTZ R51, R51, R102 ;  /* 0x0000006633337221 */ /* 0x000fe20000010000 */
[----:B------:R-:W-:Y:S01]  /*0d60*/  FFMA.FTZ R49, R107, R102, R42 ;  /* 0x000000666b317223 */ /* 0x000fe2000001002a */
        /* <DEDUP_REMOVED lines=8> */
[----:B------:R-:W-:Y:S01]  /*0df0*/  FADD.FTZ R10, R115, R10 ;  /* 0x0000000a730a7221 */ /* 0x000fe20000010000 */
[----:B------:R-:W-:Y:S01]  /*0e00*/  SHF.L.U32 R53, R53, 0x10, RZ ;  /* 0x0000001035357819 */ /* 0x000fe200000006ff */
[-C--:B------:R-:W-:Y:S01]  /*0e10*/  FFMA.FTZ R23, R108, R115.reuse, R23 ;  /* 0x000000736c177223 */ /* 0x080fe20000010017 */
[----:B------:R-:W-:Y:S01]  /*0e20*/  FMUL.FTZ R115, R84, R115 ;  /* 0x0000007354737220 */ /* 0x000fe20000410000 */
[----:B------:R-:W-:Y:S01]  /*0e30*/  FADD.FTZ R42, R51, R94 ;  /* 0x0000005e332a7221 */ /* 0x000fe20000010000 */
[----:B------:R-:W-:Y:S01]  /*0e40*/  FFMA.FTZ R47, R95, R94, R46 ;  /* 0x0000005e5f2f7223 */ /* 0x000fe2000001002e */
[----:B------:R-:W-:Y:S01]  /*0e50*/  SHF.L.U32 R44, R44, 0x10, RZ ;  /* 0x000000102c2c7819 */ /* 0x000fe200000006ff */
[----:B------:R-:W-:Y:S01]  /*0e60*/  FMUL.FTZ R110, R92, R45 ;  /* 0x0000002d5c6e7220 */ /* 0x000fe20000410000 */
[----:B------:R-:W-:Y:S01]  /*0e70*/  FMUL.FTZ R90, R72, R53 ;  /* 0x00000035485a7220 */ /* 0x000fe20000410000 */
[----:B------:R-:W-:Y:S01]  /*0e80*/  FADD.FTZ R45, R42, R115 ;  /* 0x000000732a2d7221 */ /* 0x000fe20000010000 */
[----:B------:R-:W-:Y:S01]  /*0e90*/  FMUL.FTZ R93, R92, R93 ;  /* 0x0000005d5c5d7220 */ /* 0x000fe20000410000 */
[----:B------:R-:W-:Y:S01]  /*0ea0*/  FFMA.FTZ R42, R108, R115, R47 ;  /* 0x000000736c2a7223 */ /* 0x000fe2000001002f */
[----:B------:R-:W-:Y:S01]  /*0eb0*/  FADD.FTZ R8, R44, R8 ;  /* 0x000000082c087221 */ /* 0x000fe20000010000 */
[-C--:B------:R-:W-:Y:S01]  /*0ec0*/  FFMA.FTZ R21, R110, R44.reuse, R21 ;  /* 0x0000002c6e157223 */ /* 0x080fe20000010015 */
[----:B------:R-:W-:Y:S01]  /*0ed0*/  FMUL.FTZ R117, R85, R44 ;  /* 0x0000002c55757220 */ /* 0x000fe20000410000 */
[----:B------:R-:W-:-:S02]  /*0ee0*/  IMAD.U32 R54, R54, 0x10000, RZ ;  /* 0x0001000036367824 */ /* 0x000fc400078e00ff */
[----:B------:R-:W-:Y:S01]  /*0ef0*/  FADD.FTZ R44, R45, R90 ;  /* 0x0000005a2d2c7221 */ /* 0x000fe20000010000 */
[----:B------:R-:W-:Y:S01]  /*0f00*/  FFMA.FTZ R45, R93, R90, R42 ;  /* 0x0000005a5d2d7223 */ /* 0x000fe2000001002a */
[----:B------:R-:W-:Y:S01]  /*0f10*/  FADD.FTZ R12, R80, R12 ;  /* 0x0000000c500c7221 */ /* 0x000fe20000010000 */
[----:B------:R-:W-:Y:S01]  /*0f20*/  FFMA.FTZ R57, R98, R80, R57 ;  /* 0x0000005062397223 */ /* 0x000fe20000010039 */
[----:B------:R-:W-:Y:S01]  /*0f30*/  FMUL.FTZ R112, R92, R43 ;  /* 0x0000002b5c707220 */ /* 0x000fe20000410000 */
        /* <DEDUP_REMOVED lines=8> */
[----:B------:R-:W-:Y:S01]  /*0fc0*/  FADD.FTZ R44, R43, R80 ;  /* 0x000000502b2c7221 */ /* 0x000fe20000010000 */
[----:B------:R-:W-:Y:S01]  /*0fd0*/  FMUL.FTZ R119, R86, R119 ;  /* 0x0000007756777220 */ /* 0x000fe20000410000 */
[----:B------:R-:W-:Y:S01]  /*0fe0*/  FFMA.FTZ R43, R81, R80, R42 ;  /* 0x00000050512b7223 */ /* 0x000fe2000001002a */
[----:B------:R-:W-:Y:S01]  /*0ff0*/  SHF.L.U32 R40, R40, 0x10, RZ ;  /* 0x0000001028287819 */ /* 0x000fe200000006ff */
[----:B------:R-:W-:Y:S01]  /*1000*/  FMUL.FTZ R79, R92, R79 ;  /* 0x0000004f5c4f7220 */ /* 0x000fe20000410000 */
        /* <DEDUP_REMOVED lines=16> */
[C---:B------:R-:W-:Y:S01]  /*1110*/  FFMA.FTZ R17, R118.reuse, R40, R17 ;  /* 0x0000002876117223 */ /* 0x040fe20000010011 */
[----:B------:R-:W-:Y:S01]  /*1120*/  FADD.FTZ R45, R45, R116 ;  /* 0x000000742d2d7221 */ /* 0x000fe20000010000 */
[----:B------:R-:W-:Y:S01]  /*1130*/  FFMA.FTZ R41, R118, R116, R41 ;  /* 0x0000007476297223 */ /* 0x000fe20000010029 */
        /* <DEDUP_REMOVED lines=19> */
.L_x_82:
[----:B------:R-:W-:Y:S01]  /*1270*/  LOP3.LUT P5, RZ, R88, 0xff, RZ, 0xc0, !PT ;  /* 0x000000ff58ff7812 */ /* 0x000fe200078ac0ff */
[----:B01----:R-:W-:Y:S01]  /*1280*/  FADD.FTZ R40, R40, R43 ;  /* 0x0000002b28287221 */ /* 0x003fe20000010000 */
[----:B--2---:R-:W-:Y:S01]  /*1290*/  FADD.FTZ R41, R41, R42 ;  /* 0x0000002a29297221 */ /* 0x004fe20000010000 */
[----:B------:R-:W-:Y:S10]  /*12a0*/  @P1 BRA `(.L_x_70) ;  /* 0x0000000000241947 */ /* 0x000ff40003800000 */
[----:B------:R-:W0:Y:S01]  /*12b0*/  S2UR UR5, SR_CgaCtaId ;  /* 0x00000000000579c3 */ /* 0x000e220000008800 */
[----:B------:R-:W-:Y:S01]  /*12c0*/  SHF.R.U32.HI R42, RZ, 0x5, R0 ;  /* 0x00000005ff2a7819 */ /* 0x000fe20000011600 */
[----:B------:R-:W-:-:S03]  /*12d0*/  UMOV UR4, 0x400 ;  /* 0x0000040000047882 */ /* 0x000fc60000000000 */
[----:B------:R-:W-:-:S04]  /*12e0*/  LOP3.LUT R43, R42, 0x7fffff8, RZ, 0xc0, !PT ;  /* 0x07fffff82a2b7812 */ /* 0x000fc800078ec0ff */
[----:B------:R-:W-:-:S04]  /*12f0*/  @!P5 IADD3 R43, R43, 0x8, RZ ;  /* 0x000000082b2bd810 */ /* 0x000fc80007ffe0ff */
[----:B------:R-:W-:Y:S01]  /*1300*/  LOP3.LUT R42, R43, 0x7, R42, 0xf8, !PT ;  /* 0x000000072b2a7812 */ /* 0x000fe200078ef82a */
[----:B0-----:R-:W-:-:S06]  /*1310*/  ULEA UR4, UR5, UR4, 0x18 ;  /* 0x0000000405047291 */ /* 0x001fcc000f8ec03f */
[----:B------:R-:W-:-:S05]  /*1320*/  LEA R42, R42, UR4, 0x3 ;  /* 0x000000042a2a7c11 */ /* 0x000fca000f8e18ff */
[----:B------:R0:W-:Y:S02]  /*1330*/  STS.64 [R42+0x4000], R40 ;  /* 0x004000282a007388 */ /* 0x0001e40000000a00 */
.L_x_70:
[----:B------:R-:W-:Y:S01]  /*1340*/  UISETP.NE.AND UP0, UPT, UR16, URZ, UPT ;  /* 0x0000003f1000728c */ /* 0x000fe2000bf05270 */
[----:B0-----:R-:W-:Y:S02]  /*1350*/  SHF.R.U32.HI R40, RZ, 0x5, R0 ;  /* 0x00000005ff287819 */ /* 0x001fe40000011600 */
[----:B------:R-:W-:Y:S02]  /*1360*/  ISETP.NE.U32.AND P1, PT, RZ, UR12, PT ;  /* 0x0000000cff007c0c */ /* 0x000fe4000bf25070 */
[----:B------:R-:W-:Y:S02]  /*1370*/  LOP3.LUT R40, R40, 0x7fffff8, RZ, 0xc0, !PT ;  /* 0x07fffff828287812 */ /* 0x000fe400078ec0ff */
[----:B------:R-:W-:Y:S01]  /*1380*/  PLOP3.LUT P3, PT, PT, PT, UP0, 0x80, 0x0 ;  /* 0x000000000000781c */ /* 0x000fe20003f6f008 */
[----:B------:R-:W-:Y:S05]  /*1390*/  WARPSYNC.ALL ;  /* 0x0000000000007948 */ /* 0x000fea0003800000 */
[----:B------:R-:W0:Y:S08]  /*13a0*/  S2UR UR5, SR_CgaCtaId ;  /* 0x00000000000579c3 */ /* 0x000e300000008800 */
[----:B------:R-:W-:Y:S01]  /*13b0*/  BAR.SYNC.DEFER_BLOCKING 0x0 ;  /* 0x0000000000007b1d */ /* 0x000fe20000010000 */
[----:B------:R-:W-:-:S02]  /*13c0*/  @!P5 IADD3 R40, R40, 0x8, RZ ;  /* 0x000000082828d810 */ /* 0x000fc40007ffe0ff */
[----:B------:R-:W-:Y:S02]  /*13d0*/  ISETP.NE.AND.EX P1, PT, RZ, UR13, PT, P1 ;  /* 0x0000000dff007c0c */ /* 0x000fe4000bf25310 */
[----:B------:R-:W-:Y:S01]  /*13e0*/  ISETP.NE.U32.AND P2, PT, RZ, UR14, PT ;  /* 0x0000000eff007c0c */ /* 0x000fe2000bf45070 */
[----:B------:R-:W-:-:S03]  /*13f0*/  UMOV UR4, 0x400 ;  /* 0x0000040000047882 */ /* 0x000fc60000000000 */
[----:B------:R-:W-:Y:S01]  /*1400*/  ISETP.NE.AND.EX P2, PT, RZ, UR15, PT, P2 ;  /* 0x0000000fff007c0c */ /* 0x000fe2000bf45320 */
[----:B0-----:R-:W-:-:S06]  /*1410*/  ULEA UR4, UR5, UR4, 0x18 ;  /* 0x0000000405047291 */ /* 0x001fcc000f8ec03f */
[----:B------:R-:W-:-:S05]  /*1420*/  LEA R88, R40, UR4, 0x3 ;  /* 0x0000000428587c11 */ /* 0x000fca000f8e18ff */
[----:B------:R-:W0:Y:S04]  /*1430*/  LDS.128 R40, [R88+0x4000] ;  /* 0x0040000058287984 */ /* 0x000e280000000c00 */
[----:B------:R-:W1:Y:S04]  /*1440*/  LDS.128 R44, [R88+0x4010] ;  /* 0x00401000582c7984 */ /* 0x000e680000000c00 */
[----:B------:R-:W2:Y:S04]  /*1450*/  LDS.128 R48, [R88+0x4020] ;  /* 0x0040200058307984 */ /* 0x000ea80000000c00 */
[----:B------:R3:W4:Y:S02]  /*1460*/  LDS.128 R52, [R88+0x4030] ;  /* 0x0040300058347984 */ /* 0x0007240000000c00 */
[----:B---3-5:R-:W-:-:S02]  /*1470*/  @P0 IMAD.U32 R88, R33, 0x10000, RZ ;  /* 0x0001000021580824 */ /* 0x028fc400078e00ff */
[----:B0-----:R-:W-:Y:S01]  /*1480*/  FADD.FTZ R121, RZ, R40 ;  /* 0x00000028ff797221 */ /* 0x001fe20000010000 */
[----:B------:R-:W-:-:S03]  /*1490*/  FADD.FTZ R40, RZ, R41 ;  /* 0x00000029ff287221 */ /* 0x000fc60000010000 */
[----:B------:R-:W-:Y:S01]  /*14a0*/  FADD.FTZ R121, R42, R121 ;  /* 0x000000792a797221 */ /* 0x000fe20000010000 */
[----:B------:R-:W-:-:S03]  /*14b0*/  FADD.FTZ R40, R43, R40 ;  /* 0x000000282b287221 */ /* 0x000fc60000010000 */
[----:B-1----:R-:W-:Y:S01]  /*14c0*/  FADD.FTZ R121, R121, R44 ;  /* 0x0000002c79797221 */ /* 0x002fe20000010000 */
[----:B------:R-:W-:-:S03]  /*14d0*/  FADD.FTZ R40, R40, R45 ;  /* 0x0000002d28287221 */ /* 0x000fc60000010000 */
[----:B------:R-:W-:Y:S01]  /*14e0*/  FADD.FTZ R121, R46, R121 ;  /* 0x000000792e797221 */ /* 0x000fe20000010000 */
[----:B------:R-:W-:-:S03]  /*14f0*/  FADD.FTZ R40, R47, R40 ;  /* 0x000000282f287221 */ /* 0x000fc60000010000 */
[----:B--2---:R-:W-:Y:S01]  /*1500*/  FADD.FTZ R121, R121, R48 ;  /* 0x0000003079797221 */ /* 0x004fe20000010000 */
[----:B------:R-:W-:-:S03]  /*1510*/  FADD.FTZ R40, R40, R49 ;  /* 0x0000003128287221 */ /* 0x000fc60000010000 */
[----:B------:R-:W-:Y:S01]  /*1520*/  FADD.FTZ R121, R50, R121 ;  /* 0x0000007932797221 */ /* 0x000fe20000010000 */
[----:B------:R-:W-:-:S03]  /*1530*/  FADD.FTZ R40, R51, R40 ;  /* 0x0000002833287221 */ /* 0x000fc60000010000 */
[----:B----4-:R-:W-:Y:S01]  /*1540*/  FADD.FTZ R121, R121, R52 ;  /* 0x0000003479797221 */ /* 0x010fe20000010000 */
[----:B------:R-:W-:-:S03]  /*1550*/  FADD.FTZ R40, R40, R53 ;  /* 0x0000003528287221 */ /* 0x000fc60000010000 */
[----:B------:R-:W-:Y:S01]  /*1560*/  FADD.FTZ R54, R54, R121 ;  /* 0x0000007936367221 */ /* 0x000fe20000010000 */
[----:B------:R-:W-:-:S03]  /*1570*/  FADD.FTZ R40, R55, R40 ;  /* 0x0000002837287221 */ /* 0x000fc60000010000 */
[----:B------:R-:W-:Y:S01]  /*1580*/  FMUL.FTZ R54, R54, UR9 ;  /* 0x0000000936367c20 */ /* 0x000fe20008410000 */
[----:B------:R-:W-:-:S04]  /*1590*/  FMUL.FTZ R44, R40, UR9 ;  /* 0x00000009282c7c20 */ /* 0x000fc80008410000 */
[----:B------:R-:W-:-:S05]  /*15a0*/  FSEL R53, R54, RZ, !P3 ;  /* 0x000000ff36357208 */ /* 0x000fca0005800000 */
[-CC-:B------:R-:W-:Y:S01]  /*15b0*/  FFMA.FTZ R107, R107, R44.reuse, R53.reuse ;  /* 0x0000002c6b6b7223 */ /* 0x180fe20000010035 */
[-CC-:B------:R-:W-:Y:S01]  /*15c0*/  FFMA.FTZ R40, R105, R44.reuse, R53.reuse ;  /* 0x0000002c69287223 */ /* 0x180fe20000010035 */
[-CC-:B------:R-:W-:Y:S01]  /*15d0*/  FFMA.FTZ R43, R81, R44.reuse, R53.reuse ;  /* 0x0000002c512b7223 */ /* 0x180fe20000010035 */
[-C--:B------:R-:W-:Y:S01]  /*15e0*/  FFMA.FTZ R41, R98, R44.reuse, R53 ;  /* 0x0000002c62297223 */ /* 0x080fe20000010035 */
[----:B------:R-:W-:Y:S01]  /*15f0*/  FADD.FTZ R107, R102, -R107 ;  /* 0x8000006b666b7221 */ /* 0x000fe20000010000 */
[----:B------:R-:W-:Y:S01]  /*1600*/  FADD.FTZ R45, R101, -R40 ;  /* 0x80000028652d7221 */ /* 0x000fe20000010000 */
[----:B------:R-:W-:Y:S01]  /*1610*/  FADD.FTZ R49, R80, -R43 ;  /* 0x8000002b50317221 */ /* 0x000fe20000010000 */
[----:B------:R-:W-:Y:S02]  /*1620*/  @P0 IMAD.U32 R40, R31, 0x10000, RZ ;  /* 0x000100001f280824 */ /* 0x000fe400078e00ff */
[----:B------:R-:W-:Y:S01]  /*1630*/  FMUL.FTZ R43, R92, R107 ;  /* 0x0000006b5c2b7220 */ /* 0x000fe20000410000 */
[-C--:B------:R-:W-:Y:S01]  /*1640*/  FFMA.FTZ R42, R103, R44.reuse, R53 ;  /* 0x0000002c672a7223 */ /* 0x080fe20000010035 */
[----:B------:R-:W-:Y:S01]  /*1650*/  FADD.FTZ R41, R96, -R41 ;  /* 0x8000002960297221 */ /* 0x000fe20000010000 */
[-C--:B------:R-:W-:Y:S01]  /*1660*/  FFMA.FTZ R111, R111, R44.reuse, R53 ;  /* 0x0000002c6f6f7223 */ /* 0x080fe20000010035 */
[--C-:B------:R-:W-:Y:S01]  /*1670*/  @P0 FADD.FTZ R43, R43, R40.reuse ;  /* 0x000000282b2b0221 */ /* 0x100fe20000010000 */
[----:B------:R-:W-:Y:S01]  /*1680*/  @P0 PRMT R40, R29, 0x7632, R40 ;  /* 0x000076321d280816 */ /* 0x000fe20000000028 */
[----:B------:R-:W-:Y:S01]  /*1690*/  FADD.FTZ R47, R99, -R42 ;  /* 0x8000002a632f7221 */ /* 0x000fe20000010000 */
[----:B------:R-:W-:Y:S01]  /*16a0*/  FMUL.FTZ R48, R92, R41 ;  /* 0x000000295c307220 */ /* 0x000fe20000410000 */
[----:B------:R-:W-:Y:S01]  /*16b0*/  @P0 PRMT R41, R30, 0x7632, R41 ;  /* 0x000076321e290816 */ /* 0x000fe20000000029 */
[----:B------:R-:W-:Y:S01]  /*16c0*/  FADD.FTZ R111, R106, -R111 ;  /* 0x8000006f6a6f7221 */ /* 0x000fe20000010000 */
[----:B------:R-:W-:Y:S01]  /*16d0*/  @P0 SHF.L.U32 R40, R40, 0x10, RZ ;  /* 0x0000001028280819 */ /* 0x000fe200000006ff */
[----:B------:R-:W-:Y:S01]  /*16e0*/  FMUL.FTZ R47, R92, R47 ;  /* 0x0000002f5c2f7220 */ /* 0x000fe20000410000 */
[-CC-:B------:R-:W-:Y:S01]  /*16f0*/  FFMA.FTZ R78, R78, R44.reuse, R53.reuse ;  /* 0x0000002c4e4e7223 */ /* 0x180fe20000010035 */
[----:B------:R-:W-:Y:S01]  /*1700*/  @P0 SHF.L.U32 R54, R41, 0x10, RZ ;  /* 0x0000001029360819 */ /* 0x000fe200000006ff */
[-CC-:B------:R-:W-:Y:S01]  /*1710*/  FFMA.FTZ R100, R100, R44.reuse, R53.reuse ;  /* 0x0000002c64647223 */ /* 0x180fe20000010035 */
[----:B------:R-:W-:Y:S01]  /*1720*/  FFMA.FTZ R51, R79, R44, R53 ;  /* 0x0000002c4f337223 */ /* 0x000fe20000010035 */
[----:B------:R-:W-:Y:S01]  /*1730*/  FMUL.FTZ R46, R92, R111 ;  /* 0x0000006f5c2e7220 */ /* 0x000fe20000410000 */
[----:B------:R-:W-:-:S02]  /*1740*/  @P0 IMAD.U32 R41, R29, 0x10000, RZ ;  /* 0x000100001d290824 */ /* 0x000fc400078e00ff */
[--C-:B------:R-:W-:Y:S01]  /*1750*/  @P0 FADD.FTZ R47, R47, R40.reuse ;  /* 0x000000282f2f0221 */ /* 0x100fe20000010000 */
[----:B------:R-:W-:Y:S01]  /*1760*/  @P0 PRMT R40, R28, 0x7632, R40 ;  /* 0x000076321c280816 */ /* 0x000fe20000000028 */
[----:B------:R-:W-:Y:S01]  /*1770*/  FADD.FTZ R113, R113, -R78 ;  /* 0x8000004e71717221 */ /* 0x000fe20000010000 */
[-CC-:B------:R-:W-:Y:S01]  /*1780*/  FFMA.FTZ R109, R109, R44.reuse, R53.reuse ;  /* 0x0000002c6d6d7223 */ /* 0x180fe20000010035 */
[-CC-:B------:R-:W-:Y:S01]  /*1790*/  FFMA.FTZ R95, R95, R44.reuse, R53.reuse ;  /* 0x0000002c5f5f7223 */ /* 0x180fe20000010035 */
[-CC-:B------:R-:W-:Y:S01]  /*17a0*/  FFMA.FTZ R108, R108, R44.reuse, R53.reuse ;  /* 0x0000002c6c6c7223 */ /* 0x180fe20000010035 */
[-CC-:B------:R-:W-:Y:S01]  /*17b0*/  FFMA.FTZ R93, R93, R44.reuse, R53.reuse ;  /* 0x0000002c5d5d7223 */ /* 0x180fe20000010035 */
[-CC-:B------:R-:W-:Y:S01]  /*17c0*/  FFMA.FTZ R110, R110, R44.reuse, R53.reuse ;  /* 0x0000002c6e6e7223 */ /* 0x180fe20000010035 */
[-C--:B------:R-:W-:Y:S01]  /*17d0*/  FFMA.FTZ R112, R112, R44.reuse, R53 ;  /* 0x0000002c70707223 */ /* 0x080fe20000010035 */
[----:B------:R-:W-:Y:S01]  /*17e0*/  FADD.FTZ R81, R97, -R100 ;  /* 0x8000006461517221 */ /* 0x000fe20000010000 */
[----:B------:R-:W-:Y:S01]  /*17f0*/  FADD.FTZ R55, R114, -R51 ;  /* 0x8000003372377221 */ /* 0x000fe20000010000 */
[----:B------:R-:W-:Y:S01]  /*1800*/  FMUL.FTZ R78, R92, R49 ;  /* 0x000000315c4e7220 */ /* 0x000fe20000410000 */
[----:B------:R-:W-:Y:S01]  /*1810*/  @P0 FADD.FTZ R46, R46, R41 ;  /* 0x000000292e2e0221 */ /* 0x000fe20000010000 */
[----:B------:R-:W-:Y:S01]  /*1820*/  FFMA.FTZ R53, R118, R44, R53 ;  /* 0x0000002c76357223 */ /* 0x000fe20000010035 */
[----:B------:R-:W-:Y:S01]  /*1830*/  @P0 PRMT R49, R31, 0x7632, R49 ;  /* 0x000076321f310816 */ /* 0x000fe20000000031 */
[----:B------:R-:W-:Y:S01]  /*1840*/  FMUL.FTZ R44, R92, R113 ;  /* 0x000000715c2c7220 */ /* 0x000fe20000410000 */
[----:B------:R-:W-:Y:S01]  /*1850*/  @P0 SHF.L.U32 R41, R28, 0x10, RZ ;  /* 0x000000101c290819 */ /* 0x000fe200000006ff */
[----:B------:R-:W-:Y:S01]  /*1860*/  FMUL.FTZ R45, R92, R45 ;  /* 0x0000002d5c2d7220 */ /* 0x000fe20000410000 */
[----:B------:R-:W-:Y:S01]  /*1870*/  @P0 SHF.L.U32 R40, R40, 0x10, RZ ;  /* 0x0000001028280819 */ /* 0x000fe200000006ff */
[----:B------:R-:W-:Y:S01]  /*1880*/  FADD.FTZ R109, R104, -R109 ;  /* 0x8000006d686d7221 */ /* 0x000fe20000010000 */
[C---:B------:R-:W-:Y:S01]  /*1890*/  FMUL.FTZ R81, R92.reuse, R81 ;  /* 0x000000515c517220 */ /* 0x040fe20000410000 */
[----:B------:R-:W-:Y:S01]  /*18a0*/  FMUL.FTZ R80, R92, R55 ;  /* 0x000000375c507220 */ /* 0x000fe20000410000 */
[----:B------:R-:W-:Y:S01]  /*18b0*/  @P0 SHF.L.U32 R55, R49, 0x10, RZ ;  /* 0x0000001031370819 */ /* 0x000fe200000006ff */
[----:B------:R-:W-:Y:S01]  /*18c0*/  @P0 FADD.FTZ R44, R44, R41 ;  /* 0x000000292c2c0221 */ /* 0x000fe20000010000 */
[----:B------:R-:W-:Y:S01]  /*18d0*/  @P0 SHF.L.U32 R49, R30, 0x10, RZ ;  /* 0x000000101e310819 */ /* 0x000fe200000006ff */
[----:B------:R-:W-:Y:S01]  /*18e0*/  @P0 FADD.FTZ R45, R45, R40 ;  /* 0x000000282d2d0221 */ /* 0x000fe20000010000 */
[----:B------:R-:W-:Y:S01]  /*18f0*/  FMUL.FTZ R42, R92, R109 ;  /* 0x0000006d5c2a7220 */ /* 0x000fe20000410000 */
[C---:B------:R-:W-:Y:S01]  /*1900*/  @P0 SHF.L.U32 R41, R34.reuse, 0x10, RZ ;  /* 0x0000001022290819 */ /* 0x040fe200000006ff */
[----:B------:R-:W-:Y:S01]  /*1910*/  @P0 FADD.FTZ R81, R81, R54 ;  /* 0x0000003651510221 */ /* 0x000fe20000010000 */
[----:B------:R-:W-:Y:S01]  /*1920*/  @P0 PRMT R40, R34, 0x7632, R40 ;  /* 0x0000763222280816 */ /* 0x000fe20000000028 */
[----:B------:R-:W-:Y:S01]  /*1930*/  FADD.FTZ R93, R90, -R93 ;  /* 0x8000005d5a5d7221 */ /* 0x000fe20000010000 */
[C---:B------:R-:W-:Y:S01]  /*1940*/  @P0 PRMT R54, R35.reuse, 0x7632, R54 ;  /* 0x0000763223360816 */ /* 0x040fe20000000036 */
[----:B------:R-:W-:Y:S01]  /*1950*/  FADD.FTZ R97, R116, -R53 ;  /* 0x8000003574617221 */ /* 0x000fe20000010000 */
[----:B------:R-:W-:Y:S01]  /*1960*/  @P0 FADD.FTZ R42, R42, R49 ;  /* 0x000000312a2a0221 */ /* 0x000fe20000010000 */
[----:B------:R-:W-:-:S02]  /*1970*/  @P0 IMAD.U32 R49, R35, 0x10000, RZ ;  /* 0x0001000023310824 */ /* 0x000fc400078e00ff */
[----:B------:R-:W-:Y:S01]  /*1980*/  @P0 FADD.FTZ R78, R78, R41 ;  /* 0x000000294e4e0221 */ /* 0x000fe20000010000 */
[----:B------:R-:W-:Y:S01]  /*1990*/  @P0 SHF.L.U32 R90, R40, 0x10, RZ ;  /* 0x00000010285a0819 */ /* 0x000fe200000006ff */
[----:B------:R-:W-:Y:S01]  /*19a0*/  FMUL.FTZ R53, R92, R93 ;  /* 0x0000005d5c357220 */ /* 0x000fe20000410000 */
[----:B------:R-:W-:Y:S01]  /*19b0*/  @P0 SHF.L.U32 R54, R54, 0x10, RZ ;  /* 0x0000001036360819 */ /* 0x000fe200000006ff */
[----:B------:R-:W0:Y:S01]  /*19c0*/  @P1 LDC.64 R40, c[0x0][0x308] ;  /* 0x0000c200ff281b82 */ /* 0x000e220000000a00 */
[----:B------:R-:W-:Y:S01]  /*19d0*/  FMUL.FTZ R93, R92, R97 ;  /* 0x000000615c5d7220 */ /* 0x000fe20000410000 */
[--C-:B------:R-:W-:Y:S01]  /*19e0*/  @P0 FADD.FTZ R80, R80, R49.reuse ;  /* 0x0000003150500221 */ /* 0x100fe20000010000 */
[----:B------:R-:W-:Y:S01]  /*19f0*/  @P0 PRMT R49, R32, 0x7632, R49 ;  /* 0x0000763220310816 */ /* 0x000fe20000000031 */
[----:B------:R-:W-:Y:S01]  /*1a00*/  FADD.FTZ R115, R115, -R108 ;  /* 0x8000006c73737221 */ /* 0x000fe20000010000 */
[--C-:B------:R-:W-:Y:S01]  /*1a10*/  @P0 FADD.FTZ R93, R93, R54.reuse ;  /* 0x000000365d5d0221 */ /* 0x100fe20000010000 */
[----:B------:R-:W-:Y:S01]  /*1a20*/  @P0 PRMT R54, R33, 0x7632, R54 ;  /* 0x0000763221360816 */ /* 0x000fe20000000036 */
[----:B------:R-:W-:Y:S01]  /*1a30*/  FADD.FTZ R117, R117, -R110 ;  /* 0x8000006e75757221 */ /* 0x000fe20000010000 */
[----:B------:R-:W-:Y:S01]  /*1a40*/  FADD.FTZ R79, R119, -R112 ;  /* 0x80000070774f7221 */ /* 0x000fe20000010000 */
[----:B------:R-:W-:Y:S01]  /*1a50*/  FADD.FTZ R95, R94, -R95 ;  /* 0x8000005f5e5f7221 */ /* 0x000fe20000010000 */
[----:B------:R-:W-:Y:S01]  /*1a60*/  @P0 SHF.L.U32 R49, R49, 0x10, RZ ;  /* 0x0000001031310819 */ /* 0x000fe200000006ff */
[----:B------:R-:W-:Y:S01]  /*1a70*/  FMUL.FTZ R50, R92, R115 ;  /* 0x000000735c327220 */ /* 0x000fe20000410000 */
[----:B------:R-:W-:Y:S01]  /*1a80*/  @P0 FADD.FTZ R48, R48, R55 ;  /* 0x0000003730300221 */ /* 0x000fe20000010000 */
[----:B------:R-:W-:Y:S01]  /*1a90*/  @P0 SHF.L.U32 R55, R54, 0x10, RZ ;  /* 0x0000001036370819 */ /* 0x000fe200000006ff */
[C---:B------:R-:W-:Y:S01]  /*1aa0*/  FMUL.FTZ R52, R92.reuse, R117 ;  /* 0x000000755c347220 */ /* 0x040fe20000410000 */
[----:B------:R-:W-:Y:S01]  /*1ab0*/  FMUL.FTZ R79, R92, R79 ;  /* 0x0000004f5c4f7220 */ /* 0x000fe20000410000 */
[----:B------:R-:W-:Y:S01]  /*1ac0*/  @P0 SHF.L.U32 R54, R32, 0x10, RZ ;  /* 0x0000001020360819 */ /* 0x000fe200000006ff */
[----:B------:R-:W-:Y:S01]  /*1ad0*/  FMUL.FTZ R51, R92, R95 ;  /* 0x0000005f5c337220 */ /* 0x000fe20000410000 */
[----:B------:R-:W-:Y:S01]  /*1ae0*/  @P0 FADD.FTZ R50, R50, R49 ;  /* 0x0000003132320221 */ /* 0x000fe20000010000 */
[----:B------:R-:W-:Y:S01]  /*1af0*/  @P1 F2FP.BF16.F32.PACK_AB R49, RZ, R44 ;  /* 0x0000002cff31123e */ /* 0x000fe200000010ff */
[----:B------:R-:W-:Y:S01]  /*1b00*/  @P0 FADD.FTZ R79, R79, R90 ;  /* 0x0000005a4f4f0221 */ /* 0x000fe20000010000 */
[----:B------:R-:W-:Y:S01]  /*1b10*/  @P0 FADD.FTZ R52, R52, R55 ;  /* 0x0000003734340221 */ /* 0x000fe20000010000 */
[----:B------:R-:W-:Y:S01]  /*1b20*/  @P0 FADD.FTZ R51, R51, R54 ;  /* 0x0000003633330221 */ /* 0x000fe20000010000 */
[----:B------:R-:W-:Y:S01]  /*1b30*/  @P1 F2FP.BF16.F32.PACK_AB R94, RZ, R43 ;  /* 0x0000002bff5e123e */ /* 0x000fe200000010ff */
[----:B------:R-:W-:Y:S01]  /*1b40*/  @P0 FADD.FTZ R53, R53, R88 ;  /* 0x0000005835350221 */ /* 0x000fe20000010000 */
[----:B------:R-:W-:Y:S01]  /*1b50*/  @P1 F2FP.BF16.F32.PACK_AB R90, RZ, R42 ;  /* 0x0000002aff5a123e */ /* 0x000fe200000010ff */
[----:B0-----:R-:W-:Y:S01]  /*1b60*/  @P1 IMAD.WIDE.U32 R40, R91, 0x10, R40 ;  /* 0x000000105b281825 */ /* 0x001fe200078e0028 */
[----:B------:R-:W-:-:S02]  /*1b70*/  @P1 F2FP.BF16.F32.PACK_AB R55, RZ, R46 ;  /* 0x0000002eff37123e */ /* 0x000fc400000010ff */
[----:B------:R-:W-:Y:S02]  /*1b80*/  @P1 F2FP.BF16.F32.PACK_AB R54, RZ, R45 ;  /* 0x0000002dff36123e */ /* 0x000fe400000010ff */
[----:B------:R-:W-:Y:S02]  /*1b90*/  @P1 PRMT R36, R49, 0x7610, R36 ;  /* 0x0000761031241816 */ /* 0x000fe40000000024 */
[----:B------:R-:W-:Y:S02]  /*1ba0*/  @P1 F2FP.BF16.F32.PACK_AB R95, RZ, R48 ;  /* 0x00000030ff5f123e */ /* 0x000fe400000010ff */
[----:B------:R-:W-:Y:S02]  /*1bb0*/  @P1 F2FP.BF16.F32.PACK_AB R92, RZ, R81 ;  /* 0x00000051ff5c123e */ /* 0x000fe400000010ff */
[----:B------:R-:W-:Y:S02]  /*1bc0*/  @P1 F2FP.BF16.F32.PACK_AB R88, RZ, R47 ;  /* 0x0000002fff58123e */ /* 0x000fe400000010ff */
[----:B------:R-:W-:-:S02]  /*1bd0*/  @P1 PRMT R39, R94, 0x7610, R39 ;  /* 0x000076105e271816 */ /* 0x000fc40000000027 */
[----:B------:R-:W-:Y:S02]  /*1be0*/  @P1 PRMT R38, R90, 0x7610, R38 ;  /* 0x000076105a261816 */ /* 0x000fe40000000026 */
[----:B------:R-:W-:Y:S02]  /*1bf0*/  @P1 PRMT R37, R55, 0x7610, R37 ;  /* 0x0000761037251816 */ /* 0x000fe40000000025 */
[----:B------:R-:W-:Y:S02]  /*1c00*/  @P1 PRMT R36, R36, 0x5410, R54 ;  /* 0x0000541024241816 */ /* 0x000fe40000000036 */
[-C--:B------:R-:W-:Y:S01]  /*1c10*/  @P2 F2FP.BF16.F32.PACK_AB R113, RZ, R43.reuse ;  /* 0x0000002bff71223e */ /* 0x080fe200000010ff */
[----:B------:R-:W0:Y:S01]  /*1c20*/  LDC.64 R54, c[0x0][0x2f8] ;  /* 0x0000be00ff367b82 */ /* 0x000e220000000a00 */
[----:B------:R-:W-:Y:S02]  /*1c30*/  @P2 F2FP.BF16.F32.PACK_AB R114, RZ, R48 ;  /* 0x00000030ff72223e */ /* 0x000fe400000010ff */
[----:B------:R-:W-:-:S02]  /*1c40*/  F2FP.BF16.F32.PACK_AB R43, R48, R43 ;  /* 0x0000002b302b723e */ /* 0x000fc400000010ff */
[----:B------:R-:W-:Y:S02]  /*1c50*/  @P1 PRMT R39, R39, 0x5410, R95 ;  /* 0x0000541027271816 */ /* 0x000fe4000000005f */
[----:B------:R-:W-:Y:S01]  /*1c60*/  @P1 PRMT R38, R38, 0x5410, R92 ;  /* 0x0000541026261816 */ /* 0x000fe2000000005c */
[----:B------:R-:W1:Y:S01]  /*1c70*/  @P2 LDC.64 R48, c[0x0][0x300] ;  /* 0x0000c000ff302b82 */ /* 0x000e620000000a00 */
[----:B------:R-:W-:Y:S02]  /*1c80*/  @P1 PRMT R37, R37, 0x5410, R88 ;  /* 0x0000541025251816 */ /* 0x000fe40000000058 */
[----:B------:R-:W-:Y:S02]  /*1c90*/  @P2 F2FP.BF16.F32.PACK_AB R107, RZ, R44 ;  /* 0x0000002cff6b223e */ /* 0x000fe400000010ff */
[-C--:B------:R-:W-:Y:S01]  /*1ca0*/  @P1 F2FP.BF16.F32.PACK_AB R102, RZ, R51.reuse ;  /* 0x00000033ff66123e */ /* 0x080fe200000010ff */
[----:B------:R2:W-:Y:S01]  /*1cb0*/  @P1 STG.E.128 desc[UR6][R40.64], R36 ;  /* 0x0000002428001986 */ /* 0x0005e2000c101d06 */
[----:B------:R-:W-:-:S02]  /*1cc0*/  @P2 F2FP.BF16.F32.PACK_AB R100, RZ, R51 ;  /* 0x00000033ff64223e */ /* 0x000fc400000010ff */
[-C--:B------:R-:W-:Y:S02]  /*1cd0*/  @P1 F2FP.BF16.F32.PACK_AB R101, RZ, R50.reuse ;  /* 0x00000032ff65123e */ /* 0x080fe400000010ff */
[----:B------:R-:W-:Y:S02]  /*1ce0*/  @P2 F2FP.BF16.F32.PACK_AB R90, RZ, R50 ;  /* 0x00000032ff5a223e */ /* 0x000fe400000010ff */
[----:B------:R-:W-:Y:S02]  /*1cf0*/  @P2 F2FP.BF16.F32.PACK_AB R108, RZ, R45 ;  /* 0x0000002dff6c223e */ /* 0x000fe400000010ff */
[-C--:B------:R-:W-:Y:S02]  /*1d00*/  @P1 F2FP.BF16.F32.PACK_AB R103, RZ, R53.reuse ;  /* 0x00000035ff67123e */ /* 0x080fe400000010ff */
[----:B------:R-:W-:Y:S02]  /*1d10*/  @P2 F2FP.BF16.F32.PACK_AB R98, RZ, R53 ;  /* 0x00000035ff62223e */ /* 0x000fe400000010ff */
[----:B------:R-:W-:-:S02]  /*1d20*/  @P1 F2FP.BF16.F32.PACK_AB R99, RZ, R52 ;  /* 0x00000034ff63123e */ /* 0x000fc400000010ff */
[----:B------:R-:W-:Y:S02]  /*1d30*/  @P2 F2FP.BF16.F32.PACK_AB R88, RZ, R52 ;  /* 0x00000034ff58223e */ /* 0x000fe400000010ff */
[----:B------:R-:W-:Y:S01]  /*1d40*/  @P2 F2FP.BF16.F32.PACK_AB R111, RZ, R42 ;  /* 0x0000002aff6f223e */ /* 0x000fe200000010ff */
[----:B-1----:R-:W-:Y:S01]  /*1d50*/  @P2 IMAD.WIDE.U32 R48, R91, 0x10, R48 ;  /* 0x000000105b302825 */ /* 0x002fe200078e0030 */
[----:B--2---:R-:W-:Y:S02]  /*1d60*/  F2FP.BF16.F32.PACK_AB R40, R45, R44 ;  /* 0x0000002c2d28723e */ /* 0x004fe400000010ff */
[----:B------:R-:W-:Y:S02]  /*1d70*/  F2FP.BF16.F32.PACK_AB R44, R50, R51 ;  /* 0x00000033322c723e */ /* 0x000fe400000010ff */
[----:B------:R-:W1:Y:S01]  /*1d80*/  @P1 LDC.64 R50, c[0x0][0x308] ;  /* 0x0000c200ff321b82 */ /* 0x000e620000000a00 */
[----:B------:R-:W-:Y:S02]  /*1d90*/  F2FP.BF16.F32.PACK_AB R45, R52, R53 ;  /* 0x00000035342d723e */ /* 0x000fe400000010ff */
[----:B------:R-:W-:-:S02]  /*1da0*/  @P2 F2FP.BF16.F32.PACK_AB R109, RZ, R46 ;  /* 0x0000002eff6d223e */ /* 0x000fc400000010ff */
[----:B------:R-:W-:Y:S02]  /*1db0*/  @P2 F2FP.BF16.F32.PACK_AB R112, RZ, R81 ;  /* 0x00000051ff70223e */ /* 0x000fe400000010ff */
[----:B------:R-:W-:Y:S01]  /*1dc0*/  @P2 F2FP.BF16.F32.PACK_AB R110, RZ, R47 ;  /* 0x0000002fff6e223e */ /* 0x000fe200000010ff */
[----:B------:R-:W2:Y:S01]  /*1dd0*/  @P2 LDC.64 R52, c[0x0][0x300] ;  /* 0x0000c000ff342b82 */ /* 0x000ea20000000a00 */
[----:B------:R-:W-:Y:S02]  /*1de0*/  @P2 PRMT R27, R113, 0x7610, R27 ;  /* 0x00007610711b2816 */ /* 0x000fe4000000001b */
[----:B------:R-:W-:Y:S02]  /*1df0*/  @P2 PRMT R26, R111, 0x7610, R26 ;  /* 0x000076106f1a2816 */ /* 0x000fe4000000001a */
[----:B------:R-:W-:Y:S02]  /*1e00*/  @P2 PRMT R25, R109, 0x7610, R25 ;  /* 0x000076106d192816 */ /* 0x000fe40000000019 */
[----:B------:R-:W-:-:S02]  /*1e10*/  @P2 PRMT R24, R107, 0x7610, R24 ;  /* 0x000076106b182816 */ /* 0x000fc40000000018 */
[----:B------:R-:W-:Y:S02]  /*1e20*/  F2FP.BF16.F32.PACK_AB R41, R47, R46 ;  /* 0x0000002e2f29723e */ /* 0x000fe400000010ff */
[-C--:B------:R-:W-:Y:S02]  /*1e30*/  @P1 F2FP.BF16.F32.PACK_AB R104, RZ, R78.reuse ;  /* 0x0000004eff68123e */ /* 0x080fe400000010ff */
[-C--:B------:R-:W-:Y:S02]  /*1e40*/  @P2 F2FP.BF16.F32.PACK_AB R95, RZ, R78.reuse ;  /* 0x0000004eff5f223e */ /* 0x080fe400000010ff */
[-C--:B------:R-:W-:Y:S01]  /*1e50*/  @P1 F2FP.BF16.F32.PACK_AB R96, RZ, R79.reuse ;  /* 0x0000004fff60123e */ /* 0x080fe200000010ff */
[----:B-1----:R-:W-:Y:S01]  /*1e60*/  @P1 IMAD.WIDE.U32 R50, R89, 0x10, R50 ;  /* 0x0000001059321825 */ /* 0x002fe200078e0032 */
[----:B------:R-:W-:Y:S02]  /*1e70*/  @P2 F2FP.BF16.F32.PACK_AB R97, RZ, R79 ;  /* 0x0000004fff61223e */ /* 0x000fe400000010ff */
[----:B------:R-:W-:Y:S01]  /*1e80*/  F2FP.BF16.F32.PACK_AB R46, R79, R78 ;  /* 0x0000004e4f2e723e */ /* 0x000fe200000010ff */
[----:B0-----:R-:W-:Y:S01]  /*1e90*/  IMAD.WIDE.U32 R78, R91, 0x10, R54 ;  /* 0x000000105b4e7825 */ /* 0x001fe200078e0036 */
[----:B------:R-:W-:-:S02]  /*1ea0*/  F2FP.BF16.F32.PACK_AB R42, R81, R42 ;  /* 0x0000002a512a723e */ /* 0x000fc400000010ff */
[-C--:B------:R-:W-:Y:S01]  /*1eb0*/  @P1 F2FP.BF16.F32.PACK_AB R105, RZ, R80.reuse ;  /* 0x00000050ff69123e */ /* 0x080fe200000010ff */
[----:B------:R-:W-:Y:S01]  /*1ec0*/  IMAD.WIDE.U32 R54, R89, 0x10, R54 ;  /* 0x0000001059367825 */ /* 0x000fe200078e0036 */
[----:B------:R-:W-:Y:S01]  /*1ed0*/  @P2 PRMT R27, R27, 0x5410, R114 ;  /* 0x000054101b1b2816 */ /* 0x000fe20000000072 */
[----:B------:R-:W-:Y:S01]  /*1ee0*/  STG.E.128 desc[UR6][R78.64], R40 ;  /* 0x000000284e007986 */ /* 0x000fe2000c101d06 */
[----:B------:R-:W-:Y:S01]  /*1ef0*/  @P2 PRMT R26, R26, 0x5410, R112 ;  /* 0x000054101a1a2816 */ /* 0x000fe20000000070 */
[----:B--2---:R-:W-:Y:S01]  /*1f00*/  @P2 IMAD.WIDE.U32 R52, R89, 0x10, R52 ;  /* 0x0000001059342825 */ /* 0x004fe200078e0034 */
[----:B------:R-:W-:Y:S02]  /*1f10*/  @P2 PRMT R25, R25, 0x5410, R110 ;  /* 0x0000541019192816 */ /* 0x000fe4000000006e */
[----:B------:R-:W-:Y:S02]  /*1f20*/  @P2 PRMT R24, R24, 0x5410, R108 ;  /* 0x0000541018182816 */ /* 0x000fe4000000006c */
[----:B------:R-:W-:-:S02]  /*1f30*/  @P2 F2FP.BF16.F32.PACK_AB R92, RZ, R80 ;  /* 0x00000050ff5c223e */ /* 0x000fc400000010ff */
[-C--:B------:R-:W-:Y:S01]  /*1f40*/  @P1 F2FP.BF16.F32.PACK_AB R106, RZ, R93.reuse ;  /* 0x0000005dff6a123e */ /* 0x080fe200000010ff */
[----:B------:R0:W-:Y:S01]  /*1f50*/  @P2 STG.E.128 desc[UR6][R48.64], R24 ;  /* 0x0000001830002986 */ /* 0x0001e2000c101d06 */
[----:B------:R-:W-:Y:S02]  /*1f60*/  @P1 PRMT R39, R105, 0x7610, R39 ;  /* 0x0000761069271816 */ /* 0x000fe40000000027 */
[----:B------:R-:W-:Y:S02]  /*1f70*/  @P1 PRMT R38, R104, 0x7610, R38 ;  /* 0x0000761068261816 */ /* 0x000fe40000000026 */
[----:B------:R-:W-:Y:S02]  /*1f80*/  @P1 PRMT R37, R103, 0x7610, R37 ;  /* 0x0000761067251816 */ /* 0x000fe40000000025 */
[----:B------:R-:W-:Y:S02]  /*1f90*/  @P1 PRMT R36, R102, 0x7610, R36 ;  /* 0x0000761066241816 */ /* 0x000fe40000000024 */
[----:B------:R-:W-:-:S02]  /*1fa0*/  @P2 F2FP.BF16.F32.PACK_AB R94, RZ, R93 ;  /* 0x0000005dff5e223e */ /* 0x000fc400000010ff */
[----:B------:R-:W-:Y:S02]  /*1fb0*/  @P1 PRMT R39, R39, 0x5410, R106 ;  /* 0x0000541027271816 */ /* 0x000fe4000000006a */
[----:B------:R-:W-:Y:S02]  /*1fc0*/  @P1 PRMT R38, R38, 0x5410, R96 ;  /* 0x0000541026261816 */ /* 0x000fe40000000060 */
[----:B------:R-:W-:Y:S02]  /*1fd0*/  @P1 PRMT R37, R37, 0x5410, R99 ;  /* 0x0000541025251816 */ /* 0x000fe40000000063 */
[----:B------:R-:W-:Y:S02]  /*1fe0*/  @P1 PRMT R36, R36, 0x5410, R101 ;  /* 0x0000541024241816 */ /* 0x000fe40000000065 */
[----:B0-----:R-:W-:Y:S02]  /*1ff0*/  @P2 PRMT R27, R92, 0x7610, R27 ;  /* 0x000076105c1b2816 */ /* 0x001fe4000000001b */
[----:B------:R-:W-:Y:S01]  /*2000*/  @P2 PRMT R26, R95, 0x7610, R26 ;  /* 0x000076105f1a2816 */ /* 0x000fe2000000001a */
[----:B------:R0:W-:Y:S01]  /*2010*/  @P1 STG.E.128 desc[UR6][R50.64], R36 ;  /* 0x0000002432001986 */ /* 0x0001e2000c101d06 */
[----:B------:R-:W-:-:S02]  /*2020*/  @P2 PRMT R25, R98, 0x7610, R25 ;  /* 0x0000761062192816 */ /* 0x000fc40000000019 */
[----:B------:R-:W-:Y:S02]  /*2030*/  @P2 PRMT R24, R100, 0x7610, R24 ;  /* 0x0000761064182816 */ /* 0x000fe40000000018 */
[----:B------:R-:W-:Y:S02]  /*2040*/  F2FP.BF16.F32.PACK_AB R47, R93, R80 ;  /* 0x000000505d2f723e */ /* 0x000fe400000010ff */
[----:B------:R-:W-:Y:S02]  /*2050*/  @P2 PRMT R27, R27, 0x5410, R94 ;  /* 0x000054101b1b2816 */ /* 0x000fe4000000005e */
[----:B------:R-:W-:Y:S01]  /*2060*/  @P2 PRMT R26, R26, 0x5410, R97 ;  /* 0x000054101a1a2816 */ /* 0x000fe20000000061 */
[----:B------:R0:W-:Y:S01]  /*2070*/  STG.E.128 desc[UR6][R54.64], R44 ;  /* 0x0000002c36007986 */ /* 0x0001e2000c101d06 */
[----:B------:R-:W-:Y:S02]  /*2080*/  @P2 PRMT R25, R25, 0x5410, R88 ;  /* 0x0000541019192816 */ /* 0x000fe40000000058 */
[----:B------:R-:W-:-:S02]  /*2090*/  @P2 PRMT R24, R24, 0x5410, R90 ;  /* 0x0000541018182816 */ /* 0x000fc4000000005a */
[----:B------:R-:W-:-:S03]  /*20a0*/  SEL R88, RZ, 0x1, P5 ;  /* 0x00000001ff587807 */ /* 0x000fc60002800000 */
[----:B------:R0:W-:Y:S01]  /*20b0*/  @P2 STG.E.128 desc[UR6][R52.64], R24 ;  /* 0x0000001834002986 */ /* 0x0001e2000c101d06 */
[----:B------:R-:W-:Y:S05]  /*20c0*/  @!P4 BRA `(.L_x_71) ;  /* 0xffffffe4001cc947 */ /* 0x000fea000383ffff */
[----:B------:R-:W-:Y:S01]  /*20d0*/  MOV R31, R15 ;  /* 0x0000000f001f7202 */ /* 0x000fe20000000f00 */
        /* <DEDUP_REMOVED lines=12> */
[----:B------:R-:W-:Y:S01]  /*21a0*/  MOV R41, R10 ;  /* 0x0000000a00297202 */ /* 0x000fe20000000f00 */
[----:B------:R-:W-:Y:S01]  /*21b0*/  IMAD.MOV.U32 R10, RZ, RZ, R16 ;  /* 0x000000ffff0a7224 */ /* 0x000fe200078e0010 */
[----:B------:R-:W-:Y:S02]  /*21c0*/  MOV R15, R21 ;  /* 0x00000015000f7202 */ /* 0x000fe40000000f00 */
[----:B------:R-:W-:Y:S01]  /*21d0*/  MOV R43, R8 ;  /* 0x00000008002b7202 */ /* 0x000fe20000000f00 */
[----:B------:R-:W-:Y:S01]  /*21e0*/  IMAD.MOV.U32 R8, RZ, RZ, R18 ;  /* 0x000000ffff087224 */ /* 0x000fe200078e0012 */
        /* <DEDUP_REMOVED lines=14> */
.L_x_68:
[----:B------:R-:W0:Y:S08]  /*22d0*/  S2UR UR4, SR_CTAID.X ;  /* 0x00000000000479c3 */ /* 0x000e300000002500 */
[----:B------:R-:W1:Y:S08]  /*22e0*/  LDC.64 R4, c[0x0][0x2d0] ;  /* 0x0000b400ff047b82 */ /* 0x000e700000000a00 */
[----:B------:R-:W2:Y:S01]  /*22f0*/  LDC.64 R6, c[0x0][0x2d8] ;  /* 0x0000b600ff067b82 */ /* 0x000ea20000000a00 */
[----:B0-----:R-:W-:Y:S01]  /*2300*/  LEA.HI R3, R0, UR4, RZ, 0x18 ;  /* 0x0000000400037c11 */ /* 0x001fe2000f8fc0ff */
[----:B------:R-:W-:-:S04]  /*2310*/  ULDC UR4, c[0x0][0x218] ;  /* 0x0000860000047ab9 */ /* 0x000fc80000000800 */
[----:B------:R-:W-:-:S05]  /*2320*/  IMAD R3, R3, UR4, RZ ;  /* 0x0000000403037c24 */ /* 0x000fca000f8e02ff */
[----:B------:R-:W-:-:S05]  /*2330*/  LEA.HI R17, R3, R2, RZ, 0x1d ;  /* 0x0000000203117211 */ /* 0x000fca00078fe8ff */
[----:B-1----:R-:W-:-:S04]  /*2340*/  IMAD.WIDE.U32 R2, R17, 0x20, R4 ;  /* 0x0000002011027825 */ /* 0x002fc800078e0004 */
[----:B--2---:R-:W-:Y:S01]  /*2350*/  IMAD.WIDE.U32 R4, R17, 0x20, R6 ;  /* 0x0000002011047825 */ /* 0x004fe200078e0006 */
        /* <DEDUP_REMOVED lines=9> */
.L_x_69:
[----:B------:R-:W-:Y:S01]  /*23f0*/  HFMA2.MMA R50, -RZ, RZ, 0, 9.5367431640625e-07 ;  /* 0x00000010ff327435 */ /* 0x000fe200000001ff */
[----:B------:R-:W-:Y:S01]  /*2400*/  IMAD.MOV.U32 R51, RZ, RZ, R45 ;  /* 0x000000ffff337224 */ /* 0x000fe200078e002d */
[----:B------:R-:W-:Y:S02]  /*2410*/  MOV R53, 0x1f ;  /* 0x0000001f00357802 */ /* 0x000fe40000000f00 */
[----:B------:R-:W-:-:S07]  /*2420*/  MOV R48, 0xffffffff ;  /* 0xffffffff00307802 */ /* 0x000fce0000000f00 */
[----:B-----5:R-:W-:Y:S05]  /*2430*/  WARPSYNC.COLLECTIVE R48, `(.L_x_72) ;  /* 0x0000000030087348 */ /* 0x020fea0003c00000 */
[----:B------:R0:W1:Y:S02]  /*2440*/  SHFL.DOWN P2, R46, R51, R50, R53 ;  /* 0x08000032332e7389 */ /* 0x0000640000040035 */
[----:B01---5:R-:W-:Y:S01]  /*2450*/  ENDCOLLECTIVE ;  /* 0x000000000000791b */ /* 0x023fe20003800000 */
.L_x_72:
[----:B------:R-:W-:Y:S01]  /*2460*/  MOV R51, R41 ;  /* 0x0000002900337202 */ /* 0x000fe20000000f00 */
[----:B------:R-:W-:-:S07]  /*2470*/  IMAD.MOV.U32 R40, RZ, RZ, R46 ;  /* 0x000000ffff287224 */ /* 0x000fce00078e002e */
[----:B------:R-:W-:Y:S05]  /*2480*/  WARPSYNC.COLLECTIVE R48, `(.L_x_73) ;  /* 0x0000000030087348 */ /* 0x000fea0003c00000 */
[----:B------:R0:W1:Y:S02]  /*2490*/  SHFL.DOWN P2, R46, R51, R50, R53 ;  /* 0x08000032332e7389 */ /* 0x0000640000040035 */
[----:B01----:R-:W-:Y:S01]  /*24a0*/  ENDCOLLECTIVE ;  /* 0x000000000000791b */ /* 0x003fe20003800000 */
.L_x_73:
[----:B------:R-:W-:-:S05]  /*24b0*/  FADD.FTZ R43, R45, R40 ;  /* 0x000000282d2b7221 */ /* 0x000fca0000010000 */
[----:B------:R-:W-:Y:S01]  /*24c0*/  MOV R51, R43 ;  /* 0x0000002b00337202 */ /* 0x000fe20000000f00 */
[----:B------:R-:W-:Y:S01]  /*24d0*/  IMAD.MOV.U32 R50, RZ, RZ, 0x8 ;  /* 0x00000008ff327424 */ /* 0x000fe200078e00ff */
[----:B------:R-:W-:-:S07]  /*24e0*/  MOV R42, R46 ;  /* 0x0000002e002a7202 */ /* 0x000fce0000000f00 */
[----:B------:R-:W-:Y:S05]  /*24f0*/  WARPSYNC.COLLECTIVE R48, `(.L_x_74) ;  /* 0x0000000030087348 */ /* 0x000fea0003c00000 */
[----:B------:R0:W1:Y:S02]  /*2500*/  SHFL.DOWN P2, R46, R51, R50, R53 ;  /* 0x08000032332e7389 */ /* 0x0000640000040035 */
[----:B01----:R-:W-:Y:S01]  /*2510*/  ENDCOLLECTIVE ;  /* 0x000000000000791b */ /* 0x003fe20003800000 */
.L_x_74:
[----:B------:R-:W-:-:S05]  /*2520*/  FADD.FTZ R42, R41, R42 ;  /* 0x0000002a292a7221 */ /* 0x000fca0000010000 */
[----:B------:R-:W-:Y:S02]  /*2530*/  MOV R51, R42 ;  /* 0x0000002a00337202 */ /* 0x000fe40000000f00 */
[----:B------:R-:W-:-:S07]  /*2540*/  MOV R40, R46 ;  /* 0x0000002e00287202 */ /* 0x000fce0000000f00 */
[----:B------:R-:W-:Y:S05]  /*2550*/  WARPSYNC.COLLECTIVE R48, `(.L_x_75) ;  /* 0x0000000030087348 */ /* 0x000fea0003c00000 */
[----:B------:R0:W1:Y:S02]  /*2560*/  SHFL.DOWN P2, R46, R51, R50, R53 ;  /* 0x08000032332e7389 */ /* 0x0000640000040035 */
[----:B01----:R-:W-:Y:S01]  /*2570*/  ENDCOLLECTIVE ;  /* 0x000000000000791b */ /* 0x003fe20003800000 */
.L_x_75:
[----:B------:R-:W-:Y:S01]  /*2580*/  FADD.FTZ R44, R43, R40 ;  /* 0x000000282b2c7221 */ /* 0x000fe20000010000 */
[----:B------:R-:W-:-:S03]  /*2590*/  HFMA2.MMA R50, -RZ, RZ, 0, 2.384185791015625e-07 ;  /* 0x00000004ff327435 */ /* 0x000fc600000001ff */
[----:B------:R-:W-:Y:S01]  /*25a0*/  IMAD.MOV.U32 R51, RZ, RZ, R44 ;  /* 0x000000ffff337224 */ /* 0x000fe200078e002c */
[----:B------:R-:W-:-:S07]  /*25b0*/  MOV R47, R46 ;  /* 0x0000002e002f7202 */ /* 0x000fce0000000f00 */
[----:B------:R-:W-:Y:S05]  /*25c0*/  WARPSYNC.COLLECTIVE R48, `(.L_x_76) ;  /* 0x0000000030087348 */ /* 0x000fea0003c00000 */
[----:B------:R0:W1:Y:S02]  /*25d0*/  SHFL.DOWN P2, R46, R51, R50, R53 ;  /* 0x08000032332e7389 */ /* 0x0000640000040035 */
[----:B01----:R-:W-:Y:S01]  /*25e0*/  ENDCOLLECTIVE ;  /* 0x000000000000791b */ /* 0x003fe20003800000 */
.L_x_76:
[----:B------:R-:W-:-:S05]  /*25f0*/  FADD.FTZ R47, R42, R47 ;  /* 0x0000002f2a2f7221 */ /* 0x000fca0000010000 */
[----:B------:R-:W-:Y:S02]  /*2600*/  MOV R51, R47 ;  /* 0x0000002f00337202 */ /* 0x000fe40000000f00 */
[----:B------:R-:W-:-:S07]  /*2610*/  MOV R49, R46 ;  /* 0x0000002e00317202 */ /* 0x000fce0000000f00 */
[----:B------:R-:W-:Y:S05]  /*2620*/  WARPSYNC.COLLECTIVE R48, `(.L_x_77) ;  /* 0x0000000030087348 */ /* 0x000fea0003c00000 */
[----:B------:R0:W1:Y:S02]  /*2630*/  SHFL.DOWN P2, R46, R51, R50, R53 ;  /* 0x08000032332e7389 */ /* 0x0000640000040035 */
[----:B01----:R-:W-:Y:S01]  /*2640*/  ENDCOLLECTIVE ;  /* 0x000000000000791b */ /* 0x003fe20003800000 */
.L_x_77:
[----:B------:R-:W-:Y:S01]  /*2650*/  FADD.FTZ R49, R44, R49 ;  /* 0x000000312c317221 */ /* 0x000fe20000010000 */
[----:B------:R-:W-:-:S04]  /*2660*/  HFMA2.MMA R50, -RZ, RZ, 0, 1.1920928955078125e-07 ;  /* 0x00000002ff327435 */ /* 0x000fc800000001ff */
[----:B------:R-:W-:Y:S01]  /*2670*/  MOV R51, R49 ;  /* 0x0000003100337202 */ /* 0x000fe20000000f00 */
[----:B------:R-:W-:-:S07]  /*2680*/  IMAD.MOV.U32 R40, RZ, RZ, R46 ;  /* 0x000000ffff287224 */ /* 0x000fce00078e002e */
[----:B------:R-:W-:Y:S05]  /*2690*/  WARPSYNC.COLLECTIVE R48, `(.L_x_78) ;  /* 0x0000000030087348 */ /* 0x000fea0003c00000 */
[----:B------:R0:W1:Y:S02]  /*26a0*/  SHFL.DOWN P2, R46, R51, R50, R53 ;  /* 0x08000032332e7389 */ /* 0x0000640000040035 */
[----:B01----:R-:W-:Y:S01]  /*26b0*/  ENDCOLLECTIVE ;  /* 0x000000000000791b */ /* 0x003fe20003800000 */
.L_x_78:
[----:B------:R-:W-:-:S05]  /*26c0*/  FADD.FTZ R45, R47, R40 ;  /* 0x000000282f2d7221 */ /* 0x000fca0000010000 */
[----:B------:R-:W-:Y:S02]  /*26d0*/  MOV R51, R45 ;  /* 0x0000002d00337202 */ /* 0x000fe40000000f00 */
[----:B------:R-:W-:-:S07]  /*26e0*/  MOV R40, R46 ;  /* 0x0000002e00287202 */ /* 0x000fce0000000f00 */
[----:B------:R-:W-:Y:S05]  /*26f0*/  WARPSYNC.COLLECTIVE R48, `(.L_x_79) ;  /* 0x0000000030087348 */ /* 0x000fea0003c00000 */
[----:B------:R0:W1:Y:S02]  /*2700*/  SHFL.DOWN P2, R46, R51, R50, R53 ;  /* 0x08000032332e7389 */ /* 0x0000640000040035 */
[----:B01----:R-:W-:Y:S01]  /*2710*/  ENDCOLLECTIVE ;  /* 0x000000000000791b */ /* 0x003fe20003800000 */
.L_x_79:
[----:B------:R-:W-:Y:S01]  /*2720*/  FADD.FTZ R40, R49, R40 ;  /* 0x0000002831287221 */ /* 0x000fe20000010000 */
[----:B------:R-:W-:-:S03]  /*2730*/  HFMA2.MMA R50, -RZ, RZ, 0, 5.9604644775390625e-08 ;  /* 0x00000001ff327435 */ /* 0x000fc600000001ff */
[----:B------:R-:W-:Y:S02]  /*2740*/  IMAD.MOV.U32 R51, RZ, RZ, R40 ;  /* 0x000000ffff337224 */ /* 0x000fe400078e0028 */
[----:B------:R-:W-:-:S07]  /*2750*/  FADD.FTZ R41, R45, R46 ;  /* 0x0000002e2d297221 */ /* 0x000fce0000010000 */
[----:B------:R-:W-:Y:S05]  /*2760*/  WARPSYNC.COLLECTIVE R48, `(.L_x_80) ;  /* 0x0000000030087348 */ /* 0x000fea0003c00000 */
[----:B------:R0:W1:Y:S02]  /*2770*/  SHFL.DOWN P2, R46, R51, R50, R53 ;  /* 0x08000032332e7389 */ /* 0x0000640000040035 */
[----:B01----:R-:W-:Y:S01]  /*2780*/  ENDCOLLECTIVE ;  /* 0x000000000000791b */ /* 0x003fe20003800000 */
.L_x_80:
[----:B------:R-:W-:Y:S02]  /*2790*/  MOV R51, R41 ;  /* 0x0000002900337202 */ /* 0x000fe40000000f00 */
[----:B------:R-:W-:-:S07]  /*27a0*/  MOV R43, R46 ;  /* 0x0000002e002b7202 */ /* 0x000fce0000000f00 */
[----:B------:R-:W-:Y:S05]  /*27b0*/  WARPSYNC.COLLECTIVE R48, `(.L_x_81) ;  /* 0x0000000030087348 */ /* 0x000fea0003c00000 */
[----:B------:R0:W1:Y:S02]  /*27c0*/  SHFL.DOWN P2, R46, R51, R50, R53 ;  /* 0x08000032332e7389 */ /* 0x0000640000040035 */
[----:B01----:R-:W-:Y:S01]  /*27d0*/  ENDCOLLECTIVE ;  /* 0x000000000000791b */ /* 0x003fe20003800000 */
.L_x_81:
[----:B------:R-:W-:Y:S01]  /*27e0*/  MOV R42, R46 ;  /* 0x0000002e002a7202 */ /* 0x000fe20000000f00 */
[----:B------:R-:W-:Y:S06]  /*27f0*/  BRA `(.L_x_82) ;  /* 0xffffffe8009c7947 */ /* 0x000fec000383ffff */
.L_x_83:
        /* <DEDUP_REMOVED lines=16> */
.L_x_2927:


//--------------------- .text._ZN10layer_norm31ln_parallel_residual_bwd_kernelINS_13Kernel_traitsI13__nv_bfloat16S2_S2_S2_fjLj4096ELj1ELj1ELj8ELj16ENS_18Kernel_traits_baseILj4096ES2_S2_S2_S2_fjLj256EEEEELb1ELb0ELb0EEEvNS_9BwdParamsE --------------------------
	.section	.text._ZN10layer_norm31ln_parallel_residual_bwd_kernelINS_13Kernel_traitsI13__nv_bfloat16S2_S2_S2_fjLj4096ELj1ELj1ELj8ELj16ENS_18Kernel_traits_baseILj4096ES2_S2_S2_S2_fjLj256EEEEELb1ELb0ELb0EEEvNS_9BwdParamsE,"ax",@progbits
	.align	128
        .global         _ZN10layer_norm31ln_parallel_residual_bwd_kernelINS_13Kernel_traitsI13__nv_bfloat16S2_S2_S2_fjLj4096ELj1ELj1ELj8ELj16ENS_18Kernel_traits_baseILj4096ES2_S2_S2_S2_fjLj256EEEEELb1ELb0ELb0EEEvNS_9BwdParamsE
        .type           _ZN10layer_norm31ln_parallel_residual_bwd_kernelINS_13Kernel_traitsI13__nv_bfloat16S2_S2_S2_fjLj4096ELj1ELj1ELj8ELj16ENS_18Kernel_traits_baseILj4096ES2_S2_S2_S2_fjLj256EEEEELb1ELb0ELb0EEEvNS_9BwdParamsE,@function
        .size           _ZN10layer_norm31ln_parallel_residual_bwd_kernelINS_13Kernel_traitsI13__nv_bfloat16S2_S2_S2_fjLj4096ELj1ELj1ELj8ELj16ENS_18Kernel_traits_baseILj4096ES2_S2_S2_S2_fjLj256EEEEELb1ELb0ELb0EEEvNS_9BwdParamsE,(.L_x_2928 - _ZN10layer_norm31ln_parallel_residual_bwd_kernelINS_13Kernel_traitsI13__nv_bfloat16S2_S2_S2_fjLj4096ELj1ELj1ELj8ELj16ENS_18Kernel_traits_baseILj4096ES2_S2_S2_S2_fjLj256EEEEELb1ELb0ELb0EEEvNS_9BwdParamsE)
        .other          _ZN10layer_norm31ln_parallel_residual_bwd_kernelINS_13Kernel_traitsI13__nv_bfloat16S2_S2_S2_fjLj4096ELj1ELj1ELj8ELj16ENS_18Kernel_traits_baseILj4096ES2_S2_S2_S2_fjLj256EEEEELb1ELb0ELb0EEEvNS_9BwdParamsE,@"STO_CUDA_ENTRY STV_DEFAULT"
_ZN10layer_norm31ln_parallel_residual_bwd_kernelINS_13Kernel_traitsI13__nv_bfloat16S2_S2_S2_fjLj4096ELj1ELj1ELj8ELj16ENS_18Kernel_traits_baseILj4096ES2_S2_S2_S2_fjLj256EEEEELb1ELb0ELb0EEEvNS_9BwdParamsE:
.text._ZN10layer_norm31ln_parallel_residual_bwd_kernelINS_13Kernel_traitsI13__nv_bfloat16S2_S2_S2_fjLj4096ELj1ELj1ELj8ELj16ENS_18Kernel_traits_baseILj4096ES2_S2_S2_S2_fjLj256EEEEELb1ELb0ELb0EEEvNS_9BwdParamsE:
        /* <DEDUP_REMOVED lines=9> */
[----:B------:R-:W-:Y:S01]  /*0090*/  ULDC UR17, c[0x0][0x298] ;  /* 0x0000a60000117ab9 */ /* 0x000fe20000000800 */
[----:B------:R-:W-:Y:S01]  /*00a0*/  ULDC UR16, c[0x0][0x290] ;  /* 0x0000a40000107ab9 */ /* 0x000fe20000000800 */
[----:B------:R-:W-:Y:S01]  /*00b0*/  ULDC.64 UR8, c[0x0][0x2c8] ;  /* 0x0000b20000087ab9 */ /* 0x000fe20000000a00 */
[----:B------:R-:W-:Y:S01]  /*00c0*/  LEA.HI R3, R3, R108, RZ, 0x3 ;  /* 0x0000006c03037211 */ /* 0x000fe200078f18ff */
[----:B------:R-:W-:Y:S01]  /*00d0*/  ULDC.64 UR14, c[0x0][0x300] ;  /* 0x0000c000000e7ab9 */ /* 0x000fe20000000a00 */
[----:B------:R-:W-:Y:S01]  /*00e0*/  ULDC.64 UR10, c[0x0][0x238] ;  /* 0x00008e00000a7ab9 */ /* 0x000fe20000000a00 */
[----:B------:R-:W-:Y:S01]  /*00f0*/  ULDC.64 UR12, c[0x0][0x240] ;  /* 0x00009000000c7ab9 */ /* 0x000fe20000000a00 */
[----:B------:R-:W-:Y:S01]  /*0100*/  ULDC.64 UR18, c[0x0][0x308] ;  /* 0x0000c20000127ab9 */ /* 0x000fe20000000a00 */
[----:B0-----:R-:W-:-:S02]  /*0110*/  LOP3.LUT R0, R106, 0xff, RZ, 0xc, !PT ;  /* 0x000000ff6a007812 */ /* 0x001fc400078e0cff */
[----:B------:R-:W-:Y:S02]  /*0120*/  LOP3.LUT R107, R106, 0xff, RZ, 0xc0, !PT ;  /* 0x000000ff6a6b7812 */ /* 0x000fe400078ec0ff */
[----:B------:R-:W-:-:S03]  /*0130*/  LEA.HI.SX32 R0, R3, R0, 0x1d ;  /* 0x0000000003007211 */ /* 0x000fc600078feaff */
[----:B------:R-:W-:Y:S01]  /*0140*/  IMAD.MOV.U32 R11, RZ, RZ, R107 ;  /* 0x000000ffff0b7224 */ /* 0x000fe200078e006b */
[C---:B------:R-:W-:Y:S02]  /*0150*/  LOP3.LUT P4, RZ, R0.reuse, 0xffffff00, RZ, 0xc0, !PT ;  /* 0xffffff0000ff7812 */ /* 0x040fe4000788c0ff */
[----:B------:R-:W-:-:S11]  /*0160*/  ISETP.GE.U32.AND P3, PT, R0, 0x200, PT ;  /* 0x000002000000780c */ /* 0x000fd60003f66070 */
[----:B------:R-:W0:Y:S08]  /*0170*/  @P4 LDC.64 R2, c[0x0][0x260] ;  /* 0x00009800ff024b82 */ /* 0x000e300000000a00 */
[----:B------:R-:W2:Y:S08]  /*0180*/  @P4 LDC.64 R4, c[0x0][0x268] ;  /* 0x00009a00ff044b82 */ /* 0x000eb00000000a00 */
[----:B------:R-:W3:Y:S01]  /*0190*/  @P3 LDC.64 R6, c[0x0][0x260] ;  /* 0x00009800ff063b82 */ /* 0x000ee20000000a00 */
[----:B0-----:R-:W-:-:S07]  /*01a0*/  @P4 IMAD.WIDE.U32 R2, R11, 0x10, R2 ;  /* 0x000000100b024825 */ /* 0x001fce00078e0002 */
[----:B------:R-:W0:Y:S01]  /*01b0*/  @P3 LDC.64 R8, c[0x0][0x268] ;  /* 0x00009a00ff083b82 */ /* 0x000e220000000a00 */
[----:B------:R-:W5:Y:S01]  /*01c0*/  @P4 LDG.E.128 R72, desc[UR4][R2.64] ;  /* 0x0000000402484981 */ /* 0x000f62000c1e1d00 */
[----:B-1----:R-:W-:Y:S01]  /*01d0*/  LEA.HI R109, R106, UR6, RZ, 0x18 ;  /* 0x000000066a6d7c11 */ /* 0x002fe2000f8fc0ff */
[C---:B--2---:R-:W-:Y:S01]  /*01e0*/  @P4 IMAD.WIDE.U32 R4, R11.reuse, 0x10, R4 ;  /* 0x000000100b044825 */ /* 0x044fe200078e0004 */
[----:B------:R-:W-:Y:S02]  /*01f0*/  @P4 LOP3.LUT R11, R11, 0x100, RZ, 0xfc, !PT ;  /* 0x000001000b0b4812 */ /* 0x000fe400078efcff */
[----:B------:R-:W-:Y:S01]  /*0200*/  ISETP.GE.AND P0, PT, R109, UR7, PT ;  /* 0x000000076d007c0c */ /* 0x000fe2000bf06270 */
[----:B------:R-:W-:Y:S01]  /*0210*/  ULDC.64 UR6, c[0x0][0x210] ;  /* 0x0000840000067ab9 */ /* 0x000fe20000000a00 */
[----:B------:R-:W5:Y:S01]  /*0220*/  @P4 LDG.E.128 R76, desc[UR4][R4.64] ;  /* 0x00000004044c4981 */ /* 0x000f62000c1e1d00 */
[----:B---3--:R-:W-:Y:S01]  /*0230*/  @P3 IMAD.WIDE.U32 R6, R11, 0x10, R6 ;  /* 0x000000100b063825 */ /* 0x008fe200078e0006 */
[----:B------:R-:W-:-:S02]  /*0240*/  CS2R R64, SRZ ;  /* 0x0000000000407805 */ /* 0x000fc4000001ff00 */
[----:B------:R-:W-:Y:S02]  /*0250*/  CS2R R66, SRZ ;  /* 0x0000000000427805 */ /* 0x000fe4000001ff00 */
[----:B------:R-:W-:Y:S02]  /*0260*/  CS2R R60, SRZ ;  /* 0x00000000003c7805 */ /* 0x000fe4000001ff00 */
[----:B------:R-:W-:Y:S01]  /*0270*/  CS2R R62, SRZ ;  /* 0x00000000003e7805 */ /* 0x000fe2000001ff00 */
[----:B------:R-:W5:Y:S01]  /*0280*/  @P3 LDG.E.128 R80, desc[UR4][R6.64] ;  /* 0x0000000406503981 */ /* 0x000f62000c1e1d00 */
[----:B0-----:R-:W-:Y:S01]  /*0290*/  @P3 IMAD.WIDE.U32 R8, R11, 0x10, R8 ;  /* 0x000000100b083825 */ /* 0x001fe200078e0008 */
[----:B------:R-:W-:Y:S02]  /*02a0*/  CS2R R56, SRZ ;  /* 0x0000000000387805 */ /* 0x000fe4000001ff00 */
[----:B------:R-:W-:Y:S02]  /*02b0*/  CS2R R58, SRZ ;  /* 0x00000000003a7805 */ /* 0x000fe4000001ff00 */
[----:B------:R-:W-:-:S02]  /*02c0*/  CS2R R52, SRZ ;  /* 0x0000000000347805 */ /* 0x000fc4000001ff00 */
[----:B------:R-:W-:Y:S01]  /*02d0*/  CS2R R54, SRZ ;  /* 0x0000000000367805 */ /* 0x000fe2000001ff00 */
[----:B------:R0:W5:Y:S01]  /*02e0*/  @P3 LDG.E.128 R68, desc[UR4][R8.64] ;  /* 0x0000000408443981 */ /* 0x000162000c1e1d00 */
        /* <DEDUP_REMOVED lines=20> */
[----:B0-----:R-:W-:Y:S02]  /*0430*/  CS2R R8, SRZ ;  /* 0x0000000000087805 */ /* 0x001fe4000001ff00 */
[----:B------:R-:W-:Y:S02]  /*0440*/  CS2R R10, SRZ ;  /* 0x00000000000a7805 */ /* 0x000fe4000001ff00 */
[----:B------:R-:W-:-:S02]  /*0450*/  CS2R R4, SRZ ;  /* 0x0000000000047805 */ /* 0x000fc4000001ff00 */
[----:B------:R-:W-:Y:S01]  /*0460*/  CS2R R6, SRZ ;  /* 0x0000000000067805 */ /* 0x000fe2000001ff00 */
[----:B------:R-:W-:Y:S06]  /*0470*/  @P0 BRA `(.L_x_84) ;  /* 0x0000002c00200947 */ /* 0x000fec0003800000 */
[----:B------:R-:W0:Y:S01]  /*0480*/  LDC.U8 R174, c[0x0][0x2a0] ;  /* 0x0000a800ffae7b82 */ /* 0x000e220000000000 */
[----:B-----5:R-:W-:Y:S01]  /*0490*/  @P4 PRMT R127, R76, 0x7632, R127 ;  /* 0x000076324c7f4816 */ /* 0x020fe2000000007f */
[----:B------:R-:W-:Y:S01]  /*04a0*/  HFMA2.MMA R88, -RZ, RZ, 0, 5.9604644775390625e-08 ;  /* 0x00000001ff587435 */ /* 0x000fe200000001ff */
        /* <DEDUP_REMOVED lines=17> */
[----:B------:R-:W-:Y:S01]  /*05c0*/  IMAD.MOV.U32 R65, RZ, RZ, RZ ;  /* 0x000000ffff417224 */ /* 0x000fe200078e00ff */
        /* <DEDUP_REMOVED lines=29> */
[----:B0-----:R-:W-:-:S07]  /*07a0*/  SHF.L.U32 R140, R140, 0x10, RZ ;  /* 0x000000108c8c7819 */ /* 0x001fce00000006ff */
.L_x_94:
[----:B------:R-:W0:Y:S08]  /*07b0*/  LDC.64 R86, c[0x0][0x258] ;  /* 0x00009600ff567b82 */ /* 0x000e300000000a00 */
[----:B------:R-:W1:Y:S01]  /*07c0*/  LDC.64 R84, c[0x0][0x250] ;  /* 0x00009400ff547b82 */ /* 0x000e620000000a00 */
[----:B0-----:R-:W-:-:S05]  /*07d0*/  IMAD.WIDE R86, R109, 0x4, R86 ;  /* 0x000000046d567825 */ /* 0x001fca00078e0256 */
[----:B------:R-:W5:Y:S01]  /*07e0*/  LDG.E R143, desc[UR4][R86.64] ;  /* 0x00000004568f7981 */ /* 0x000f62000c1e1900 */
[----:B------:R-:W-:Y:S01]  /*07f0*/  MOV R108, UR21 ;  /* 0x00000015006c7c02 */ /* 0x000fe20008000f00 */
[----:B-1----:R-:W-:-:S04]  /*0800*/  IMAD.WIDE R84, R109, 0x4, R84 ;  /* 0x000000046d547825 */ /* 0x002fc800078e0254 */
[C---:B------:R-:W-:Y:S01]  /*0810*/  IMAD R89, R109.reuse, R108, RZ ;  /* 0x0000006c6d597224 */ /* 0x040fe200078e02ff */
[----:B------:R-:W-:Y:S01]  /*0820*/  LOP3.LUT P0, RZ, R106, 0x1f, RZ, 0xc0, !PT ;  /* 0x0000001f6aff7812 */ /* 0x000fe2000780c0ff */
[----:B------:R-:W-:Y:S01]  /*0830*/  BSSY B0, `(.L_x_85) ;  /* 0x000009f000007945 */ /* 0x000fe20003800000 */
[----:B------:R-:W-:Y:S01]  /*0840*/  SHF.R.U32.HI R97, RZ, 0x5, R106 ;  /* 0x00000005ff617819 */ /* 0x000fe2000001166a */
[----:B------:R0:W5:Y:S01]  /*0850*/  LDG.E R96, desc[UR4][R84.64] ;  /* 0x0000000454607981 */ /* 0x000162000c1e1900 */
[----:B------:R-:W-:Y:S01]  /*0860*/  SHF.R.S32.HI R90, RZ, 0x1f, R89 ;  /* 0x0000001fff5a7819 */ /* 0x000fe20000011459 */
[----:B------:R-:W-:-:S03]  /*0870*/  VIADD R109, R109, UR6 ;  /* 0x000000066d6d7c36 */ /* 0x000fc60008000000 */
[----:B------:R-:W-:-:S04]  /*0880*/  LEA.HI R90, R90, R89, RZ, 0x3 ;  /* 0x000000595a5a7211 */ /* 0x000fc800078f18ff */
[----:B------:R-:W-:Y:S01]  /*0890*/  LEA.HI.SX32 R142, R90, R107, 0x1d ;  /* 0x0000006b5a8e7211 */ /* 0x000fe200078feaff */
[----:B------:R-:W-:Y:S01]  /*08a0*/  IMAD.MOV.U32 R177, RZ, RZ, RZ ;  /* 0x000000ffffb17224 */ /* 0x000fe200078e00ff */
[----:B------:R-:W-:Y:S02]  /*08b0*/  LOP3.LUT P2, RZ, R88, 0xff, RZ, 0xc0, !PT ;  /* 0x000000ff58ff7812 */ /* 0x000fe4000784c0ff */
[----:B------:R-:W-:Y:S02]  /*08c0*/  ISETP.GE.AND P5, PT, R109, UR7, PT ;  /* 0x000000076d007c0c */ /* 0x000fe4000bfa6270 */
[----:B0-----:R-:W-:Y:S02]  /*08d0*/  P2R R84, PR, RZ, 0x1 ;  /* 0x00000001ff547803 */ /* 0x001fe40000000000 */
[----:B------:R-:W-:Y:S02]  /*08e0*/  MOV R99, RZ ;  /* 0x000000ff00637202 */ /* 0x000fe40000000f00 */
[----:B------:R-:W-:-:S02]  /*08f0*/  LOP3.LUT R98, R97, 0x7fffff8, RZ, 0xc0, !PT ;  /* 0x07fffff861627812 */ /* 0x000fc400078ec0ff */
[----:B------:R-:W-:Y:S01]  /*0900*/  MOV R95, R142 ;  /* 0x0000008e005f7202 */ /* 0x000fe20000000f00 */
[----:B------:R-:W-:Y:S06]  /*0910*/  @!P4 BRA `(.L_x_86) ;  /* 0x000000080040c947 */ /* 0x000fec0003800000 */
        /* <DEDUP_REMOVED lines=9> */
[C---:B------:R-:W-:Y:S01]  /*09b0*/  IMAD.SHL.U32 R99, R142.reuse, 0x8, RZ ;  /* 0x000000088e637824 */ /* 0x040fe200078e00ff */
[----:B------:R-:W-:Y:S02]  /*09c0*/  SHF.L.U64.HI R0, R142, 0x3, RZ ;  /* 0x000000038e007819 */ /* 0x000fe400000102ff */
[----:B------:R-:W-:Y:S02]  /*09d0*/  ISETP.NE.U32.AND P0, PT, RZ, UR14, PT ;  /* 0x0000000eff007c0c */ /* 0x000fe4000bf05070 */
[----:B------:R-:W-:Y:S02]  /*09e0*/  IADD3 R2, P1, R99, UR12, RZ ;  /* 0x0000000c63027c10 */ /* 0x000fe4000ff3e0ff */
[----:B------:R-:W-:Y:S02]  /*09f0*/  ISETP.NE.AND.EX P0, PT, RZ, UR15, PT, P0 ;  /* 0x0000000fff007c0c */ /* 0x000fe4000bf05300 */
[----:B------:R-:W-:-:S06]  /*0a00*/  IADD3.X R3, R0, UR13, RZ, P1, !PT ;  /* 0x0000000d00037c10 */ /* 0x000fcc0008ffe4ff */
[----:B------:R-:W5:Y:S05]  /*0a10*/  LDG.E.64 R2, desc[UR4][R2.64] ;  /* 0x0000000402027981 */ /* 0x000f6a000c1e1b00 */
[----:B------:R-:W0:Y:S02]  /*0a20*/  @P0 LDC.64 R162, c[0x0][0x248] ;  /* 0x00009200ffa20b82 */ /* 0x000e240000000a00 */
[----:B0-----:R-:W-:-:S04]  /*0a30*/  @P0 IADD3 R162, P1, R99, R162, RZ ;  /* 0x000000a263a20210 */ /* 0x001fc80007f3e0ff */
[----:B------:R-:W-:Y:S02]  /*0a40*/  @P0 IADD3.X R163, R0, R163, RZ, P1, !PT ;  /* 0x000000a300a30210 */ /* 0x000fe40000ffe4ff */
[----:B------:R-:W-:-:S03]  /*0a50*/  ISETP.NE.U32.AND P1, PT, RZ, UR8, PT ;  /* 0x00000008ff007c0c */ /* 0x000fc6000bf25070 */
[----:B------:R0:W5:Y:S01]  /*0a60*/  @P0 LDG.E.64 R100, desc[UR4][R162.64] ;  /* 0x00000004a2640981 */ /* 0x000162000c1e1b00 */
[----:B------:R-:W-:-:S13]  /*0a70*/  ISETP.NE.AND.EX P1, PT, RZ, UR9, PT, P1 ;  /* 0x00000009ff007c0c */ /* 0x000fda000bf25310 */
[----:B------:R-:W-:-:S04]  /*0a80*/  @P1 LEA R160, P0, R142, UR8, 0x4 ;  /* 0x000000088ea01c11 */ /* 0x000fc8000f8020ff */
[----:B------:R-:W-:Y:S02]  /*0a90*/  @P1 LEA.HI.X R161, R142, UR9, RZ, 0x4, P0 ;  /* 0x000000098ea11c11 */ /* 0x000fe400080f24ff */
[----:B------:R-:W-:-:S03]  /*0aa0*/  ISETP.NE.AND P0, PT, R174, RZ, PT ;  /* 0x000000ffae00720c */ /* 0x000fc60003f05270 */
[----:B------:R1:W5:Y:S02]  /*0ab0*/  @P1 LDG.E.128 R68, desc[UR4][R160.64] ;  /* 0x00000004a0441981 */ /* 0x000364000c1e1d00 */
[----:B-----5:R-:W-:Y:S02]  /*0ac0*/  FSEL R99, R96, RZ, !P0 ;  /* 0x000000ff60637208 */ /* 0x020fe40004000000 */
[C---:B--2---:R-:W-:Y:S02]  /*0ad0*/  PRMT R164, R85.reuse, 0x7632, R164 ;  /* 0x0000763255a47816 */ /* 0x044fe400000000a4 */
[----:B------:R-:W-:Y:S02]  /*0ae0*/  SHF.L.U32 R166, R85, 0x10, RZ ;  /* 0x0000001055a67819 */ /* 0x000fe400000006ff */
[C---:B------:R-:W-:Y:S01]  /*0af0*/  PRMT R85, R86.reuse, 0x7632, R85 ;  /* 0x0000763256557816 */ /* 0x040fe20000000055 */
[----:B------:R-:W-:Y:S01]  /*0b00*/  IMAD.U32 R86, R86, 0x10000, RZ ;  /* 0x0001000056567824 */ /* 0x000fe200078e00ff */
[----:B------:R-:W-:-:S02]  /*0b10*/  PRMT R0, R84, 0x7632, R0 ;  /* 0x0000763254007816 */ /* 0x000fc40000000000 */
[----:B0-----:R-:W-:Y:S01]  /*0b20*/  PRMT R162, R87, 0x7632, R162 ;  /* 0x0000763257a27816 */ /* 0x001fe200000000a2 */
[----:B------:R-:W-:Y:S01]  /*0b30*/  FADD.FTZ R170, -R99, R86 ;  /* 0x0000005663aa7221 */ /* 0x000fe20000010100 */
[----:B------:R-:W-:Y:S01]  /*0b40*/  SHF.L.U32 R168, R87, 0x10, RZ ;  /* 0x0000001057a87819 */ /* 0x000fe200000006ff */
[----:B------:R-:W-:Y:S01]  /*0b50*/  IMAD.U32 R84, R84, 0x10000, RZ ;  /* 0x0001000054547824 */ /* 0x000fe200078e00ff */
[----:B------:R-:W-:Y:S01]  /*0b60*/  SHF.L.U32 R164, R164, 0x10, RZ ;  /* 0x00000010a4a47819 */ /* 0x000fe200000006ff */
[----:B------:R-:W-:Y:S01]  /*0b70*/  IMAD.U32 R0, R0, 0x10000, RZ ;  /* 0x0001000000007824 */ /* 0x000fe200078e00ff */
[----:B------:R-:W-:Y:S01]  /*0b80*/  SHF.L.U32 R162, R162, 0x10, RZ ;  /* 0x00000010a2a27819 */ /* 0x000fe200000006ff */
[----:B------:R-:W-:Y:S02]  /*0b90*/  IMAD.U32 R86, R85, 0x10000, RZ ;  /* 0x0001000055567824 */ /* 0x000fe400078e00ff */
[C---:B-1----:R-:W-:Y:S01]  /*0ba0*/  FADD.FTZ R160, -R99.reuse, R166 ;  /* 0x000000a663a07221 */ /* 0x042fe20000010100 */
[C---:B------:R-:W-:Y:S01]  /*0bb0*/  FADD.FTZ R178, -R99.reuse, R168 ;  /* 0x000000a863b27221 */ /* 0x040fe20000010100 */
[----:B------:R-:W-:Y:S01]  /*0bc0*/  FADD.FTZ R84, R84, -R99 ;  /* 0x8000006354547221 */ /* 0x000fe20000010000 */
[C---:B------:R-:W-:Y:S01]  /*0bd0*/  FADD.FTZ R166, -R99.reuse, R0 ;  /* 0x0000000063a67221 */ /* 0x040fe20000010100 */
[C---:B------:R-:W-:Y:S01]  /*0be0*/  FADD.FTZ R168, -R99.reuse, R164 ;  /* 0x000000a463a87221 */ /* 0x040fe20000010100 */
[C---:B------:R-:W-:Y:S01]  /*0bf0*/  FADD.FTZ R176, -R99.reuse, R86 ;  /* 0x0000005663b07221 */ /* 0x040fe20000010100 */
[----:B------:R-:W-:Y:S01]  /*0c00*/  FADD.FTZ R180, -R99, R162 ;  /* 0x000000a263b47221 */ /* 0x000fe20000010100 */
[C---:B---3--:R-:W-:Y:S01]  /*0c10*/  PRMT R85, R88.reuse, 0x7632, R85 ;  /* 0x0000763258557816 */ /* 0x048fe20000000055 */
[----:B------:R-:W-:Y:S01]  /*0c20*/  IMAD.U32 R87, R88, 0x10000, RZ ;  /* 0x0001000058577824 */ /* 0x000fe200078e00ff */
[----:B------:R-:W-:-:S02]  /*0c30*/  PRMT R88, R89, 0x7632, R88 ;  /* 0x0000763259587816 */ /* 0x000fc40000000058 */
[----:B------:R-:W-:Y:S01]  /*0c40*/  SHF.L.U32 R99, R89, 0x10, RZ ;  /* 0x0000001059637819 */ /* 0x000fe200000006ff */
[----:B----4-:R-:W-:Y:S01]  /*0c50*/  IMAD.U32 R89, R92, 0x10000, RZ ;  /* 0x000100005c597824 */ /* 0x010fe200078e00ff */
[----:B------:R-:W-:Y:S01]  /*0c60*/  PRMT R173, R91, 0x7632, R173 ;  /* 0x000076325bad7816 */ /* 0x000fe200000000ad */
[----:B------:R-:W-:Y:S01]  /*0c70*/  FMUL.FTZ R161, R143, R84 ;  /* 0x000000548fa17220 */ /* 0x000fe20000410000 */
[----:B------:R-:W-:Y:S01]  /*0c80*/  SHF.L.U32 R169, R91, 0x10, RZ ;  /* 0x000000105ba97819 */ /* 0x000fe200000006ff */
[----:B------:R-:W-:Y:S01]  /*0c90*/  FMUL.FTZ R91, R114, R89 ;  /* 0x00000059725b7220 */ /* 0x000fe20000410000 */
[----:B------:R-:W-:Y:S01]  /*0ca0*/  IMAD.U32 R177, R94, 0x10000, RZ ;  /* 0x000100005eb17824 */ /* 0x000fe200078e00ff */
[----:B------:R-:W-:Y:S01]  /*0cb0*/  PRMT R86, R92, 0x7632, R86 ;  /* 0x000076325c567816 */ /* 0x000fe20000000056 */
[----:B------:R-:W-:Y:S01]  /*0cc0*/  FADD.FTZ R48, R48, R87 ;  /* 0x0000005730307221 */ /* 0x000fe20000010000 */
[----:B------:R-:W-:Y:S01]  /*0cd0*/  PRMT R92, R94, 0x7632, R92 ;  /* 0x000076325e5c7816 */ /* 0x000fe2000000005c */
[-C--:B------:R-:W-:Y:S01]  /*0ce0*/  FFMA.FTZ R0, R110, R87.reuse, R91 ;  /* 0x000000576e007223 */ /* 0x080fe2000001005b */
[----:B------:R-:W-:Y:S01]  /*0cf0*/  PRMT R94, R95, 0x7632, R94 ;  /* 0x000076325f5e7816 */ /* 0x000fe2000000005e */
[----:B------:R-:W-:Y:S01]  /*0d00*/  FFMA.FTZ R64, R161, R87, R64 ;  /* 0x00000057a1407223 */ /* 0x000fe20000010040 */
[----:B------:R-:W-:Y:S01]  /*0d10*/  IMAD.U32 R167, R90, 0x10000, RZ ;  /* 0x000100005aa77824 */ /* 0x000fe200078e00ff */
[----:B------:R-:W-:Y:S01]  /*0d20*/  SHF.L.U32 R95, R95, 0x10, RZ ;  /* 0x000000105f5f7819 */ /* 0x000fe200000006ff */
[----:B------:R-:W-:Y:S01]  /*0d30*/  FMUL.FTZ R87, R116, R177 ;  /* 0x000000b174577220 */ /* 0x000fe20000410000 */
[C---:B------:R-:W-:Y:S01]  /*0d40*/  FMUL.FTZ R163, R143.reuse, R170 ;  /* 0x000000aa8fa37220 */ /* 0x040fe20000410000 */
[----:B------:R-:W-:Y:S01]  /*0d50*/  FMUL.FTZ R165, R143, R160 ;  /* 0x000000a08fa57220 */ /* 0x000fe20000410000 */
[----:B------:R-:W-:Y:S01]  /*0d60*/  FADD.FTZ R44, R44, R167 ;  /* 0x000000a72c2c7221 */ /* 0x000fe20000010000 */
[-C--:B------:R-:W-:Y:S01]  /*0d70*/  FFMA.FTZ R160, R112, R167.reuse, R87 ;  /* 0x000000a770a07223 */ /* 0x080fe20000010057 */
[----:B------:R-:W-:Y:S01]  /*0d80*/  FFMA.FTZ R60, R163, R167, R60 ;  /* 0x000000a7a33c7223 */ /* 0x000fe2000001003c */
[----:B------:R-:W-:Y:S01]  /*0d90*/  FMUL.FTZ R164, R117, R95 ;  /* 0x0000005f75a47220 */ /* 0x000fe20000410000 */
[----:B------:R-:W-:Y:S01]  /*0da0*/  FMUL.FTZ R167, R143, R178 ;  /* 0x000000b28fa77220 */ /* 0x000fe20000410000 */
[----:B------:R-:W-:Y:S01]  /*0db0*/  IMAD.U32 R86, R86, 0x10000, RZ ;  /* 0x0001000056567824 */ /* 0x000fe200078e00ff */
[----:B------:R-:W-:Y:S01]  /*0dc0*/  SHF.L.U32 R85, R85, 0x10, RZ ;  /* 0x0000001055557819 */ /* 0x000fe200000006ff */
[----:B------:R-:W-:Y:S01]  /*0dd0*/  FADD.FTZ R46, R46, R169 ;  /* 0x000000a92e2e7221 */ /* 0x000fe20000010000 */
[-C--:B------:R-:W-:Y:S01]  /*0de0*/  FFMA.FTZ R164, R113, R169.reuse, R164 ;  /* 0x000000a971a47223 */ /* 0x080fe200000100a4 */
[----:B------:R-:W-:Y:S01]  /*0df0*/  FFMA.FTZ R62, R167, R169, R62 ;  /* 0x000000a9a73e7223 */ /* 0x000fe2000001003e */
[----:B------:R-:W-:Y:S01]  /*0e00*/  FMUL.FTZ R169, R127, R86 ;  /* 0x000000567fa97220 */ /* 0x000fe20000410000 */
[----:B------:R-:W-:Y:S01]  /*0e10*/  FMUL.FTZ R166, R143, R166 ;  /* 0x000000a68fa67220 */ /* 0x000fe20000410000 */
[----:B------:R-:W-:Y:S01]  /*0e20*/  PRMT R172, R90, 0x7632, R172 ;  /* 0x000076325aac7816 */ /* 0x000fe200000000ac */
[----:B------:R-:W-:Y:S01]  /*0e30*/  IMAD.U32 R92, R92, 0x10000, RZ ;  /* 0x000100005c5c7824 */ /* 0x000fe200078e00ff */
[----:B------:R-:W-:Y:S01]  /*0e40*/  SHF.L.U32 R94, R94, 0x10, RZ ;  /* 0x000000105e5e7819 */ /* 0x000fe200000006ff */
[----:B------:R-:W-:Y:S01]  /*0e50*/  FADD.FTZ R49, R49, R85 ;  /* 0x0000005531317221 */ /* 0x000fe20000010000 */
[-C--:B------:R-:W-:Y:S01]  /*0e60*/  FFMA.FTZ R169, R126, R85.reuse, R169 ;  /* 0x000000557ea97223 */ /* 0x080fe200000100a9 */
[----:B------:R-:W-:Y:S01]  /*0e70*/  FFMA.FTZ R65, R166, R85, R65 ;  /* 0x00000055a6417223 */ /* 0x000fe20000010041 */
[----:B------:R-:W-:Y:S01]  /*0e80*/  SHF.L.U32 R85, R173, 0x10, RZ ;  /* 0x00000010ad557819 */ /* 0x000fe200000006ff */
[----:B------:R-:W-:Y:S01]  /*0e90*/  IMAD.U32 R84, R172, 0x10000, RZ ;  /* 0x00010000ac547824 */ /* 0x000fe200078e00ff */
[----:B------:R-:W-:Y:S01]  /*0ea0*/  PRMT R90, R93, 0x7632, R90 ;  /* 0x000076325d5a7816 */ /* 0x000fe2000000005a */
[----:B------:R-:W-:Y:S01]  /*0eb0*/  FMUL.FTZ R173, R131, R92 ;  /* 0x0000005c83ad7220 */ /* 0x000fe20000410000 */
[----:B------:R-:W-:Y:S01]  /*0ec0*/  FMUL.FTZ R170, R143, R176 ;  /* 0x000000b08faa7220 */ /* 0x000fe20000410000 */
[----:B------:R-:W-:Y:S01]  /*0ed0*/  SHF.L.U32 R93, R93, 0x10, RZ ;  /* 0x000000105d5d7819 */ /* 0x000fe200000006ff */
[----:B------:R-:W-:Y:S01]  /*0ee0*/  FMUL.FTZ R175, R133, R94 ;  /* 0x0000005e85af7220 */ /* 0x000fe20000410000 */
[----:B------:R-:W-:Y:S01]  /*0ef0*/  FMUL.FTZ R172, R143, R180 ;  /* 0x000000b48fac7220 */ /* 0x000fe20000410000 */
[----:B------:R-:W-:Y:S01]  /*0f00*/  FADD.FTZ R45, R45, R84 ;  /* 0x000000542d2d7221 */ /* 0x000fe20000010000 */
[-C--:B------:R-:W-:Y:S01]  /*0f10*/  FFMA.FTZ R173, R130, R84.reuse, R173 ;  /* 0x0000005482ad7223 */ /* 0x080fe200000100ad */
[----:B------:R-:W-:Y:S01]  /*0f20*/  FFMA.FTZ R61, R170, R84, R61 ;  /* 0x00000054aa3d7223 */ /* 0x000fe2000001003d */
[----:B------:R-:W-:-:S02]  /*0f30*/  IMAD.U32 R90, R90, 0x10000, RZ ;  /* 0x000100005a5a7824 */ /* 0x000fc400078e00ff */
[----:B------:R-:W-:Y:S01]  /*0f40*/  FADD.FTZ R47, R47, R85 ;  /* 0x000000552f2f7221 */ /* 0x000fe20000010000 */
[-C--:B------:R-:W-:Y:S01]  /*0f50*/  FFMA.FTZ R175, R132, R85.reuse, R175 ;  /* 0x0000005584af7223 */ /* 0x080fe200000100af */
[----:B------:R-:W-:Y:S01]  /*0f60*/  FFMA.FTZ R63, R172, R85, R63 ;  /* 0x00000055ac3f7223 */ /* 0x000fe2000001003f */
[----:B------:R-:W-:Y:S01]  /*0f70*/  FADD.FTZ R84, RZ, R0 ;  /* 0x00000000ff547221 */ /* 0x000fe20000010000 */
[----:B------:R-:W-:Y:S01]  /*0f80*/  FMUL.FTZ R162, R115, R93 ;  /* 0x0000005d73a27220 */ /* 0x000fe20000410000 */
[----:B------:R-:W-:Y:S01]  /*0f90*/  FFMA.FTZ R85, R161, R0, RZ ;  /* 0x00000000a1557223 */ /* 0x000fe200000100ff */
[----:B------:R-:W-:Y:S01]  /*0fa0*/  SHF.L.U32 R88, R88, 0x10, RZ ;  /* 0x0000001058587819 */ /* 0x000fe200000006ff */
[----:B------:R-:W-:Y:S01]  /*0fb0*/  FMUL.FTZ R171, R129, R90 ;  /* 0x0000005a81ab7220 */ /* 0x000fe20000410000 */
[----:B------:R-:W-:Y:S01]  /*0fc0*/  FMUL.FTZ R168, R143, R168 ;  /* 0x000000a88fa87220 */ /* 0x000fe20000410000 */
[----:B------:R-:W-:Y:S01]  /*0fd0*/  FADD.FTZ R87, R84, R169 ;  /* 0x000000a954577221 */ /* 0x000fe20000010000 */
[----:B------:R-:W-:Y:S01]  /*0fe0*/  FFMA.FTZ R162, R111, R99, R162 ;  /* 0x000000636fa27223 */ /* 0x000fe200000100a2 */
[----:B------:R-:W-:Y:S01]  /*0ff0*/  FFMA.FTZ R84, R166, R169, R85 ;  /* 0x000000a9a6547223 */ /* 0x000fe20000010055 */
[----:B------:R-:W-:Y:S01]  /*1000*/  FADD.FTZ R51, R51, R88 ;  /* 0x0000005833337221 */ /* 0x000fe20000010000 */
[-C--:B------:R-:W-:Y:S01]  /*1010*/  FFMA.FTZ R171, R128, R88.reuse, R171 ;  /* 0x0000005880ab7223 */ /* 0x080fe200000100ab */
[----:B------:R-:W-:Y:S01]  /*1020*/  FFMA.FTZ R67, R168, R88, R67 ;  /* 0x00000058a8437223 */ /* 0x000fe20000010043 */
[----:B------:R-:W-:Y:S01]  /*1030*/  FADD.FTZ R88, R87, R162 ;  /* 0x000000a257587221 */ /* 0x000fe20000010000 */
[----:B------:R-:W-:-:S03]  /*1040*/  FFMA.FTZ R85, R165, R162, R84 ;  /* 0x000000a2a5557223 */ /* 0x000fc60000010054 */
[----:B------:R-:W-:Y:S01]  /*1050*/  FADD.FTZ R87, R88, R171 ;  /* 0x000000ab58577221 */ /* 0x000fe20000010000 */
[----:B------:R-:W-:Y:S01]  /*1060*/  FFMA.FTZ R84, R168, R171, R85 ;  /* 0x000000aba8547223 */ /* 0x000fe20000010055 */
[----:B------:R-:W-:Y:S01]  /*1070*/  FADD.FTZ R17, R17, R86 ;  /* 0x0000005611117221 */ /* 0x000fe20000010000 */
[----:B------:R-:W-:Y:S01]  /*1080*/  FFMA.FTZ R33, R166, R86, R33 ;  /* 0x00000056a6217223 */ /* 0x000fe20000010021 */
[----:B------:R-:W-:Y:S01]  /*1090*/  FADD.FTZ R86, R87, R160 ;  /* 0x000000a057567221 */ /* 0x000fe20000010000 */
[----:B------:R-:W-:-:S03]  /*10a0*/  FFMA.FTZ R85, R163, R160, R84 ;  /* 0x000000a0a3557223 */ /* 0x000fc60000010054 */
[----:B------:R-:W-:Y:S01]  /*10b0*/  FADD.FTZ R87, R86, R173 ;  /* 0x000000ad56577221 */ /* 0x000fe20000010000 */
[----:B------:R-:W-:-:S03]  /*10c0*/  FFMA.FTZ R84, R170, R173, R85 ;  /* 0x000000adaa547223 */ /* 0x000fc60000010055 */
        /* <DEDUP_REMOVED lines=18> */
[----:B------:R-:W-:-:S02]  /*11f0*/  VIADD R95, R142, 0x100 ;  /* 0x000001008e5f7836 */ /* 0x000fc40000000000 */
[----:B------:R-:W-:Y:S01]  /*1200*/  FADD.FTZ R99, R86, R175 ;  /* 0x000000af56637221 */ /* 0x000fe20000010000 */
[----:B------:R-:W-:-:S07]  /*1210*/  FFMA.FTZ R177, R172, R175, R84 ;  /* 0x000000afacb17223 */ /* 0x000fce0000010054 */
.L_x_86:
[----:B------:R-:W-:Y:S05]  /*1220*/  BSYNC B0 ;  /* 0x0000000000007941 */ /* 0x000fea0003800000 */
.L_x_85:
[----:B------:R-:W-:Y:S04]  /*1230*/  BSSY B0, `(.L_x_87) ;  /* 0x0000091000007945 */ /* 0x000fe80003800000 */
[----:B------:R-:W-:Y:S05]  /*1240*/  @!P3 BRA `(.L_x_88) ;  /* 0x00000008003cb947 */ /* 0x000fea0003800000 */
[----:B------:R-:W-:Y:S01]  /*1250*/  ISETP.NE.U32.AND P0, PT, RZ, UR14, PT ;  /* 0x0000000eff007c0c */ /* 0x000fe2000bf05070 */
[----:B------:R-:W0:Y:S01]  /*1260*/  LDC.64 R92, c[0x0][0x2c0] ;  /* 0x0000b000ff5c7b82 */ /* 0x000e220000000a00 */
[C---:B------:R-:W-:Y:S02]  /*1270*/  LEA R84, P1, R95.reuse, UR10, 0x4 ;  /* 0x0000000a5f547c11 */ /* 0x040fe4000f8220ff */
[----:B------:R-:W-:Y:S02]  /*1280*/  ISETP.NE.AND.EX P0, PT, RZ, UR15, PT, P0 ;  /* 0x0000000fff007c0c */ /* 0x000fe4000bf05300 */
[C---:B------:R-:W-:Y:S02]  /*1290*/  SHF.L.U32 R147, R95.reuse, 0x3, RZ ;  /* 0x000000035f937819 */ /* 0x040fe400000006ff */
[----:B------:R-:W-:Y:S02]  /*12a0*/  LEA.HI.X R85, R95, UR11, RZ, 0x4, P1 ;  /* 0x0000000b5f557c11 */ /* 0x000fe400088f24ff */
[----:B------:R-:W-:-:S02]  /*12b0*/  SHF.R.U32.HI R86, RZ, 0x1d, R95 ;  /* 0x0000001dff567819 */ /* 0x000fc4000001165f */
[----:B------:R-:W-:-:S04]  /*12c0*/  IADD3 R104, P1, R147, UR12, RZ ;  /* 0x0000000c93687c10 */ /* 0x000fc8000ff3e0ff */
[----:B------:R-:W-:Y:S01]  /*12d0*/  IADD3.X R105, R86, UR13, RZ, P1, !PT ;  /* 0x0000000d56697c10 */ /* 0x000fe20008ffe4ff */
[----:B------:R-:W1:Y:S05]  /*12e0*/  @P0 LDC.64 R88, c[0x0][0x248] ;  /* 0x00009200ff580b82 */ /* 0x000e6a0000000a00 */
[----:B------:R-:W5:Y:S01]  /*12f0*/  LDG.E.64 R104, desc[UR4][R104.64] ;  /* 0x0000000468687981 */ /* 0x000f62000c1e1b00 */
[----:B-1----:R-:W-:-:S05]  /*1300*/  @P0 IADD3 R146, P1, R147, R88, RZ ;  /* 0x0000005893920210 */ /* 0x002fca0007f3e0ff */
[----:B------:R-:W-:Y:S01]  /*1310*/  @P0 IMAD.X R147, R86, 0x1, R89, P1 ;  /* 0x0000000156930824 */ /* 0x000fe200008e0659 */
[----:B------:R-:W-:Y:S01]  /*1320*/  ISETP.NE.U32.AND P1, PT, RZ, UR8, PT ;  /* 0x00000008ff007c0c */ /* 0x000fe2000bf25070 */
[----:B------:R-:W1:Y:S01]  /*1330*/  LDC.64 R88, c[0x0][0x2b8] ;  /* 0x0000ae00ff587b82 */ /* 0x000e620000000a00 */
[----:B------:R-:W2:Y:S02]  /*1340*/  LDG.E.128 R84, desc[UR4][R84.64] ;  /* 0x0000000454547981 */ /* 0x000ea4000c1e1d00 */
[----:B------:R-:W-:Y:S01]  /*1350*/  ISETP.NE.AND.EX P1, PT, RZ, UR9, PT, P1 ;  /* 0x00000009ff007c0c */ /* 0x000fe2000bf25310 */
[C---:B0-----:R-:W-:Y:S01]  /*1360*/  IMAD.WIDE.U32 R92, R95.reuse, 0x10, R92 ;  /* 0x000000105f5c7825 */ /* 0x041fe200078e005c */
[----:B------:R0:W5:Y:S11]  /*1370*/  @P0 LDG.E.64 R102, desc[UR4][R146.64] ;  /* 0x0000000492660981 */ /* 0x000176000c1e1b00 */
[----:B------:R-:W-:-:S04]  /*1380*/  @P1 LEA R144, P6, R95, UR8, 0x4 ;  /* 0x000000085f901c11 */ /* 0x000fc8000f8c20ff */
[C---:B------:R-:W-:Y:S01]  /*1390*/  @P1 LEA.HI.X R145, R95.reuse, UR9, RZ, 0x4, P6 ;  /* 0x000000095f911c11 */ /* 0x040fe2000b0f24ff */
[----:B-1----:R-:W-:Y:S01]  /*13a0*/  IMAD.WIDE.U32 R88, R95, 0x10, R88 ;  /* 0x000000105f587825 */ /* 0x002fe200078e0058 */
[----:B------:R-:W-:Y:S01]  /*13b0*/  ISETP.NE.AND P0, PT, R174, RZ, PT ;  /* 0x000000ffae00720c */ /* 0x000fe20003f05270 */
[----:B------:R-:W3:Y:S04]  /*13c0*/  LDG.E.128 R92, desc[UR4][R92.64] ;  /* 0x000000045c5c7981 */ /* 0x000ee8000c1e1d00 */
[----:B------:R-:W4:Y:S01]  /*13d0*/  LDG.E.128 R88, desc[UR4][R88.64] ;  /* 0x0000000458587981 */ /* 0x000f22000c1e1d00 */
[----:B-----5:R-:W-:-:S03]  /*13e0*/  FSEL R176, R96, RZ, !P0 ;  /* 0x000000ff60b07208 */ /* 0x020fc60004000000 */
[----:B------:R1:W5:Y:S01]  /*13f0*/  @P1 LDG.E.128 R72, desc[UR4][R144.64] ;  /* 0x0000000490481981 */ /* 0x000362000c1e1d00 */
[C---:B--2---:R-:W-:Y:S01]  /*1400*/  PRMT R148, R85.reuse, 0x7632, R148 ;  /* 0x0000763255947816 */ /* 0x044fe20000000094 */
[----:B------:R-:W-:Y:S01]  /*1410*/  IMAD.U32 R85, R85, 0x10000, RZ ;  /* 0x0001000055557824 */ /* 0x000fe200078e00ff */
[C---:B0-----:R-:W-:Y:S01]  /*1420*/  PRMT R147, R87.reuse, 0x7632, R147 ;  /* 0x0000763257937816 */ /* 0x041fe20000000093 */
[----:B------:R-:W-:Y:S01]  /*1430*/  IMAD.U32 R87, R87, 0x10000, RZ ;  /* 0x0001000057577824 */ /* 0x000fe200078e00ff */
[----:B------:R-:W-:Y:S01]  /*1440*/  PRMT R96, R84, 0x7632, R96 ;  /* 0x0000763254607816 */ /* 0x000fe20000000060 */
[----:B------:R-:W-:Y:S01]  /*1450*/  IMAD.U32 R148, R148, 0x10000, RZ ;  /* 0x0001000094947824 */ /* 0x000fe200078e00ff */
[----:B------:R-:W-:Y:S01]  /*1460*/  SHF.L.U32 R84, R84, 0x10, RZ ;  /* 0x0000001054547819 */ /* 0x000fe200000006ff */
[C---:B------:R-:W-:Y:S01]  /*1470*/  FADD.FTZ R146, -R176.reuse, R85 ;  /* 0x00000055b0927221 */ /* 0x040fe20000010100 */
[----:B------:R-:W-:Y:S01]  /*1480*/  FADD.FTZ R152, -R176, R87 ;  /* 0x00000057b0987221 */ /* 0x000fe20000010100 */
[----:B------:R-:W-:Y:S01]  /*1490*/  PRMT R149, R86, 0x7632, R149 ;  /* 0x0000763256957816 */ /* 0x000fe20000000095 */
[----:B------:R-:W-:Y:S01]  /*14a0*/  FADD.FTZ R154, -R176, R148 ;  /* 0x00000094b09a7221 */ /* 0x000fe20000010100 */
[----:B------:R-:W-:Y:S01]  /*14b0*/  SHF.L.U32 R86, R86, 0x10, RZ ;  /* 0x0000001056567819 */ /* 0x000fe200000006ff */
[----:B------:R-:W-:Y:S01]  /*14c0*/  FADD.FTZ R84, -R176, R84 ;  /* 0x00000054b0547221 */ /* 0x000fe20000010100 */
[----:B------:R-:W-:-:S02]  /*14d0*/  SHF.L.U32 R96, R96, 0x10, RZ ;  /* 0x0000001060607819 */ /* 0x000fc400000006ff */
[----:B------:R-:W-:Y:S01]  /*14e0*/  SHF.L.U32 R149, R149, 0x10, RZ ;  /* 0x0000001095957819 */ /* 0x000fe200000006ff */
[----:B------:R-:W-:Y:S02]  /*14f0*/  IMAD.U32 R147, R147, 0x10000, RZ ;  /* 0x0001000093937824 */ /* 0x000fe400078e00ff */
[----:B-1----:R-:W-:Y:S01]  /*1500*/  FMUL.FTZ R145, R143, R84 ;  /* 0x000000548f917220 */ /* 0x002fe20000410000 */
[C---:B------:R-:W-:Y:S01]  /*1510*/  FADD.FTZ R150, -R176.reuse, R86 ;  /* 0x00000056b0967221 */ /* 0x040fe20000010100 */
[C---:B------:R-:W-:Y:S01]  /*1520*/  FADD.FTZ R96, -R176.reuse, R96 ;  /* 0x00000060b0607221 */ /* 0x040fe20000010100 */
[----:B------:R-:W-:Y:S01]  /*1530*/  FADD.FTZ R158, -R176, R149 ;  /* 0x00000095b09e7221 */ /* 0x000fe20000010100 */
[C---:B----4-:R-:W-:Y:S01]  /*1540*/  PRMT R85, R88.reuse, 0x7632, R85 ;  /* 0x0000763258557816 */ /* 0x050fe20000000055 */
[C---:B------:R-:W-:Y:S01]  /*1550*/  IMAD.U32 R148, R89.reuse, 0x10000, RZ ;  /* 0x0001000059947824 */ /* 0x040fe200078e00ff */
[----:B------:R-:W-:Y:S02]  /*1560*/  SHF.L.U32 R87, R88, 0x10, RZ ;  /* 0x0000001058577819 */ /* 0x000fe400000006ff */
[----:B------:R-:W-:-:S02]  /*1570*/  PRMT R88, R89, 0x7632, R88 ;  /* 0x0000763259587816 */ /* 0x000fc40000000058 */
[----:B---3--:R-:W-:Y:S01]  /*1580*/  SHF.L.U32 R89, R92, 0x10, RZ ;  /* 0x000000105c597819 */ /* 0x008fe200000006ff */
[C---:B------:R-:W-:Y:S01]  /*1590*/  IMAD.U32 R153, R91.reuse, 0x10000, RZ ;  /* 0x000100005b997824 */ /* 0x040fe200078e00ff */
[C---:B------:R-:W-:Y:S02]  /*15a0*/  PRMT R156, R90.reuse, 0x7632, R156 ;  /* 0x000076325a9c7816 */ /* 0x040fe4000000009c */
[----:B------:R-:W-:Y:S02]  /*15b0*/  SHF.L.U32 R151, R90, 0x10, RZ ;  /* 0x000000105a977819 */ /* 0x000fe400000006ff */
[----:B------:R-:W-:Y:S01]  /*15c0*/  PRMT R157, R91, 0x7632, R157 ;  /* 0x000076325b9d7816 */ /* 0x000fe2000000009d */
[----:B------:R-:W-:Y:S01]  /*15d0*/  FMUL.FTZ R91, R122, R89 ;  /* 0x000000597a5b7220 */ /* 0x000fe20000410000 */
[C---:B------:R-:W-:Y:S01]  /*15e0*/  PRMT R90, R93.reuse, 0x7632, R90 ;  /* 0x000076325d5a7816 */ /* 0x040fe2000000005a */
[----:B------:R-:W-:Y:S01]  /*15f0*/  IMAD.U32 R93, R93, 0x10000, RZ ;  /* 0x000100005d5d7824 */ /* 0x000fe200078e00ff */
[----:B------:R-:W-:Y:S01]  /*1600*/  SHF.L.U32 R179, R94, 0x10, RZ ;  /* 0x000000105eb37819 */ /* 0x000fe200000006ff */
[----:B------:R-:W-:Y:S01]  /*1610*/  FADD.FTZ R176, -R176, R147 ;  /* 0x00000093b0b07221 */ /* 0x000fe20000010100 */
[----:B------:R-:W-:Y:S01]  /*1620*/  PRMT R86, R92, 0x7632, R86 ;  /* 0x000076325c567816 */ /* 0x000fe20000000056 */
[----:B------:R-:W-:Y:S01]  /*1630*/  FADD.FTZ R40, R40, R87 ;  /* 0x0000005728287221 */ /* 0x000fe20000010000 */
[----:B------:R-:W-:Y:S01]  /*1640*/  PRMT R92, R94, 0x7632, R92 ;  /* 0x000076325e5c7816 */ /* 0x000fe2000000005c */
[-C--:B------:R-:W-:Y:S01]  /*1650*/  FFMA.FTZ R144, R118, R87.reuse, R91 ;  /* 0x0000005776907223 */ /* 0x080fe2000001005b */
[----:B------:R-:W-:Y:S01]  /*1660*/  FFMA.FTZ R56, R145, R87, R56 ;  /* 0x0000005791387223 */ /* 0x000fe20000010038 */
[----:B------:R-:W-:Y:S01]  /*1670*/  FMUL.FTZ R84, R123, R93 ;  /* 0x0000005d7b547220 */ /* 0x000fe20000410000 */
[----:B------:R-:W-:Y:S01]  /*1680*/  FMUL.FTZ R147, R143, R146 ;  /* 0x000000928f937220 */ /* 0x000fe20000410000 */
[----:B------:R-:W-:Y:S01]  /*1690*/  PRMT R94, R95, 0x7632, R94 ;  /* 0x000076325f5e7816 */ /* 0x000fe2000000005e */
[----:B------:R-:W-:Y:S01]  /*16a0*/  FMUL.FTZ R87, R124, R179 ;  /* 0x000000b37c577220 */ /* 0x000fe20000410000 */
[----:B------:R-:W-:Y:S01]  /*16b0*/  FMUL.FTZ R149, R143, R150 ;  /* 0x000000968f957220 */ /* 0x000fe20000410000 */
[----:B------:R-:W-:-:S02]  /*16c0*/  IMAD.U32 R95, R95, 0x10000, RZ ;  /* 0x000100005f5f7824 */ /* 0x000fc400078e00ff */
[----:B------:R-:W-:Y:S01]  /*16d0*/  FADD.FTZ R42, R42, R148 ;  /* 0x000000942a2a7221 */ /* 0x000fe20000010000 */
[-C--:B------:R-:W-:Y:S01]  /*16e0*/  FFMA.FTZ R146, R119, R148.reuse, R84 ;  /* 0x0000009477927223 */ /* 0x080fe20000010054 */
[----:B------:R-:W-:Y:S01]  /*16f0*/  FFMA.FTZ R58, R147, R148, R58 ;  /* 0x00000094933a7223 */ /* 0x000fe2000001003a */
[----:B------:R-:W-:Y:S01]  /*1700*/  FADD.FTZ R36, R36, R151 ;  /* 0x0000009724247221 */ /* 0x000fe20000010000 */
[-C--:B------:R-:W-:Y:S01]  /*1710*/  FFMA.FTZ R148, R120, R151.reuse, R87 ;  /* 0x0000009778947223 */ /* 0x080fe20000010057 */
[----:B------:R-:W-:Y:S01]  /*1720*/  FFMA.FTZ R52, R149, R151, R52 ;  /* 0x0000009795347223 */ /* 0x000fe20000010034 */
[----:B------:R-:W-:Y:S01]  /*1730*/  SHF.L.U32 R86, R86, 0x10, RZ ;  /* 0x0000001056567819 */ /* 0x000fe200000006ff */
[----:B------:R-:W-:Y:S01]  /*1740*/  FMUL.FTZ R150, R125, R95 ;  /* 0x0000005f7d967220 */ /* 0x000fe20000410000 */
[----:B------:R-:W-:Y:S01]  /*1750*/  FMUL.FTZ R151, R143, R152 ;  /* 0x000000988f977220 */ /* 0x000fe20000410000 */
[----:B------:R-:W-:Y:S01]  /*1760*/  FADD.FTZ R38, R38, R153 ;  /* 0x0000009926267221 */ /* 0x000fe20000010000 */
[----:B------:R-:W-:-:S02]  /*1770*/  IMAD.U32 R85, R85, 0x10000, RZ ;  /* 0x0001000055557824 */ /* 0x000fc400078e00ff */
[-C--:B------:R-:W-:Y:S01]  /*1780*/  FFMA.FTZ R150, R121, R153.reuse, R150 ;  /* 0x0000009979967223 */ /* 0x080fe20000010096 */
[----:B------:R-:W-:Y:S01]  /*1790*/  FFMA.FTZ R54, R151, R153, R54 ;  /* 0x0000009997367223 */ /* 0x000fe20000010036 */
[----:B------:R-:W-:Y:S01]  /*17a0*/  FMUL.FTZ R153, R135, R86 ;  /* 0x0000005687997220 */ /* 0x000fe20000410000 */
[----:B------:R-:W-:Y:S01]  /*17b0*/  FMUL.FTZ R152, R143, R96 ;  /* 0x000000608f987220 */ /* 0x000fe20000410000 */
[----:B------:R-:W-:Y:S01]  /*17c0*/  SHF.L.U32 R92, R92, 0x10, RZ ;  /* 0x000000105c5c7819 */ /* 0x000fe200000006ff */
[----:B------:R-:W-:Y:S01]  /*17d0*/  FADD.FTZ R41, R41, R85 ;  /* 0x0000005529297221 */ /* 0x000fe20000010000 */
[-C--:B------:R-:W-:Y:S01]  /*17e0*/  FFMA.FTZ R153, R134, R85.reuse, R153 ;  /* 0x0000005586997223 */ /* 0x080fe20000010099 */
[----:B------:R-:W-:Y:S01]  /*17f0*/  FFMA.FTZ R57, R152, R85, R57 ;  /* 0x0000005598397223 */ /* 0x000fe20000010039 */
[----:B------:R-:W-:Y:S01]  /*1800*/  SHF.L.U32 R84, R156, 0x10, RZ ;  /* 0x000000109c547819 */ /* 0x000fe200000006ff */
[----:B------:R-:W-:Y:S02]  /*1810*/  IMAD.U32 R85, R157, 0x10000, RZ ;  /* 0x000100009d557824 */ /* 0x000fe400078e00ff */
[----:B------:R-:W-:Y:S01]  /*1820*/  FMUL.FTZ R157, R139, R92 ;  /* 0x0000005c8b9d7220 */ /* 0x000fe20000410000 */
[----:B------:R-:W-:-:S02]  /*1830*/  IMAD.U32 R94, R94, 0x10000, RZ ;  /* 0x000100005e5e7824 */ /* 0x000fc400078e00ff */
[----:B------:R-:W-:Y:S01]  /*1840*/  FMUL.FTZ R156, R143, R158 ;  /* 0x0000009e8f9c7220 */ /* 0x000fe20000410000 */
[----:B------:R-:W-:Y:S01]  /*1850*/  SHF.L.U32 R90, R90, 0x10, RZ ;  /* 0x000000105a5a7819 */ /* 0x000fe200000006ff */
[----:B------:R-:W-:Y:S01]  /*1860*/  FADD.FTZ R37, R37, R84 ;  /* 0x0000005425257221 */ /* 0x000fe20000010000 */
[----:B------:R-:W-:Y:S01]  /*1870*/  FMUL.FTZ R159, R141, R94 ;  /* 0x0000005e8d9f7220 */ /* 0x000fe20000410000 */
[----:B------:R-:W-:Y:S01]  /*1880*/  FFMA.FTZ R157, R138, R84, R157 ;  /* 0x000000548a9d7223 */ /* 0x000fe2000001009d */
[----:B------:R-:W-:Y:S01]  /*1890*/  FMUL.FTZ R158, R143, R176 ;  /* 0x000000b08f9e7220 */ /* 0x000fe20000410000 */
[----:B------:R-:W-:Y:S01]  /*18a0*/  FFMA.FTZ R53, R156, R84, R53 ;  /* 0x000000549c357223 */ /* 0x000fe20000010035 */
[----:B------:R-:W-:Y:S01]  /*18b0*/  FADD.FTZ R84, R99, R144 ;  /* 0x0000009063547221 */ /* 0x000fe20000010000 */
[----:B------:R-:W-:Y:S01]  /*18c0*/  FFMA.FTZ R177, R145, R144, R177 ;  /* 0x0000009091b17223 */ /* 0x000fe200000100b1 */
[----:B------:R-:W-:Y:S02]  /*18d0*/  IMAD.U32 R88, R88, 0x10000, RZ ;  /* 0x0001000058587824 */ /* 0x000fe400078e00ff */
[----:B------:R-:W-:Y:S01]  /*18e0*/  FMUL.FTZ R155, R137, R90 ;  /* 0x0000005a899b7220 */ /* 0x000fe20000410000 */
[----:B------:R-:W-:Y:S01]  /*18f0*/  FMUL.FTZ R154, R143, R154 ;  /* 0x0000009a8f9a7220 */ /* 0x000fe20000410000 */
        /* <DEDUP_REMOVED lines=36> */
.L_x_88:
[----:B------:R-:W-:Y:S05]  /*1b40*/  BSYNC B0 ;  /* 0x0000000000007941 */ /* 0x000fea0003800000 */
.L_x_87:
        /* <DEDUP_REMOVED lines=21> */
.L_x_107:
[----:B------:R-:W3:Y:S01]  /*1ca0*/  S2R R88, SR_CgaCtaId ;  /* 0x0000000000587919 */ /* 0x000ee20000008800 */
[----:B------:R-:W-:Y:S01]  /*1cb0*/  LOP3.LUT P0, RZ, R106, 0x1f, RZ, 0xc0, !PT ;  /* 0x0000001f6aff7812 */ /* 0x000fe2000780c0ff */
[----:B-1----:R-:W-:Y:S01]  /*1cc0*/  FADD.FTZ R180, R89, R84 ;  /* 0x0000005459b47221 */ /* 0x002fe20000010000 */
[----:B------:R-:W-:Y:S01]  /*1cd0*/  MOV R85, 0x400 ;  /* 0x0000040000557802 */ /* 0x000fe20000000f00 */
[----:B--2---:R-:W-:Y:S01]  /*1ce0*/  FADD.FTZ R181, R91, R86 ;  /* 0x000000565bb57221 */ /* 0x004fe20000010000 */
[----:B------:R-:W-:Y:S05]  /*1cf0*/  WARPSYNC.ALL ;  /* 0x0000000000007948 */ /* 0x000fea0003800000 */
[----:B------:R-:W-:Y:S04]  /*1d00*/  BSSY B0, `(.L_x_90) ;  /* 0x00000ad000007945 */ /* 0x000fe80003800000 */
[----:B------:R-:W-:-:S05]  /*1d10*/  @!P0 LOP3.LUT R97, R97, 0x7, RZ, 0xc0, !PT ;  /* 0x0000000761618812 */ /* 0x000fca00078ec0ff */
[----:B------:R-:W-:Y:S01]  /*1d20*/  @!P0 IMAD.IADD R97, R98, 0x1, R97 ;  /* 0x0000000162618824 */ /* 0x000fe200078e0261 */
        /* <DEDUP_REMOVED lines=8> */
[----:B-----5:R-:W3:Y:S01]  /*1db0*/  LDS.128 R96, [R177+0x4030] ;  /* 0x00403000b1607984 */ /* 0x020ee20000000c00 */
        /* <DEDUP_REMOVED lines=17> */
[----:B------:R-:W-:Y:S01]  /*1ed0*/  FMUL.FTZ R94, R84, UR16 ;  /* 0x00000010545e7c20 */ /* 0x000fe20008410000 */
[----:B------:R-:W-:Y:S06]  /*1ee0*/  @!P4 BRA `(.L_x_91) ;  /* 0x000000080038c947 */ /* 0x000fec0003800000 */
[----:B------:R-:W-:Y:S01]  /*1ef0*/  ISETP.NE.U32.AND P1, PT, RZ, UR8, PT ;  /* 0x00000008ff007c0c */ /* 0x000fe2000bf25070 */
[----:B------:R-:W-:Y:S01]  /*1f00*/  IMAD.MOV.U32 R86, RZ, RZ, R2 ;  /* 0x000000ffff567224 */ /* 0x000fe200078e0002 */
[----:B------:R-:W-:Y:S02]  /*1f10*/  ISETP.NE.AND P0, PT, R174, RZ, PT ;  /* 0x000000ffae00720c */ /* 0x000fe40003f05270 */
[----:B------:R-:W-:Y:S02]  /*1f20*/  ISETP.NE.AND.EX P1, PT, RZ, UR9, PT, P1 ;  /* 0x00000009ff007c0c */ /* 0x000fe4000bf25310 */
[----:B------:R-:W-:Y:S02]  /*1f30*/  FSEL R93, R95, RZ, !P0 ;  /* 0x000000ff5f5d7208 */ /* 0x000fe40004000000 */
[----:B------:R-:W-:Y:S02]  /*1f40*/  ISETP.NE.U32.AND P0, PT, RZ, UR14, PT ;  /* 0x0000000eff007c0c */ /* 0x000fe4000bf05070 */
[----:B------:R-:W-:Y:S01]  /*1f50*/  LOP3.LUT P6, RZ, R86, 0xff, RZ, 0xc0, !PT ;  /* 0x000000ff56ff7812 */ /* 0x000fe200078cc0ff */
[-CC-:B------:R-:W-:Y:S01]  /*1f60*/  FFMA.FTZ R85, R161, R94.reuse, R93.reuse ;  /* 0x0000005ea1557223 */ /* 0x180fe2000001005d */
[----:B------:R-:W-:Y:S01]  /*1f70*/  ISETP.NE.AND.EX P0, PT, RZ, UR15, PT, P0 ;  /* 0x0000000fff007c0c */ /* 0x000fe2000bf05300 */
[-CC-:B------:R-:W-:Y:S01]  /*1f80*/  FFMA.FTZ R88, R166, R94.reuse, R93.reuse ;  /* 0x0000005ea6587223 */ /* 0x180fe2000001005d */
[-C--:B------:R-:W-:Y:S01]  /*1f90*/  FFMA.FTZ R89, R165, R94.reuse, R93 ;  /* 0x0000005ea5597223 */ /* 0x080fe2000001005d */
[----:B------:R-:W-:Y:S01]  /*1fa0*/  FADD.FTZ R84, R0, -R85 ;  /* 0x8000005500547221 */ /* 0x000fe20000010000 */
[----:B------:R-:W-:Y:S01]  /*1fb0*/  FFMA.FTZ R92, R168, R94, R93 ;  /* 0x0000005ea85c7223 */ /* 0x000fe2000001005d */
[C---:B------:R-:W-:Y:S01]  /*1fc0*/  @P1 SHF.L.U32 R85, R68.reuse, 0x10, RZ ;  /* 0x0000001044551819 */ /* 0x040fe200000006ff */
[----:B------:R-:W-:Y:S01]  /*1fd0*/  FADD.FTZ R88, R169, -R88 ;  /* 0x80000058a9587221 */ /* 0x000fe20000010000 */
[----:B------:R-:W-:Y:S01]  /*1fe0*/  FMUL.FTZ R84, R143, R84 ;  /* 0x000000548f547220 */ /* 0x000fe20000410000 */
[----:B------:R-:W-:Y:S01]  /*1ff0*/  @P1 PRMT R86, R68, 0x7632, R86 ;  /* 0x0000763244561816 */ /* 0x000fe20000000056 */
[----:B------:R-:W-:Y:S01]  /*2000*/  FADD.FTZ R92, R171, -R92 ;  /* 0x8000005cab5c7221 */ /* 0x000fe20000010000 */
[----:B------:R-:W-:Y:S01]  /*2010*/  FMUL.FTZ R88, R143, R88 ;  /* 0x000000588f587220 */ /* 0x000fe20000410000 */
[----:B------:R-:W-:Y:S01]  /*2020*/  @P1 FADD.FTZ R84, R84, R85 ;  /* 0x0000005554541221 */ /* 0x000fe20000010000 */
[----:B------:R-:W-:Y:S01]  /*2030*/  @P1 SHF.L.U32 R90, R69, 0x10, RZ ;  /* 0x00000010455a1819 */ /* 0x000fe200000006ff */
[----:B------:R-:W-:Y:S01]  /*2040*/  @P1 IMAD.U32 R87, R86, 0x10000, RZ ;  /* 0x0001000056571824 */ /* 0x000fe200078e00ff */
[----:B------:R-:W-:Y:S01]  /*2050*/  @P0 MOV R85, R100 ;  /* 0x0000006400550202 */ /* 0x000fe20000000f00 */
[----:B------:R-:W-:Y:S01]  /*2060*/  FMUL.FTZ R91, R84, UR17 ;  /* 0x00000011545b7c20 */ /* 0x000fe20008410000 */
[----:B------:R-:W-:Y:S01]  /*2070*/  FADD.FTZ R86, R162, -R89 ;  /* 0x80000059a2567221 */ /* 0x000fe20000010000 */
[----:B------:R-:W-:Y:S01]  /*2080*/  @P1 FADD.FTZ R88, R88, R87 ;  /* 0x0000005758581221 */ /* 0x000fe20000010000 */
[----:B------:R-:W-:Y:S01]  /*2090*/  FMUL.FTZ R92, R143, R92 ;  /* 0x0000005c8f5c7220 */ /* 0x000fe20000410000 */
[----:B------:R-:W-:Y:S01]  /*20a0*/  @P1 SHF.L.U32 R178, R71, 0x10, RZ ;  /* 0x0000001047b21819 */ /* 0x000fe200000006ff */
[----:B------:R-:W-:Y:S01]  /*20b0*/  FMUL.FTZ R87, R143, R86 ;  /* 0x000000568f577220 */ /* 0x000fe20000410000 */
[----:B------:R-:W-:Y:S01]  /*20c0*/  FSEL R182, R91, RZ, P6 ;  /* 0x000000ff5bb67208 */ /* 0x000fe20003000000 */
[----:B------:R-:W-:Y:S01]  /*20d0*/  FMUL.FTZ R96, R88, UR17 ;  /* 0x0000001158607c20 */ /* 0x000fe20008410000 */
[----:B------:R-:W-:Y:S01]  /*20e0*/  @P0 LOP3.LUT P6, RZ, R85, 0xff, RZ, 0xc0, !PT ;  /* 0x000000ff55ff0812 */ /* 0x000fe200078cc0ff */
[----:B------:R-:W-:Y:S01]  /*20f0*/  @P1 FADD.FTZ R87, R87, R90 ;  /* 0x0000005a57571221 */ /* 0x000fe20000010000 */
[----:B------:R-:W-:-:S02]  /*2100*/  @P1 PRMT R86, R69, 0x7632, R86 ;  /* 0x0000763245561816 */ /* 0x000fc40000000056 */
[----:B------:R-:W-:Y:S01]  /*2110*/  @P0 FSEL R85, R91, RZ, P6 ;  /* 0x000000ff5b550208 */ /* 0x000fe20003000000 */
[----:B------:R-:W-:Y:S01]  /*2120*/  FMUL.FTZ R97, R87, UR17 ;  /* 0x0000001157617c20 */ /* 0x000fe20008410000 */
[----:B------:R-:W-:Y:S01]  /*2130*/  LOP3.LUT P6, RZ, R2, 0xff00, RZ, 0xc0, !PT ;  /* 0x0000ff0002ff7812 */ /* 0x000fe200078cc0ff */
[----:B------:R-:W-:Y:S02]  /*2140*/  @P1 IMAD.U32 R89, R86, 0x10000, RZ ;  /* 0x0001000056591824 */ /* 0x000fe400078e00ff */
[----:B------:R-:W-:Y:S01]  /*2150*/  FFMA.FTZ R91, R163, R94, R93 ;  /* 0x0000005ea35b7223 */ /* 0x000fe2000001005d */
[----:B------:R-:W-:Y:S01]  /*2160*/  FSEL R183, R96, RZ, P6 ;  /* 0x000000ff60b77208 */ /* 0x000fe20003000000 */
[----:B------:R-:W-:Y:S01]  /*2170*/  @P1 FADD.FTZ R92, R92, R89 ;  /* 0x000000595c5c1221 */ /* 0x000fe20000010000 */
[----:B------:R-:W-:Y:S01]  /*2180*/  @P0 LOP3.LUT P6, RZ, R100, 0xff00, RZ, 0xc0, !PT ;  /* 0x0000ff0064ff0812 */ /* 0x000fe200078cc0ff */
[----:B------:R-:W-:Y:S01]  /*2190*/  FADD.FTZ R90, R160, -R91 ;  /* 0x8000005ba05a7221 */ /* 0x000fe20000010000 */
[----:B------:R-:W-:Y:S01]  /*21a0*/  @P1 SHF.L.U32 R89, R70, 0x10, RZ ;  /* 0x0000001046591819 */ /* 0x000fe200000006ff */
[----:B------:R-:W-:Y:S01]  /*21b0*/  FMUL.FTZ R99, R92, UR17 ;  /* 0x000000115c637c20 */ /* 0x000fe20008410000 */
[----:B------:R-:W-:Y:S01]  /*21c0*/  @P0 FSEL R86, R96, RZ, P6 ;  /* 0x000000ff60560208 */ /* 0x000fe20003000000 */
[----:B------:R-:W-:Y:S01]  /*21d0*/  FMUL.FTZ R90, R143, R90 ;  /* 0x0000005a8f5a7220 */ /* 0x000fe20000410000 */
[----:B------:R-:W-:Y:S01]  /*21e0*/  LOP3.LUT P6, RZ, R2, 0xff0000, RZ, 0xc0, !PT ;  /* 0x00ff000002ff7812 */ /* 0x000fe200078cc0ff */
[-CC-:B------:R-:W-:Y:S01]  /*21f0*/  FFMA.FTZ R96, R170, R94.reuse, R93.reuse ;  /* 0x0000005eaa607223 */ /* 0x180fe2000001005d */
[----:B------:R-:W-:Y:S01]  /*2200*/  FFMA.FTZ R91, R167, R94, R93 ;  /* 0x0000005ea75b7223 */ /* 0x000fe2000001005d */
[--C-:B------:R-:W-:Y:S01]  /*2210*/  @P1 FADD.FTZ R90, R90, R89.reuse ;  /* 0x000000595a5a1221 */ /* 0x100fe20000010000 */
[----:B------:R-:W-:Y:S01]  /*2220*/  FSEL R184, R97, RZ, P6 ;  /* 0x000000ff61b87208 */ /* 0x000fe20003000000 */
[----:B------:R-:W-:Y:S01]  /*2230*/  FADD.FTZ R96, R173, -R96 ;  /* 0x80000060ad607221 */ /* 0x000fe20000010000 */
[----:B------:R-:W-:Y:S01]  /*2240*/  @P0 LOP3.LUT P6, RZ, R100, 0xff0000, RZ, 0xc0, !PT ;  /* 0x00ff000064ff0812 */ /* 0x000fe200078cc0ff */
[----:B------:R-:W-:Y:S01]  /*2250*/  FMUL.FTZ R176, R90, UR17 ;  /* 0x000000115ab07c20 */ /* 0x000fe20008410000 */
[----:B------:R-:W-:Y:S01]  /*2260*/  @P1 PRMT R89, R70, 0x7632, R89 ;  /* 0x0000763246591816 */ /* 0x000fe20000000059 */
[----:B------:R-:W-:Y:S01]  /*2270*/  FMUL.FTZ R96, R143, R96 ;  /* 0x000000608f607220 */ /* 0x000fe20000410000 */
[----:B------:R-:W-:Y:S01]  /*2280*/  @P0 FSEL R97, R97, RZ, P6 ;  /* 0x000000ff61610208 */ /* 0x000fe20003000000 */
[--C-:B------:R-:W-:Y:S01]  /*2290*/  FADD.FTZ R98, R164, -R91.reuse ;  /* 0x8000005ba4627221 */ /* 0x100fe20000010000 */
[----:B------:R-:W-:Y:S01]  /*22a0*/  LOP3.LUT P6, RZ, R2, 0xff000000, RZ, 0xc0, !PT ;  /* 0xff00000002ff7812 */ /* 0x000fe200078cc0ff */
[----:B------:R-:W-:Y:S01]  /*22b0*/  @P1 IMAD.U32 R89, R89, 0x10000, RZ ;  /* 0x0001000059591824 */ /* 0x000fe200078e00ff */
[----:B------:R-:W-:-:S02]  /*22c0*/  @P1 PRMT R91, R71, 0x7632, R91 ;  /* 0x00007632475b1816 */ /* 0x000fc4000000005b */
[----:B------:R-:W-:Y:S01]  /*22d0*/  FSEL R185, R99, RZ, P6 ;  /* 0x000000ff63b97208 */ /* 0x000fe20003000000 */
[----:B------:R-:W-:Y:S01]  /*22e0*/  @P1 FADD.FTZ R96, R96, R89 ;  /* 0x0000005960601221 */ /* 0x000fe20000010000 */
[----:B------:R-:W-:Y:S01]  /*22f0*/  @P0 LOP3.LUT P6, RZ, R100, 0xff000000, RZ, 0xc0, !PT ;  /* 0xff00000064ff0812 */ /* 0x000fe200078cc0ff */
[----:B------:R-:W-:Y:S01]  /*2300*/  FMUL.FTZ R89, R143, R98 ;  /* 0x000000628f597220 */ /* 0x000fe20000410000 */
[----:B------:R-:W-:Y:S01]  /*2310*/  FFMA.FTZ R98, R172, R94, R93 ;  /* 0x0000005eac627223 */ /* 0x000fe2000001005d */
[----:B------:R-:W-:Y:S01]  /*2320*/  FMUL.FTZ R177, R96, UR17 ;  /* 0x0000001160b17c20 */ /* 0x000fe20008410000 */
[----:B------:R-:W-:Y:S01]  /*2330*/  @P0 FSEL R99, R99, RZ, P6 ;  /* 0x000000ff63630208 */ /* 0x000fe20003000000 */
[----:B------:R-:W-:Y:S01]  /*2340*/  @P1 FADD.FTZ R89, R89, R178 ;  /* 0x000000b259591221 */ /* 0x000fe20000010000 */
[----:B------:R-:W-:Y:S01]  /*2350*/  LOP3.LUT P6, RZ, R3, 0xff, RZ, 0xc0, !PT ;  /* 0x000000ff03ff7812 */ /* 0x000fe200078cc0ff */
[----:B------:R-:W-:Y:S01]  /*2360*/  FADD.FTZ R98, R175, -R98 ;  /* 0x80000062af627221 */ /* 0x000fe20000010000 */
[----:B------:R-:W-:-:S02]  /*2370*/  @P1 IMAD.U32 R180, R91, 0x10000, RZ ;  /* 0x000100005bb41824 */ /* 0x000fc400078e00ff */
[----:B------:R-:W-:Y:S01]  /*2380*/  FMUL.FTZ R179, R89, UR17 ;  /* 0x0000001159b37c20 */ /* 0x000fe20008410000 */
[C---:B------:R-:W-:Y:S01]  /*2390*/  FSEL R186, R176.reuse, RZ, P6 ;  /* 0x000000ffb0ba7208 */ /* 0x040fe20003000000 */
[----:B------:R-:W-:Y:S01]  /*23a0*/  FMUL.FTZ R91, R143, R98 ;  /* 0x000000628f5b7220 */ /* 0x000fe20000410000 */
[----:B------:R-:W-:Y:S02]  /*23b0*/  @P0 LOP3.LUT P6, RZ, R101, 0xff, RZ, 0xc0, !PT ;  /* 0x000000ff65ff0812 */ /* 0x000fe400078cc0ff */
[----:B------:R-:W-:Y:S01]  /*23c0*/  @P0 F2FP.BF16.F32.PACK_AB R97, RZ, R97 ;  /* 0x00000061ff61023e */ /* 0x000fe200000010ff */
[----:B------:R-:W-:Y:S01]  /*23d0*/  @P1 FADD.FTZ R91, R91, R180 ;  /* 0x000000b45b5b1221 */ /* 0x000fe20000010000 */
[----:B------:R-:W-:Y:S02]  /*23e0*/  @P0 FSEL R176, R176, RZ, P6 ;  /* 0x000000ffb0b00208 */ /* 0x000fe40003000000 */
[----:B------:R-:W-:Y:S01]  /*23f0*/  LOP3.LUT P6, RZ, R3, 0xff00, RZ, 0xc0, !PT ;  /* 0x0000ff0003ff7812 */ /* 0x000fe200078cc0ff */
[----:B------:R-:W-:Y:S01]  /*2400*/  FMUL.FTZ R181, R91, UR17 ;  /* 0x000000115bb57c20 */ /* 0x000fe20008410000 */
[----:B------:R-:W-:-:S02]  /*2410*/  ISETP.NE.U32.AND P1, PT, RZ, UR18, PT ;  /* 0x00000012ff007c0c */ /* 0x000fc4000bf25070 */
[----:B------:R-:W-:Y:S02]  /*2420*/  FSEL R187, R177, RZ, P6 ;  /* 0x000000ffb1bb7208 */ /* 0x000fe40003000000 */
[----:B------:R-:W-:Y:S02]  /*2430*/  @P0 LOP3.LUT P6, RZ, R101, 0xff00, RZ, 0xc0, !PT ;  /* 0x0000ff0065ff0812 */ /* 0x000fe400078cc0ff */
[----:B------:R-:W-:Y:S02]  /*2440*/  ISETP.NE.AND.EX P1, PT, RZ, UR19, PT, P1 ;  /* 0x00000013ff007c0c */ /* 0x000fe4000bf25310 */
[----:B------:R-:W-:Y:S02]  /*2450*/  @P0 FSEL R178, R177, RZ, P6 ;  /* 0x000000ffb1b20208 */ /* 0x000fe40003000000 */
[----:B------:R-:W-:Y:S02]  /*2460*/  LOP3.LUT P6, RZ, R3, 0xff0000, RZ, 0xc0, !PT ;  /* 0x00ff000003ff7812 */ /* 0x000fe400078cc0ff */
[----:B------:R-:W-:-:S02]  /*2470*/  @P0 F2FP.BF16.F32.PACK_AB R176, RZ, R176 ;  /* 0x000000b0ffb0023e */ /* 0x000fc400000010ff */
[----:B------:R-:W-:Y:S02]  /*2480*/  FSEL R188, R179, RZ, P6 ;  /* 0x000000ffb3bc7208 */ /* 0x000fe40003000000 */
[----:B------:R-:W-:Y:S02]  /*2490*/  @P0 LOP3.LUT P6, RZ, R101, 0xff0000, RZ, 0xc0, !PT ;  /* 0x00ff000065ff0812 */ /* 0x000fe400078cc0ff */
[----:B------:R-:W-:Y:S02]  /*24a0*/  @P0 F2FP.BF16.F32.PACK_AB R99, RZ, R99 ;  /* 0x00000063ff63023e */ /* 0x000fe400000010ff */
[----:B------:R-:W-:Y:S02]  /*24b0*/  @P0 FSEL R179, R179, RZ, P6 ;  /* 0x000000ffb3b30208 */ /* 0x000fe40003000000 */
[----:B------:R-:W-:Y:S02]  /*24c0*/  LOP3.LUT P6, RZ, R3, 0xff000000, RZ, 0xc0, !PT ;  /* 0xff00000003ff7812 */ /* 0x000fe400078cc0ff */
[----:B------:R-:W-:-:S02]  /*24d0*/  @P1 F2FP.BF16.F32.PACK_AB R90, RZ, R90 ;  /* 0x0000005aff5a123e */ /* 0x000fc400000010ff */
[----:B------:R-:W-:Y:S02]  /*24e0*/  FSEL R189, R181, RZ, P6 ;  /* 0x000000ffb5bd7208 */ /* 0x000fe40003000000 */
[----:B------:R-:W-:Y:S02]  /*24f0*/  @P0 LOP3.LUT P6, RZ, R101, 0xff000000, RZ, 0xc0, !PT ;  /* 0xff00000065ff0812 */ /* 0x000fe400078cc0ff */
[----:B------:R-:W-:Y:S02]  /*2500*/  @P1 F2FP.BF16.F32.PACK_AB R89, RZ, R89 ;  /* 0x00000059ff59123e */ /* 0x000fe400000010ff */
[----:B------:R-:W-:Y:S02]  /*2510*/  @P0 FSEL R181, R181, RZ, P6 ;  /* 0x000000ffb5b50208 */ /* 0x000fe40003000000 */
[----:B------:R-:W-:Y:S02]  /*2520*/  ISETP.NE.U32.AND P6, PT, RZ, UR18, PT ;  /* 0x00000012ff007c0c */ /* 0x000fe4000bfc5070 */
[----:B------:R-:W-:-:S02]  /*2530*/  @P1 F2FP.BF16.F32.PACK_AB R180, RZ, R91 ;  /* 0x0000005bffb4123e */ /* 0x000fc400000010ff */
[----:B------:R-:W-:Y:S02]  /*2540*/  ISETP.NE.AND.EX P6, PT, RZ, UR19, PT, P6 ;  /* 0x00000013ff007c0c */ /* 0x000fe4000bfc5360 */
[----:B------:R-:W-:Y:S02]  /*2550*/  @P1 PRMT R78, R90, 0x7610, R78 ;  /* 0x000076105a4e1816 */ /* 0x000fe4000000004e */
[----:B------:R-:W-:Y:S02]  /*2560*/  @P1 F2FP.BF16.F32.PACK_AB R93, RZ, R88 ;  /* 0x00000058ff5d123e */ /* 0x000fe400000010ff */
[----:B------:R-:W-:Y:S02]  /*2570*/  @P1 PRMT R79, R89, 0x7610, R79 ;  /* 0x00007610594f1816 */ /* 0x000fe4000000004f */
[----:B------:R-:W0:Y:S01]  /*2580*/  LDC.64 R88, c[0x0][0x2f8] ;  /* 0x0000be00ff587b82 */ /* 0x000e220000000a00 */
[----:B------:R-:W-:Y:S02]  /*2590*/  @P1 F2FP.BF16.F32.PACK_AB R84, RZ, R84 ;  /* 0x00000054ff54123e */ /* 0x000fe400000010ff */
[----:B------:R-:W-:-:S02]  /*25a0*/  @P1 F2FP.BF16.F32.PACK_AB R87, RZ, R87 ;  /* 0x00000057ff57123e */ /* 0x000fc400000010ff */
[----:B------:R-:W-:Y:S02]  /*25b0*/  @P1 F2FP.BF16.F32.PACK_AB R98, RZ, R92 ;  /* 0x0000005cff62123e */ /* 0x000fe400000010ff */
[----:B------:R-:W-:Y:S01]  /*25c0*/  @P1 F2FP.BF16.F32.PACK_AB R177, RZ, R96 ;  /* 0x00000060ffb1123e */ /* 0x000fe200000010ff */
[----:B------:R-:W1:Y:S01]  /*25d0*/  @P6 LDC.64 R90, c[0x0][0x308] ;  /* 0x0000c200ff5a6b82 */ /* 0x000e620000000a00 */
[----:B------:R-:W-:Y:S02]  /*25e0*/  @P1 PRMT R76, R84, 0x7610, R76 ;  /* 0x00007610544c1816 */ /* 0x000fe4000000004c */
[----:B------:R-:W-:Y:S02]  /*25f0*/  @P1 PRMT R77, R87, 0x7610, R77 ;  /* 0x00007610574d1816 */ /* 0x000fe4000000004d */
[----:B------:R-:W-:Y:S02]  /*2600*/  @P0 F2FP.BF16.F32.PACK_AB R92, RZ, R85 ;  /* 0x00000055ff5c023e */ /* 0x000fe400000010ff */
[----:B------:R-:W-:-:S02]  /*2610*/  @P0 F2FP.BF16.F32.PACK_AB R179, RZ, R179 ;  /* 0x000000b3ffb3023e */ /* 0x000fc400000010ff */
[----:B------:R-:W-:Y:S02]  /*2620*/  @P1 PRMT R76, R76, 0x5410, R93 ;  /* 0x000054104c4c1816 */ /* 0x000fe4000000005d */
[----:B------:R-:W-:Y:S02]  /*2630*/  @P1 PRMT R77, R77, 0x5410, R98 ;  /* 0x000054104d4d1816 */ /* 0x000fe40000000062 */
[----:B------:R-:W-:Y:S02]  /*2640*/  @P1 PRMT R78, R78, 0x5410, R177 ;  /* 0x000054104e4e1816 */ /* 0x000fe400000000b1 */
[----:B------:R-:W-:Y:S01]  /*2650*/  @P1 PRMT R79, R79, 0x5410, R180 ;  /* 0x000054104f4f1816 */ /* 0x000fe200000000b4 */
[----:B0-----:R-:W-:Y:S01]  /*2660*/  IMAD.WIDE.U32 R88, R142, 0x10, R88 ;  /* 0x000000108e587825 */ /* 0x001fe200078e0058 */
[----:B------:R-:W-:Y:S02]  /*2670*/  @P0 PRMT R80, R92, 0x7610, R80 ;  /* 0x000076105c500816 */ /* 0x000fe40000000050 */
[----:B------:R-:W-:-:S02]  /*2680*/  @P0 F2FP.BF16.F32.PACK_AB R96, RZ, R86 ;  /* 0x00000056ff60023e */ /* 0x000fc400000010ff */
[----:B------:R-:W-:Y:S02]  /*2690*/  @P0 F2FP.BF16.F32.PACK_AB R178, RZ, R178 ;  /* 0x000000b2ffb2023e */ /* 0x000fe400000010ff */
[----:B------:R-:W-:Y:S01]  /*26a0*/  @P0 F2FP.BF16.F32.PACK_AB R181, RZ, R181 ;  /* 0x000000b5ffb5023e */ /* 0x000fe200000010ff */
[----:B-1----:R-:W-:Y:S01]  /*26b0*/  @P6 IMAD.WIDE.U32 R90, R142, 0x10, R90 ;  /* 0x000000108e5a6825 */ /* 0x002fe200078e005a */
[----:B------:R-:W-:Y:S02]  /*26c0*/  @P0 PRMT R81, R97, 0x7610, R81 ;  /* 0x0000761061510816 */ /* 0x000fe40000000051 */
[----:B------:R-:W-:Y:S02]  /*26d0*/  @P0 PRMT R82, R176, 0x7610, R82 ;  /* 0x00007610b0520816 */ /* 0x000fe40000000052 */
[----:B------:R-:W-:Y:S01]  /*26e0*/  @P0 PRMT R83, R179, 0x7610, R83 ;  /* 0x00007610b3530816 */ /* 0x000fe20000000053 */
[----:B------:R0:W-:Y:S01]  /*26f0*/  @P6 STG.E.128 desc[UR4][R90.64], R76 ;  /* 0x0000004c5a006986 */ /* 0x0001e2000c101d04 */
[----:B------:R-:W-:-:S02]  /*2700*/  @P0 LEA R92, P1, R142, UR14, 0x4 ;  /* 0x0000000e8e5c0c11 */ /* 0x000fc4000f8220ff */
[----:B------:R-:W-:Y:S02]  /*2710*/  F2FP.BF16.F32.PACK_AB R86, R187, R186 ;  /* 0x000000babb56723e */ /* 0x000fe400000010ff */
[----:B------:R-:W-:Y:S02]  /*2720*/  F2FP.BF16.F32.PACK_AB R85, R185, R184 ;  /* 0x000000b8b955723e */ /* 0x000fe400000010ff */
[----:B------:R-:W-:Y:S02]  /*2730*/  F2FP.BF16.F32.PACK_AB R84, R183, R182 ;  /* 0x000000b6b754723e */ /* 0x000fe400000010ff */
[----:B------:R-:W-:Y:S02]  /*2740*/  F2FP.BF16.F32.PACK_AB R87, R189, R188 ;  /* 0x000000bcbd57723e */ /* 0x000fe400000010ff */
[----:B------:R-:W-:Y:S02]  /*2750*/  @P0 PRMT R80, R80, 0x5410, R96 ;  /* 0x0000541050500816 */ /* 0x000fe40000000060 */
[----:B------:R-:W-:Y:S01]  /*2760*/  @P0 PRMT R81, R81, 0x5410, R99 ;  /* 0x0000541051510816 */ /* 0x000fe20000000063 */
[----:B------:R0:W-:Y:S01]  /*2770*/  STG.E.128 desc[UR4][R88.64], R84 ;  /* 0x0000005458007986 */ /* 0x0001e2000c101d04 */
[----:B------:R-:W-:-:S02]  /*2780*/  @P0 LEA.HI.X R93, R142, UR15, RZ, 0x4, P1 ;  /* 0x0000000f8e5d0c11 */ /* 0x000fc400088f24ff */
[----:B------:R-:W-:Y:S02]  /*2790*/  @P0 PRMT R82, R82, 0x5410, R178 ;  /* 0x0000541052520816 */ /* 0x000fe400000000b2 */
[----:B------:R-:W-:Y:S02]  /*27a0*/  @P0 PRMT R83, R83, 0x5410, R181 ;  /* 0x0000541053530816 */ /* 0x000fe400000000b5 */
[----:B------:R-:W-:-:S03]  /*27b0*/  IADD3 R142, R142, 0x100, RZ ;  /* 0x000001008e8e7810 */ /* 0x000fc60007ffe0ff */
[----:B------:R0:W-:Y:S04]  /*27c0*/  @P0 STG.E.128 desc[UR4][R92.64], R80 ;  /* 0x000000505c000986 */ /* 0x0001e8000c101d04 */
.L_x_91:
[----:B------:R-:W-:Y:S05]  /*27d0*/  BSYNC B0 ;  /* 0x0000000000007941 */ /* 0x000fea0003800000 */
.L_x_90:
[----:B------:R-:W-:Y:S04]  /*27e0*/  BSSY B0, `(.L_x_92) ;  /* 0x000008f000007945 */ /* 0x000fe80003800000 */
[----:B------:R-:W-:Y:S05]  /*27f0*/  @!P3 BRA `(.L_x_93) ;  /* 0x000000080034b947 */ /* 0x000fea0003800000 */
[----:B------:R-:W-:Y:S02]  /*2800*/  ISETP.NE.U32.AND P1, PT, RZ, UR8, PT ;  /* 0x00000008ff007c0c */ /* 0x000fe4000bf25070 */
[----:B------:R-:W-:Y:S02]  /*2810*/  ISETP.NE.AND P0, PT, R174, RZ, PT ;  /* 0x000000ffae00720c */ /* 0x000fe40003f05270 */
[----:B------:R-:W-:Y:S02]  /*2820*/  ISETP.NE.AND.EX P1, PT, RZ, UR9, PT, P1 ;  /* 0x00000009ff007c0c */ /* 0x000fe4000bf25310 */
[----:B------:R-:W-:Y:S02]  /*2830*/  FSEL R99, R95, RZ, !P0 ;  /* 0x000000ff5f637208 */ /* 0x000fe40004000000 */
[----:B------:R-:W-:Y:S02]  /*2840*/  ISETP.NE.U32.AND P0, PT, RZ, UR14, PT ;  /* 0x0000000eff007c0c */ /* 0x000fe4000bf05070 */
[----:B0-----:R-:W-:Y:S01]  /*2850*/  MOV R86, R104 ;  /* 0x0000006800567202 */ /* 0x001fe20000000f00 */
[-CC-:B------:R-:W-:Y:S01]  /*2860*/  FFMA.FTZ R85, R145, R94.reuse, R99.reuse ;  /* 0x0000005e91557223 */ /* 0x180fe20000010063 */
[----:B------:R-:W-:Y:S01]  /*2870*/  ISETP.NE.AND.EX P0, PT, RZ, UR15, PT, P0 ;  /* 0x0000000fff007c0c */ /* 0x000fe2000bf05300 */
[-C--:B------:R-:W-:Y:S01]  /*2880*/  FFMA.FTZ R88, R152, R94.reuse, R99 ;  /* 0x0000005e98587223 */ /* 0x080fe20000010063 */
[----:B------:R-:W-:Y:S01]  /*2890*/  LOP3.LUT P6, RZ, R86, 0xff, RZ, 0xc0, !PT ;  /* 0x000000ff56ff7812 */ /* 0x000fe200078cc0ff */
[----:B------:R-:W-:Y:S01]  /*28a0*/  FADD.FTZ R84, R144, -R85 ;  /* 0x8000005590547221 */ /* 0x000fe20000010000 */
[----:B------:R-:W-:Y:S01]  /*28b0*/  FFMA.FTZ R89, R147, R94, R99 ;  /* 0x0000005e93597223 */ /* 0x000fe20000010063 */
[C---:B------:R-:W-:Y:S01]  /*28c0*/  @P1 IMAD.U32 R85, R72.reuse, 0x10000, RZ ;  /* 0x0001000048551824 */ /* 0x040fe200078e00ff */
[----:B------:R-:W-:Y:S01]  /*28d0*/  @P1 PRMT R86, R72, 0x7632, R86 ;  /* 0x0000763248561816 */ /* 0x000fe20000000056 */
[----:B------:R-:W-:Y:S01]  /*28e0*/  FMUL.FTZ R84, R143, R84 ;  /* 0x000000548f547220 */ /* 0x000fe20000410000 */
[----:B------:R-:W-:Y:S01]  /*28f0*/  FADD.FTZ R88, R153, -R88 ;  /* 0x8000005899587221 */ /* 0x000fe20000010000 */
[----:B------:R-:W-:Y:S01]  /*2900*/  @P1 IMAD.U32 R90, R73, 0x10000, RZ ;  /* 0x00010000495a1824 */ /* 0x000fe200078e00ff */
[----:B------:R-:W-:Y:S01]  /*2910*/  @P1 SHF.L.U32 R87, R86, 0x10, RZ ;  /* 0x0000001056571819 */ /* 0x000fe200000006ff */
[----:B------:R-:W-:Y:S01]  /*2920*/  @P1 FADD.FTZ R84, R84, R85 ;  /* 0x0000005554541221 */ /* 0x000fe20000010000 */
[----:B------:R-:W-:Y:S01]  /*2930*/  FMUL.FTZ R88, R143, R88 ;  /* 0x000000588f587220 */ /* 0x000fe20000410000 */
[----:B------:R-:W-:-:S02]  /*2940*/  @P0 IMAD.MOV.U32 R85, RZ, RZ, R102 ;  /* 0x000000ffff550224 */ /* 0x000fc400078e0066 */
[----:B------:R-:W-:Y:S01]  /*2950*/  FADD.FTZ R86, R146, -R89 ;  /* 0x8000005992567221 */ /* 0x000fe20000010000 */
[----:B------:R-:W-:Y:S01]  /*2960*/  FMUL.FTZ R91, R84, UR17 ;  /* 0x00000011545b7c20 */ /* 0x000fe20008410000 */
[----:B------:R-:W-:Y:S01]  /*2970*/  @P1 FADD.FTZ R88, R88, R87 ;  /* 0x0000005758581221 */ /* 0x000fe20000010000 */
[--C-:B------:R-:W-:Y:S01]  /*2980*/  FFMA.FTZ R92, R154, R94, R99.reuse ;  /* 0x0000005e9a5c7223 */ /* 0x100fe20000010063 */
[----:B------:R-:W-:Y:S01]  /*2990*/  FMUL.FTZ R87, R143, R86 ;  /* 0x000000568f577220 */ /* 0x000fe20000410000 */
[----:B------:R-:W-:Y:S01]  /*29a0*/  @P1 PRMT R86, R73, 0x7632, R86 ;  /* 0x0000763249561816 */ /* 0x000fe20000000056 */
[----:B------:R-:W-:Y:S01]  /*29b0*/  FMUL.FTZ R93, R88, UR17 ;  /* 0x00000011585d7c20 */ /* 0x000fe20008410000 */
        /* <DEDUP_REMOVED lines=11> */
[----:B------:R-:W-:Y:S01]  /*2a70*/  @P1 FADD.FTZ R92, R92, R89 ;  /* 0x000000595c5c1221 */ /* 0x000fe20000010000 */
[----:B------:R-:W-:Y:S01]  /*2a80*/  FSEL R180, R93, RZ, P6 ;  /* 0x000000ff5db47208 */ /* 0x000fe20003000000 */
[----:B------:R-:W-:Y:S01]  /*2a90*/  FADD.FTZ R90, R148, -R91 ;  /* 0x8000005b945a7221 */ /* 0x000fe20000010000 */
[----:B------:R-:W-:Y:S01]  /*2aa0*/  @P0 LOP3.LUT P6, RZ, R102, 0xff00, RZ, 0xc0, !PT ;  /* 0x0000ff0066ff0812 */ /* 0x000fe200078cc0ff */
[----:B------:R-:W-:Y:S01]  /*2ab0*/  FMUL.FTZ R97, R92, UR17 ;  /* 0x000000115c617c20 */ /* 0x000fe20008410000 */
[----:B------:R-:W-:-:S02]  /*2ac0*/  @P1 IMAD.U32 R89, R74, 0x10000, RZ ;  /* 0x000100004a591824 */ /* 0x000fc400078e00ff */
[----:B------:R-:W-:Y:S01]  /*2ad0*/  FMUL.FTZ R90, R143, R90 ;  /* 0x0000005a8f5a7220 */ /* 0x000fe20000410000 */
[----:B------:R-:W-:Y:S01]  /*2ae0*/  @P0 FSEL R86, R93, RZ, P6 ;  /* 0x000000ff5d560208 */ /* 0x000fe20003000000 */
[----:B------:R-:W-:Y:S01]  /*2af0*/  FADD.FTZ R96, R157, -R96 ;  /* 0x800000609d607221 */ /* 0x000fe20000010000 */
[----:B------:R-:W-:Y:S01]  /*2b00*/  LOP3.LUT P6, RZ, R104, 0xff0000, RZ, 0xc0, !PT ;  /* 0x00ff000068ff7812 */ /* 0x000fe200078cc0ff */
[--C-:B------:R-:W-:Y:S01]  /*2b10*/  @P1 FADD.FTZ R90, R90, R89.reuse ;  /* 0x000000595a5a1221 */ /* 0x100fe20000010000 */
[----:B------:R-:W-:Y:S01]  /*2b20*/  @P1 PRMT R89, R74, 0x7632, R89 ;  /* 0x000076324a591816 */ /* 0x000fe20000000059 */
[----:B------:R-:W-:Y:S01]  /*2b30*/  FFMA.FTZ R91, R151, R94, R99 ;  /* 0x0000005e975b7223 */ /* 0x000fe20000010063 */
[----:B------:R-:W-:Y:S01]  /*2b40*/  FSEL R181, R95, RZ, P6 ;  /* 0x000000ff5fb57208 */ /* 0x000fe20003000000 */
[----:B------:R-:W-:Y:S01]  /*2b50*/  FMUL.FTZ R93, R90, UR17 ;  /* 0x000000115a5d7c20 */ /* 0x000fe20008410000 */
[----:B------:R-:W-:Y:S01]  /*2b60*/  @P0 LOP3.LUT P6, RZ, R102, 0xff0000, RZ, 0xc0, !PT ;  /* 0x00ff000066ff0812 */ /* 0x000fe200078cc0ff */
[----:B------:R-:W-:Y:S01]  /*2b70*/  @P1 IMAD.U32 R176, R75, 0x10000, RZ ;  /* 0x000100004bb01824 */ /* 0x000fe200078e00ff */
[----:B------:R-:W-:Y:S01]  /*2b80*/  @P1 SHF.L.U32 R98, R89, 0x10, RZ ;  /* 0x0000001059621819 */ /* 0x000fe200000006ff */
[----:B------:R-:W-:Y:S01]  /*2b90*/  FMUL.FTZ R89, R143, R96 ;  /* 0x000000608f597220 */ /* 0x000fe20000410000 */
[----:B------:R-:W-:Y:S01]  /*2ba0*/  @P0 FSEL R95, R95, RZ, P6 ;  /* 0x000000ff5f5f0208 */ /* 0x000fe20003000000 */
[----:B------:R-:W-:Y:S01]  /*2bb0*/  FADD.FTZ R96, R150, -R91 ;  /* 0x8000005b96607221 */ /* 0x000fe20000010000 */
[----:B------:R-:W-:Y:S01]  /*2bc0*/  LOP3.LUT P6, RZ, R104, 0xff000000, RZ, 0xc0, !PT ;  /* 0xff00000068ff7812 */ /* 0x000fe200078cc0ff */
[----:B------:R-:W-:Y:S01]  /*2bd0*/  @P1 FADD.FTZ R89, R89, R98 ;  /* 0x0000006259591221 */ /* 0x000fe20000010000 */
[----:B------:R-:W-:Y:S01]  /*2be0*/  FFMA.FTZ R94, R158, R94, R99 ;  /* 0x0000005e9e5e7223 */ /* 0x000fe20000010063 */
[----:B------:R-:W-:Y:S01]  /*2bf0*/  FMUL.FTZ R91, R143, R96 ;  /* 0x000000608f5b7220 */ /* 0x000fe20000410000 */
[----:B------:R-:W-:Y:S01]  /*2c00*/  FSEL R182, R97, RZ, P6 ;  /* 0x000000ff61b67208 */ /* 0x000fe20003000000 */
[----:B------:R-:W-:Y:S01]  /*2c10*/  FMUL.FTZ R96, R89, UR17 ;  /* 0x0000001159607c20 */ /* 0x000fe20008410000 */
[----:B------:R-:W-:Y:S01]  /*2c20*/  @P0 LOP3.LUT P6, RZ, R102, 0xff000000, RZ, 0xc0, !PT ;  /* 0xff00000066ff0812 */ /* 0x000fe200078cc0ff */
[----:B------:R-:W-:Y:S01]  /*2c30*/  @P1 FADD.FTZ R91, R91, R176 ;  /* 0x000000b05b5b1221 */ /* 0x000fe20000010000 */
[----:B------:R-:W-:Y:S01]  /*2c40*/  FADD.FTZ R94, R159, -R94 ;  /* 0x8000005e9f5e7221 */ /* 0x000fe20000010000 */
[----:B------:R-:W-:-:S02]  /*2c50*/  @P0 F2FP.BF16.F32.PACK_AB R95, RZ, R95 ;  /* 0x0000005fff5f023e */ /* 0x000fc400000010ff */
[----:B------:R-:W-:Y:S01]  /*2c60*/  @P0 FSEL R97, R97, RZ, P6 ;  /* 0x000000ff61610208 */ /* 0x000fe20003000000 */
[----:B------:R-:W-:Y:S01]  /*2c70*/  FMUL.FTZ R99, R91, UR17 ;  /* 0x000000115b637c20 */ /* 0x000fe20008410000 */
[----:B------:R-:W-:Y:S01]  /*2c80*/  LOP3.LUT P6, RZ, R105, 0xff, RZ, 0xc0, !PT ;  /* 0x000000ff69ff7812 */ /* 0x000fe200078cc0ff */
[----:B------:R-:W-:Y:S01]  /*2c90*/  FMUL.FTZ R94, R143, R94 ;  /* 0x0000005e8f5e7220 */ /* 0x000fe20000410000 */
[----:B------:R-:W-:Y:S02]  /*2ca0*/  @P0 F2FP.BF16.F32.PACK_AB R97, RZ, R97 ;  /* 0x00000061ff61023e */ /* 0x000fe400000010ff */
[----:B------:R-:W-:Y:S02]  /*2cb0*/  FSEL R183, R93, RZ, P6 ;  /* 0x000000ff5db77208 */ /* 0x000fe40003000000 */
[----:B------:R-:W-:Y:S02]  /*2cc0*/  @P0 LOP3.LUT P6, RZ, R103, 0xff, RZ, 0xc0, !PT ;  /* 0x000000ff67ff0812 */ /* 0x000fe400078cc0ff */
[----:B------:R-:W-:-:S02]  /*2cd0*/  @P0 PRMT R81, R95, 0x7610, R81 ;  /* 0x000076105f510816 */ /* 0x000fc40000000051 */
[----:B------:R-:W-:Y:S02]  /*2ce0*/  @P0 FSEL R98, R93, RZ, P6 ;  /* 0x000000ff5d620208 */ /* 0x000fe40003000000 */
[----:B------:R-:W-:Y:S02]  /*2cf0*/  LOP3.LUT P6, RZ, R105, 0xff00, RZ, 0xc0, !PT ;  /* 0x0000ff0069ff7812 */ /* 0x000fe400078cc0ff */
[----:B------:R-:W-:Y:S02]  /*2d00*/  @P1 PRMT R93, R75, 0x7632, R93 ;  /* 0x000076324b5d1816 */ /* 0x000fe4000000005d */
[----:B------:R-:W-:Y:S02]  /*2d10*/  FSEL R184, R96, RZ, P6 ;  /* 0x000000ff60b87208 */ /* 0x000fe40003000000 */
[----:B------:R-:W-:Y:S02]  /*2d20*/  @P0 LOP3.LUT P6, RZ, R103, 0xff00, RZ, 0xc0, !PT ;  /* 0x0000ff0067ff0812 */ /* 0x000fe400078cc0ff */
[----:B------:R-:W-:-:S02]  /*2d30*/  @P1 SHF.L.U32 R93, R93, 0x10, RZ ;  /* 0x000000105d5d1819 */ /* 0x000fc400000006ff */
[----:B------:R-:W-:Y:S02]  /*2d40*/  @P0 FSEL R176, R96, RZ, P6 ;  /* 0x000000ff60b00208 */ /* 0x000fe40003000000 */
[----:B------:R-:W-:Y:S01]  /*2d50*/  LOP3.LUT P6, RZ, R105, 0xff0000, RZ, 0xc0, !PT ;  /* 0x00ff000069ff7812 */ /* 0x000fe200078cc0ff */
[----:B------:R-:W-:Y:S01]  /*2d60*/  @P1 FADD.FTZ R94, R94, R93 ;  /* 0x0000005d5e5e1221 */ /* 0x000fe20000010000 */
[----:B------:R-:W-:Y:S02]  /*2d70*/  ISETP.NE.U32.AND P1, PT, RZ, UR18, PT ;  /* 0x00000012ff007c0c */ /* 0x000fe4000bf25070 */
[----:B------:R-:W-:Y:S01]  /*2d80*/  FSEL R185, R99, RZ, P6 ;  /* 0x000000ff63b97208 */ /* 0x000fe20003000000 */
[----:B------:R-:W-:Y:S01]  /*2d90*/  FMUL.FTZ R178, R94, UR17 ;  /* 0x000000115eb27c20 */ /* 0x000fe20008410000 */
[----:B------:R-:W-:Y:S02]  /*2da0*/  @P0 LOP3.LUT P6, RZ, R103, 0xff0000, RZ, 0xc0, !PT ;  /* 0x00ff000067ff0812 */ /* 0x000fe400078cc0ff */
[----:B------:R-:W-:-:S02]  /*2db0*/  ISETP.NE.AND.EX P1, PT, RZ, UR19, PT, P1 ;  /* 0x00000013ff007c0c */ /* 0x000fc4000bf25310 */
[----:B------:R-:W-:Y:S02]  /*2dc0*/  @P0 FSEL R143, R99, RZ, P6 ;  /* 0x000000ff638f0208 */ /* 0x000fe40003000000 */
[----:B------:R-:W-:Y:S02]  /*2dd0*/  LOP3.LUT P6, RZ, R105, 0xff000000, RZ, 0xc0, !PT ;  /* 0xff00000069ff7812 */ /* 0x000fe400078cc0ff */
[----:B------:R-:W-:Y:S02]  /*2de0*/  @P0 F2FP.BF16.F32.PACK_AB R98, RZ, R98 ;  /* 0x00000062ff62023e */ /* 0x000fe400000010ff */
[----:B------:R-:W-:Y:S02]  /*2df0*/  FSEL R186, R178, RZ, P6 ;  /* 0x000000ffb2ba7208 */ /* 0x000fe40003000000 */
[----:B------:R-:W-:Y:S02]  /*2e00*/  @P0 LOP3.LUT P6, RZ, R103, 0xff000000, RZ, 0xc0, !PT ;  /* 0xff00000067ff0812 */ /* 0x000fe400078cc0ff */
[----:B------:R-:W-:-:S02]  /*2e10*/  @P0 F2FP.BF16.F32.PACK_AB R143, RZ, R143 ;  /* 0x0000008fff8f023e */ /* 0x000fc400000010ff */
[----:B------:R-:W-:Y:S02]  /*2e20*/  @P0 FSEL R178, R178, RZ, P6 ;  /* 0x000000ffb2b20208 */ /* 0x000fe40003000000 */
[----:B------:R-:W-:Y:S02]  /*2e30*/  ISETP.NE.U32.AND P6, PT, RZ, UR18, PT ;  /* 0x00000012ff007c0c */ /* 0x000fe4000bfc5070 */
[----:B------:R-:W-:Y:S02]  /*2e40*/  @P1 F2FP.BF16.F32.PACK_AB R90, RZ, R90 ;  /* 0x0000005aff5a123e */ /* 0x000fe400000010ff */
[----:B------:R-:W-:Y:S02]  /*2e50*/  ISETP.NE.AND.EX P6, PT, RZ, UR19, PT, P6 ;  /* 0x00000013ff007c0c */ /* 0x000fe4000bfc5360 */
[----:B------:R-:W-:Y:S02]  /*2e60*/  @P1 F2FP.BF16.F32.PACK_AB R91, RZ, R91 ;  /* 0x0000005bff5b123e */ /* 0x000fe400000010ff */
[----:B------:R-:W-:-:S02]  /*2e70*/  @P1 PRMT R78, R90, 0x7610, R78 ;  /* 0x000076105a4e1816 */ /* 0x000fc4000000004e */
[----:B------:R-:W-:Y:S02]  /*2e80*/  @P1 PRMT R79, R91, 0x7610, R79 ;  /* 0x000076105b4f1816 */ /* 0x000fe4000000004f */
[----:B------:R-:W-:Y:S02]  /*2e90*/  @P1 F2FP.BF16.F32.PACK_AB R93, RZ, R88 ;  /* 0x00000058ff5d123e */ /* 0x000fe400000010ff */
[----:B------:R-:W-:Y:S02]  /*2ea0*/  @P1 F2FP.BF16.F32.PACK_AB R99, RZ, R89 ;  /* 0x00000059ff63123e */ /* 0x000fe400000010ff */
[----:B------:R-:W0:Y:S01]  /*2eb0*/  LDC.64 R88, c[0x0][0x2f8] ;  /* 0x0000be00ff587b82 */ /* 0x000e220000000a00 */
[----:B------:R-:W-:Y:S02]  /*2ec0*/  @P1 F2FP.BF16.F32.PACK_AB R84, RZ, R84 ;  /* 0x00000054ff54123e */ /* 0x000fe400000010ff */
[----:B------:R-:W-:Y:S02]  /*2ed0*/  @P1 F2FP.BF16.F32.PACK_AB R87, RZ, R87 ;  /* 0x00000057ff57123e */ /* 0x000fe400000010ff */
[----:B------:R-:W-:-:S02]  /*2ee0*/  @P1 F2FP.BF16.F32.PACK_AB R96, RZ, R92 ;  /* 0x0000005cff60123e */ /* 0x000fc400000010ff */
[----:B------:R-:W-:Y:S01]  /*2ef0*/  @P1 F2FP.BF16.F32.PACK_AB R177, RZ, R94 ;  /* 0x0000005effb1123e */ /* 0x000fe200000010ff */
[----:B------:R-:W1:Y:S01]  /*2f00*/  @P6 LDC.64 R90, c[0x0][0x308] ;  /* 0x0000c200ff5a6b82 */ /* 0x000e620000000a00 */
[----:B------:R-:W-:Y:S02]  /*2f10*/  @P1 PRMT R76, R84, 0x7610, R76 ;  /* 0x00007610544c1816 */ /* 0x000fe4000000004c */
[----:B------:R-:W-:Y:S02]  /*2f20*/  @P1 PRMT R77, R87, 0x7610, R77 ;  /* 0x00007610574d1816 */ /* 0x000fe4000000004d */
[----:B------:R-:W-:Y:S02]  /*2f30*/  @P0 F2FP.BF16.F32.PACK_AB R92, RZ, R85 ;  /* 0x00000055ff5c023e */ /* 0x000fe400000010ff */
[----:B------:R-:W-:Y:S02]  /*2f40*/  @P1 PRMT R76, R76, 0x5410, R93 ;  /* 0x000054104c4c1816 */ /* 0x000fe4000000005d */
[----:B------:R-:W-:-:S02]  /*2f50*/  @P1 PRMT R77, R77, 0x5410, R96 ;  /* 0x000054104d4d1816 */ /* 0x000fc40000000060 */
[----:B------:R-:W-:Y:S02]  /*2f60*/  @P1 PRMT R78, R78, 0x5410, R99 ;  /* 0x000054104e4e1816 */ /* 0x000fe40000000063 */
[----:B------:R-:W-:Y:S02]  /*2f70*/  @P1 PRMT R79, R79, 0x5410, R177 ;  /* 0x000054104f4f1816 */ /* 0x000fe400000000b1 */
[----:B------:R-:W-:Y:S01]  /*2f80*/  @P0 PRMT R80, R92, 0x7610, R80 ;  /* 0x000076105c500816 */ /* 0x000fe20000000050 */
[----:B0-----:R-:W-:Y:S01]  /*2f90*/  IMAD.WIDE.U32 R88, R142, 0x10, R88 ;  /* 0x000000108e587825 */ /* 0x001fe200078e0058 */
[----:B------:R-:W-:Y:S02]  /*2fa0*/  @P0 F2FP.BF16.F32.PACK_AB R94, RZ, R86 ;  /* 0x00000056ff5e023e */ /* 0x000fe400000010ff */
[----:B------:R-:W-:Y:S02]  /*2fb0*/  @P0 F2FP.BF16.F32.PACK_AB R176, RZ, R176 ;  /* 0x000000b0ffb0023e */ /* 0x000fe400000010ff */
[----:B------:R-:W-:-:S02]  /*2fc0*/  @P0 F2FP.BF16.F32.PACK_AB R178, RZ, R178 ;  /* 0x000000b2ffb2023e */ /* 0x000fc400000010ff */
[----:B------:R-:W-:Y:S01]  /*2fd0*/  @P0 PRMT R82, R98, 0x7610, R82 ;  /* 0x0000761062520816 */ /* 0x000fe20000000052 */
[C---:B-1----:R-:W-:Y:S01]  /*2fe0*/  @P6 IMAD.WIDE.U32 R90, R142.reuse, 0x10, R90 ;  /* 0x000000108e5a6825 */ /* 0x042fe200078e005a */
[----:B------:R-:W-:Y:S02]  /*2ff0*/  @P0 PRMT R83, R143, 0x7610, R83 ;  /* 0x000076108f530816 */ /* 0x000fe40000000053 */
[----:B------:R-:W-:Y:S02]  /*3000*/  @P0 LEA R92, P1, R142, UR14, 0x4 ;  /* 0x0000000e8e5c0c11 */ /* 0x000fe4000f8220ff */
[----:B------:R-:W-:Y:S01]  /*3010*/  F2FP.BF16.F32.PACK_AB R86, R184, R183 ;  /* 0x000000b7b856723e */ /* 0x000fe200000010ff */
[----:B------:R1:W-:Y:S01]  /*3020*/  @P6 STG.E.128 desc[UR4][R90.64], R76 ;  /* 0x0000004c5a006986 */ /* 0x0003e2000c101d04 */
[----:B------:R-:W-:Y:S02]  /*3030*/  F2FP.BF16.F32.PACK_AB R85, R182, R181 ;  /* 0x000000b5b655723e */ /* 0x000fe400000010ff */
[----:B------:R-:W-:-:S02]  /*3040*/  F2FP.BF16.F32.PACK_AB R84, R180, R179 ;  /* 0x000000b3b454723e */ /* 0x000fc400000010ff */
[----:B------:R-:W-:Y:S02]  /*3050*/  F2FP.BF16.F32.PACK_AB R87, R186, R185 ;  /* 0x000000b9ba57723e */ /* 0x000fe400000010ff */
[----:B------:R-:W-:Y:S02]  /*3060*/  @P0 PRMT R80, R80, 0x5410, R94 ;  /* 0x0000541050500816 */ /* 0x000fe4000000005e */
[----:B------:R-:W-:Y:S01]  /*3070*/  @P0 PRMT R81, R81, 0x5410, R97 ;  /* 0x0000541051510816 */ /* 0x000fe20000000061 */
[----:B------:R1:W-:Y:S01]  /*3080*/  STG.E.128 desc[UR4][R88.64], R84 ;  /* 0x0000005458007986 */ /* 0x0003e2000c101d04 */
[----:B------:R-:W-:Y:S02]  /*3090*/  @P0 LEA.HI.X R93, R142, UR15, RZ, 0x4, P1 ;  /* 0x0000000f8e5d0c11 */ /* 0x000fe400088f24ff */
[----:B------:R-:W-:Y:S02]  /*30a0*/  @P0 PRMT R82, R82, 0x5410, R176 ;  /* 0x0000541052520816 */ /* 0x000fe400000000b0 */
[----:B------:R-:W-:-:S05]  /*30b0*/  @P0 PRMT R83, R83, 0x5410, R178 ;  /* 0x0000541053530816 */ /* 0x000fca00000000b2 */
[----:B------:R1:W-:Y:S02]  /*30c0*/  @P0 STG.E.128 desc[UR4][R92.64], R80 ;  /* 0x000000505c000986 */ /* 0x0003e4000c101d04 */
.L_x_93:
[----:B------:R-:W-:Y:S05]  /*30d0*/  BSYNC B0 ;  /* 0x0000000000007941 */ /* 0x000fea0003800000 */
.L_x_92:
[----:B01----:R-:W-:Y:S01]  /*30e0*/  SEL R88, RZ, 0x1, P2 ;  /* 0x00000001ff587807 */ /* 0x003fe20001000000 */
[----:B------:R-:W-:Y:S06]  /*30f0*/  @!P5 BRA `(.L_x_94) ;  /* 0xffffffd400acd947 */ /* 0x000fec000383ffff */
.L_x_84:
        /* <DEDUP_REMOVED lines=8> */
[----:B------:R-:W1:Y:S08]  /*3180*/  LDC.64 R68, c[0x0][0x2d8] ;  /* 0x0000b600ff447b82 */ /* 0x000e700000000a00 */
[----:B------:R-:W2:Y:S08]  /*3190*/  LDC.64 R70, c[0x0][0x2e0] ;  /* 0x0000b800ff467b82 */ /* 0x000eb00000000a00 */
[----:B------:R-:W3:Y:S01]  /*31a0*/  LDC.64 R72, c[0x0][0x2e8] ;  /* 0x0000ba00ff487b82 */ /* 0x000ee20000000a00 */
[----:B0-----:R-:W-:-:S05]  /*31b0*/  IMAD.WIDE.U32 R2, R75, 0x20, R2 ;  /* 0x000000204b027825 */ /* 0x001fca00078e0002 */
[----:B------:R0:W-:Y:S01]  /*31c0*/  STG.E.128 desc[UR4][R2.64], R48 ;  /* 0x0000003002007986 */ /* 0x0001e2000c101d04 */
[----:B-1----:R-:W-:-:S03]  /*31d0*/  IMAD.WIDE.U32 R68, R75, 0x20, R68 ;  /* 0x000000204b447825 */ /* 0x002fc600078e0044 */
[----:B------:R0:W-:Y:S04]  /*31e0*/  STG.E.128 desc[UR4][R2.64+0x10], R44 ;  /* 0x0000102c02007986 */ /* 0x0001e8000c101d04 */
[----:B------:R0:W-:Y:S01]  /*31f0*/  STG.E.128 desc[UR4][R68.64], R64 ;  /* 0x0000004044007986 */ /* 0x0001e2000c101d04 */
[----:B--2---:R-:W-:-:S03]  /*3200*/  IMAD.WIDE.U32 R70, R75, 0x20, R70 ;  /* 0x000000204b467825 */ /* 0x004fc600078e0046 */
[----:B------:R0:W-:Y:S04]  /*3210*/  STG.E.128 desc[UR4][R68.64+0x10], R60 ;  /* 0x0000103c44007986 */ /* 0x0001e8000c101d04 */
[----:B------:R0:W-:Y:S01]  /*3220*/  STG.E.128 desc[UR4][R70.64], R16 ;  /* 0x0000001046007986 */ /* 0x0001e2000c101d04 */
[----:B---3--:R-:W-:-:S03]  /*3230*/  IMAD.WIDE.U32 R72, R75, 0x20, R72 ;  /* 0x000000204b487825 */ /* 0x008fc600078e0048 */
[----:B------:R0:W-:Y:S01]  /*3240*/  STG.E.128 desc[UR4][R70.64+0x10], R12 ;  /* 0x0000100c46007986 */ /* 0x0001e2000c101d04 */
[----:B------:R-:W-:-:S03]  /*3250*/  VIADD R75, R75, 0x100 ;  /* 0x000001004b4b7836 */ /* 0x000fc60000000000 */
[----:B------:R0:W-:Y:S04]  /*3260*/  STG.E.128 desc[UR4][R72.64], R32 ;  /* 0x0000002048007986 */ /* 0x0001e8000c101d04 */
[----:B------:R0:W-:Y:S02]  /*3270*/  STG.E.128 desc[UR4][R72.64+0x10], R28 ;  /* 0x0000101c48007986 */ /* 0x0001e4000c101d04 */
.L_x_96:
[----:B------:R-:W-:Y:S05]  /*3280*/  BSYNC B0 ;  /* 0x0000000000007941 */ /* 0x000fea0003800000 */
.L_x_95:
[----:B------:R-:W-:Y:S05]  /*3290*/  @!P3 EXIT ;  /* 0x000000000000b94d */ /* 0x000fea0003800000 */
[----:B0-----:R-:W0:Y:S08]  /*32a0*/  LDC.64 R2, c[0x0][0x2d0] ;  /* 0x0000b400ff027b82 */ /* 0x001e300000000a00 */
[----:B------:R-:W1:Y:S08]  /*32b0*/  LDC.64 R12, c[0x0][0x2d8] ;  /* 0x0000b600ff0c7b82 */ /* 0x000e700000000a00 */
[----:B------:R-:W2:Y:S08]  /*32c0*/  LDC.64 R14, c[0x0][0x2e0] ;  /* 0x0000b800ff0e7b82 */ /* 0x000eb00000000a00 */
[----:B------:R-:W3:Y:S01]  /*32d0*/  LDC.64 R16, c[0x0][0x2e8] ;  /* 0x0000ba00ff107b82 */ /* 0x000ee20000000a00 */
[----:B0-----:R-:W-:-:S05]  /*32e0*/  IMAD.WIDE.U32 R2, R75, 0x20, R2 ;  /* 0x000000204b027825 */ /* 0x001fca00078e0002 */
[----:B------:R-:W-:Y:S01]  /*32f0*/  STG.E.128 desc[UR4][R2.64], R40 ;  /* 0x0000002802007986 */ /* 0x000fe2000c101d04 */
[----:B-1----:R-:W-:-:S03]  /*3300*/  IMAD.WIDE.U32 R12, R75, 0x20, R12 ;  /* 0x000000204b0c7825 */ /* 0x002fc600078e000c */
[----:B------:R-:W-:Y:S04]  /*3310*/  STG.E.128 desc[UR4][R2.64+0x10], R36 ;  /* 0x0000102402007986 */ /* 0x000fe8000c101d04 */
[----:B------:R-:W-:Y:S01]  /*3320*/  STG.E.128 desc[UR4][R12.64], R56 ;  /* 0x000000380c007986 */ /* 0x000fe2000c101d04 */
[----:B--2---:R-:W-:-:S03]  /*3330*/  IMAD.WIDE.U32 R14, R75, 0x20, R14 ;  /* 0x000000204b0e7825 */ /* 0x004fc600078e000e */
[----:B------:R-:W-:Y:S04]  /*3340*/  STG.E.128 desc[UR4][R12.64+0x10], R52 ;  /* 0x000010340c007986 */ /* 0x000fe8000c101d04 */
[----:B------:R-:W-:Y:S01]  /*3350*/  STG.E.128 desc[UR4][R14.64], R8 ;  /* 0x000000080e007986 */ /* 0x000fe2000c101d04 */
[----:B---3--:R-:W-:-:S03]  /*3360*/  IMAD.WIDE.U32 R16, R75, 0x20, R16 ;  /* 0x000000204b107825 */ /* 0x008fc600078e0010 */
[----:B------:R-:W-:Y:S04]  /*3370*/  STG.E.128 desc[UR4][R14.64+0x10], R4 ;  /* 0x000010040e007986 */ /* 0x000fe8000c101d04 */
[----:B------:R-:W-:Y:S04]  /*3380*/  STG.E.128 desc[UR4][R16.64], R24 ;  /* 0x0000001810007986 */ /* 0x000fe8000c101d04 */
[----:B------:R-:W-:Y:S01]  /*3390*/  STG.E.128 desc[UR4][R16.64+0x10], R20 ;  /* 0x0000101410007986 */ /* 0x000fe2000c101d04 */
[----:B------:R-:W-:Y:S05]  /*33a0*/  EXIT ;  /* 0x000000000000794d */ /* 0x000fea0003800000 */
.L_x_89:
[----:B------:R-:W-:Y:S01]  /*33b0*/  HFMA2.MMA R179, -RZ, RZ, 0, 1.847743988037109375e-06 ;  /* 0x0000001fffb37435 */ /* 0x000fe200000001ff */
[----:B------:R-:W-:Y:S01]  /*33c0*/  MOV R95, R99 ;  /* 0x00000063005f7202 */ /* 0x000fe20000000f00 */
[----:B------:R-:W-:Y:S02]  /*33d0*/  IMAD.MOV.U32 R94, RZ, RZ, 0x10 ;  /* 0x00000010ff5e7424 */ /* 0x000fe400078e00ff */
[----:B------:R-:W-:-:S07]  /*33e0*/  IMAD.MOV.U32 R92, RZ, RZ, -0x1 ;  /* 0xffffffffff5c7424 */ /* 0x000fce00078e00ff */
[----:B-----5:R-:W-:Y:S05]  /*33f0*/  WARPSYNC.COLLECTIVE R92, `(.L_x_97) ;  /* 0x000000005c087348 */ /* 0x020fea0003c00000 */
[----:B------:R0:W1:Y:S02]  /*3400*/  SHFL.DOWN P0, R93, R95, R94, R179 ;  /* 0x0800005e5f5d7389 */ /* 0x00006400000000b3 */
[----:B01---5:R-:W-:Y:S01]  /*3410*/  ENDCOLLECTIVE ;  /* 0x000000000000791b */ /* 0x023fe20003800000 */
.L_x_97:
[----:B------:R-:W-:Y:S01]  /*3420*/  IMAD.MOV.U32 R95, RZ, RZ, R177 ;  /* 0x000000ffff5f7224 */ /* 0x000fe200078e00b1 */
[----:B------:R-:W-:-:S07]  /*3430*/  MOV R84, R93 ;  /* 0x0000005d00547202 */ /* 0x000fce0000000f00 */
[----:B------:R-:W-:Y:S05]  /*3440*/  WARPSYNC.COLLECTIVE R92, `(.L_x_98) ;  /* 0x000000005c087348 */ /* 0x000fea0003c00000 */
[----:B------:R0:W1:Y:S02]  /*3450*/  SHFL.DOWN P0, R93, R95, R94, R179 ;  /* 0x0800005e5f5d7389 */ /* 0x00006400000000b3 */
[----:B01----:R-:W-:Y:S01]  /*3460*/  ENDCOLLECTIVE ;  /* 0x000000000000791b */ /* 0x003fe20003800000 */
.L_x_98:
[----:B------:R-:W-:Y:S01]  /*3470*/  FADD.FTZ R84, R84, R99 ;  /* 0x0000006354547221 */ /* 0x000fe20000010000 */
[----:B------:R-:W-:-:S03]  /*3480*/  HFMA2.MMA R94, -RZ, RZ, 0, 4.76837158203125e-07 ;  /* 0x00000008ff5e7435 */ /* 0x000fc600000001ff */
[----:B------:R-:W-:Y:S01]  /*3490*/  IMAD.MOV.U32 R95, RZ, RZ, R84 ;  /* 0x000000ffff5f7224 */ /* 0x000fe200078e0054 */
[----:B------:R-:W-:-:S07]  /*34a0*/  MOV R86, R93 ;  /* 0x0000005d00567202 */ /* 0x000fce0000000f00 */
[----:B------:R-:W-:Y:S05]  /*34b0*/  WARPSYNC.COLLECTIVE R92, `(.L_x_99) ;  /* 0x000000005c087348 */ /* 0x000fea0003c00000 */
[----:B------:R0:W1:Y:S02]  /*34c0*/  SHFL.DOWN P0, R93, R95, R94, R179 ;  /* 0x0800005e5f5d7389 */ /* 0x00006400000000b3 */
[----:B01----:R-:W-:Y:S01]  /*34d0*/  ENDCOLLECTIVE ;  /* 0x000000000000791b */ /* 0x003fe20003800000 */
.L_x_99:
[----:B------:R-:W-:-:S05]  /*34e0*/  FADD.FTZ R86, R86, R177 ;  /* 0x000000b156567221 */ /* 0x000fca0000010000 */
[----:B------:R-:W-:Y:S01]  /*34f0*/  MOV R95, R86 ;  /* 0x00000056005f7202 */ /* 0x000fe20000000f00 */
[----:B------:R-:W-:-:S07]  /*3500*/  IMAD.MOV.U32 R85, RZ, RZ, R93 ;  /* 0x000000ffff557224 */ /* 0x000fce00078e005d */
[----:B------:R-:W-:Y:S05]  /*3510*/  WARPSYNC.COLLECTIVE R92, `(.L_x_100) ;  /* 0x000000005c087348 */ /* 0x000fea0003c00000 */
[----:B------:R0:W1:Y:S02]  /*3520*/  SHFL.DOWN P0, R93, R95, R94, R179 ;  /* 0x0800005e5f5d7389 */ /* 0x00006400000000b3 */
[----:B01----:R-:W-:Y:S01]  /*3530*/  ENDCOLLECTIVE ;  /* 0x000000000000791b */ /* 0x003fe20003800000 */
.L_x_100:
[----:B------:R-:W-:-:S05]  /*3540*/  FADD.FTZ R85, R84, R85 ;  /* 0x0000005554557221 */ /* 0x000fca0000010000 */
[----:B------:R-:W-:Y:S01]  /*3550*/  MOV R95, R85 ;  /* 0x00000055005f7202 */ /* 0x000fe20000000f00 */
[----:B------:R-:W-:Y:S02]  /*3560*/  IMAD.MOV.U32 R94, RZ, RZ, 0x4 ;  /* 0x00000004ff5e7424 */ /* 0x000fe400078e00ff */
[----:B------:R-:W-:-:S07]  /*3570*/  IMAD.MOV.U32 R87, RZ, RZ, R93 ;  /* 0x000000ffff577224 */ /* 0x000fce00078e005d */
[----:B------:R-:W-:Y:S05]  /*3580*/  WARPSYNC.COLLECTIVE R92, `(.L_x_101) ;  /* 0x000000005c087348 */ /* 0x000fea0003c00000 */
[----:B------:R0:W1:Y:S02]  /*3590*/  SHFL.DOWN P0, R93, R95, R94, R179 ;  /* 0x0800005e5f5d7389 */ /* 0x00006400000000b3 */
[----:B01----:R-:W-:Y:S01]  /*35a0*/  ENDCOLLECTIVE ;  /* 0x000000000000791b */ /* 0x003fe20003800000 */
.L_x_101:
[----:B------:R-:W-:-:S04]  /*35b0*/  FADD.FTZ R87, R86, R87 ;  /* 0x0000005756577221 */ /* 0x000fc80000010000 */
[----:B------:R-:W-:Y:S01]  /*35c0*/  IMAD.MOV.U32 R95, RZ, RZ, R87 ;  /* 0x000000ffff5f7224 */ /* 0x000fe200078e0057 */
[----:B------:R-:W-:-:S07]  /*35d0*/  MOV R88, R93 ;  /* 0x0000005d00587202 */ /* 0x000fce0000000f00 */
[----:B------:R-:W-:Y:S05]  /*35e0*/  WARPSYNC.COLLECTIVE R92, `(.L_x_102) ;  /* 0x000000005c087348 */ /* 0x000fea0003c00000 */
[----:B------:R0:W1:Y:S02]  /*35f0*/  SHFL.DOWN P0, R93, R95, R94, R179 ;  /* 0x0800005e5f5d7389 */ /* 0x00006400000000b3 */
[----:B01----:R-:W-:Y:S01]  /*3600*/  ENDCOLLECTIVE ;  /* 0x000000000000791b */ /* 0x003fe20003800000 */
.L_x_102:
[----:B------:R-:W-:-:S05]  /*3610*/  FADD.FTZ R88, R85, R88 ;  /* 0x0000005855587221 */ /* 0x000fca0000010000 */
[----:B------:R-:W-:Y:S01]  /*3620*/  MOV R95, R88 ;  /* 0x00000058005f7202 */ /* 0x000fe20000000f00 */
[----:B------:R-:W-:Y:S01]  /*3630*/  IMAD.MOV.U32 R94, RZ, RZ, 0x2 ;  /* 0x00000002ff5e7424 */ /* 0x000fe200078e00ff */
[----:B------:R-:W-:-:S07]  /*3640*/  MOV R90, R93 ;  /* 0x0000005d005a7202 */ /* 0x000fce0000000f00 */
[----:B------:R-:W-:Y:S05]  /*3650*/  WARPSYNC.COLLECTIVE R92, `(.L_x_103) ;  /* 0x000000005c087348 */ /* 0x000fea0003c00000 */
[----:B------:R0:W1:Y:S02]  /*3660*/  SHFL.DOWN P0, R93, R95, R94, R179 ;  /* 0x0800005e5f5d7389 */ /* 0x00006400000000b3 */
[----:B01----:R-:W-:Y:S01]  /*3670*/  ENDCOLLECTIVE ;  /* 0x000000000000791b */ /* 0x003fe20003800000 */
.L_x_103:
[----:B------:R-:W-:-:S05]  /*3680*/  FADD.FTZ R90, R87, R90 ;  /* 0x0000005a575a7221 */ /* 0x000fca0000010000 */
[----:B------:R-:W-:Y:S02]  /*3690*/  MOV R95, R90 ;  /* 0x0000005a005f7202 */ /* 0x000fe40000000f00 */
[----:B------:R-:W-:-:S07]  /*36a0*/  MOV R89, R93 ;  /* 0x0000005d00597202 */ /* 0x000fce0000000f00 */
[----:B------:R-:W-:Y:S05]  /*36b0*/  WARPSYNC.COLLECTIVE R92, `(.L_x_104) ;  /* 0x000000005c087348 */ /* 0x000fea0003c00000 */
[----:B------:R0:W1:Y:S02]  /*36c0*/  SHFL.DOWN P0, R93, R95, R94, R179 ;  /* 0x0800005e5f5d7389 */ /* 0x00006400000000b3 */
[----:B01----:R-:W-:Y:S01]  /*36d0*/  ENDCOLLECTIVE ;  /* 0x000000000000791b */ /* 0x003fe20003800000 */
.L_x_104:
[----:B------:R-:W-:Y:S01]  /*36e0*/  FADD.FTZ R89, R88, R89 ;  /* 0x0000005958597221 */ /* 0x000fe20000010000 */
[----:B------:R-:W-:-:S04]  /*36f0*/  HFMA2.MMA R94, -RZ, RZ, 0, 5.9604644775390625e-08 ;  /* 0x00000001ff5e7435 */ /* 0x000fc800000001ff */
[----:B------:R-:W-:Y:S01]  /*3700*/  MOV R95, R89 ;  /* 0x00000059005f7202 */ /* 0x000fe20000000f00 */
[----:B------:R-:W-:-:S07]  /*3710*/  IMAD.MOV.U32 R91, RZ, RZ, R93 ;  /* 0x000000ffff5b7224 */ /* 0x000fce00078e005d */
[----:B------:R-:W-:Y:S05]  /*3720*/  WARPSYNC.COLLECTIVE R92, `(.L_x_105) ;  /* 0x000000005c087348 */ /* 0x000fea0003c00000 */
[----:B------:R0:W1:Y:S02]  /*3730*/  SHFL.DOWN P0, R93, R95, R94, R179 ;  /* 0x0800005e5f5d7389 */ /* 0x00006400000000b3 */
[----:B01----:R-:W-:Y:S01]  /*3740*/  ENDCOLLECTIVE ;  /* 0x000000000000791b */ /* 0x003fe20003800000 */
.L_x_105:
[----:B------:R-:W-:-:S05]  /*3750*/  FADD.FTZ R91, R90, R91 ;  /* 0x0000005b5a5b7221 */ /* 0x000fca0000010000 */
[----:B------:R-:W-:Y:S01]  /*3760*/  MOV R95, R91 ;  /* 0x0000005b005f7202 */ /* 0x000fe20000000f00 */
[----:B------:R-:W-:-:S07]  /*3770*/  IMAD.MOV.U32 R84, RZ, RZ, R93 ;  /* 0x000000ffff547224 */ /* 0x000fce00078e005d */
[----:B------:R-:W-:Y:S05]  /*3780*/  WARPSYNC.COLLECTIVE R92, `(.L_x_106) ;  /* 0x000000005c087348 */ /* 0x000fea0003c00000 */
[----:B------:R0:W1:Y:S02]  /*3790*/  SHFL.DOWN P0, R93, R95, R94, R179 ;  /* 0x0800005e5f5d7389 */ /* 0x00006400000000b3 */
[----:B01----:R-:W-:Y:S01]  /*37a0*/  ENDCOLLECTIVE ;  /* 0x000000000000791b */ /* 0x003fe20003800000 */
.L_x_106:
[----:B------:R-:W-:Y:S01]  /*37b0*/  MOV R86, R93 ;  /* 0x0000005d00567202 */ /* 0x000fe20000000f00 */
[----:B------:R-:W-:Y:S06]  /*37c0*/  BRA `(.L_x_107) ;  /* 0xffffffe400347947 */ /* 0x000fec000383ffff */
.L_x_108:
        /* <DEDUP_REMOVED lines=11> */
.L_x_2928:


//--------------------- .text._ZN10layer_norm31ln_parallel_residual_bwd_kernelINS_13Kernel_traitsI13__nv_bfloat16S2_S2_S2_fjLj4096ELj1ELj1ELj8ELj16ENS_18Kernel_traits_baseILj4096ES2_S2_S2_S2_fjLj256EEEEELb1ELb0ELb1EEEvNS_9BwdParamsE --------------------------
	.section	.text._ZN10layer_norm31ln_parallel_residual_bwd_kernelINS_13Kernel_traitsI13__nv_bfloat16S2_S2_S2_fjLj4096ELj1ELj1ELj8ELj16ENS_18Kernel_traits_baseILj4096ES2_S2_S2_S2_fjLj256EEEEELb1ELb0ELb1EEEvNS_9BwdParamsE,"ax",@progbits
	.align	128
        .global         _ZN10layer_norm31ln_parallel_residual_bwd_kernelINS_13Kernel_traitsI13__nv_bfloat16S2_S2_S2_fjLj4096ELj1ELj1ELj8ELj16ENS_18Kernel_traits_baseILj4096ES2_S2_S2_S2_fjLj256EEEEELb1ELb0ELb1EEEvNS_9BwdParamsE
        .type           _ZN10layer_norm31ln_parallel_residual_bwd_kernelINS_13Kernel_traitsI13__nv_bfloat16S2_S2_S2_fjLj4096ELj1ELj1ELj8ELj16ENS_18Kernel_traits_baseILj4096ES2_S2_S2_S2_fjLj256EEEEELb1ELb0ELb1EEEvNS_9BwdParamsE,@function
        .size           _ZN10layer_norm31ln_parallel_residual_bwd_kernelINS_13Kernel_traitsI13__nv_bfloat16S2_S2_S2_fjLj4096ELj1ELj1ELj8ELj16ENS_18Kernel_traits_baseILj4096ES2_S2_S2_S2_fjLj256EEEEELb1ELb0ELb1EEEvNS_9BwdParamsE,(.L_x_2929 - _ZN10layer_norm31ln_parallel_residual_bwd_kernelINS_13Kernel_traitsI13__nv_bfloat16S2_S2_S2_fjLj4096ELj1ELj1ELj8ELj16ENS_18Kernel_traits_baseILj4096ES2_S2_S2_S2_fjLj256EEEEELb1ELb0ELb1EEEvNS_9BwdParamsE)
        .other          _ZN10layer_norm31ln_parallel_residual_bwd_kernelINS_13Kernel_traitsI13__nv_bfloat16S2_S2_S2_fjLj4096ELj1ELj1ELj8ELj16ENS_18Kernel_traits_baseILj4096ES2_S2_S2_S2_fjLj256EEEEELb1ELb0ELb1EEEvNS_9BwdParamsE,@"STO_CUDA_ENTRY STV_DEFAULT"
_ZN10layer_norm31ln_parallel_residual_bwd_kernelINS_13Kernel_traitsI13__nv_bfloat16S2_S2_S2_fjLj4096ELj1ELj1ELj8ELj16ENS_18Kernel_traits_baseILj4096ES2_S2_S2_S2_fjLj256EEEEELb1ELb0ELb1EEEvNS_9BwdParamsE:
.text._ZN10layer_norm31ln_parallel_residual_bwd_kernelINS_13Kernel_traitsI13__nv_bfloat16S2_S2_S2_fjLj4096ELj1ELj1ELj8ELj16ENS_18Kernel_traits_baseILj4096ES2_S2_S2_S2_fjLj256EEEEELb1ELb0ELb1EEEvNS_9BwdParamsE:
[----:B------:R-:W-:Y:S01]  /*0000*/  LDC R1, c[0x0][0x28] ;  /* 0x00000a00ff017b82 */ /* 0x000fe20000000800 */
[----:B------:R-:W0:Y:S07]  /*0010*/  S2R R97, SR_TID.X ;  /* 0x0000000000617919 */ /* 0x000e2e0000002100 */
[----:B------:R-:W0:Y:S01]  /*0020*/  S2UR UR4, SR_CTAID.X ;  /* 0x00000000000479c3 */ /* 0x000e220000002500 */
[----:B------:R-:W-:Y:S01]  /*0030*/  ULDC.64 UR6, c[0x0][0x208] ;  /* 0x0000820000067ab9 */ /* 0x000fe20000000a00 */
[----:B------:R-:W-:Y:S01]  /*0040*/  ULDC UR8, c[0x0][0x218] ;  /* 0x0000860000087ab9 */ /* 0x000fe20000000800 */
[----:B------:R-:W-:Y:S01]  /*0050*/  ULDC.U8 UR9, c[0x0][0x2a0] ;  /* 0x0000a80000097ab9 */ /* 0x000fe20000000000 */
[----:B------:R-:W-:Y:S01]  /*0060*/  ULDC UR16, c[0x0][0x290] ;  /* 0x0000a40000107ab9 */ /* 0x000fe20000000800 */
[----:B------:R-:W-:Y:S01]  /*0070*/  ULDC UR17, c[0x0][0x298] ;  /* 0x0000a60000117ab9 */ /* 0x000fe20000000800 */
[----:B------:R-:W-:Y:S01]  /*0080*/  ULDC.64 UR10, c[0x0][0x210] ;  /* 0x00008400000a7ab9 */ /* 0x000fe20000000a00 */
[----:B------:R-:W-:Y:S01]  /*0090*/  ULDC.64 UR12, c[0x0][0x238] ;  /* 0x00008e00000c7ab9 */ /* 0x000fe20000000a00 */
[----:B------:R-:W-:Y:S01]  /*00a0*/  ULDC.64 UR14, c[0x0][0x240] ;  /* 0x00009000000e7ab9 */ /* 0x000fe20000000a00 */
[----:B------:R-:W-:Y:S01]  /*00b0*/  ULDC.64 UR18, c[0x0][0x308] ;  /* 0x0000c20000127ab9 */ /* 0x000fe20000000a00 */
[----:B------:R-:W-:Y:S01]  /*00c0*/  ULDC.64 UR20, c[0x0][0x2f8] ;  /* 0x0000be0000147ab9 */ /* 0x000fe20000000a00 */
[----:B0-----:R-:W-:Y:S01]  /*00d0*/  LEA.HI R126, R97, UR4, RZ, 0x18 ;  /* 0x00000004617e7c11 */ /* 0x001fe2000f8fc0ff */
[----:B------:R-:W-:-:S03]  /*00e0*/  ULDC UR4, c[0x0][0x214] ;  /* 0x0000850000047ab9 */ /* 0x000fc60000000800 */
        /* <DEDUP_REMOVED lines=35> */
.L_x_109:
[----:B------:R-:W-:Y:S01]  /*0320*/  SHF.L.U32 R0, R97, 0x4, RZ ;  /* 0x0000000461007819 */ /* 0x000fe200000006ff */
[----:B------:R-:W-:-:S03]  /*0330*/  ULDC.64 UR4, c[0x0][0x260] ;  /* 0x0000980000047ab9 */ /* 0x000fc60000000a00 */
[----:B------:R-:W-:-:S04]  /*0340*/  LOP3.LUT R0, R0, 0xff0, RZ, 0xc0, !PT ;  /* 0x00000ff000007812 */ /* 0x000fc800078ec0ff */
[----:B------:R-:W-:-:S05]  /*0350*/  IADD3 R2, P0, R0, UR4, RZ ;  /* 0x0000000400027c10 */ /* 0x000fca000ff1e0ff */
[----:B------:R-:W-:Y:S01]  /*0360*/  IMAD.X R3, RZ, RZ, UR5, P0 ;  /* 0x00000005ff037e24 */ /* 0x000fe200080e06ff */
[----:B------:R-:W-:Y:S02]  /*0370*/  ULDC.64 UR4, c[0x0][0x268] ;  /* 0x00009a0000047ab9 */ /* 0x000fe40000000a00 */
[----:B------:R-:W-:Y:S02]  /*0380*/  IADD3 R4, P0, R0, UR4, RZ ;  /* 0x0000000400047c10 */ /* 0x000fe4000ff1e0ff */
[----:B------:R-:W2:Y:S02]  /*0390*/  LDG.E.128 R8, desc[UR6][R2.64] ;  /* 0x0000000602087981 */ /* 0x000ea4000c1e1d00 */
[----:B------:R-:W-:Y:S01]  /*03a0*/  IADD3.X R5, RZ, UR5, RZ, P0, !PT ;  /* 0x00000005ff057c10 */ /* 0x000fe200087fe4ff */
[----:B------:R-:W-:Y:S01]  /*03b0*/  ULDC.64 UR4, c[0x0][0x2c8] ;  /* 0x0000b20000047ab9 */ /* 0x000fe20000000a00 */
[----:B------:R-:W3:Y:S04]  /*03c0*/  LDG.E.128 R16, desc[UR6][R2.64+0x1000] ;  /* 0x0010000602107981 */ /* 0x000ee8000c1e1d00 */
[----:B------:R-:W4:Y:S04]  /*03d0*/  LDG.E.128 R12, desc[UR6][R4.64] ;  /* 0x00000006040c7981 */ /* 0x000f28000c1e1d00 */
[----:B------:R-:W5:Y:S01]  /*03e0*/  LDG.E.128 R20, desc[UR6][R4.64+0x1000] ;  /* 0x0010000604147981 */ /* 0x000f62000c1e1d00 */
[----:B------:R-:W-:Y:S01]  /*03f0*/  ISETP.NE.U32.AND P0, PT, RZ, UR4, PT ;  /* 0x00000004ff007c0c */ /* 0x000fe2000bf05070 */
[----:B------:R-:W-:Y:S01]  /*0400*/  HFMA2.MMA R96, -RZ, RZ, 0, 0 ;  /* 0x00000000ff607435 */ /* 0x000fe200000001ff */
[----:B------:R-:W-:Y:S01]  /*0410*/  IMAD.MOV.U32 R0, RZ, RZ, 0x1 ;  /* 0x00000001ff007424 */ /* 0x000fe200078e00ff */
[----:B------:R-:W-:-:S02]  /*0420*/  CS2R R110, SRZ ;  /* 0x00000000006e7805 */ /* 0x000fc4000001ff00 */
[----:B------:R-:W-:Y:S02]  /*0430*/  ISETP.NE.AND.EX P0, PT, RZ, UR5, PT, P0 ;  /* 0x00000005ff007c0c */ /* 0x000fe4000bf05300 */
        /* <DEDUP_REMOVED lines=30> */
[----:B------:R-:W-:Y:S01]  /*0620*/  IMAD.MOV.U32 R143, RZ, RZ, RZ ;  /* 0x000000ffff8f7224 */ /* 0x000fe200078e00ff */
[----:B------:R-:W-:Y:S02]  /*0630*/  LOP3.LUT R144, R97, 0xff, RZ, 0xc0, !PT ;  /* 0x000000ff61907812 */ /* 0x000fe400078ec0ff */
[----:B--2---:R-:W-:Y:S02]  /*0640*/  PRMT R146, R9, 0x7632, R146 ;  /* 0x0000763209927816 */ /* 0x004fe40000000092 */
[----:B------:R-:W-:Y:S02]  /*0650*/  PRMT R148, R11, 0x7632, R148 ;  /* 0x000076320b947816 */ /* 0x000fe40000000094 */
[----:B---3--:R-:W-:Y:S02]  /*0660*/  PRMT R154, R17, 0x7632, R154 ;  /* 0x00007632119a7816 */ /* 0x008fe4000000009a */
[----:B------:R-:W-:-:S02]  /*0670*/  PRMT R156, R19, 0x7632, R156 ;  /* 0x00007632139c7816 */ /* 0x000fc4000000009c */
[----:B----4-:R-:W-:Y:S02]  /*0680*/  PRMT R150, R13, 0x7632, R150 ;  /* 0x000076320d967816 */ /* 0x010fe40000000096 */
[----:B------:R-:W-:Y:S02]  /*0690*/  PRMT R152, R15, 0x7632, R152 ;  /* 0x000076320f987816 */ /* 0x000fe40000000098 */
[----:B-----5:R-:W-:Y:S02]  /*06a0*/  PRMT R158, R21, 0x7632, R158 ;  /* 0x00007632159e7816 */ /* 0x020fe4000000009e */
[----:B------:R-:W-:Y:S02]  /*06b0*/  PRMT R160, R23, 0x7632, R160 ;  /* 0x0000763217a07816 */ /* 0x000fe400000000a0 */
[----:B------:R-:W-:Y:S02]  /*06c0*/  PRMT R145, R8, 0x7632, R145 ;  /* 0x0000763208917816 */ /* 0x000fe40000000091 */
[----:B------:R-:W-:-:S02]  /*06d0*/  PRMT R147, R10, 0x7632, R147 ;  /* 0x000076320a937816 */ /* 0x000fc40000000093 */
[----:B------:R-:W-:Y:S02]  /*06e0*/  PRMT R149, R12, 0x7632, R149 ;  /* 0x000076320c957816 */ /* 0x000fe40000000095 */
[----:B------:R-:W-:Y:S02]  /*06f0*/  PRMT R151, R14, 0x7632, R151 ;  /* 0x000076320e977816 */ /* 0x000fe40000000097 */
[----:B------:R-:W-:Y:S02]  /*0700*/  PRMT R153, R16, 0x7632, R153 ;  /* 0x0000763210997816 */ /* 0x000fe40000000099 */
[----:B------:R-:W-:Y:S02]  /*0710*/  PRMT R155, R18, 0x7632, R155 ;  /* 0x00007632129b7816 */ /* 0x000fe4000000009b */
[----:B------:R-:W-:Y:S02]  /*0720*/  PRMT R157, R20, 0x7632, R157 ;  /* 0x00007632149d7816 */ /* 0x000fe4000000009d */
        /* <DEDUP_REMOVED lines=32> */
[----:B------:R-:W-:-:S07]  /*0930*/  SHF.L.U32 R159, R159, 0x10, RZ ;  /* 0x000000109f9f7819 */ /* 0x000fce00000006ff */
.L_x_113:
[----:B--2---:R-:W-:Y:S01]  /*0940*/  IMAD R20, R126, UR8, RZ ;  /* 0x000000087e147c24 */ /* 0x004fe2000f8e02ff */
[----:B------:R-:W0:Y:S04]  /*0950*/  LDC.64 R32, c[0x0][0x238] ;  /* 0x00008e00ff207b82 */ /* 0x000e280000000a00 */
[----:B------:R-:W-:-:S04]  /*0960*/  SHF.R.S32.HI R21, RZ, 0x1f, R20 ;  /* 0x0000001fff157819 */ /* 0x000fc80000011414 */
[----:B------:R-:W1:Y:S01]  /*0970*/  LDC.64 R26, c[0x0][0x250] ;  /* 0x00009400ff1a7b82 */ /* 0x000e620000000a00 */
[----:B------:R-:W-:-:S04]  /*0980*/  LEA.HI R21, R21, R20, RZ, 0x3 ;  /* 0x0000001415157211 */ /* 0x000fc800078f18ff */
[----:B------:R-:W-:-:S03]  /*0990*/  LEA.HI.SX32 R163, R21, R144, 0x1d ;  /* 0x0000009015a37211 */ /* 0x000fc600078feaff */
[----:B------:R-:W2:Y:S08]  /*09a0*/  LDC.64 R28, c[0x0][0x2c0] ;  /* 0x0000b000ff1c7b82 */ /* 0x000eb00000000a00 */
[----:B------:R-:W3:Y:S01]  /*09b0*/  LDC.64 R24, c[0x0][0x2b8] ;  /* 0x0000ae00ff187b82 */ /* 0x000ee20000000a00 */
[----:B0-----:R-:W-:-:S06]  /*09c0*/  IMAD.WIDE.U32 R32, R163, 0x10, R32 ;  /* 0x00000010a3207825 */ /* 0x001fcc00078e0020 */
[----:B------:R-:W4:Y:S01]  /*09d0*/  LDG.E.128 R32, desc[UR6][R32.64] ;  /* 0x0000000620207981 */ /* 0x000f22000c1e1d00 */
[----:B------:R-:W0:Y:S01]  /*09e0*/  LDC.64 R20, c[0x0][0x258] ;  /* 0x00009600ff147b82 */ /* 0x000e220000000a00 */
[----:B-1----:R-:W-:-:S05]  /*09f0*/  IMAD.WIDE R26, R126, 0x4, R26 ;  /* 0x000000047e1a7825 */ /* 0x002fca00078e021a */
[----:B------:R-:W4:Y:S01]  /*0a00*/  LDG.E R168, desc[UR6][R26.64] ;  /* 0x000000061aa87981 */ /* 0x000f22000c1e1900 */
[C---:B--2---:R-:W-:Y:S01]  /*0a10*/  IMAD.WIDE.U32 R40, R163.reuse, 0x10, R28 ;  /* 0x00000010a3287825 */ /* 0x044fe200078e001c */
[----:B------:R-:W1:Y:S05]  /*0a20*/  LDC.64 R46, c[0x0][0x300] ;  /* 0x0000c000ff2e7b82 */ /* 0x000e6a0000000a00 */
[----:B------:R-:W2:Y:S01]  /*0a30*/  LDG.E.128 R40, desc[UR6][R40.64] ;  /* 0x0000000628287981 */ /* 0x000ea2000c1e1d00 */
[----:B---3--:R-:W-:Y:S02]  /*0a40*/  IMAD.WIDE.U32 R36, R163, 0x10, R24 ;  /* 0x00000010a3247825 */ /* 0x008fe400078e0018 */
[----:B------:R-:W3:Y:S04]  /*0a50*/  @P0 LDC.64 R52, c[0x0][0x2c8] ;  /* 0x0000b200ff340b82 */ /* 0x000ee80000000a00 */
[----:B------:R-:W2:Y:S01]  /*0a60*/  LDG.E.128 R36, desc[UR6][R36.64] ;  /* 0x0000000624247981 */ /* 0x000ea2000c1e1d00 */
[----:B0-----:R-:W-:-:S03]  /*0a70*/  IMAD.WIDE R164, R126, 0x4, R20 ;  /* 0x000000047ea47825 */ /* 0x001fc600078e0214 */
[----:B------:R-:W0:Y:S03]  /*0a80*/  @P0 LDC.64 R50, c[0x0][0x2c8] ;  /* 0x0000b200ff320b82 */ /* 0x000e260000000a00 */
[----:B------:R3:W2:Y:S01]  /*0a90*/  LDG.E R164, desc[UR6][R164.64] ;  /* 0x00000006a4a47981 */ /* 0x0006a2000c1e1900 */
[----:B------:R-:W-:-:S04]  /*0aa0*/  IADD3 R61, R163, 0x100, RZ ;  /* 0x00000100a33d7810 */ /* 0x000fc80007ffe0ff */
[----:B------:R-:W0:Y:S01]  /*0ab0*/  LDC.64 R48, c[0x0][0x240] ;  /* 0x00009000ff307b82 */ /* 0x000e220000000a00 */
[----:B------:R-:W-:Y:S01]  /*0ac0*/  IMAD.SHL.U32 R161, R61, 0x10, RZ ;  /* 0x000000103da17824 */ /* 0x000fe200078e00ff */
[----:B------:R-:W-:-:S04]  /*0ad0*/  SHF.R.U32.HI R162, RZ, 0x1c, R61 ;  /* 0x0000001cffa27819 */ /* 0x000fc8000001163d */
[----:B------:R-:W-:-:S04]  /*0ae0*/  IADD3 R20, P1, R161, UR12, RZ ;  /* 0x0000000ca1147c10 */ /* 0x000fc8000ff3e0ff */
[----:B------:R-:W-:Y:S01]  /*0af0*/  IADD3.X R21, R162, UR13, RZ, P1, !PT ;  /* 0x0000000da2157c10 */ /* 0x000fe20008ffe4ff */
[----:B------:R-:W-:-:S05]  /*0b00*/  IMAD.WIDE.U32 R28, R61, 0x10, R28 ;  /* 0x000000103d1c7825 */ /* 0x000fca00078e001c */
[----:B------:R-:W2:Y:S01]  /*0b10*/  LDG.E.128 R20, desc[UR6][R20.64] ;  /* 0x0000000614147981 */ /* 0x000ea2000c1e1d00 */
[----:B------:R-:W-:-:S03]  /*0b20*/  IMAD.WIDE.U32 R24, R61, 0x10, R24 ;  /* 0x000000103d187825 */ /* 0x000fc600078e0018 */
[----:B------:R-:W2:Y:S04]  /*0b30*/  LDG.E.128 R28, desc[UR6][R28.64] ;  /* 0x000000061c1c7981 */ /* 0x000ea8000c1e1d00 */
[----:B------:R-:W2:Y:S01]  /*0b40*/  LDG.E.128 R24, desc[UR6][R24.64] ;  /* 0x0000000618187981 */ /* 0x000ea2000c1e1d00 */
[----:B-1----:R-:W-:-:S04]  /*0b50*/  ISETP.NE.U32.AND P1, PT, R46, RZ, PT ;  /* 0x000000ff2e00720c */ /* 0x002fc80003f25070 */
[----:B------:R-:W-:-:S13]  /*0b60*/  ISETP.NE.AND.EX P1, PT, R47, RZ, PT, P1 ;  /* 0x000000ff2f00720c */ /* 0x000fda0003f25310 */
[----:B------:R-:W1:Y:S01]  /*0b70*/  @P1 LDC.64 R54, c[0x0][0x248] ;  /* 0x00009200ff361b82 */ /* 0x000e620000000a00 */
[----:B---3--:R-:W-:Y:S02]  /*0b80*/  SHF.L.U32 R165, R61, 0x3, RZ ;  /* 0x000000033da57819 */ /* 0x008fe400000006ff */
[----:B------:R-:W-:-:S05]  /*0b90*/  SHF.R.U32.HI R166, RZ, 0x1d, R61 ;  /* 0x0000001dffa67819 */ /* 0x000fca000001163d */
[----:B------:R-:W3:Y:S01]  /*0ba0*/  @P1 LDC.64 R56, c[0x0][0x248] ;  /* 0x00009200ff381b82 */ /* 0x000ee20000000a00 */
[----:B-1----:R-:W-:-:S05]  /*0bb0*/  @P1 IADD3 R54, P2, R165, R54, RZ ;  /* 0x00000036a5361210 */ /* 0x002fca0007f5e0ff */
[----:B------:R-:W-:Y:S01]  /*0bc0*/  @P1 IMAD.X R55, R166, 0x1, R55, P2 ;  /* 0x00000001a6371824 */ /* 0x000fe200010e0637 */
[----:B------:R-:W-:-:S04]  /*0bd0*/  @P0 LEA R52, P2, R61, R52, 0x4 ;  /* 0x000000343d340211 */ /* 0x000fc800078420ff */
[----:B------:R-:W-:Y:S01]  /*0be0*/  @P0 LEA.HI.X R53, R61, R53, RZ, 0x4, P2 ;  /* 0x000000353d350211 */ /* 0x000fe200010f24ff */
[C---:B0-----:R-:W-:Y:S01]  /*0bf0*/  @P0 IMAD.WIDE.U32 R60, R163.reuse, 0x10, R50 ;  /* 0x00000010a33c0825 */ /* 0x041fe200078e0032 */
[----:B------:R-:W-:Y:S01]  /*0c00*/  ISETP.NE.AND P5, PT, RZ, UR9, PT ;  /* 0x00000009ff007c0c */ /* 0x000fe2000bfa5270 */
[----:B------:R4:W5:Y:S02]  /*0c10*/  @P1 LDG.E.64 R2, desc[UR6][R54.64] ;  /* 0x0000000636021981 */ /* 0x000964000c1e1b00 */
[C---:B------:R-:W-:Y:S02]  /*0c20*/  IMAD.WIDE.U32 R50, R163.reuse, 0x8, R48 ;  /* 0x00000008a3327825 */ /* 0x040fe400078e0030 */
[----:B------:R-:W5:Y:S04]  /*0c30*/  @P0 LDG.E.128 R4, desc[UR6][R52.64] ;  /* 0x0000000634040981 */ /* 0x000f68000c1e1d00 */
[----:B------:R-:W5:Y:S01]  /*0c40*/  LDG.E.64 R50, desc[UR6][R50.64] ;  /* 0x0000000632327981 */ /* 0x000f62000c1e1b00 */
[----:B---3--:R-:W-:Y:S01]  /*0c50*/  @P1 IMAD.WIDE.U32 R58, R163, 0x8, R56 ;  /* 0x00000008a33a1825 */ /* 0x008fe200078e0038 */
[----:B------:R-:W-:-:S02]  /*0c60*/  IADD3 R56, P2, R165, UR14, RZ ;  /* 0x0000000ea5387c10 */ /* 0x000fc4000ff5e0ff */
[----:B------:R-:W-:Y:S01]  /*0c70*/  LOP3.LUT P4, RZ, R0, 0xff, RZ, 0xc0, !PT ;  /* 0x000000ff00ff7812 */ /* 0x000fe2000788c0ff */
[----:B------:R-:W5:Y:S01]  /*0c80*/  @P0 LDG.E.128 R8, desc[UR6][R60.64] ;  /* 0x000000063c080981 */ /* 0x000f62000c1e1d00 */
[----:B------:R-:W-:-:S03]  /*0c90*/  IADD3.X R57, R166, UR15, RZ, P2, !PT ;  /* 0x0000000fa6397c10 */ /* 0x000fc600097fe4ff */
[----:B------:R0:W5:Y:S04]  /*0ca0*/  @P1 LDG.E.64 R44, desc[UR6][R58.64] ;  /* 0x000000063a2c1981 */ /* 0x000168000c1e1b00 */
[----:B------:R1:W5:Y:S01]  /*0cb0*/  LDG.E.64 R48, desc[UR6][R56.64] ;  /* 0x0000000638307981 */ /* 0x000362000c1e1b00 */
[----:B------:R-:W-:Y:S01]  /*0cc0*/  UMOV UR4, 0xffffffff ;  /* 0xffffffff00047882 */ /* 0x000fe20000000000 */
[----:B------:R-:W-:Y:S02]  /*0cd0*/  IADD3 R126, R126, UR10, RZ ;  /* 0x0000000a7e7e7c10 */ /* 0x000fe4000fffe0ff */
[----:B------:R-:W-:Y:S02]  /*0ce0*/  LOP3.LUT P2, RZ, R97, 0x1f, RZ, 0xc0, !PT ;  /* 0x0000001f61ff7812 */ /* 0x000fe4000784c0ff */
[----:B------:R-:W-:-:S02]  /*0cf0*/  ISETP.GE.AND P3, PT, R126, UR11, PT ;  /* 0x0000000b7e007c0c */ /* 0x000fc4000bf66270 */
[C---:B----4-:R-:W-:Y:S02]  /*0d00*/  PRMT R54, R32.reuse, 0x7632, R54 ;  /* 0x0000763220367816 */ /* 0x050fe40000000036 */
[----:B------:R-:W-:Y:S01]  /*0d10*/  SHF.L.U32 R32, R32, 0x10, RZ ;  /* 0x0000001020207819 */ /* 0x000fe200000006ff */
[C---:B0-----:R-:W-:Y:S01]  /*0d20*/  IMAD.U32 R58, R33.reuse, 0x10000, RZ ;  /* 0x00010000213a7824 */ /* 0x041fe200078e00ff */
[----:B------:R-:W-:Y:S02]  /*0d30*/  FSEL R179, R168, RZ, !P5 ;  /* 0x000000ffa8b37208 */ /* 0x000fe40006800000 */
[----:B------:R-:W-:Y:S02]  /*0d40*/  PRMT R55, R33, 0x7632, R55 ;  /* 0x0000763221377816 */ /* 0x000fe40000000037 */
[----:B------:R-:W-:Y:S01]  /*0d50*/  PRMT R165, R34, 0x7632, R165 ;  /* 0x0000763222a57816 */ /* 0x000fe200000000a5 */
[----:B------:R-:W-:Y:S01]  /*0d60*/  FADD.FTZ R33, R32, -R179 ;  /* 0x800000b320217221 */ /* 0x000fe20000010000 */
[----:B------:R-:W-:-:S02]  /*0d70*/  SHF.L.U32 R166, R34, 0x10, RZ ;  /* 0x0000001022a67819 */ /* 0x000fc400000006ff */
[----:B--2---:R-:W-:Y:S01]  /*0d80*/  SHF.L.U32 R52, R40, 0x10, RZ ;  /* 0x0000001028347819 */ /* 0x004fe200000006ff */
[----:B------:R-:W-:Y:S02]  /*0d90*/  IMAD.U32 R59, R41, 0x10000, RZ ;  /* 0x00010000293b7824 */ /* 0x000fe400078e00ff */
[----:B------:R-:W-:Y:S02]  /*0da0*/  IMAD.U32 R173, R43, 0x10000, RZ ;  /* 0x000100002bad7824 */ /* 0x000fe400078e00ff */
[----:B------:R-:W-:Y:S01]  /*0db0*/  FMUL.FTZ R32, R131, R52 ;  /* 0x0000003483207220 */ /* 0x000fe20000410000 */
[C---:B------:R-:W-:Y:S02]  /*0dc0*/  PRMT R34, R36.reuse, 0x7632, R34 ;  /* 0x0000763224227816 */ /* 0x040fe40000000022 */
[----:B------:R-:W-:Y:S01]  /*0dd0*/  SHF.L.U32 R36, R36, 0x10, RZ ;  /* 0x0000001024247819 */ /* 0x000fe200000006ff */
[C---:B------:R-:W-:Y:S01]  /*0de0*/  IMAD.U32 R53, R37.reuse, 0x10000, RZ ;  /* 0x0001000025357824 */ /* 0x040fe200078e00ff */
[----:B-1----:R-:W-:Y:S01]  /*0df0*/  PRMT R56, R37, 0x7632, R56 ;  /* 0x0000763225387816 */ /* 0x002fe20000000038 */
[----:B------:R-:W-:Y:S01]  /*0e00*/  FMUL.FTZ R0, R164, R33 ;  /* 0x00000021a4007220 */ /* 0x000fe20000410000 */
[----:B------:R-:W-:Y:S01]  /*0e10*/  FMUL.FTZ R33, R132, R59 ;  /* 0x0000003b84217220 */ /* 0x000fe20000410000 */
[----:B------:R-:W-:Y:S01]  /*0e20*/  PRMT R57, R41, 0x7632, R57 ;  /* 0x0000763229397816 */ /* 0x000fe20000000039 */
[----:B------:R-:W-:Y:S01]  /*0e30*/  FADD.FTZ R124, R36, R124 ;  /* 0x0000007c247c7221 */ /* 0x000fe20000010000 */
[-C--:B------:R-:W-:Y:S01]  /*0e40*/  FFMA.FTZ R143, R0, R36.reuse, R143 ;  /* 0x00000024008f7223 */ /* 0x080fe2000001008f */
[----:B------:R-:W-:Y:S01]  /*0e50*/  FFMA.FTZ R37, R127, R36, R32 ;  /* 0x000000247f257223 */ /* 0x000fe20000010020 */
[----:B------:R-:W-:Y:S01]  /*0e60*/  SHF.L.U32 R168, R42, 0x10, RZ ;  /* 0x000000102aa87819 */ /* 0x000fe200000006ff */
[----:B------:R-:W-:Y:S01]  /*0e70*/  FADD.FTZ R41, -R179, R166 ;  /* 0x000000a6b3297221 */ /* 0x000fe20000010100 */
[----:B------:R-:W-:Y:S01]  /*0e80*/  FFMA.FTZ R36, R128, R53, R33 ;  /* 0x0000003580247223 */ /* 0x000fe20000010021 */
[C---:B------:R-:W-:Y:S01]  /*0e90*/  PRMT R170, R39.reuse, 0x7632, R170 ;  /* 0x0000763227aa7816 */ /* 0x040fe200000000aa */
[----:B------:R-:W-:-:S02]  /*0ea0*/  IMAD.U32 R171, R39, 0x10000, RZ ;  /* 0x0001000027ab7824 */ /* 0x000fc400078e00ff */
[----:B------:R-:W-:Y:S01]  /*0eb0*/  FMUL.FTZ R33, R134, R173 ;  /* 0x000000ad86217220 */ /* 0x000fe20000410000 */
[C---:B------:R-:W-:Y:S01]  /*0ec0*/  PRMT R60, R38.reuse, 0x7632, R60 ;  /* 0x00007632263c7816 */ /* 0x040fe2000000003c */
[----:B------:R-:W-:Y:S01]  /*0ed0*/  FADD.FTZ R39, -R179, R58 ;  /* 0x0000003ab3277221 */ /* 0x000fe20000010100 */
[C---:B------:R-:W-:Y:S01]  /*0ee0*/  PRMT R167, R35.reuse, 0x7632, R167 ;  /* 0x0000763223a77816 */ /* 0x040fe200000000a7 */
[----:B------:R-:W-:Y:S01]  /*0ef0*/  IMAD.U32 R169, R35, 0x10000, RZ ;  /* 0x0001000023a97824 */ /* 0x000fe200078e00ff */
[----:B------:R-:W-:Y:S01]  /*0f00*/  SHF.L.U32 R38, R38, 0x10, RZ ;  /* 0x0000001026267819 */ /* 0x000fe200000006ff */
[----:B------:R-:W-:Y:S01]  /*0f10*/  FMUL.FTZ R41, R164, R41 ;  /* 0x00000029a4297220 */ /* 0x000fe20000410000 */
[----:B------:R-:W-:Y:S01]  /*0f20*/  PRMT R35, R40, 0x7632, R35 ;  /* 0x0000763228237816 */ /* 0x000fe20000000023 */
[----:B------:R-:W-:Y:S01]  /*0f30*/  FMUL.FTZ R32, R133, R168 ;  /* 0x000000a885207220 */ /* 0x000fe20000410000 */
[----:B------:R-:W-:Y:S01]  /*0f40*/  FFMA.FTZ R40, R130, R171, R33 ;  /* 0x000000ab82287223 */ /* 0x000fe20000010021 */
[----:B------:R-:W-:Y:S01]  /*0f50*/  FMUL.FTZ R39, R164, R39 ;  /* 0x00000027a4277220 */ /* 0x000fe20000410000 */
[----:B------:R-:W-:-:S02]  /*0f60*/  SHF.L.U32 R54, R54, 0x10, RZ ;  /* 0x0000001036367819 */ /* 0x000fc400000006ff */
[----:B------:R-:W-:Y:S01]  /*0f70*/  SHF.L.U32 R33, R57, 0x10, RZ ;  /* 0x0000001039217819 */ /* 0x000fe200000006ff */
[----:B------:R-:W-:Y:S01]  /*0f80*/  FADD.FTZ R107, R38, R107 ;  /* 0x0000006b266b7221 */ /* 0x000fe20000010000 */
[-C--:B------:R-:W-:Y:S01]  /*0f90*/  FFMA.FTZ R110, R41, R38.reuse, R110 ;  /* 0x00000026296e7223 */ /* 0x080fe2000001006e */
[----:B------:R-:W-:Y:S01]  /*0fa0*/  SHF.L.U32 R167, R167, 0x10, RZ ;  /* 0x00000010a7a77819 */ /* 0x000fe200000006ff */
[----:B------:R-:W-:Y:S01]  /*0fb0*/  FFMA.FTZ R38, R129, R38, R32 ;  /* 0x0000002681267223 */ /* 0x000fe20000010020 */
[----:B------:R-:W-:Y:S01]  /*0fc0*/  FADD.FTZ R117, R53, R117 ;  /* 0x0000007535757221 */ /* 0x000fe20000010000 */
[----:B------:R-:W-:Y:S01]  /*0fd0*/  FFMA.FTZ R118, R39, R53, R118 ;  /* 0x0000003527767223 */ /* 0x000fe20000010076 */
[----:B------:R-:W-:Y:S02]  /*0fe0*/  IMAD.U32 R32, R35, 0x10000, RZ ;  /* 0x0001000023207824 */ /* 0x000fe400078e00ff */
[----:B------:R-:W-:Y:S01]  /*0ff0*/  FADD.FTZ R53, -R179, R54 ;  /* 0x00000036b3357221 */ /* 0x000fe20000010100 */
[----:B------:R-:W-:-:S02]  /*1000*/  IMAD.U32 R55, R55, 0x10000, RZ ;  /* 0x0001000037377824 */ /* 0x000fc400078e00ff */
[----:B------:R-:W-:Y:S01]  /*1010*/  FMUL.FTZ R35, R150, R33 ;  /* 0x0000002196237220 */ /* 0x000fe20000410000 */
[----:B------:R-:W-:Y:S01]  /*1020*/  IMAD.U32 R56, R56, 0x10000, RZ ;  /* 0x0001000038387824 */ /* 0x000fe200078e00ff */
[----:B------:R-:W-:Y:S01]  /*1030*/  PRMT R172, R43, 0x7632, R172 ;  /* 0x000076322bac7816 */ /* 0x000fe200000000ac */
[----:B------:R-:W-:Y:S01]  /*1040*/  FADD.FTZ R167, -R179, R167 ;  /* 0x000000a7b3a77221 */ /* 0x000fe20000010100 */
[----:B------:R-:W-:Y:S01]  /*1050*/  PRMT R61, R42, 0x7632, R61 ;  /* 0x000076322a3d7816 */ /* 0x000fe2000000003d */
[----:B------:R-:W-:Y:S01]  /*1060*/  FADD.FTZ R123, R52, R123 ;  /* 0x0000007b347b7221 */ /* 0x000fe20000010000 */
[----:B------:R-:W-:Y:S01]  /*1070*/  SHF.L.U32 R34, R34, 0x10, RZ ;  /* 0x0000001022227819 */ /* 0x000fe200000006ff */
[----:B------:R-:W-:Y:S01]  /*1080*/  FFMA.FTZ R125, R0, R52, R125 ;  /* 0x00000034007d7223 */ /* 0x000fe2000001007d */
[----:B------:R-:W-:Y:S01]  /*1090*/  FMUL.FTZ R53, R164, R53 ;  /* 0x00000035a4357220 */ /* 0x000fe20000410000 */
[----:B------:R-:W-:Y:S01]  /*10a0*/  FMUL.FTZ R42, R149, R32 ;  /* 0x00000020952a7220 */ /* 0x000fe20000410000 */
[----:B------:R-:W-:Y:S01]  /*10b0*/  FADD.FTZ R55, -R179, R55 ;  /* 0x00000037b3377221 */ /* 0x000fe20000010100 */
[----:B------:R-:W-:Y:S01]  /*10c0*/  SHF.L.U32 R165, R165, 0x10, RZ ;  /* 0x00000010a5a57819 */ /* 0x000fe200000006ff */
[----:B------:R-:W-:Y:S01]  /*10d0*/  FFMA.FTZ R52, R146, R56, R35 ;  /* 0x0000003892347223 */ /* 0x000fe20000010023 */
[----:B------:R-:W-:Y:S01]  /*10e0*/  SHF.L.U32 R35, R172, 0x10, RZ ;  /* 0x00000010ac237819 */ /* 0x000fe200000006ff */
[----:B------:R-:W-:Y:S01]  /*10f0*/  FMUL.FTZ R54, R164, R167 ;  /* 0x000000a7a4367220 */ /* 0x000fe20000410000 */
[----:B------:R-:W-:Y:S01]  /*1100*/  FADD.FTZ R121, R34, R121 ;  /* 0x0000007922797221 */ /* 0x000fe20000010000 */
[-C--:B------:R-:W-:Y:S01]  /*1110*/  FFMA.FTZ R122, R53, R34.reuse, R122 ;  /* 0x00000022357a7223 */ /* 0x080fe2000001007a */
[----:B------:R-:W-:Y:S01]  /*1120*/  FFMA.FTZ R42, R145, R34, R42 ;  /* 0x00000022912a7223 */ /* 0x000fe2000001002a */
[----:B------:R-:W-:Y:S01]  /*1130*/  FMUL.FTZ R55, R164, R55 ;  /* 0x00000037a4377220 */ /* 0x000fe20000410000 */
[----:B------:R-:W-:-:S02]  /*1140*/  IMAD.U32 R34, R61, 0x10000, RZ ;  /* 0x000100003d227824 */ /* 0x000fc400078e00ff */
[----:B------:R-:W-:Y:S01]  /*1150*/  FADD.FTZ R57, -R179, R165 ;  /* 0x000000a5b3397221 */ /* 0x000fe20000010100 */
[-C--:B------:R-:W-:Y:S01]  /*1160*/  FMUL.FTZ R61, R152, R35.reuse ;  /* 0x00000023983d7220 */ /* 0x080fe20000410000 */
[----:B------:R-:W-:Y:S01]  /*1170*/  FADD.FTZ R96, R35, R96 ;  /* 0x0000006023607221 */ /* 0x000fe20000010000 */
[----:B------:R-:W-:Y:S01]  /*1180*/  FFMA.FTZ R79, R54, R35, R79 ;  /* 0x00000023364f7223 */ /* 0x000fe2000001004f */
[----:B------:R-:W-:Y:S01]  /*1190*/  PRMT R35, R22, 0x7632, R35 ;  /* 0x0000763216237816 */ /* 0x000fe20000000023 */
[----:B------:R-:W-:Y:S01]  /*11a0*/  FADD.FTZ R113, R56, R113 ;  /* 0x0000007138717221 */ /* 0x000fe20000010000 */
[----:B------:R-:W-:Y:S01]  /*11b0*/  FFMA.FTZ R114, R55, R56, R114 ;  /* 0x0000003837727223 */ /* 0x000fe20000010072 */
[----:B------:R-:W-:Y:S01]  /*11c0*/  FADD.FTZ R119, R32, R119 ;  /* 0x0000007720777221 */ /* 0x000fe20000010000 */
[----:B------:R-:W-:Y:S01]  /*11d0*/  FFMA.FTZ R120, R53, R32, R120 ;  /* 0x0000002035787223 */ /* 0x000fe20000010078 */
[----:B------:R-:W-:Y:S01]  /*11e0*/  FADD.FTZ R111, R33, R111 ;  /* 0x0000006f216f7221 */ /* 0x000fe20000010000 */
[----:B------:R-:W-:Y:S01]  /*11f0*/  FFMA.FTZ R112, R55, R33, R112 ;  /* 0x0000002137707223 */ /* 0x000fe20000010070 */
[----:B------:R-:W-:Y:S01]  /*1200*/  SHF.L.U32 R22, R22, 0x10, RZ ;  /* 0x0000001016167819 */ /* 0x000fe200000006ff */
[----:B------:R-:W-:Y:S01]  /*1210*/  FADD.FTZ R43, -R179, R169 ;  /* 0x000000a9b32b7221 */ /* 0x000fe20000010100 */
[----:B------:R-:W-:-:S02]  /*1220*/  IMAD.U32 R60, R60, 0x10000, RZ ;  /* 0x000100003c3c7824 */ /* 0x000fc400078e00ff */
[----:B------:R-:W-:Y:S01]  /*1230*/  FMUL.FTZ R57, R164, R57 ;  /* 0x00000039a4397220 */ /* 0x000fe20000410000 */
[----:B------:R-:W-:Y:S01]  /*1240*/  FMUL.FTZ R56, R151, R34 ;  /* 0x0000002297387220 */ /* 0x000fe20000410000 */
[C---:B------:R-:W-:Y:S02]  /*1250*/  PRMT R32, R20.reuse, 0x7632, R32 ;  /* 0x0000763214207816 */ /* 0x040fe40000000020 */
[----:B------:R-:W-:Y:S02]  /*1260*/  PRMT R33, R21, 0x7632, R33 ;  /* 0x0000763215217816 */ /* 0x000fe40000000021 */
[----:B------:R-:W-:Y:S02]  /*1270*/  PRMT R58, R23, 0x7632, R58 ;  /* 0x00007632173a7816 */ /* 0x000fe4000000003a */
[----:B------:R-:W-:Y:S01]  /*1280*/  SHF.L.U32 R20, R20, 0x10, RZ ;  /* 0x0000001014147819 */ /* 0x000fe200000006ff */
[----:B------:R-:W-:Y:S01]  /*1290*/  FMUL.FTZ R43, R164, R43 ;  /* 0x0000002ba42b7220 */ /* 0x000fe20000410000 */
[----:B------:R-:W-:Y:S01]  /*12a0*/  FADD.FTZ R103, R60, R103 ;  /* 0x000000673c677221 */ /* 0x000fe20000010000 */
[-C--:B------:R-:W-:Y:S01]  /*12b0*/  FFMA.FTZ R106, R57, R60.reuse, R106 ;  /* 0x0000003c396a7223 */ /* 0x080fe2000001006a */
[----:B------:R-:W-:Y:S01]  /*12c0*/  FFMA.FTZ R56, R147, R60, R56 ;  /* 0x0000003c93387223 */ /* 0x000fe20000010038 */
[----:B------:R-:W-:Y:S01]  /*12d0*/  FADD.FTZ R105, R34, R105 ;  /* 0x0000006922697221 */ /* 0x000fe20000010000 */
[----:B------:R-:W-:Y:S01]  /*12e0*/  FFMA.FTZ R104, R57, R34, R104 ;  /* 0x0000002239687223 */ /* 0x000fe20000010068 */
[----:B------:R-:W-:Y:S01]  /*12f0*/  SHF.L.U32 R32, R32, 0x10, RZ ;  /* 0x0000001020207819 */ /* 0x000fe200000006ff */
[--C-:B------:R-:W-:Y:S01]  /*1300*/  FADD.FTZ R167, -R179, R22.reuse ;  /* 0x00000016b3a77221 */ /* 0x100fe20000010100 */
[----:B------:R-:W-:Y:S01]  /*1310*/  SHF.L.U32 R35, R35, 0x10, RZ ;  /* 0x0000001023237819 */ /* 0x000fe200000006ff */
[----:B------:R-:W-:Y:S01]  /*1320*/  IMAD.U32 R34, R21, 0x10000, RZ ;  /* 0x0001000015227824 */ /* 0x000fe200078e00ff */
[C---:B------:R-:W-:Y:S01]  /*1330*/  PRMT R22, R28.reuse, 0x7632, R22 ;  /* 0x000076321c167816 */ /* 0x040fe20000000016 */
[----:B------:R-:W-:Y:S01]  /*1340*/  IMAD.U32 R60, R23, 0x10000, RZ ;  /* 0x00010000173c7824 */ /* 0x000fe200078e00ff */
[----:B------:R-:W-:Y:S01]  /*1350*/  SHF.L.U32 R28, R28, 0x10, RZ ;  /* 0x000000101c1c7819 */ /* 0x000fe200000006ff */
[----:B------:R-:W-:-:S02]  /*1360*/  IMAD.U32 R33, R33, 0x10000, RZ ;  /* 0x0001000021217824 */ /* 0x000fc400078e00ff */
[----:B------:R-:W-:Y:S01]  /*1370*/  FADD.FTZ R21, -R179, R20 ;  /* 0x00000014b3157221 */ /* 0x000fe20000010100 */
[----:B------:R-:W-:Y:S02]  /*1380*/  IMAD.U32 R58, R58, 0x10000, RZ ;  /* 0x000100003a3a7824 */ /* 0x000fe400078e00ff */
[----:B------:R-:W-:Y:S01]  /*1390*/  FADD.FTZ R99, R171, R99 ;  /* 0x00000063ab637221 */ /* 0x000fe20000010000 */
[----:B------:R-:W-:Y:S01]  /*13a0*/  FFMA.FTZ R102, R43, R171, R102 ;  /* 0x000000ab2b667223 */ /* 0x000fe20000010066 */
[----:B------:R-:W-:Y:S01]  /*13b0*/  FADD.FTZ R115, R59, R115 ;  /* 0x000000733b737221 */ /* 0x000fe20000010000 */
[----:B------:R-:W-:Y:S01]  /*13c0*/  FFMA.FTZ R116, R39, R59, R116 ;  /* 0x0000003b27747223 */ /* 0x000fe20000010074 */
[----:B------:R-:W-:Y:S02]  /*13d0*/  IMAD.U32 R59, R170, 0x10000, RZ ;  /* 0x00010000aa3b7824 */ /* 0x000fe400078e00ff */
[C---:B------:R-:W-:Y:S01]  /*13e0*/  FADD.FTZ R23, -R179.reuse, R34 ;  /* 0x00000022b3177221 */ /* 0x040fe20000010100 */
[C---:B------:R-:W-:Y:S01]  /*13f0*/  FADD.FTZ R169, -R179.reuse, R60 ;  /* 0x0000003cb3a97221 */ /* 0x040fe20000010100 */
[C---:B------:R-:W-:Y:S01]  /*1400*/  FADD.FTZ R171, -R179.reuse, R32 ;  /* 0x00000020b3ab7221 */ /* 0x040fe20000010100 */
[C---:B------:R-:W-:Y:S01]  /*1410*/  FADD.FTZ R33, -R179.reuse, R33 ;  /* 0x00000021b3217221 */ /* 0x040fe20000010100 */
[C---:B------:R-:W-:Y:S01]  /*1420*/  FADD.FTZ R175, -R179.reuse, R35 ;  /* 0x00000023b3af7221 */ /* 0x040fe20000010100 */
[C---:B------:R-:W-:Y:S01]  /*1430*/  PRMT R20, R24.reuse, 0x7632, R20 ;  /* 0x0000763218147816 */ /* 0x040fe20000000014 */
[----:B------:R-:W-:Y:S01]  /*1440*/  FADD.FTZ R179, -R179, R58 ;  /* 0x0000003ab3b37221 */ /* 0x000fe20000010100 */
[----:B------:R-:W-:Y:S01]  /*1450*/  SHF.L.U32 R24, R24, 0x10, RZ ;  /* 0x0000001018187819 */ /* 0x000fe200000006ff */
[----:B------:R-:W-:Y:S01]  /*1460*/  FMUL.FTZ R58, R164, R21 ;  /* 0x00000015a43a7220 */ /* 0x000fe20000410000 */
[----:B------:R-:W-:-:S02]  /*1470*/  PRMT R34, R26, 0x7632, R34 ;  /* 0x000076321a227816 */ /* 0x000fc40000000022 */
[----:B------:R-:W-:Y:S01]  /*1480*/  SHF.L.U32 R35, R26, 0x10, RZ ;  /* 0x000000101a237819 */ /* 0x000fe200000006ff */
[----:B------:R-:W-:Y:S01]  /*1490*/  FMUL.FTZ R26, R139, R28 ;  /* 0x0000001c8b1a7220 */ /* 0x000fe20000410000 */
[C---:B------:R-:W-:Y:S02]  /*14a0*/  PRMT R174, R30.reuse, 0x7632, R174 ;  /* 0x000076321eae7816 */ /* 0x040fe400000000ae */
[----:B------:R-:W-:Y:S01]  /*14b0*/  SHF.L.U32 R30, R30, 0x10, RZ ;  /* 0x000000101e1e7819 */ /* 0x000fe200000006ff */
        /* <DEDUP_REMOVED lines=8> */
[C---:B------:R-:W-:Y:S01]  /*1540*/  PRMT R176, R27.reuse, 0x7632, R176 ;  /* 0x000076321bb07816 */ /* 0x040fe200000000b0 */
[----:B------:R-:W-:-:S02]  /*1550*/  IMAD.U32 R173, R27, 0x10000, RZ ;  /* 0x000100001bad7824 */ /* 0x000fc400078e00ff */
[----:B------:R-:W-:Y:S01]  /*1560*/  FMUL.FTZ R24, R141, R30 ;  /* 0x0000001e8d187220 */ /* 0x000fe20000410000 */
[----:B------:R-:W-:Y:S01]  /*1570*/  PRMT R27, R29, 0x7632, R27 ;  /* 0x000076321d1b7816 */ /* 0x000fe2000000001b */
[----:B------:R-:W-:Y:S01]  /*1580*/  FMUL.FTZ R166, R164, R167 ;  /* 0x000000a7a4a67220 */ /* 0x000fe20000410000 */
[----:B------:R-:W-:Y:S01]  /*1590*/  PRMT R32, R25, 0x7632, R32 ;  /* 0x0000763219207816 */ /* 0x000fe20000000020 */
[----:B------:R-:W-:Y:S01]  /*15a0*/  FFMA.FTZ R167, R137, R35, R24 ;  /* 0x0000002389a77223 */ /* 0x000fe20000010018 */
[----:B------:R-:W-:Y:S01]  /*15b0*/  IMAD.U32 R24, R22, 0x10000, RZ ;  /* 0x0001000016187824 */ /* 0x000fe200078e00ff */
[----:B------:R-:W-:Y:S01]  /*15c0*/  SHF.L.U32 R27, R27, 0x10, RZ ;  /* 0x000000101b1b7819 */ /* 0x000fe200000006ff */
[----:B------:R-:W-:Y:S01]  /*15d0*/  FMUL.FTZ R171, R164, R171 ;  /* 0x000000aba4ab7220 */ /* 0x000fe20000410000 */
[----:B------:R-:W-:Y:S01]  /*15e0*/  SHF.L.U32 R20, R20, 0x10, RZ ;  /* 0x0000001014147819 */ /* 0x000fe200000006ff */
[----:B------:R-:W-:Y:S01]  /*15f0*/  FMUL.FTZ R170, R157, R24 ;  /* 0x000000189daa7220 */ /* 0x000fe20000410000 */
[----:B------:R-:W-:-:S02]  /*1600*/  IMAD.U32 R32, R32, 0x10000, RZ ;  /* 0x0001000020207824 */ /* 0x000fc400078e00ff */
[----:B------:R-:W-:Y:S01]  /*1610*/  FMUL.FTZ R21, R158, R27 ;  /* 0x0000001b9e157220 */ /* 0x000fe20000410000 */
[----:B------:R-:W-:Y:S01]  /*1620*/  FADD.FTZ R71, R20, R71 ;  /* 0x0000004714477221 */ /* 0x000fe20000010000 */
[-C--:B------:R-:W-:Y:S01]  /*1630*/  FFMA.FTZ R62, R171, R20.reuse, R62 ;  /* 0x00000014ab3e7223 */ /* 0x080fe2000001003e */
[----:B------:R-:W-:Y:S01]  /*1640*/  FFMA.FTZ R170, R153, R20, R170 ;  /* 0x0000001499aa7223 */ /* 0x000fe200000100aa */
[----:B------:R-:W-:Y:S01]  /*1650*/  FFMA.FTZ R172, R154, R32, R21 ;  /* 0x000000209aac7223 */ /* 0x000fe20000010015 */
[----:B------:R-:W-:Y:S01]  /*1660*/  FFMA.FTZ R20, R0, R37, RZ ;  /* 0x0000002500147223 */ /* 0x000fe200000100ff */
[----:B------:R-:W-:-:S03]  /*1670*/  FADD.FTZ R21, RZ, R37 ;  /* 0x00000025ff157221 */ /* 0x000fc60000010000 */
        /* <DEDUP_REMOVED lines=8> */
[----:B------:R-:W-:Y:S02]  /*1700*/  FMUL.FTZ R60, R164, R23 ;  /* 0x00000017a43c7220 */ /* 0x000fe40000410000 */
[----:B------:R-:W-:Y:S01]  /*1710*/  FFMA.FTZ R20, R57, R56, R20 ;  /* 0x0000003839147223 */ /* 0x000fe20000010014 */
[----:B------:R-:W-:-:S03]  /*1720*/  FADD.FTZ R23, R56, R21 ;  /* 0x0000001538177221 */ /* 0x000fc60000010000 */
[----:B------:R-:W-:Y:S01]  /*1730*/  FFMA.FTZ R21, R43, R40, R20 ;  /* 0x000000282b157223 */ /* 0x000fe20000010014 */
[----:B------:R-:W-:Y:S01]  /*1740*/  FADD.FTZ R20, R40, R23 ;  /* 0x0000001728147221 */ /* 0x000fe20000010000 */
[----:B------:R-:W-:Y:S02]  /*1750*/  IMAD.U32 R29, R29, 0x10000, RZ ;  /* 0x000100001d1d7824 */ /* 0x000fe400078e00ff */
[----:B------:R-:W-:Y:S01]  /*1760*/  FFMA.FTZ R21, R54, R59, R21 ;  /* 0x0000003b36157223 */ /* 0x000fe20000010015 */
[----:B------:R-:W-:Y:S01]  /*1770*/  FADD.FTZ R20, R59, R20 ;  /* 0x000000143b147221 */ /* 0x000fe20000010000 */
[C---:B------:R-:W-:Y:S01]  /*1780*/  PRMT R177, R31.reuse, 0x7632, R177 ;  /* 0x000076321fb17816 */ /* 0x040fe200000000b1 */
[----:B------:R-:W-:Y:S02]  /*1790*/  IMAD.U32 R31, R31, 0x10000, RZ ;  /* 0x000100001f1f7824 */ /* 0x000fe400078e00ff */
[----:B------:R-:W-:Y:S01]  /*17a0*/  FFMA.FTZ R22, R58, R61, R21 ;  /* 0x0000003d3a167223 */ /* 0x000fe20000010015 */
[----:B------:R-:W-:-:S02]  /*17b0*/  IMAD.U32 R25, R25, 0x10000, RZ ;  /* 0x0001000019197824 */ /* 0x000fc400078e00ff */
[----:B------:R-:W-:Y:S01]  /*17c0*/  FMUL.FTZ R165, R140, R29 ;  /* 0x0000001d8ca57220 */ /* 0x000fe20000410000 */
[----:B------:R-:W-:Y:S01]  /*17d0*/  FADD.FTZ R21, R61, R20 ;  /* 0x000000143d157221 */ /* 0x000fe20000010000 */
[----:B------:R-:W-:Y:S01]  /*17e0*/  FADD.FTZ R109, R168, R109 ;  /* 0x0000006da86d7221 */ /* 0x000fe20000010000 */
[----:B------:R-:W-:Y:S01]  /*17f0*/  FFMA.FTZ R108, R41, R168, R108 ;  /* 0x000000a8296c7223 */ /* 0x000fe2000001006c */
[----:B------:R-:W-:Y:S01]  /*1800*/  FMUL.FTZ R168, R164, R169 ;  /* 0x000000a9a4a87220 */ /* 0x000fe20000410000 */
[----:B------:R-:W-:Y:S01]  /*1810*/  FMUL.FTZ R169, R142, R31 ;  /* 0x0000001f8ea97220 */ /* 0x000fe20000410000 */
[----:B------:R-:W-:Y:S01]  /*1820*/  FFMA.FTZ R165, R136, R25, R165 ;  /* 0x0000001988a57223 */ /* 0x000fe200000100a5 */
[----:B------:R-:W-:Y:S01]  /*1830*/  FFMA.FTZ R23, R171, R170, R22 ;  /* 0x000000aaab177223 */ /* 0x000fe20000010016 */
[----:B------:R-:W-:Y:S01]  /*1840*/  FADD.FTZ R20, R21, R170 ;  /* 0x000000aa15147221 */ /* 0x000fe20000010000 */
[----:B------:R-:W-:Y:S01]  /*1850*/  FADD.FTZ R78, R173, R78 ;  /* 0x0000004ead4e7221 */ /* 0x000fe20000010000 */
[-C--:B------:R-:W-:Y:S01]  /*1860*/  FFMA.FTZ R69, R168, R173.reuse, R69 ;  /* 0x000000ada8457223 */ /* 0x080fe20000010045 */
[----:B------:R-:W-:Y:S01]  /*1870*/  FFMA.FTZ R169, R138, R173, R169 ;  /* 0x000000ad8aa97223 */ /* 0x000fe200000100a9 */
[----:B------:R-:W-:Y:S01]  /*1880*/  SHF.L.U32 R26, R174, 0x10, RZ ;  /* 0x00000010ae1a7819 */ /* 0x000fe200000006ff */
[----:B------:R-:W-:Y:S01]  /*1890*/  FMUL.FTZ R173, R164, R33 ;  /* 0x00000021a4ad7220 */ /* 0x000fe20000410000 */
[----:B------:R-:W-:Y:S01]  /*18a0*/  FFMA.FTZ R22, R60, R165, R23 ;  /* 0x000000a53c167223 */ /* 0x000fe20000010017 */
[----:B------:R-:W-:Y:S01]  /*18b0*/  FADD.FTZ R21, R20, R165 ;  /* 0x000000a514157221 */ /* 0x000fe20000010000 */
[----:B------:R-:W-:Y:S01]  /*18c0*/  SHF.L.U32 R34, R34, 0x10, RZ ;  /* 0x0000001022227819 */ /* 0x000fe200000006ff */
[----:B------:R-:W-:Y:S01]  /*18d0*/  FMUL.FTZ R174, R159, R26 ;  /* 0x0000001a9fae7220 */ /* 0x000fe20000410000 */
[----:B------:R-:W-:Y:S01]  /*18e0*/  FFMA.FTZ R23, R173, R172, R22 ;  /* 0x000000acad177223 */ /* 0x000fe20000010016 */
[----:B------:R-:W-:Y:S01]  /*18f0*/  FADD.FTZ R20, R21, R172 ;  /* 0x000000ac15147221 */ /* 0x000fe20000010000 */
[----:B------:R-:W-:Y:S01]  /*1900*/  FADD.FTZ R74, R25, R74 ;  /* 0x0000004a194a7221 */ /* 0x000fe20000010000 */
[----:B------:R-:W-:Y:S01]  /*1910*/  FFMA.FTZ R65, R60, R25, R65 ;  /* 0x000000193c417223 */ /* 0x000fe20000010041 */
[----:B------:R-:W-:Y:S01]  /*1920*/  FMUL.FTZ R175, R164, R175 ;  /* 0x000000afa4af7220 */ /* 0x000fe20000410000 */
[----:B------:R-:W-:Y:S01]  /*1930*/  FFMA.FTZ R174, R155, R34, R174 ;  /* 0x000000229bae7223 */ /* 0x000fe200000100ae */
[----:B------:R-:W-:-:S02]  /*1940*/  IMAD.U32 R25, R177, 0x10000, RZ ;  /* 0x00010000b1197824 */ /* 0x000fc400078e00ff */
[----:B------:R-:W-:Y:S01]  /*1950*/  FFMA.FTZ R23, R166, R167, R23 ;  /* 0x000000a7a6177223 */ /* 0x000fe20000010017 */
[----:B------:R-:W-:Y:S01]  /*1960*/  FADD.FTZ R21, R20, R167 ;  /* 0x000000a714157221 */ /* 0x000fe20000010000 */
[----:B------:R-:W-:Y:S02]  /*1970*/  IMAD.U32 R176, R176, 0x10000, RZ ;  /* 0x00010000b0b07824 */ /* 0x000fe400078e00ff */
[----:B------:R-:W-:Y:S01]  /*1980*/  FMUL.FTZ R177, R164, R179 ;  /* 0x000000b3a4b17220 */ /* 0x000fe20000410000 */
[----:B------:R-:W-:Y:S01]  /*1990*/  FMUL.FTZ R33, R160, R25 ;  /* 0x00000019a0217220 */ /* 0x000fe20000410000 */
[----:B------:R-:W-:Y:S01]  /*19a0*/  FFMA.FTZ R23, R175, R174, R23 ;  /* 0x000000aeaf177223 */ /* 0x000fe20000010017 */
[----:B------:R-:W-:Y:S01]  /*19b0*/  FADD.FTZ R20, R21, R174 ;  /* 0x000000ae15147221 */ /* 0x000fe20000010000 */
[----:B------:R-:W-:Y:S01]  /*19c0*/  FADD.FTZ R77, R176, R77 ;  /* 0x0000004db04d7221 */ /* 0x000fe20000010000 */
[-C--:B------:R-:W-:Y:S01]  /*19d0*/  FFMA.FTZ R68, R177, R176.reuse, R68 ;  /* 0x000000b0b1447223 */ /* 0x080fe20000010044 */
[----:B------:R-:W-:Y:S01]  /*19e0*/  FFMA.FTZ R176, R156, R176, R33 ;  /* 0x000000b09cb07223 */ /* 0x000fe20000010021 */
[----:B------:R-:W-:Y:S01]  /*19f0*/  FFMA.FTZ R23, R168, R169, R23 ;  /* 0x000000a9a8177223 */ /* 0x000fe20000010017 */
[----:B------:R-:W-:Y:S01]  /*1a00*/  FADD.FTZ R21, R20, R169 ;  /* 0x000000a914157221 */ /* 0x000fe20000010000 */
        /* <DEDUP_REMOVED lines=43> */
.L_x_124:
[----:B-1----:R-:W-:Y:S01]  /*1cc0*/  FADD.FTZ R20, R21, R20 ;  /* 0x0000001415147221 */ /* 0x002fe20000010000 */
[----:B0-2---:R-:W-:Y:S01]  /*1cd0*/  FADD.FTZ R21, R23, R22 ;  /* 0x0000001617157221 */ /* 0x005fe20000010000 */
[----:B------:R-:W-:Y:S06]  /*1ce0*/  @P2 BRA `(.L_x_112) ;  /* 0x0000000000242947 */ /* 0x000fec0003800000 */
        /* <DEDUP_REMOVED lines=9> */
.L_x_112:
[----:B------:R-:W-:Y:S05]  /*1d80*/  WARPSYNC.ALL ;  /* 0x0000000000007948 */ /* 0x000fea0003800000 */
[----:B------:R-:W1:Y:S08]  /*1d90*/  S2UR UR5, SR_CgaCtaId ;  /* 0x00000000000579c3 */ /* 0x000e700000008800 */
[----:B------:R-:W-:Y:S01]  /*1da0*/  BAR.SYNC.DEFER_BLOCKING 0x0 ;  /* 0x0000000000007b1d */ /* 0x000fe20000010000 */
[----:B0-----:R-:W-:-:S02]  /*1db0*/  SHF.R.U32.HI R20, RZ, 0x5, R97 ;  /* 0x00000005ff147819 */ /* 0x001fc40000011661 */
[----:B-----5:R-:W-:Y:S02]  /*1dc0*/  LOP3.LUT P6, RZ, R50, 0xff00, RZ, 0xc0, !PT ;  /* 0x0000ff0032ff7812 */ /* 0x020fe400078cc0ff */
[----:B------:R-:W-:Y:S01]  /*1dd0*/  LOP3.LUT R20, R20, 0x7fffff8, RZ, 0xc0, !PT ;  /* 0x07fffff814147812 */ /* 0x000fe200078ec0ff */
[----:B------:R-:W-:-:S03]  /*1de0*/  UMOV UR4, 0x400 ;  /* 0x0000040000047882 */ /* 0x000fc60000000000 */
[----:B------:R-:W-:Y:S01]  /*1df0*/  @!P4 IADD3 R20, R20, 0x8, RZ ;  /* 0x000000081414c810 */ /* 0x000fe20007ffe0ff */
[----:B-1----:R-:W-:-:S06]  /*1e00*/  ULEA UR4, UR5, UR4, 0x18 ;  /* 0x0000000405047291 */ /* 0x002fcc000f8ec03f */
[----:B------:R-:W-:-:S05]  /*1e10*/  LEA R178, R20, UR4, 0x3 ;  /* 0x0000000414b27c11 */ /* 0x000fca000f8e18ff */
[----:B------:R-:W0:Y:S04]  /*1e20*/  LDS.128 R20, [R178+0x4000] ;  /* 0x00400000b2147984 */ /* 0x000e280000000c00 */
[----:B------:R-:W1:Y:S04]  /*1e30*/  LDS.128 R24, [R178+0x4010] ;  /* 0x00401000b2187984 */ /* 0x000e680000000c00 */
[----:B------:R-:W2:Y:S04]  /*1e40*/  LDS.128 R28, [R178+0x4020] ;  /* 0x00402000b21c7984 */ /* 0x000ea80000000c00 */
[----:B------:R-:W3:Y:S01]  /*1e50*/  LDS.128 R32, [R178+0x4030] ;  /* 0x00403000b2207984 */ /* 0x000ee20000000c00 */
[----:B0-----:R-:W-:Y:S01]  /*1e60*/  FADD.FTZ R179, RZ, R20 ;  /* 0x00000014ffb37221 */ /* 0x001fe20000010000 */
[----:B------:R-:W-:Y:S01]  /*1e70*/  FADD.FTZ R20, RZ, R21 ;  /* 0x00000015ff147221 */ /* 0x000fe20000010000 */
[----:B------:R-:W-:-:S02]  /*1e80*/  IMAD.MOV.U32 R21, RZ, RZ, R50 ;  /* 0x000000ffff157224 */ /* 0x000fc400078e0032 */
[----:B------:R-:W-:Y:S01]  /*1e90*/  FADD.FTZ R179, R22, R179 ;  /* 0x000000b316b37221 */ /* 0x000fe20000010000 */
[----:B------:R-:W-:Y:S01]  /*1ea0*/  FADD.FTZ R20, R23, R20 ;  /* 0x0000001417147221 */ /* 0x000fe20000010000 */
[----:B------:R-:W-:Y:S02]  /*1eb0*/  @P0 IMAD.U32 R22, R9, 0x10000, RZ ;  /* 0x0001000009160824 */ /* 0x000fe400078e00ff */
[----:B-1----:R-:W-:Y:S01]  /*1ec0*/  FADD.FTZ R179, R179, R24 ;  /* 0x00000018b3b37221 */ /* 0x002fe20000010000 */
[--C-:B------:R-:W-:Y:S01]  /*1ed0*/  FADD.FTZ R20, R20, R25.reuse ;  /* 0x0000001914147221 */ /* 0x100fe20000010000 */
[----:B------:R-:W-:Y:S02]  /*1ee0*/  @P0 PRMT R25, R7, 0x7632, R25 ;  /* 0x0000763207190816 */ /* 0x000fe40000000019 */
[----:B------:R-:W-:Y:S01]  /*1ef0*/  FADD.FTZ R179, R26, R179 ;  /* 0x000000b31ab37221 */ /* 0x000fe20000010000 */
[----:B------:R-:W-:Y:S01]  /*1f00*/  FADD.FTZ R20, R27, R20 ;  /* 0x000000141b147221 */ /* 0x000fe20000010000 */
[----:B------:R-:W-:-:S02]  /*1f10*/  @P0 SHF.L.U32 R25, R25, 0x10, RZ ;  /* 0x0000001019190819 */ /* 0x000fc400000006ff */
        /* <DEDUP_REMOVED lines=10> */
[----:B------:R-:W-:-:S03]  /*1fc0*/  @P1 MOV R20, R44 ;  /* 0x0000002c00141202 */ /* 0x000fc60000000f00 */
[----:B------:R-:W-:Y:S02]  /*1fd0*/  FSEL R23, R34, RZ, !P5 ;  /* 0x000000ff22177208 */ /* 0x000fe40006800000 */
[----:B------:R-:W-:Y:S02]  /*1fe0*/  @P1 LOP3.LUT P2, RZ, R20, 0xff, RZ, 0xc0, !PT ;  /* 0x000000ff14ff1812 */ /* 0x000fe4000784c0ff */
[----:B------:R-:W-:Y:S01]  /*1ff0*/  @P0 PRMT R20, R8, 0x7632, R20 ;  /* 0x0000763208140816 */ /* 0x000fe20000000014 */
[-CC-:B------:R-:W-:Y:S01]  /*2000*/  FFMA.FTZ R0, R0, R24.reuse, R23.reuse ;  /* 0x0000001800007223 */ /* 0x180fe20000010017 */
[-CC-:B------:R-:W-:Y:S01]  /*2010*/  FFMA.FTZ R53, R53, R24.reuse, R23.reuse ;  /* 0x0000001835357223 */ /* 0x180fe20000010017 */
[-CC-:B------:R-:W-:Y:S01]  /*2020*/  FFMA.FTZ R39, R39, R24.reuse, R23.reuse ;  /* 0x0000001827277223 */ /* 0x180fe20000010017 */
[-C--:B------:R-:W-:Y:S01]  /*2030*/  FFMA.FTZ R41, R41, R24.reuse, R23 ;  /* 0x0000001829297223 */ /* 0x080fe20000010017 */
[----:B------:R-:W-:Y:S01]  /*2040*/  FADD.FTZ R37, R37, -R0 ;  /* 0x8000000025257221 */ /* 0x000fe20000010000 */
[----:B------:R-:W-:Y:S01]  /*2050*/  FADD.FTZ R53, R42, -R53 ;  /* 0x800000352a357221 */ /* 0x000fe20000010000 */
[----:B------:R-:W-:Y:S01]  /*2060*/  @P0 IMAD.U32 R0, R8, 0x10000, RZ ;  /* 0x0001000008000824 */ /* 0x000fe200078e00ff */
[----:B------:R-:W-:Y:S01]  /*2070*/  @P0 SHF.L.U32 R20, R20, 0x10, RZ ;  /* 0x0000001014140819 */ /* 0x000fe200000006ff */
[C---:B------:R-:W-:Y:S01]  /*2080*/  FMUL.FTZ R37, R164.reuse, R37 ;  /* 0x00000025a4257220 */ /* 0x040fe20000410000 */
[-C--:B------:R-:W-:Y:S01]  /*2090*/  FFMA.FTZ R55, R55, R24.reuse, R23 ;  /* 0x0000001837377223 */ /* 0x080fe20000010017 */
[----:B------:R-:W-:Y:S01]  /*20a0*/  FMUL.FTZ R53, R164, R53 ;  /* 0x00000035a4357220 */ /* 0x000fe20000410000 */
[----:B------:R-:W-:Y:S01]  /*20b0*/  FADD.FTZ R39, R36, -R39 ;  /* 0x8000002724277221 */ /* 0x000fe20000010000 */
[----:B------:R-:W-:Y:S01]  /*20c0*/  FADD.FTZ R41, R38, -R41 ;  /* 0x8000002926297221 */ /* 0x000fe20000010000 */
[--C-:B------:R-:W-:Y:S01]  /*20d0*/  @P0 FADD.FTZ R37, R37, R0.reuse ;  /* 0x0000000025250221 */ /* 0x100fe20000010000 */
[-C--:B------:R-:W-:Y:S01]  /*20e0*/  FFMA.FTZ R43, R43, R24.reuse, R23 ;  /* 0x000000182b2b7223 */ /* 0x080fe20000010017 */
[----:B------:R-:W-:Y:S01]  /*20f0*/  @P0 PRMT R0, R9, 0x7632, R0 ;  /* 0x0000763209000816 */ /* 0x000fe20000000000 */
[----:B------:R-:W-:Y:S01]  /*2100*/  FADD.FTZ R55, R52, -R55 ;  /* 0x8000003734377221 */ /* 0x000fe20000010000 */
[----:B------:R-:W-:Y:S01]  /*2110*/  @P0 FADD.FTZ R53, R53, R20 ;  /* 0x0000001435350221 */ /* 0x000fe20000010000 */
[----:B------:R-:W-:Y:S01]  /*2120*/  @P0 SHF.L.U32 R20, R10, 0x10, RZ ;  /* 0x000000100a140819 */ /* 0x000fe200000006ff */
[C---:B------:R-:W-:Y:S01]  /*2130*/  FMUL.FTZ R39, R164.reuse, R39 ;  /* 0x00000027a4277220 */ /* 0x040fe20000410000 */
[----:B------:R-:W-:Y:S01]  /*2140*/  FMUL.FTZ R41, R164, R41 ;  /* 0x00000029a4297220 */ /* 0x000fe20000410000 */
[----:B------:R-:W-:Y:S01]  /*2150*/  FADD.FTZ R43, R40, -R43 ;  /* 0x8000002b282b7221 */ /* 0x000fe20000010000 */
[----:B------:R-:W-:Y:S01]  /*2160*/  FFMA.FTZ R57, R57, R24, R23 ;  /* 0x0000001839397223 */ /* 0x000fe20000010017 */
[----:B------:R-:W-:-:S02]  /*2170*/  @P0 IMAD.U32 R0, R0, 0x10000, RZ ;  /* 0x0001000000000824 */ /* 0x000fc400078e00ff */
[----:B------:R-:W-:Y:S01]  /*2180*/  FMUL.FTZ R55, R164, R55 ;  /* 0x00000037a4377220 */ /* 0x000fe20000410000 */
[----:B------:R-:W-:Y:S01]  /*2190*/  FMUL.FTZ R32, R37, UR17 ;  /* 0x0000001125207c20 */ /* 0x000fe20008410000 */
[----:B------:R-:W-:Y:S01]  /*21a0*/  LOP3.LUT P5, RZ, R21, 0xff, RZ, 0xc0, !PT ;  /* 0x000000ff15ff7812 */ /* 0x000fe200078ac0ff */
[----:B------:R-:W-:Y:S01]  /*21b0*/  @P0 FADD.FTZ R39, R39, R22 ;  /* 0x0000001627270221 */ /* 0x000fe20000010000 */
[----:B------:R-:W-:Y:S01]  /*21c0*/  @P0 FADD.FTZ R41, R41, R20 ;  /* 0x0000001429290221 */ /* 0x000fe20000010000 */
[----:B------:R-:W-:Y:S01]  /*21d0*/  @P0 PRMT R21, R10, 0x7632, R21 ;  /* 0x000076320a150816 */ /* 0x000fe20000000015 */
[----:B------:R-:W-:Y:S02]  /*21e0*/  @P0 IMAD.U32 R20, R11, 0x10000, RZ ;  /* 0x000100000b140824 */ /* 0x000fe400078e00ff */
[----:B------:R-:W-:Y:S01]  /*21f0*/  FMUL.FTZ R43, R164, R43 ;  /* 0x0000002ba42b7220 */ /* 0x000fe20000410000 */
[----:B------:R-:W-:Y:S01]  /*2200*/  FADD.FTZ R57, R56, -R57 ;  /* 0x8000003938397221 */ /* 0x000fe20000010000 */
[----:B------:R-:W-:Y:S01]  /*2210*/  @P0 FADD.FTZ R55, R55, R0 ;  /* 0x0000000037370221 */ /* 0x000fe20000010000 */
[----:B------:R-:W-:Y:S01]  /*2220*/  FMUL.FTZ R34, R53, UR17 ;  /* 0x0000001135227c20 */ /* 0x000fe20008410000 */
[----:B------:R-:W-:Y:S01]  /*2230*/  FSEL R0, R32, RZ, P5 ;  /* 0x000000ff20007208 */ /* 0x000fe20002800000 */
[-CC-:B------:R-:W-:Y:S01]  /*2240*/  FFMA.FTZ R54, R54, R24.reuse, R23.reuse ;  /* 0x0000001836367223 */ /* 0x180fe20000010017 */
[----:B------:R-:W-:Y:S01]  /*2250*/  @P1 LOP3.LUT P5, RZ, R44, 0xff00, RZ, 0xc0, !PT ;  /* 0x0000ff002cff1812 */ /* 0x000fe200078ac0ff */
[----:B------:R-:W-:Y:S01]  /*2260*/  FMUL.FTZ R35, R39, UR17 ;  /* 0x0000001127237c20 */ /* 0x000fe20008410000 */
[----:B------:R-:W-:Y:S01]  /*2270*/  @P1 FSEL R32, R32, RZ, P2 ;  /* 0x000000ff20201208 */ /* 0x000fe20001000000 */
[----:B------:R-:W-:Y:S01]  /*2280*/  @P0 FADD.FTZ R43, R43, R20 ;  /* 0x000000142b2b0221 */ /* 0x000fe20000010000 */
[----:B------:R-:W-:Y:S01]  /*2290*/  @P0 SHF.L.U32 R22, R21, 0x10, RZ ;  /* 0x0000001015160819 */ /* 0x000fe200000006ff */
[----:B------:R-:W-:Y:S01]  /*22a0*/  FMUL.FTZ R57, R164, R57 ;  /* 0x00000039a4397220 */ /* 0x000fe20000410000 */
[----:B------:R-:W-:Y:S01]  /*22b0*/  LOP3.LUT P2, RZ, R50, 0xff0000, RZ, 0xc0, !PT ;  /* 0x00ff000032ff7812 */ /* 0x000fe2000784c0ff */
[----:B------:R-:W-:Y:S01]  /*22c0*/  FADD.FTZ R59, R59, -R54 ;  /* 0x800000363b3b7221 */ /* 0x000fe20000010000 */
[----:B------:R-:W-:Y:S01]  /*22d0*/  @P0 PRMT R20, R11, 0x7632, R20 ;  /* 0x000076320b140816 */ /* 0x000fe20000000014 */
[----:B------:R-:W-:Y:S01]  /*22e0*/  FMUL.FTZ R36, R55, UR17 ;  /* 0x0000001137247c20 */ /* 0x000fe20008410000 */
[C---:B------:R-:W-:Y:S01]  /*22f0*/  FSEL R29, R34.reuse, RZ, P6 ;  /* 0x000000ff221d7208 */ /* 0x040fe20003000000 */
[----:B------:R-:W-:Y:S01]  /*2300*/  @P0 FADD.FTZ R57, R57, R22 ;  /* 0x0000001639390221 */ /* 0x000fe20000010000 */
[----:B------:R-:W-:Y:S01]  /*2310*/  @P1 FSEL R34, R34, RZ, P5 ;  /* 0x000000ff22221208 */ /* 0x000fe20002800000 */
[----:B------:R-:W-:Y:S01]  /*2320*/  FMUL.FTZ R59, R164, R59 ;  /* 0x0000003ba43b7220 */ /* 0x000fe20000410000 */
[----:B------:R-:W-:Y:S01]  /*2330*/  LOP3.LUT P5, RZ, R50, 0xff000000, RZ, 0xc0, !PT ;  /* 0xff00000032ff7812 */ /* 0x000fe200078ac0ff */
[----:B------:R-:W-:Y:S01]  /*2340*/  FMUL.FTZ R40, R57, UR17 ;  /* 0x0000001139287c20 */ /* 0x000fe20008410000 */
[----:B------:R-:W-:Y:S01]  /*2350*/  FSEL R28, R35, RZ, P2 ;  /* 0x000000ff231c7208 */ /* 0x000fe20001000000 */
[----:B------:R-:W-:Y:S01]  /*2360*/  FMUL.FTZ R38, R41, UR17 ;  /* 0x0000001129267c20 */ /* 0x000fe20008410000 */
[----:B------:R-:W-:Y:S01]  /*2370*/  @P1 LOP3.LUT P2, RZ, R44, 0xff000000, RZ, 0xc0, !PT ;  /* 0xff0000002cff1812 */ /* 0x000fe2000784c0ff */
[-CC-:B------:R-:W-:Y:S01]  /*2380*/  FFMA.FTZ R58, R58, R24.reuse, R23.reuse ;  /* 0x000000183a3a7223 */ /* 0x180fe20000010017 */
[----:B------:R-:W-:Y:S01]  /*2390*/  @P0 SHF.L.U32 R20, R20, 0x10, RZ ;  /* 0x0000001014140819 */ /* 0x000fe200000006ff */
[----:B------:R-:W-:Y:S01]  /*23a0*/  FMUL.FTZ R42, R43, UR17 ;  /* 0x000000112b2a7c20 */ /* 0x000fe20008410000 */
[C---:B------:R-:W-:Y:S01]  /*23b0*/  FSEL R31, R36.reuse, RZ, P5 ;  /* 0x000000ff241f7208 */ /* 0x040fe20002800000 */
[----:B------:R-:W-:Y:S01]  /*23c0*/  FADD.FTZ R61, R61, -R58 ;  /* 0x8000003a3d3d7221 */ /* 0x000fe20000010000 */
[----:B------:R-:W-:Y:S01]  /*23d0*/  @P1 FSEL R36, R36, RZ, P2 ;  /* 0x000000ff24241208 */ /* 0x000fe20001000000 */
[----:B------:R-:W-:Y:S01]  /*23e0*/  @P0 FADD.FTZ R59, R59, R20 ;  /* 0x000000143b3b0221 */ /* 0x000fe20000010000 */
[----:B------:R-:W-:Y:S01]  /*23f0*/  LOP3.LUT P2, RZ, R51, 0xff00, RZ, 0xc0, !PT ;  /* 0x0000ff0033ff7812 */ /* 0x000fe2000784c0ff */
[-C--:B------:R-:W-:Y:S01]  /*2400*/  FFMA.FTZ R171, R171, R24.reuse, R23 ;  /* 0x00000018abab7223 */ /* 0x080fe20000010017 */
[----:B------:R-:W-:Y:S01]  /*2410*/  @P1 LOP3.LUT P6, RZ, R44, 0xff0000, RZ, 0xc0, !PT ;  /* 0x00ff00002cff1812 */ /* 0x000fe200078cc0ff */
[----:B------:R-:W-:Y:S01]  /*2420*/  FMUL.FTZ R50, R59, UR17 ;  /* 0x000000113b327c20 */ /* 0x000fe20008410000 */
[----:B------:R-:W-:Y:S01]  /*2430*/  FSEL R33, R40, RZ, P2 ;  /* 0x000000ff28217208 */ /* 0x000fe20001000000 */
[----:B------:R-:W-:Y:S01]  /*2440*/  @P1 IMAD.MOV.U32 R22, RZ, RZ, R2 ;  /* 0x000000ffff161224 */ /* 0x000fe200078e0002 */
[----:B------:R-:W-:Y:S01]  /*2450*/  LOP3.LUT P2, RZ, R51, 0xff000000, RZ, 0xc0, !PT ;  /* 0xff00000033ff7812 */ /* 0x000fe2000784c0ff */
[----:B------:R-:W-:Y:S01]  /*2460*/  @P0 IMAD.U32 R20, R4, 0x10000, RZ ;  /* 0x0001000004140824 */ /* 0x000fe200078e00ff */
[----:B------:R-:W-:Y:S01]  /*2470*/  @P1 FSEL R35, R35, RZ, P6 ;  /* 0x000000ff23231208 */ /* 0x000fe20003000000 */
[----:B------:R-:W-:Y:S01]  /*2480*/  FMUL.FTZ R61, R164, R61 ;  /* 0x0000003da43d7220 */ /* 0x000fe20000410000 */
[----:B------:R-:W-:Y:S01]  /*2490*/  LOP3.LUT P6, RZ, R51, 0xff, RZ, 0xc0, !PT ;  /* 0x000000ff33ff7812 */ /* 0x000fe200078cc0ff */
[----:B------:R-:W-:Y:S01]  /*24a0*/  FADD.FTZ R171, R170, -R171 ;  /* 0x800000abaaab7221 */ /* 0x000fe20000010000 */
[----:B------:R-:W-:Y:S01]  /*24b0*/  FSEL R179, R50, RZ, P2 ;  /* 0x000000ff32b37208 */ /* 0x000fe20001000000 */
[----:B------:R-:W-:Y:S01]  /*24c0*/  @P0 FADD.FTZ R61, R61, R20 ;  /* 0x000000143d3d0221 */ /* 0x000fe20000010000 */
[C---:B------:R-:W-:Y:S01]  /*24d0*/  @P1 LOP3.LUT P5, RZ, R45.reuse, 0xff, RZ, 0xc0, !PT ;  /* 0x000000ff2dff1812 */ /* 0x040fe200078ac0ff */
[----:B------:R-:W-:Y:S01]  /*24e0*/  FMUL.FTZ R171, R164, R171 ;  /* 0x000000aba4ab7220 */ /* 0x000fe20000410000 */
[----:B------:R-:W-:Y:S01]  /*24f0*/  @P1 LOP3.LUT P2, RZ, R45, 0xff000000, RZ, 0xc0, !PT ;  /* 0xff0000002dff1812 */ /* 0x000fe2000784c0ff */
[-CC-:B------:R-:W-:Y:S01]  /*2500*/  FFMA.FTZ R173, R173, R24.reuse, R23.reuse ;  /* 0x00000018adad7223 */ /* 0x180fe20000010017 */
[----:B------:R-:W-:Y:S01]  /*2510*/  FSEL R30, R38, RZ, P6 ;  /* 0x000000ff261e7208 */ /* 0x000fe20003000000 */
[-C--:B------:R-:W-:Y:S01]  /*2520*/  FFMA.FTZ R60, R60, R24.reuse, R23 ;  /* 0x000000183c3c7223 */ /* 0x080fe20000010017 */
[----:B------:R-:W-:Y:S01]  /*2530*/  @P1 FSEL R38, R38, RZ, P5 ;  /* 0x000000ff26261208 */ /* 0x000fe20002800000 */
[----:B------:R-:W-:Y:S01]  /*2540*/  FADD.FTZ R173, R172, -R173 ;  /* 0x800000adacad7221 */ /* 0x000fe20000010000 */
[----:B------:R-:W-:Y:S01]  /*2550*/  @P1 FSEL R50, R50, RZ, P2 ;  /* 0x000000ff32321208 */ /* 0x000fe20001000000 */
[-CC-:B------:R-:W-:Y:S01]  /*2560*/  FFMA.FTZ R166, R166, R24.reuse, R23.reuse ;  /* 0x00000018a6a67223 */ /* 0x180fe20000010017 */
[----:B------:R-:W-:Y:S01]  /*2570*/  @P1 LOP3.LUT P6, RZ, R45, 0xff00, RZ, 0xc0, !PT ;  /* 0x0000ff002dff1812 */ /* 0x000fe200078cc0ff */
[-CC-:B------:R-:W-:Y:S01]  /*2580*/  FFMA.FTZ R175, R175, R24.reuse, R23.reuse ;  /* 0x00000018afaf7223 */ /* 0x180fe20000010017 */
[----:B------:R-:W-:Y:S01]  /*2590*/  LOP3.LUT P5, RZ, R51, 0xff0000, RZ, 0xc0, !PT ;  /* 0x00ff000033ff7812 */ /* 0x000fe200078ac0ff */
[-CC-:B------:R-:W-:Y:S01]  /*25a0*/  FFMA.FTZ R168, R168, R24.reuse, R23.reuse ;  /* 0x00000018a8a87223 */ /* 0x180fe20000010017 */
[----:B------:R-:W-:Y:S01]  /*25b0*/  ISETP.NE.U32.AND P2, PT, RZ, UR18, PT ;  /* 0x00000012ff007c0c */ /* 0x000fe2000bf45070 */
[----:B------:R-:W-:Y:S01]  /*25c0*/  FFMA.FTZ R177, R177, R24, R23 ;  /* 0x00000018b1b17223 */ /* 0x000fe20000010017 */
[----:B------:R-:W-:Y:S01]  /*25d0*/  MOV R21, R48 ;  /* 0x0000003000157202 */ /* 0x000fe20000000f00 */
[----:B------:R-:W-:Y:S01]  /*25e0*/  FMUL.FTZ R173, R164, R173 ;  /* 0x000000ada4ad7220 */ /* 0x000fe20000410000 */
[----:B------:R-:W-:Y:S01]  /*25f0*/  @P1 FSEL R40, R40, RZ, P6 ;  /* 0x000000ff28281208 */ /* 0x000fe20003000000 */
[----:B------:R-:W-:Y:S01]  /*2600*/  FADD.FTZ R165, R165, -R60 ;  /* 0x8000003ca5a57221 */ /* 0x000fe20000010000 */
[----:B------:R-:W-:Y:S01]  /*2610*/  FSEL R54, R42, RZ, P5 ;  /* 0x000000ff2a367208 */ /* 0x000fe20002800000 */
[----:B------:R-:W-:Y:S01]  /*2620*/  FADD.FTZ R167, R167, -R166 ;  /* 0x800000a6a7a77221 */ /* 0x000fe20000010000 */
[----:B------:R-:W-:Y:S01]  /*2630*/  ISETP.NE.AND.EX P2, PT, RZ, UR19, PT, P2 ;  /* 0x00000013ff007c0c */ /* 0x000fe2000bf45320 */
[----:B------:R-:W-:Y:S01]  /*2640*/  FMUL.FTZ R165, R164, R165 ;  /* 0x000000a5a4a57220 */ /* 0x000fe20000410000 */
[----:B------:R-:W-:Y:S01]  /*2650*/  @P1 LOP3.LUT P6, RZ, R45, 0xff0000, RZ, 0xc0, !PT ;  /* 0x00ff00002dff1812 */ /* 0x000fe200078cc0ff */
[----:B------:R-:W-:Y:S01]  /*2660*/  FADD.FTZ R175, R174, -R175 ;  /* 0x800000afaeaf7221 */ /* 0x000fe20000010000 */
[----:B------:R-:W-:Y:S01]  /*2670*/  LOP3.LUT P5, RZ, R21, 0xff, RZ, 0xc0, !PT ;  /* 0x000000ff15ff7812 */ /* 0x000fe200078ac0ff */
[----:B------:R-:W-:Y:S01]  /*2680*/  FADD.FTZ R169, R169, -R168 ;  /* 0x800000a8a9a97221 */ /* 0x000fe20000010000 */
[----:B------:R-:W-:Y:S01]  /*2690*/  @P0 PRMT R21, R4, 0x7632, R21 ;  /* 0x0000763204150816 */ /* 0x000fe20000000015 */
[----:B------:R-:W-:Y:S01]  /*26a0*/  FADD.FTZ R177, R176, -R177 ;  /* 0x800000b1b0b17221 */ /* 0x000fe20000010000 */
[----:B------:R-:W-:Y:S01]  /*26b0*/  @P1 FSEL R42, R42, RZ, P6 ;  /* 0x000000ff2a2a1208 */ /* 0x000fe20003000000 */
[----:B------:R-:W-:Y:S01]  /*26c0*/  FMUL.FTZ R167, R164, R167 ;  /* 0x000000a7a4a77220 */ /* 0x000fe20000410000 */
[----:B------:R-:W-:Y:S01]  /*26d0*/  @P1 LOP3.LUT P6, RZ, R22, 0xff, RZ, 0xc0, !PT ;  /* 0x000000ff16ff1812 */ /* 0x000fe200078cc0ff */
[----:B------:R-:W-:Y:S01]  /*26e0*/  @P0 IMAD.U32 R22, R21, 0x10000, RZ ;  /* 0x0001000015160824 */ /* 0x000fe200078e00ff */
[----:B------:R-:W-:Y:S01]  /*26f0*/  @P0 PRMT R20, R5, 0x7632, R20 ;  /* 0x0000763205140816 */ /* 0x000fe20000000014 */
[----:B------:R-:W-:Y:S01]  /*2700*/  FMUL.FTZ R175, R164, R175 ;  /* 0x000000afa4af7220 */ /* 0x000fe20000410000 */
[----:B------:R-:W-:Y:S01]  /*2710*/  @P0 PRMT R23, R6, 0x7632, R23 ;  /* 0x0000763206170816 */ /* 0x000fe20000000017 */
[----:B------:R-:W-:Y:S01]  /*2720*/  @P0 FADD.FTZ R171, R171, R22 ;  /* 0x00000016abab0221 */ /* 0x000fe20000010000 */
[----:B------:R-:W-:Y:S01]  /*2730*/  @P0 SHF.L.U32 R22, R20, 0x10, RZ ;  /* 0x0000001014160819 */ /* 0x000fe200000006ff */
[C---:B------:R-:W-:Y:S01]  /*2740*/  FMUL.FTZ R169, R164.reuse, R169 ;  /* 0x000000a9a4a97220 */ /* 0x040fe20000410000 */
[----:B------:R-:W0:Y:S01]  /*2750*/  @P2 LDC.64 R20, c[0x0][0x308] ;  /* 0x0000c200ff142b82 */ /* 0x000e220000000a00 */
[----:B------:R-:W-:Y:S01]  /*2760*/  @P2 F2FP.BF16.F32.PACK_AB R37, RZ, R37 ;  /* 0x00000025ff25223e */ /* 0x000fe200000010ff */
[----:B------:R-:W-:Y:S01]  /*2770*/  FMUL.FTZ R164, R164, R177 ;  /* 0x000000b1a4a47220 */ /* 0x000fe20000410000 */
[----:B------:R-:W-:Y:S01]  /*2780*/  @P2 F2FP.BF16.F32.PACK_AB R39, RZ, R39 ;  /* 0x00000027ff27223e */ /* 0x000fe200000010ff */
[----:B------:R-:W-:Y:S01]  /*2790*/  @P0 FADD.FTZ R173, R173, R22 ;  /* 0x00000016adad0221 */ /* 0x000fe20000010000 */
[----:B------:R-:W-:Y:S01]  /*27a0*/  @P2 F2FP.BF16.F32.PACK_AB R41, RZ, R41 ;  /* 0x00000029ff29223e */ /* 0x000fe200000010ff */
[----:B------:R-:W-:Y:S01]  /*27b0*/  @P0 FADD.FTZ R164, R164, R25 ;  /* 0x00000019a4a40221 */ /* 0x000fe20000010000 */
[----:B------:R-:W-:Y:S01]  /*27c0*/  @P2 F2FP.BF16.F32.PACK_AB R43, RZ, R43 ;  /* 0x0000002bff2b223e */ /* 0x000fe200000010ff */
[----:B------:R-:W-:Y:S01]  /*27d0*/  @P0 IMAD.U32 R52, R7, 0x10000, RZ ;  /* 0x0001000007340824 */ /* 0x000fe200078e00ff */
[----:B------:R-:W-:-:S02]  /*27e0*/  @P0 SHF.L.U32 R26, R23, 0x10, RZ ;  /* 0x00000010171a0819 */ /* 0x000fc400000006ff */
[----:B------:R-:W-:Y:S01]  /*27f0*/  @P2 F2FP.BF16.F32.PACK_AB R53, RZ, R53 ;  /* 0x00000035ff35223e */ /* 0x000fe200000010ff */
[----:B------:R-:W1:Y:S01]  /*2800*/  @P1 LDC.64 R22, c[0x0][0x300] ;  /* 0x0000c000ff161b82 */ /* 0x000e620000000a00 */
[----:B------:R-:W-:Y:S01]  /*2810*/  @P2 F2FP.BF16.F32.PACK_AB R55, RZ, R55 ;  /* 0x00000037ff37223e */ /* 0x000fe200000010ff */
[----:B------:R-:W-:Y:S01]  /*2820*/  @P0 FADD.FTZ R175, R175, R26 ;  /* 0x0000001aafaf0221 */ /* 0x000fe20000010000 */
[----:B------:R-:W-:Y:S01]  /*2830*/  @P2 F2FP.BF16.F32.PACK_AB R57, RZ, R57 ;  /* 0x00000039ff39223e */ /* 0x000fe200000010ff */
[----:B------:R-:W-:Y:S01]  /*2840*/  @P0 FADD.FTZ R169, R169, R52 ;  /* 0x00000034a9a90221 */ /* 0x000fe20000010000 */
[----:B------:R-:W-:Y:S02]  /*2850*/  @P2 F2FP.BF16.F32.PACK_AB R59, RZ, R59 ;  /* 0x0000003bff3b223e */ /* 0x000fe400000010ff */
[----:B------:R-:W-:Y:S02]  /*2860*/  @P2 PRMT R12, R37, 0x7610, R12 ;  /* 0x00007610250c2816 */ /* 0x000fe4000000000c */
[----:B------:R-:W-:-:S02]  /*2870*/  @P2 PRMT R13, R39, 0x7610, R13 ;  /* 0x00007610270d2816 */ /* 0x000fc4000000000d */
[----:B------:R-:W-:Y:S01]  /*2880*/  @P2 PRMT R14, R41, 0x7610, R14 ;  /* 0x00007610290e2816 */ /* 0x000fe2000000000e */
[----:B0-----:R-:W-:Y:S01]  /*2890*/  @P2 IMAD.WIDE.U32 R20, R163, 0x10, R20 ;  /* 0x00000010a3142825 */ /* 0x001fe200078e0014 */
[----:B------:R-:W-:Y:S02]  /*28a0*/  @P2 PRMT R15, R43, 0x7610, R15 ;  /* 0x000076102b0f2816 */ /* 0x000fe4000000000f */
[----:B------:R-:W-:Y:S02]  /*28b0*/  @P0 SHF.L.U32 R24, R5, 0x10, RZ ;  /* 0x0000001005180819 */ /* 0x000fe400000006ff */
[----:B------:R-:W-:Y:S02]  /*28c0*/  @P2 PRMT R12, R12, 0x5410, R53 ;  /* 0x000054100c0c2816 */ /* 0x000fe40000000035 */
[----:B------:R-:W-:Y:S01]  /*28d0*/  @P2 PRMT R13, R13, 0x5410, R55 ;  /* 0x000054100d0d2816 */ /* 0x000fe20000000037 */
[----:B------:R-:W-:Y:S01]  /*28e0*/  @P0 FADD.FTZ R165, R165, R24 ;  /* 0x00000018a5a50221 */ /* 0x000fe20000010000 */
[----:B------:R-:W-:Y:S01]  /*28f0*/  @P2 PRMT R14, R14, 0x5410, R57 ;  /* 0x000054100e0e2816 */ /* 0x000fe20000000039 */
[----:B------:R-:W-:Y:S01]  /*2900*/  @P0 IMAD.U32 R24, R6, 0x10000, RZ ;  /* 0x0001000006180824 */ /* 0x000fe200078e00ff */
[----:B------:R-:W-:-:S02]  /*2910*/  @P2 PRMT R15, R15, 0x5410, R59 ;  /* 0x000054100f0f2816 */ /* 0x000fc4000000003b */
[----:B------:R-:W-:Y:S01]  /*2920*/  @P1 F2FP.BF16.F32.PACK_AB R35, RZ, R35 ;  /* 0x00000023ff23123e */ /* 0x000fe200000010ff */
[----:B------:R-:W-:Y:S01]  /*2930*/  @P0 FADD.FTZ R167, R167, R24 ;  /* 0x00000018a7a70221 */ /* 0x000fe20000010000 */
[----:B------:R-:W-:Y:S01]  /*2940*/  @P1 F2FP.BF16.F32.PACK_AB R36, RZ, R36 ;  /* 0x00000024ff24123e */ /* 0x000fe200000010ff */
[----:B------:R0:W-:Y:S01]  /*2950*/  @P2 STG.E.128 desc[UR6][R20.64], R12 ;  /* 0x0000000c14002986 */ /* 0x0001e2000c101d06 */
[----:B------:R-:W-:Y:S01]  /*2960*/  @P1 PRMT R17, R35, 0x7610, R17 ;  /* 0x0000761023111816 */ /* 0x000fe20000000011 */
[----:B------:R-:W2:Y:S01]  /*2970*/  LDC.64 R24, c[0x0][0x2f8] ;  /* 0x0000be00ff187b82 */ /* 0x000ea20000000a00 */
[----:B------:R-:W-:Y:S01]  /*2980*/  @P2 F2FP.BF16.F32.PACK_AB R27, RZ, R165 ;  /* 0x000000a5ff1b223e */ /* 0x000fe200000010ff */
[----:B------:R-:W-:Y:S01]  /*2990*/  FMUL.FTZ R35, R164, UR17 ;  /* 0x00000011a4237c20 */ /* 0x000fe20008410000 */
[----:B------:R-:W-:Y:S02]  /*29a0*/  @P1 PRMT R17, R17, 0x5410, R36 ;  /* 0x0000541011111816 */ /* 0x000fe40000000024 */
[----:B------:R-:W-:Y:S01]  /*29b0*/  @P2 F2FP.BF16.F32.PACK_AB R37, RZ, R173 ;  /* 0x000000adff25223e */ /* 0x000fe200000010ff */
[----:B------:R-:W-:Y:S01]  /*29c0*/  FMUL.FTZ R173, R173, UR17 ;  /* 0x00000011adad7c20 */ /* 0x000fe20008410000 */
[----:B------:R-:W-:-:S02]  /*29d0*/  @P1 F2FP.BF16.F32.PACK_AB R32, RZ, R32 ;  /* 0x00000020ff20123e */ /* 0x000fc400000010ff */
[----:B------:R-:W-:Y:S01]  /*29e0*/  @P2 F2FP.BF16.F32.PACK_AB R26, RZ, R171 ;  /* 0x000000abff1a223e */ /* 0x000fe200000010ff */
[----:B------:R-:W-:Y:S01]  /*29f0*/  FMUL.FTZ R171, R171, UR17 ;  /* 0x00000011abab7c20 */ /* 0x000fe20008410000 */
[----:B------:R-:W-:Y:S01]  /*2a00*/  @P1 PRMT R16, R32, 0x7610, R16 ;  /* 0x0000761020101816 */ /* 0x000fe20000000010 */
[----:B------:R-:W-:Y:S01]  /*2a10*/  FMUL.FTZ R32, R167, UR17 ;  /* 0x00000011a7207c20 */ /* 0x000fe20008410000 */
[----:B------:R-:W-:Y:S02]  /*2a20*/  @P1 F2FP.BF16.F32.PACK_AB R38, RZ, R38 ;  /* 0x00000026ff26123e */ /* 0x000fe400000010ff */
[----:B------:R-:W-:Y:S02]  /*2a30*/  @P2 F2FP.BF16.F32.PACK_AB R39, RZ, R167 ;  /* 0x000000a7ff27223e */ /* 0x000fe400000010ff */
[----:B0-----:R-:W-:Y:S02]  /*2a40*/  @P2 F2FP.BF16.F32.PACK_AB R21, RZ, R61 ;  /* 0x0000003dff15223e */ /* 0x001fe400000010ff */
[----:B------:R-:W-:Y:S01]  /*2a50*/  F2FP.BF16.F32.PACK_AB R20, R29, R0 ;  /* 0x000000001d14723e */ /* 0x000fe200000010ff */
[----:B------:R-:W-:Y:S01]  /*2a60*/  FMUL.FTZ R0, R61, UR17 ;  /* 0x000000113d007c20 */ /* 0x000fe20008410000 */
[----:B------:R-:W-:-:S02]  /*2a70*/  @P2 PRMT R12, R21, 0x7610, R12 ;  /* 0x00007610150c2816 */ /* 0x000fc4000000000c */
[----:B------:R-:W-:Y:S01]  /*2a80*/  F2FP.BF16.F32.PACK_AB R21, R31, R28 ;  /* 0x0000001c1f15723e */ /* 0x000fe200000010ff */
[----:B------:R-:W-:Y:S01]  /*2a90*/  FMUL.FTZ R31, R165, UR17 ;  /* 0x00000011a51f7c20 */ /* 0x000fe20008410000 */
[----:B------:R-:W-:Y:S01]  /*2aa0*/  @P2 PRMT R13, R27, 0x7610, R13 ;  /* 0x000076101b0d2816 */ /* 0x000fe2000000000d */
[----:B--2---:R-:W-:Y:S01]  /*2ab0*/  IMAD.WIDE.U32 R24, R163, 0x10, R24 ;  /* 0x00000010a3187825 */ /* 0x004fe200078e0018 */
[----:B------:R-:W-:Y:S02]  /*2ac0*/  FSEL R36, R0, RZ, P5 ;  /* 0x000000ff00247208 */ /* 0x000fe40002800000 */
[----:B------:R-:W-:Y:S02]  /*2ad0*/  LOP3.LUT P5, RZ, R48, 0xff0000, RZ, 0xc0, !PT ;  /* 0x00ff000030ff7812 */ /* 0x000fe400078ac0ff */
[----:B------:R-:W-:Y:S02]  /*2ae0*/  @P2 PRMT R13, R13, 0x5410, R37 ;  /* 0x000054100d0d2816 */ /* 0x000fe40000000025 */
[----:B------:R-:W-:-:S02]  /*2af0*/  @P1 FSEL R0, R0, RZ, P6 ;  /* 0x000000ff00001208 */ /* 0x000fc40003000000 */
[----:B------:R-:W-:Y:S02]  /*2b00*/  @P1 LOP3.LUT P6, RZ, R2, 0xff0000, RZ, 0xc0, !PT ;  /* 0x00ff000002ff1812 */ /* 0x000fe400078cc0ff */
[----:B------:R-:W-:Y:S02]  /*2b10*/  FSEL R37, R31, RZ, P5 ;  /* 0x000000ff1f257208 */ /* 0x000fe40002800000 */
[----:B------:R-:W-:Y:S02]  /*2b20*/  LOP3.LUT P5, RZ, R49, 0xff, RZ, 0xc0, !PT ;  /* 0x000000ff31ff7812 */ /* 0x000fe400078ac0ff */
[----:B------:R-:W-:Y:S01]  /*2b30*/  @P2 PRMT R12, R12, 0x5410, R26 ;  /* 0x000054100c0c2816 */ /* 0x000fe2000000001a */
[----:B-1----:R-:W-:Y:S01]  /*2b40*/  @P1 IMAD.WIDE.U32 R26, R163, 0x10, R22 ;  /* 0x00000010a31a1825 */ /* 0x002fe200078e0016 */
[----:B------:R-:W-:-:S03]  /*2b50*/  F2FP.BF16.F32.PACK_AB R22, R33, R30 ;  /* 0x0000001e2116723e */ /* 0x000fc600000010ff */
[----:B------:R-:W-:Y:S01]  /*2b60*/  FMUL.FTZ R33, R175, UR17 ;  /* 0x00000011af217c20 */ /* 0x000fe20008410000 */
[----:B------:R-:W-:Y:S02]  /*2b70*/  @P1 PRMT R18, R38, 0x7610, R18 ;  /* 0x0000761026121816 */ /* 0x000fe40000000012 */
[----:B------:R-:W-:Y:S02]  /*2b80*/  @P1 FSEL R31, R31, RZ, P6 ;  /* 0x000000ff1f1f1208 */ /* 0x000fe40003000000 */
[----:B------:R-:W-:Y:S02]  /*2b90*/  @P1 F2FP.BF16.F32.PACK_AB R34, RZ, R34 ;  /* 0x00000022ff22123e */ /* 0x000fe400000010ff */
[----:B------:R-:W-:Y:S02]  /*2ba0*/  @P1 LOP3.LUT P6, RZ, R3, 0xff, RZ, 0xc0, !PT ;  /* 0x000000ff03ff1812 */ /* 0x000fe400078cc0ff */
[----:B------:R-:W-:Y:S02]  /*2bb0*/  FSEL R38, R32, RZ, P5 ;  /* 0x000000ff20267208 */ /* 0x000fe40002800000 */
[----:B------:R-:W-:-:S02]  /*2bc0*/  LOP3.LUT P5, RZ, R49, 0xff00, RZ, 0xc0, !PT ;  /* 0x0000ff0031ff7812 */ /* 0x000fc400078ac0ff */
[----:B------:R-:W-:Y:S02]  /*2bd0*/  @P2 PRMT R14, R39, 0x7610, R14 ;  /* 0x00007610270e2816 */ /* 0x000fe4000000000e */
[----:B------:R-:W-:Y:S01]  /*2be0*/  @P1 PRMT R16, R16, 0x5410, R34 ;  /* 0x0000541010101816 */ /* 0x000fe20000000022 */
[----:B------:R-:W-:Y:S01]  /*2bf0*/  FMUL.FTZ R34, R169, UR17 ;  /* 0x00000011a9227c20 */ /* 0x000fe20008410000 */
[----:B------:R-:W-:Y:S02]  /*2c00*/  @P1 FSEL R32, R32, RZ, P6 ;  /* 0x000000ff20201208 */ /* 0x000fe40003000000 */
[----:B------:R-:W-:Y:S02]  /*2c10*/  @P1 F2FP.BF16.F32.PACK_AB R40, RZ, R40 ;  /* 0x00000028ff28123e */ /* 0x000fe400000010ff */
[----:B------:R-:W-:Y:S02]  /*2c20*/  @P1 LOP3.LUT P6, RZ, R3, 0xff00, RZ, 0xc0, !PT ;  /* 0x0000ff0003ff1812 */ /* 0x000fe400078cc0ff */
[----:B------:R-:W-:-:S02]  /*2c30*/  FSEL R39, R33, RZ, P5 ;  /* 0x000000ff21277208 */ /* 0x000fc40002800000 */
[----:B------:R-:W-:Y:S02]  /*2c40*/  LOP3.LUT P5, RZ, R49, 0xff0000, RZ, 0xc0, !PT ;  /* 0x00ff000031ff7812 */ /* 0x000fe400078ac0ff */
[----:B------:R-:W-:Y:S02]  /*2c50*/  @P1 PRMT R18, R18, 0x5410, R40 ;  /* 0x0000541012121816 */ /* 0x000fe40000000028 */
[----:B------:R-:W-:Y:S02]  /*2c60*/  @P1 FSEL R33, R33, RZ, P6 ;  /* 0x000000ff21211208 */ /* 0x000fe40003000000 */
[----:B------:R-:W-:Y:S02]  /*2c70*/  @P2 F2FP.BF16.F32.PACK_AB R41, RZ, R175 ;  /* 0x000000afff29223e */ /* 0x000fe400000010ff */
[----:B------:R-:W-:Y:S02]  /*2c80*/  @P1 F2FP.BF16.F32.PACK_AB R42, RZ, R42 ;  /* 0x0000002aff2a123e */ /* 0x000fe400000010ff */
[----:B------:R-:W-:-:S02]  /*2c90*/  @P1 LOP3.LUT P6, RZ, R3, 0xff0000, RZ, 0xc0, !PT ;  /* 0x00ff000003ff1812 */ /* 0x000fc400078cc0ff */
[----:B------:R-:W-:Y:S02]  /*2ca0*/  FSEL R40, R34, RZ, P5 ;  /* 0x000000ff22287208 */ /* 0x000fe40002800000 */
[----:B------:R-:W-:Y:S02]  /*2cb0*/  @P2 F2FP.BF16.F32.PACK_AB R43, RZ, R169 ;  /* 0x000000a9ff2b223e */ /* 0x000fe400000010ff */
[----:B------:R-:W-:Y:S02]  /*2cc0*/  LOP3.LUT P5, RZ, R49, 0xff000000, RZ, 0xc0, !PT ;  /* 0xff00000031ff7812 */ /* 0x000fe400078ac0ff */
[----:B------:R-:W-:Y:S02]  /*2cd0*/  @P2 PRMT R14, R14, 0x5410, R41 ;  /* 0x000054100e0e2816 */ /* 0x000fe40000000029 */
[----:B------:R-:W-:Y:S02]  /*2ce0*/  @P1 F2FP.BF16.F32.PACK_AB R50, RZ, R50 ;  /* 0x00000032ff32123e */ /* 0x000fe400000010ff */
[----:B------:R-:W-:-:S02]  /*2cf0*/  @P1 PRMT R19, R42, 0x7610, R19 ;  /* 0x000076102a131816 */ /* 0x000fc40000000013 */
[----:B------:R-:W-:Y:S02]  /*2d00*/  @P1 FSEL R34, R34, RZ, P6 ;  /* 0x000000ff22221208 */ /* 0x000fe40003000000 */
[----:B------:R-:W-:Y:S02]  /*2d10*/  @P2 F2FP.BF16.F32.PACK_AB R51, RZ, R164 ;  /* 0x000000a4ff33223e */ /* 0x000fe400000010ff */
[----:B------:R-:W-:Y:S02]  /*2d20*/  @P2 PRMT R15, R43, 0x7610, R15 ;  /* 0x000076102b0f2816 */ /* 0x000fe4000000000f */
[----:B------:R-:W-:Y:S02]  /*2d30*/  @P2 IADD3 R28, P6, R161, UR18, RZ ;  /* 0x00000012a11c2c10 */ /* 0x000fe4000ffde0ff */
[----:B------:R-:W-:Y:S02]  /*2d40*/  FSEL R41, R35, RZ, P5 ;  /* 0x000000ff23297208 */ /* 0x000fe40002800000 */
[----:B------:R-:W-:-:S02]  /*2d50*/  @P1 LOP3.LUT P5, RZ, R3, 0xff000000, RZ, 0xc0, !PT ;  /* 0xff00000003ff1812 */ /* 0x000fc400078ac0ff */
[----:B------:R-:W-:Y:S02]  /*2d60*/  F2FP.BF16.F32.PACK_AB R23, R179, R54 ;  /* 0x00000036b317723e */ /* 0x000fe400000010ff */
[----:B------:R-:W-:Y:S02]  /*2d70*/  @P1 PRMT R19, R19, 0x5410, R50 ;  /* 0x0000541013131816 */ /* 0x000fe40000000032 */
[----:B------:R-:W-:Y:S01]  /*2d80*/  @P2 PRMT R15, R15, 0x5410, R51 ;  /* 0x000054100f0f2816 */ /* 0x000fe20000000033 */
[----:B------:R0:W-:Y:S01]  /*2d90*/  STG.E.128 desc[UR6][R24.64], R20 ;  /* 0x0000001418007986 */ /* 0x0001e2000c101d06 */
[----:B------:R-:W-:Y:S02]  /*2da0*/  @P2 IADD3.X R29, R162, UR19, RZ, P6, !PT ;  /* 0x00000013a21d2c10 */ /* 0x000fe4000b7fe4ff */
[----:B------:R-:W-:Y:S01]  /*2db0*/  @P1 FSEL R35, R35, RZ, P5 ;  /* 0x000000ff23231208 */ /* 0x000fe20002800000 */
[----:B------:R1:W-:Y:S01]  /*2dc0*/  @P1 STG.E.128 desc[UR6][R26.64], R16 ;  /* 0x000000101a001986 */ /* 0x0003e2000c101d06 */
[----:B------:R-:W-:-:S02]  /*2dd0*/  @P1 LOP3.LUT P6, RZ, R2, 0xff00, RZ, 0xc0, !PT ;  /* 0x0000ff0002ff1812 */ /* 0x000fc400078cc0ff */
[----:B------:R-:W-:Y:S01]  /*2de0*/  @P1 LOP3.LUT P5, RZ, R2, 0xff000000, RZ, 0xc0, !PT ;  /* 0xff00000002ff1812 */ /* 0x000fe200078ac0ff */
[----:B------:R2:W-:Y:S01]  /*2df0*/  @P2 STG.E.128 desc[UR6][R28.64], R12 ;  /* 0x0000000c1c002986 */ /* 0x0005e2000c101d06 */
[----:B------:R-:W-:Y:S02]  /*2e00*/  @P1 FSEL R30, R171, RZ, P6 ;  /* 0x000000ffab1e1208 */ /* 0x000fe40003000000 */
[----:B------:R-:W-:Y:S02]  /*2e10*/  @P1 IADD3 R46, P2, R161, R46, RZ ;  /* 0x0000002ea12e1210 */ /* 0x000fe40007f5e0ff */
[----:B------:R-:W-:Y:S02]  /*2e20*/  LOP3.LUT P6, RZ, R48, 0xff000000, RZ, 0xc0, !PT ;  /* 0xff00000030ff7812 */ /* 0x000fe400078cc0ff */
[----:B------:R-:W-:Y:S01]  /*2e30*/  @P1 F2FP.BF16.F32.PACK_AB R0, RZ, R0 ;  /* 0x00000000ff00123e */ /* 0x000fe200000010ff */
[----:B------:R-:W-:Y:S01]  /*2e40*/  @P1 IMAD.X R47, R162, 0x1, R47, P2 ;  /* 0x00000001a22f1824 */ /* 0x000fe200010e062f */
[----:B------:R-:W-:-:S02]  /*2e50*/  @P1 F2FP.BF16.F32.PACK_AB R31, RZ, R31 ;  /* 0x0000001fff1f123e */ /* 0x000fc400000010ff */
[C---:B0-----:R-:W-:Y:S02]  /*2e60*/  @P1 FSEL R20, R173.reuse, RZ, P5 ;  /* 0x000000ffad141208 */ /* 0x041fe40002800000 */
[----:B------:R-:W-:Y:S02]  /*2e70*/  LOP3.LUT P5, RZ, R48, 0xff00, RZ, 0xc0, !PT ;  /* 0x0000ff0030ff7812 */ /* 0x000fe400078ac0ff */
[----:B------:R-:W-:Y:S02]  /*2e80*/  @P1 F2FP.BF16.F32.PACK_AB R32, RZ, R32 ;  /* 0x00000020ff20123e */ /* 0x000fe400000010ff */
[----:B------:R-:W-:Y:S02]  /*2e90*/  @P1 F2FP.BF16.F32.PACK_AB R34, RZ, R34 ;  /* 0x00000022ff22123e */ /* 0x000fe400000010ff */
[----:B-1----:R-:W-:Y:S02]  /*2ea0*/  @P1 F2FP.BF16.F32.PACK_AB R26, RZ, R20 ;  /* 0x00000014ff1a123e */ /* 0x002fe400000010ff */
[----:B------:R-:W-:-:S02]  /*2eb0*/  FSEL R20, R173, RZ, P6 ;  /* 0x000000ffad147208 */ /* 0x000fc40003000000 */
[----:B------:R-:W-:Y:S02]  /*2ec0*/  FSEL R171, R171, RZ, P5 ;  /* 0x000000ffabab7208 */ /* 0x000fe40002800000 */
[----:B------:R-:W-:Y:S02]  /*2ed0*/  IADD3 R24, P2, R161, UR20, RZ ;  /* 0x00000014a1187c10 */ /* 0x000fe4000ff5e0ff */
[----:B------:R-:W-:Y:S02]  /*2ee0*/  @P1 F2FP.BF16.F32.PACK_AB R30, RZ, R30 ;  /* 0x0000001eff1e123e */ /* 0x000fe400000010ff */
[----:B------:R-:W-:Y:S02]  /*2ef0*/  @P1 F2FP.BF16.F32.PACK_AB R33, RZ, R33 ;  /* 0x00000021ff21123e */ /* 0x000fe400000010ff */
[----:B------:R-:W-:Y:S02]  /*2f00*/  @P1 F2FP.BF16.F32.PACK_AB R35, RZ, R35 ;  /* 0x00000023ff23123e */ /* 0x000fe400000010ff */
[----:B------:R-:W-:-:S02]  /*2f10*/  @P1 PRMT R16, R0, 0x7610, R16 ;  /* 0x0000761000101816 */ /* 0x000fc40000000010 */
[----:B------:R-:W-:Y:S02]  /*2f20*/  @P1 PRMT R17, R31, 0x7610, R17 ;  /* 0x000076101f111816 */ /* 0x000fe40000000011 */
[----:B------:R-:W-:Y:S02]  /*2f30*/  @P1 PRMT R18, R32, 0x7610, R18 ;  /* 0x0000761020121816 */ /* 0x000fe40000000012 */
[----:B------:R-:W-:Y:S02]  /*2f40*/  @P1 PRMT R19, R34, 0x7610, R19 ;  /* 0x0000761022131816 */ /* 0x000fe40000000013 */
[----:B------:R-:W-:Y:S02]  /*2f50*/  F2FP.BF16.F32.PACK_AB R21, R20, R37 ;  /* 0x000000251415723e */ /* 0x000fe400000010ff */
[----:B------:R-:W-:Y:S02]  /*2f60*/  F2FP.BF16.F32.PACK_AB R23, R41, R40 ;  /* 0x000000282917723e */ /* 0x000fe400000010ff */
[----:B------:R-:W-:-:S02]  /*2f70*/  F2FP.BF16.F32.PACK_AB R22, R39, R38 ;  /* 0x000000262716723e */ /* 0x000fc400000010ff */
[----:B------:R-:W-:Y:S02]  /*2f80*/  F2FP.BF16.F32.PACK_AB R20, R171, R36 ;  /* 0x00000024ab14723e */ /* 0x000fe400000010ff */
[----:B------:R-:W-:Y:S02]  /*2f90*/  IADD3.X R25, R162, UR21, RZ, P2, !PT ;  /* 0x00000015a2197c10 */ /* 0x000fe400097fe4ff */
        /* <DEDUP_REMOVED lines=8> */
[----:B--2---:R-:W-:Y:S01]  /*3020*/  IMAD.MOV.U32 R19, RZ, RZ, R111 ;  /* 0x000000ffff137224 */ /* 0x004fe200078e006f */
        /* <DEDUP_REMOVED lines=61> */
[----:B------:R-:W-:-:S07]  /*3400*/  MOV R75, R89 ;  /* 0x00000059004b7202 */ /* 0x000fce0000000f00 */
.L_x_110:
[----:B------:R-:W0:Y:S01]  /*3410*/  S2UR UR4, SR_CTAID.X ;  /* 0x00000000000479c3 */ /* 0x000e220000002500 */
[----:B------:R-:W-:-:S07]  /*3420*/  LOP3.LUT R39, R97, 0xff, RZ, 0xc0, !PT ;  /* 0x000000ff61277812 */ /* 0x000fce00078ec0ff */
        /* <DEDUP_REMOVED lines=29> */
.L_x_111:
[----:B------:R-:W-:Y:S01]  /*3600*/  HFMA2.MMA R30, -RZ, RZ, 0, 9.5367431640625e-07 ;  /* 0x00000010ff1e7435 */ /* 0x000fe200000001ff */
[----:B------:R-:W-:Y:S01]  /*3610*/  IMAD.MOV.U32 R31, RZ, RZ, R21 ;  /* 0x000000ffff1f7224 */ /* 0x000fe200078e0015 */
[----:B------:R-:W-:Y:S01]  /*3620*/  MOV R28, 0xffffffff ;  /* 0xffffffff001c7802 */ /* 0x000fe20000000f00 */
[----:B------:R-:W-:-:S08]  /*3630*/  IMAD.MOV.U32 R33, RZ, RZ, 0x1f ;  /* 0x0000001fff217424 */ /* 0x000fd000078e00ff */
[----:B-----5:R-:W-:Y:S05]  /*3640*/  WARPSYNC.COLLECTIVE R28, `(.L_x_114) ;  /* 0x000000001c087348 */ /* 0x020fea0003c00000 */
[----:B------:R0:W1:Y:S02]  /*3650*/  SHFL.DOWN P6, R29, R31, R30, R33 ;  /* 0x0800001e1f1d7389 */ /* 0x00006400000c0021 */
[----:B01---5:R-:W-:Y:S01]  /*3660*/  ENDCOLLECTIVE ;  /* 0x000000000000791b */ /* 0x023fe20003800000 */
.L_x_114:
[----:B------:R-:W-:Y:S01]  /*3670*/  MOV R31, R23 ;  /* 0x00000017001f7202 */ /* 0x000fe20000000f00 */
[----:B------:R-:W-:-:S07]  /*3680*/  IMAD.MOV.U32 R20, RZ, RZ, R29 ;  /* 0x000000ffff147224 */ /* 0x000fce00078e001d */
[----:B------:R-:W-:Y:S05]  /*3690*/  WARPSYNC.COLLECTIVE R28, `(.L_x_115) ;  /* 0x000000001c087348 */ /* 0x000fea0003c00000 */
[----:B------:R0:W1:Y:S02]  /*36a0*/  SHFL.DOWN P6, R29, R31, R30, R33 ;  /* 0x0800001e1f1d7389 */ /* 0x00006400000c0021 */
[----:B01----:R-:W-:Y:S01]  /*36b0*/  ENDCOLLECTIVE ;  /* 0x000000000000791b */ /* 0x003fe20003800000 */
.L_x_115:
[----:B------:R-:W-:-:S05]  /*36c0*/  FADD.FTZ R20, R21, R20 ;  /* 0x0000001415147221 */ /* 0x000fca0000010000 */
[----:B------:R-:W-:Y:S01]  /*36d0*/  MOV R31, R20 ;  /* 0x00000014001f7202 */ /* 0x000fe20000000f00 */
[----:B------:R-:W-:Y:S02]  /*36e0*/  IMAD.MOV.U32 R30, RZ, RZ, 0x8 ;  /* 0x00000008ff1e7424 */ /* 0x000fe400078e00ff */
[----:B------:R-:W-:-:S07]  /*36f0*/  IMAD.MOV.U32 R22, RZ, RZ, R29 ;  /* 0x000000ffff167224 */ /* 0x000fce00078e001d */
[----:B------:R-:W-:Y:S05]  /*3700*/  WARPSYNC.COLLECTIVE R28, `(.L_x_116) ;  /* 0x000000001c087348 */ /* 0x000fea0003c00000 */
[----:B------:R0:W1:Y:S02]  /*3710*/  SHFL.DOWN P6, R29, R31, R30, R33 ;  /* 0x0800001e1f1d7389 */ /* 0x00006400000c0021 */
[----:B01----:R-:W-:Y:S01]  /*3720*/  ENDCOLLECTIVE ;  /* 0x000000000000791b */ /* 0x003fe20003800000 */
.L_x_116:
[----:B------:R-:W-:-:S04]  /*3730*/  FADD.FTZ R22, R23, R22 ;  /* 0x0000001617167221 */ /* 0x000fc80000010000 */
[----:B------:R-:W-:Y:S01]  /*3740*/  IMAD.MOV.U32 R31, RZ, RZ, R22 ;  /* 0x000000ffff1f7224 */ /* 0x000fe200078e0016 */
[----:B------:R-:W-:-:S07]  /*3750*/  MOV R25, R29 ;  /* 0x0000001d00197202 */ /* 0x000fce0000000f00 */
[----:B------:R-:W-:Y:S05]  /*3760*/  WARPSYNC.COLLECTIVE R28, `(.L_x_117) ;  /* 0x000000001c087348 */ /* 0x000fea0003c00000 */
[----:B------:R0:W1:Y:S02]  /*3770*/  SHFL.DOWN P6, R29, R31, R30, R33 ;  /* 0x0800001e1f1d7389 */ /* 0x00006400000c0021 */
[----:B01----:R-:W-:Y:S01]  /*3780*/  ENDCOLLECTIVE ;  /* 0x000000000000791b */ /* 0x003fe20003800000 */
.L_x_117:
[----:B------:R-:W-:Y:S01]  /*3790*/  FADD.FTZ R25, R20, R25 ;  /* 0x0000001914197221 */ /* 0x000fe20000010000 */
[----:B------:R-:W-:-:S03]  /*37a0*/  HFMA2.MMA R30, -RZ, RZ, 0, 2.384185791015625e-07 ;  /* 0x00000004ff1e7435 */ /* 0x000fc600000001ff */
[----:B------:R-:W-:Y:S01]  /*37b0*/  IMAD.MOV.U32 R31, RZ, RZ, R25 ;  /* 0x000000ffff1f7224 */ /* 0x000fe200078e0019 */
[----:B------:R-:W-:-:S07]  /*37c0*/  MOV R27, R29 ;  /* 0x0000001d001b7202 */ /* 0x000fce0000000f00 */
[----:B------:R-:W-:Y:S05]  /*37d0*/  WARPSYNC.COLLECTIVE R28, `(.L_x_118) ;  /* 0x000000001c087348 */ /* 0x000fea0003c00000 */
[----:B------:R0:W1:Y:S02]  /*37e0*/  SHFL.DOWN P6, R29, R31, R30, R33 ;  /* 0x0800001e1f1d7389 */ /* 0x00006400000c0021 */
[----:B01----:R-:W-:Y:S01]  /*37f0*/  ENDCOLLECTIVE ;  /* 0x000000000000791b */ /* 0x003fe20003800000 */
.L_x_118:
[----:B------:R-:W-:-:S05]  /*3800*/  FADD.FTZ R27, R22, R27 ;  /* 0x0000001b161b7221 */ /* 0x000fca0000010000 */
[----:B------:R-:W-:Y:S01]  /*3810*/  MOV R31, R27 ;  /* 0x0000001b001f7202 */ /* 0x000fe20000000f00 */
[----:B------:R-:W-:-:S07]  /*3820*/  IMAD.MOV.U32 R24, RZ, RZ, R29 ;  /* 0x000000ffff187224 */ /* 0x000fce00078e001d */
[----:B------:R-:W-:Y:S05]  /*3830*/  WARPSYNC.COLLECTIVE R28, `(.L_x_119) ;  /* 0x000000001c087348 */ /* 0x000fea0003c00000 */
[----:B------:R0:W1:Y:S02]  /*3840*/  SHFL.DOWN P6, R29, R31, R30, R33 ;  /* 0x0800001e1f1d7389 */ /* 0x00006400000c0021 */
[----:B01----:R-:W-:Y:S01]  /*3850*/  ENDCOLLECTIVE ;  /* 0x000000000000791b */ /* 0x003fe20003800000 */
.L_x_119:
[----:B------:R-:W-:-:S05]  /*3860*/  FADD.FTZ R24, R25, R24 ;  /* 0x0000001819187221 */ /* 0x000fca0000010000 */
[----:B------:R-:W-:Y:S01]  /*3870*/  MOV R31, R24 ;  /* 0x00000018001f7202 */ /* 0x000fe20000000f00 */
[----:B------:R-:W-:Y:S02]  /*3880*/  IMAD.MOV.U32 R30, RZ, RZ, 0x2 ;  /* 0x00000002ff1e7424 */ /* 0x000fe400078e00ff */
[----:B------:R-:W-:-:S07]  /*3890*/  IMAD.MOV.U32 R26, RZ, RZ, R29 ;  /* 0x000000ffff1a7224 */ /* 0x000fce00078e001d */
[----:B------:R-:W-:Y:S05]  /*38a0*/  WARPSYNC.COLLECTIVE R28, `(.L_x_120) ;  /* 0x000000001c087348 */ /* 0x000fea0003c00000 */
[----:B------:R0:W1:Y:S02]  /*38b0*/  SHFL.DOWN P6, R29, R31, R30, R33 ;  /* 0x0800001e1f1d7389 */ /* 0x00006400000c0021 */
[----:B01----:R-:W-:Y:S01]  /*38c0*/  ENDCOLLECTIVE ;  /* 0x000000000000791b */ /* 0x003fe20003800000 */
.L_x_120:
[----:B------:R-:W-:-:S04]  /*38d0*/  FADD.FTZ R26, R27, R26 ;  /* 0x0000001a1b1a7221 */ /* 0x000fc80000010000 */
[----:B------:R-:W-:Y:S01]  /*38e0*/  IMAD.MOV.U32 R31, RZ, RZ, R26 ;  /* 0x000000ffff1f7224 */ /* 0x000fe200078e001a */
[----:B------:R-:W-:-:S07]  /*38f0*/  MOV R21, R29 ;  /* 0x0000001d00157202 */ /* 0x000fce0000000f00 */
[----:B------:R-:W-:Y:S05]  /*3900*/  WARPSYNC.COLLECTIVE R28, `(.L_x_121) ;  /* 0x000000001c087348 */ /* 0x000fea0003c00000 */
[----:B------:R0:W1:Y:S02]  /*3910*/  SHFL.DOWN P6, R29, R31, R30, R33 ;  /* 0x0800001e1f1d7389 */ /* 0x00006400000c0021 */
[----:B01----:R-:W-:Y:S01]  /*3920*/  ENDCOLLECTIVE ;  /* 0x000000000000791b */ /* 0x003fe20003800000 */
.L_x_121:
[----:B------:R-:W-:Y:S01]  /*3930*/  FADD.FTZ R21, R24, R21 ;  /* 0x0000001518157221 */ /* 0x000fe20000010000 */
[----:B------:R-:W-:-:S03]  /*3940*/  HFMA2.MMA R30, -RZ, RZ, 0, 5.9604644775390625e-08 ;  /* 0x00000001ff1e7435 */ /* 0x000fc600000001ff */
[----:B------:R-:W-:Y:S01]  /*3950*/  IMAD.MOV.U32 R31, RZ, RZ, R21 ;  /* 0x000000ffff1f7224 */ /* 0x000fe200078e0015 */
[----:B------:R-:W-:-:S07]  /*3960*/  MOV R23, R29 ;  /* 0x0000001d00177202 */ /* 0x000fce0000000f00 */
[----:B------:R-:W-:Y:S05]  /*3970*/  WARPSYNC.COLLECTIVE R28, `(.L_x_122) ;  /* 0x000000001c087348 */ /* 0x000fea0003c00000 */
[----:B------:R0:W1:Y:S02]  /*3980*/  SHFL.DOWN P6, R29, R31, R30, R33 ;  /* 0x0800001e1f1d7389 */ /* 0x00006400000c0021 */
[----:B01----:R-:W-:Y:S01]  /*3990*/  ENDCOLLECTIVE ;  /* 0x000000000000791b */ /* 0x003fe20003800000 */
.L_x_122:
[----:B------:R-:W-:-:S05]  /*39a0*/  FADD.FTZ R23, R26, R23 ;  /* 0x000000171a177221 */ /* 0x000fca0000010000 */
[----:B------:R-:W-:Y:S01]  /*39b0*/  MOV R31, R23 ;  /* 0x00000017001f7202 */ /* 0x000fe20000000f00 */
[----:B------:R-:W-:-:S07]  /*39c0*/  IMAD.MOV.U32 R20, RZ, RZ, R29 ;  /* 0x000000ffff147224 */ /* 0x000fce00078e001d */
[----:B------:R-:W-:Y:S05]  /*39d0*/  WARPSYNC.COLLECTIVE R28, `(.L_x_123) ;  /* 0x000000001c087348 */ /* 0x000fea0003c00000 */
[----:B------:R0:W1:Y:S02]  /*39e0*/  SHFL.DOWN P6, R29, R31, R30, R33 ;  /* 0x0800001e1f1d7389 */ /* 0x00006400000c0021 */
[----:B01----:R-:W-:Y:S01]  /*39f0*/  ENDCOLLECTIVE ;  /* 0x000000000000791b */ /* 0x003fe20003800000 */
.L_x_123:
[----:B------:R-:W-:Y:S01]  /*3a00*/  MOV R22, R29 ;  /* 0x0000001d00167202 */ /* 0x000fe20000000f00 */
[----:B------:R-:W-:Y:S06]  /*3a10*/  BRA `(.L_x_124) ;  /* 0xffffffe000a87947 */ /* 0x000fec000383ffff */
.L_x_125:
        /* <DEDUP_REMOVED lines=14> */
.L_x_2929:


//--------------------- .text._ZN10layer_norm22ln_bwd_finalize_kernelINS_22Kernel_traits_finalizeILj4096E13__nv_bfloat16S2_S2_S2_fjLb0ELj1024ELj4ENS_18Kernel_traits_baseILj4096ES2_S2_S2_S2_fjLj1024EEEEELb0ELb0EEEvNS_9BwdParamsE --------------------------
	.section	.text._ZN10layer_norm22ln_bwd_finalize_kernelINS_22Kernel_traits_finalizeILj4096E13__nv_bfloat16S2_S2_S2_fjLb0ELj1024ELj4ENS_18Kernel_traits_baseILj4096ES2_S2_S2_S2_fjLj1024EEEEELb0ELb0EEEvNS_9BwdParamsE,"ax",@progbits
	.align	128
        .global         _ZN10layer_norm22ln_bwd_finalize_kernelINS_22Kernel_traits_finalizeILj4096E13__nv_bfloat16S2_S2_S2_fjLb0ELj1024ELj4ENS_18Kernel_traits_baseILj4096ES2_S2_S2_S2_fjLj1024EEEEELb0ELb0EEEvNS_9BwdParamsE
        .type           _ZN10layer_norm22ln_bwd_finalize_kernelINS_22Kernel_traits_finalizeILj4096E13__nv_bfloat16S2_S2_S2_fjLb0ELj1024ELj4ENS_18Kernel_traits_baseILj4096ES2_S2_S2_S2_fjLj1024EEEEELb0ELb0EEEvNS_9BwdParamsE,@function
        .size           _ZN10layer_norm22ln_bwd_finalize_kernelINS_22Kernel_traits_finalizeILj4096E13__nv_bfloat16S2_S2_S2_fjLb0ELj1024ELj4ENS_18Kernel_traits_baseILj4096ES2_S2_S2_S2_fjLj1024EEEEELb0ELb0EEEvNS_9BwdParamsE,(.L_x_2930 - _ZN10layer_norm22ln_bwd_finalize_kernelINS_22Kernel_traits_finalizeILj4096E13__nv_bfloat16S2_S2_S2_fjLb0ELj1024ELj4ENS_18Kernel_traits_baseILj4096ES2_S2_S2_S2_fjLj1024EEEEELb0ELb0EEEvNS_9BwdParamsE)
        .other          _ZN10layer_norm22ln_bwd_finalize_kernelINS_22Kernel_traits_finalizeILj4096E13__nv_bfloat16S2_S2_S2_fjLb0ELj1024ELj4ENS_18Kernel_traits_baseILj4096ES2_S2_S2_S2_fjLj1024EEEEELb0ELb0EEEvNS_9BwdParamsE,@"STO_CUDA_ENTRY STV_DEFAULT"
_ZN10layer_norm22ln_bwd_finalize_kernelINS_22Kernel_traits_finalizeILj4096E13__nv_bfloat16S2_S2_S2_fjLb0ELj1024ELj4ENS_18Kernel_traits_baseILj4096ES2_S2_S2_S2_fjLj1024EEEEELb0ELb0EEEvNS_9BwdParamsE:
.text._ZN10layer_norm22ln_bwd_finalize_kernelINS_22Kernel_traits_finalizeILj4096E13__nv_bfloat16S2_S2_S2_fjLb0ELj1024ELj4ENS_18Kernel_traits_baseILj4096ES2_S2_S2_S2_fjLj1024EEEEELb0ELb0EEEvNS_9BwdParamsE:
[----:B------:R-:W-:Y:S01]  /*0000*/  LDC R1, c[0x0][0x28] ;  /* 0x00000a00ff017b82 */ /* 0x000fe20000000800 */
[----:B------:R-:W0:Y:S01]  /*0010*/  S2R R0, SR_TID.X ;  /* 0x0000000000007919 */ /* 0x000e220000002100 */
[----:B------:R-:W1:Y:S01]  /*0020*/  S2R R6, SR_CTAID.X ;  /* 0x0000000000067919 */ /* 0x000e620000002500 */
[----:B0-----:R-:W-:Y:S02]  /*0030*/  LOP3.LUT R2, R0, 0x1f, RZ, 0xc0, !PT ;  /* 0x0000001f00027812 */ /* 0x001fe400078ec0ff */
[----:B-1----:R-:W-:-:S04]  /*0040*/  SHF.L.U32 R3, R6, 0x5, RZ ;  /* 0x0000000506037819 */ /* 0x002fc800000006ff */
[----:B------:R-:W-:-:S04]  /*0050*/  LOP3.LUT R3, R3, 0xffffffe0, R2, 0xe2, !PT ;  /* 0xffffffe003037812 */ /* 0x000fc800078ee202 */
[----:B------:R-:W-:-:S13]  /*0060*/  ISETP.GT.U32.AND P0, PT, R3, 0xfff, PT ;  /* 0x00000fff0300780c */ /* 0x000fda0003f04070 */
[----:B------:R-:W-:Y:S05]  /*0070*/  @P0 EXIT ;  /* 0x000000000000094d */ /* 0x000fea0003800000 */
[----:B------:R-:W0:Y:S01]  /*0080*/  S2UR UR5, SR_CgaCtaId ;  /* 0x00000000000579c3 */ /* 0x000e220000008800 */
[--C-:B------:R-:W-:Y:S01]  /*0090*/  SHF.R.U32.HI R5, RZ, 0x5, R0.reuse ;  /* 0x00000005ff057819 */ /* 0x100fe20000011600 */
[----:B------:R-:W-:Y:S01]  /*00a0*/  UMOV UR4, 0x400 ;  /* 0x0000040000047882 */ /* 0x000fe20000000000 */
[----:B------:R-:W-:Y:S01]  /*00b0*/  LOP3.LUT R4, R0, 0x3fffffe0, RZ, 0xc0, !PT ;  /* 0x3fffffe000047812 */ /* 0x000fe200078ec0ff */
[----:B------:R-:W-:Y:S01]  /*00c0*/  ULDC.64 UR6, c[0x0][0x208] ;  /* 0x0000820000067ab9 */ /* 0x000fe20000000a00 */
[C---:B------:R-:W-:Y:S02]  /*00d0*/  LOP3.LUT R7, R5.reuse, 0x1f, R0, 0x78, !PT ;  /* 0x0000001f05077812 */ /* 0x040fe400078e7800 */
[----:B------:R-:W-:Y:S02]  /*00e0*/  SHF.L.U32 R6, R6, 0x4, RZ ;  /* 0x0000000406067819 */ /* 0x000fe400000006ff */
[----:B------:R-:W-:Y:S01]  /*00f0*/  IADD3 R8, R4, R7, RZ ;  /* 0x0000000704087210 */ /* 0x000fe20007ffe0ff */
[----:B------:R-:W-:Y:S01]  /*0100*/  IMAD R9, R2, 0x20, R7 ;  /* 0x0000002002097824 */ /* 0x000fe200078e0207 */
[----:B------:R-:W-:-:S02]  /*0110*/  ISETP.NE.AND P0, PT, R5, 0x1f, PT ;  /* 0x0000001f0500780c */ /* 0x000fc40003f05270 */
[----:B------:R-:W-:Y:S02]  /*0120*/  LOP3.LUT R11, R6, 0x7ffffff0, RZ, 0xc0, !PT ;  /* 0x7ffffff0060b7812 */ /* 0x000fe400078ec0ff */
[C---:B------:R-:W-:Y:S02]  /*0130*/  ISETP.GT.U32.OR P0, PT, R2.reuse, 0xf, P0 ;  /* 0x0000000f0200780c */ /* 0x040fe40000704470 */
[----:B------:R-:W-:Y:S01]  /*0140*/  IADD3 R4, R2, R11, RZ ;  /* 0x0000000b02047210 */ /* 0x000fe20007ffe0ff */
[----:B0-----:R-:W-:-:S06]  /*0150*/  ULEA UR4, UR5, UR4, 0x18 ;  /* 0x0000000405047291 */ /* 0x001fcc000f8ec03f */
[----:B------:R-:W-:Y:S02]  /*0160*/  LEA R7, R8, UR4, 0x2 ;  /* 0x0000000408077c11 */ /* 0x000fe4000f8e10ff */
[----:B------:R-:W-:Y:S02]  /*0170*/  LEA R6, R5, UR4, 0x2 ;  /* 0x0000000405067c11 */ /* 0x000fe4000f8e10ff */
[----:B------:R-:W-:-:S07]  /*0180*/  LEA R8, R9, UR4, 0x2 ;  /* 0x0000000409087c11 */ /* 0x000fce000f8e10ff */
.L_x_138:
[----:B0-2---:R-:W0:Y:S01]  /*0190*/  LDC R10, c[0x0][0x210] ;  /* 0x00008400ff0a7b82 */ /* 0x005e220000000800 */
[----:B------:R-:W-:Y:S01]  /*01a0*/  BSSY B0, `(.L_x_126) ;  /* 0x0000068000007945 */ /* 0x000fe20003800000 */
[----:B------:R-:W-:Y:S01]  /*01b0*/  HFMA2.MMA R22, -RZ, RZ, 0, 0 ;  /* 0x00000000ff167435 */ /* 0x000fe200000001ff */
[----:B------:R-:W-:-:S05]  /*01c0*/  MOV R11, RZ ;  /* 0x000000ff000b7202 */ /* 0x000fca0000000f00 */
[----:B-1----:R-:W1:Y:S01]  /*01d0*/  LDC R12, c[0x0][0x218] ;  /* 0x00008600ff0c7b82 */ /* 0x002e620000000800 */
[----:B0-----:R-:W-:-:S04]  /*01e0*/  ISETP.GE.U32.AND P1, PT, R5, R10, PT ;  /* 0x0000000a0500720c */ /* 0x001fc80003f26070 */
[----:B-1----:R-:W-:-:S13]  /*01f0*/  ISETP.GE.U32.OR P1, PT, R3, R12, P1 ;  /* 0x0000000c0300720c */ /* 0x002fda0000f26470 */
[----:B------:R-:W-:Y:S05]  /*0200*/  @P1 BRA `(.L_x_127) ;  /* 0x0000000400841947 */ /* 0x000fea0003800000 */
[----:B------:R-:W-:Y:S01]  /*0210*/  ISETP.GE.U32.AND P2, PT, R5, R10, PT ;  /* 0x0000000a0500720c */ /* 0x000fe20003f46070 */
[----:B------:R-:W-:-:S12]  /*0220*/  IMAD.MOV.U32 R21, RZ, RZ, R5 ;  /* 0x000000ffff157224 */ /* 0x000fd800078e0005 */
[----:B------:R-:W0:Y:S01]  /*0230*/  @P2 LDC.64 R16, c[0x0][0x2d0] ;  /* 0x0000b400ff102b82 */ /* 0x000e220000000a00 */
[----:B------:R-:W-:-:S07]  /*0240*/  @P2 IMAD R9, R21, R12, R3 ;  /* 0x0000000c15092224 */ /* 0x000fce00078e0203 */
[----:B------:R-:W1:Y:S01]  /*0250*/  @P2 LDC.64 R14, c[0x0][0x2d8] ;  /* 0x0000b600ff0e2b82 */ /* 0x000e620000000a00 */
[----:B0-----:R-:W-:-:S06]  /*0260*/  @P2 IMAD.WIDE.U32 R16, R9, 0x4, R16 ;  /* 0x0000000409102825 */ /* 0x001fcc00078e0010 */
[----:B------:R-:W2:Y:S01]  /*0270*/  @P2 LDG.E R16, desc[UR6][R16.64] ;  /* 0x0000000610102981 */ /* 0x000ea2000c1e1900 */
[----:B-1----:R-:W-:-:S06]  /*0280*/  @P2 IMAD.WIDE.U32 R14, R9, 0x4, R14 ;  /* 0x00000004090e2825 */ /* 0x002fcc00078e000e */
[----:B------:R-:W3:Y:S01]  /*0290*/  @P2 LDG.E R15, desc[UR6][R14.64] ;  /* 0x000000060e0f2981 */ /* 0x000ee2000c1e1900 */
[----:B------:R-:W-:-:S04]  /*02a0*/  @P2 IADD3 R21, R21, 0x20, RZ ;  /* 0x0000002015152810 */ /* 0x000fc80007ffe0ff */
[CC--:B------:R-:W-:Y:S02]  /*02b0*/  ISETP.GE.U32.AND P1, PT, R21.reuse, R10.reuse, PT ;  /* 0x0000000a1500720c */ /* 0x0c0fe40003f26070 */
[----:B------:R-:W-:-:S04]  /*02c0*/  IADD3 R9, -R21, R10, RZ ;  /* 0x0000000a15097210 */ /* 0x000fc80007ffe1ff */
[----:B------:R-:W-:Y:S01]  /*02d0*/  ISETP.LE.U32.OR P1, PT, R9, 0x60, P1 ;  /* 0x000000600900780c */ /* 0x000fe20000f23470 */
[----:B------:R-:W-:Y:S01]  /*02e0*/  IMAD.MOV.U32 R22, RZ, RZ, RZ ;  /* 0x000000ffff167224 */ /* 0x000fe200078e00ff */
[----:B------:R-:W-:Y:S01]  /*02f0*/  MOV R11, RZ ;  /* 0x000000ff000b7202 */ /* 0x000fe20000000f00 */
[----:B------:R-:W-:Y:S04]  /*0300*/  BSSY B1, `(.L_x_128) ;  /* 0x000002b000017945 */ /* 0x000fe80003800000 */
[----:B--2---:R-:W-:Y:S01]  /*0310*/  @P2 FADD.FTZ R11, R11, R16 ;  /* 0x000000100b0b2221 */ /* 0x004fe20000010000 */
[----:B---3--:R-:W-:Y:S01]  /*0320*/  @P2 FADD.FTZ R22, R22, R15 ;  /* 0x0000000f16162221 */ /* 0x008fe20000010000 */
[----:B------:R-:W-:-:S04]  /*0330*/  PLOP3.LUT P2, PT, P2, PT, PT, 0x8, 0x0 ;  /* 0x000000000000781c */ /* 0x000fc8000174e170 */
[----:B------:R-:W-:Y:S09]  /*0340*/  @P1 BRA `(.L_x_129) ;  /* 0x0000000000981947 */ /* 0x000ff20003800000 */
[----:B------:R-:W-:Y:S02]  /*0350*/  PLOP3.LUT P2, PT, PT, PT, PT, 0x8, 0x0 ;  /* 0x000000000000781c */ /* 0x000fe40003f4e170 */
[----:B------:R-:W-:-:S11]  /*0360*/  IADD3 R13, R10, -0x60, RZ ;  /* 0xffffffa00a0d7810 */ /* 0x000fd60007ffe0ff */
.L_x_130:
[----:B------:R-:W0:Y:S01]  /*0370*/  LDC.64 R18, c[0x0][0x2d0] ;  /* 0x0000b400ff127b82 */ /* 0x000e220000000a00 */
[C---:B------:R-:W-:Y:S01]  /*0380*/  IADD3 R25, R21.reuse, 0x20, RZ ;  /* 0x0000002015197810 */ /* 0x040fe20007ffe0ff */
[C---:B------:R-:W-:Y:S01]  /*0390*/  IMAD R23, R21.reuse, R12, R3 ;  /* 0x0000000c15177224 */ /* 0x040fe200078e0203 */
[----:B------:R-:W-:-:S03]  /*03a0*/  IADD3 R17, R21, 0x40, RZ ;  /* 0x0000004015117810 */ /* 0x000fc60007ffe0ff */
[-CC-:B------:R-:W-:Y:S02]  /*03b0*/  IMAD R25, R25, R12.reuse, R3.reuse ;  /* 0x0000000c19197224 */ /* 0x180fe400078e0203 */
[----:B------:R-:W1:Y:S01]  /*03c0*/  LDC.64 R14, c[0x0][0x2d8] ;  /* 0x0000b600ff0e7b82 */ /* 0x000e620000000a00 */
[----:B------:R-:W-:Y:S02]  /*03d0*/  IMAD R17, R17, R12, R3 ;  /* 0x0000000c11117224 */ /* 0x000fe400078e0203 */
[----:B------:R-:W-:Y:S02]  /*03e0*/  VIADD R16, R21, 0x60 ;  /* 0x0000006015107836 */ /* 0x000fe40000000000 */
[----:B0-----:R-:W-:-:S04]  /*03f0*/  IMAD.WIDE.U32 R26, R23, 0x4, R18 ;  /* 0x00000004171a7825 */ /* 0x001fc800078e0012 */
[--C-:B------:R-:W-:Y:S01]  /*0400*/  IMAD.WIDE.U32 R28, R25, 0x4, R18.reuse ;  /* 0x00000004191c7825 */ /* 0x100fe200078e0012 */
[----:B------:R0:W2:Y:S04]  /*0410*/  LDG.E R24, desc[UR6][R26.64] ;  /* 0x000000061a187981 */ /* 0x0000a8000c1e1900 */
[----:B------:R1:W3:Y:S01]  /*0420*/  LDG.E R9, desc[UR6][R28.64] ;  /* 0x000000061c097981 */ /* 0x0002e2000c1e1900 */
[----:B0-----:R-:W-:-:S04]  /*0430*/  IMAD.WIDE.U32 R26, R17, 0x4, R18 ;  /* 0x00000004111a7825 */ /* 0x001fc800078e0012 */
[--C-:B-1----:R-:W-:Y:S01]  /*0440*/  IMAD.WIDE.U32 R28, R23, 0x4, R14.reuse ;  /* 0x00000004171c7825 */ /* 0x102fe200078e000e */
[----:B------:R0:W4:Y:S04]  /*0450*/  LDG.E R20, desc[UR6][R26.64] ;  /* 0x000000061a147981 */ /* 0x000128000c1e1900 */
[----:B------:R-:W5:Y:S01]  /*0460*/  LDG.E R23, desc[UR6][R28.64] ;  /* 0x000000061c177981 */ /* 0x000f62000c1e1900 */
[----:B0-----:R-:W-:-:S04]  /*0470*/  IMAD.WIDE.U32 R26, R25, 0x4, R14 ;  /* 0x00000004191a7825 */ /* 0x001fc800078e000e */
[----:B------:R-:W-:Y:S02]  /*0480*/  IMAD R25, R16, R12, R3 ;  /* 0x0000000c10197224 */ /* 0x000fe400078e0203 */
[----:B------:R-:W-:Y:S01]  /*0490*/  IMAD.WIDE.U32 R16, R17, 0x4, R14 ;  /* 0x0000000411107825 */ /* 0x000fe200078e000e */
[----:B------:R-:W4:Y:S03]  /*04a0*/  LDG.E R26, desc[UR6][R26.64] ;  /* 0x000000061a1a7981 */ /* 0x000f26000c1e1900 */
[C---:B------:R-:W-:Y:S02]  /*04b0*/  IMAD.WIDE.U32 R18, R25.reuse, 0x4, R18 ;  /* 0x0000000419127825 */ /* 0x040fe400078e0012 */
[----:B------:R-:W4:Y:S02]  /*04c0*/  LDG.E R16, desc[UR6][R16.64] ;  /* 0x0000000610107981 */ /* 0x000f24000c1e1900 */
[----:B------:R-:W-:-:S02]  /*04d0*/  IMAD.WIDE.U32 R14, R25, 0x4, R14 ;  /* 0x00000004190e7825 */ /* 0x000fc400078e000e */
[----:B------:R-:W4:Y:S04]  /*04e0*/  LDG.E R18, desc[UR6][R18.64] ;  /* 0x0000000612127981 */ /* 0x000f28000c1e1900 */
[----:B------:R-:W4:Y:S01]  /*04f0*/  LDG.E R14, desc[UR6][R14.64] ;  /* 0x000000060e0e7981 */ /* 0x000f22000c1e1900 */
[----:B------:R-:W-:-:S04]  /*0500*/  IADD3 R21, R21, 0x80, RZ ;  /* 0x0000008015157810 */ /* 0x000fc80007ffe0ff */
[----:B------:R-:W-:Y:S01]  /*0510*/  ISETP.GE.U32.AND P1, PT, R21, R13, PT ;  /* 0x0000000d1500720c */ /* 0x000fe20003f26070 */
[----:B--2---:R-:W-:-:S04]  /*0520*/  FADD.FTZ R24, R24, R11 ;  /* 0x0000000b18187221 */ /* 0x004fc80000010000 */
[----:B---3--:R-:W-:Y:S01]  /*0530*/  FADD.FTZ R9, R24, R9 ;  /* 0x0000000918097221 */ /* 0x008fe20000010000 */
[----:B-----5:R-:W-:-:S03]  /*0540*/  FADD.FTZ R23, R23, R22 ;  /* 0x0000001617177221 */ /* 0x020fc60000010000 */
[----:B----4-:R-:W-:Y:S01]  /*0550*/  FADD.FTZ R9, R9, R20 ;  /* 0x0000001409097221 */ /* 0x010fe20000010000 */
[----:B------:R-:W-:-:S04]  /*0560*/  FADD.FTZ R23, R23, R26 ;  /* 0x0000001a17177221 */ /* 0x000fc80000010000 */
[----:B------:R-:W-:Y:S01]  /*0570*/  FADD.FTZ R23, R23, R16 ;  /* 0x0000001017177221 */ /* 0x000fe20000010000 */
[----:B------:R-:W-:-:S03]  /*0580*/  FADD.FTZ R11, R9, R18 ;  /* 0x00000012090b7221 */ /* 0x000fc60000010000 */
[----:B------:R-:W-:Y:S01]  /*0590*/  FADD.FTZ R22, R23, R14 ;  /* 0x0000000e17167221 */ /* 0x000fe20000010000 */
[----:B------:R-:W-:Y:S06]  /*05a0*/  @!P1 BRA `(.L_x_130) ;  /* 0xfffffffc00709947 */ /* 0x000fec000383ffff */
.L_x_129:
[----:B------:R-:W-:Y:S05]  /*05b0*/  BSYNC B1 ;  /* 0x0000000000017941 */ /* 0x000fea0003800000 */
.L_x_128:
[CC--:B------:R-:W-:Y:S01]  /*05c0*/  ISETP.GE.U32.AND P1, PT, R21.reuse, R10.reuse, PT ;  /* 0x0000000a1500720c */ /* 0x0c0fe20003f26070 */
[----:B------:R-:W-:Y:S01]  /*05d0*/  BSSY B1, `(.L_x_131) ;  /* 0x0000017000017945 */ /* 0x000fe20003800000 */
[----:B------:R-:W-:-:S04]  /*05e0*/  IADD3 R9, -R21, R10, RZ ;  /* 0x0000000a15097210 */ /* 0x000fc80007ffe1ff */
[----:B------:R-:W-:-:S13]  /*05f0*/  ISETP.LE.U32.OR P1, PT, R9, 0x20, P1 ;  /* 0x000000200900780c */ /* 0x000fda0000f23470 */
[----:B------:R-:W-:Y:S05]  /*0600*/  @P1 BRA `(.L_x_132) ;  /* 0x00000000004c1947 */ /* 0x000fea0003800000 */
[----:B------:R-:W0:Y:S01]  /*0610*/  LDC.64 R24, c[0x0][0x2d0] ;  /* 0x0000b400ff187b82 */ /* 0x000e220000000a00 */
[C---:B------:R-:W-:Y:S01]  /*0620*/  IMAD R15, R21.reuse, R12, R3 ;  /* 0x0000000c150f7224 */ /* 0x040fe200078e0203 */
[----:B------:R-:W-:-:S05]  /*0630*/  IADD3 R9, R21, 0x20, RZ ;  /* 0x0000002015097810 */ /* 0x000fca0007ffe0ff */
[----:B------:R-:W-:Y:S01]  /*0640*/  IMAD R9, R9, R12, R3 ;  /* 0x0000000c09097224 */ /* 0x000fe200078e0203 */
[----:B------:R-:W1:Y:S01]  /*0650*/  LDC.64 R16, c[0x0][0x2d8] ;  /* 0x0000b600ff107b82 */ /* 0x000e620000000a00 */
[----:B0-----:R-:W-:-:S04]  /*0660*/  IMAD.WIDE.U32 R18, R15, 0x4, R24 ;  /* 0x000000040f127825 */ /* 0x001fc800078e0018 */
[----:B------:R-:W-:Y:S02]  /*0670*/  IMAD.WIDE.U32 R24, R9, 0x4, R24 ;  /* 0x0000000409187825 */ /* 0x000fe400078e0018 */
[----:B------:R-:W2:Y:S02]  /*0680*/  LDG.E R18, desc[UR6][R18.64] ;  /* 0x0000000612127981 */ /* 0x000ea4000c1e1900 */
[--C-:B-1----:R-:W-:Y:S02]  /*0690*/  IMAD.WIDE.U32 R14, R15, 0x4, R16.reuse ;  /* 0x000000040f0e7825 */ /* 0x102fe400078e0010 */
[----:B------:R-:W3:Y:S02]  /*06a0*/  LDG.E R24, desc[UR6][R24.64] ;  /* 0x0000000618187981 */ /* 0x000ee4000c1e1900 */
[----:B------:R-:W-:Y:S02]  /*06b0*/  IMAD.WIDE.U32 R16, R9, 0x4, R16 ;  /* 0x0000000409107825 */ /* 0x000fe400078e0010 */
[----:B------:R-:W4:Y:S04]  /*06c0*/  LDG.E R15, desc[UR6][R14.64] ;  /* 0x000000060e0f7981 */ /* 0x000f28000c1e1900 */
[----:B------:R-:W5:Y:S01]  /*06d0*/  LDG.E R17, desc[UR6][R16.64] ;  /* 0x0000000610117981 */ /* 0x000f62000c1e1900 */
[----:B------:R-:W-:Y:S01]  /*06e0*/  PLOP3.LUT P2, PT, PT, PT, PT, 0x8, 0x0 ;  /* 0x000000000000781c */ /* 0x000fe20003f4e170 */
[----:B------:R-:W-:-:S02]  /*06f0*/  VIADD R21, R21, 0x40 ;  /* 0x0000004015157836 */ /* 0x000fc40000000000 */
[----:B--2---:R-:W-:-:S04]  /*0700*/  FADD.FTZ R11, R11, R18 ;  /* 0x000000120b0b7221 */ /* 0x004fc80000010000 */
[----:B---3--:R-:W-:Y:S01]  /*0710*/  FADD.FTZ R11, R11, R24 ;  /* 0x000000180b0b7221 */ /* 0x008fe20000010000 */
[----:B----4-:R-:W-:-:S04]  /*0720*/  FADD.FTZ R22, R22, R15 ;  /* 0x0000000f16167221 */ /* 0x010fc80000010000 */
[----:B-----5:R-:W-:-:S07]  /*0730*/  FADD.FTZ R22, R22, R17 ;  /* 0x0000001116167221 */ /* 0x020fce0000010000 */
.L_x_132:
[----:B------:R-:W-:Y:S05]  /*0740*/  BSYNC B1 ;  /* 0x0000000000017941 */ /* 0x000fea0003800000 */
.L_x_131:
[----:B------:R-:W-:Y:S01]  /*0750*/  ISETP.LT.U32.OR P2, PT, R21, R10, P2 ;  /* 0x0000000a1500720c */ /* 0x000fe20001741470 */
[----:B------:R-:W-:-:S12]  /*0760*/  BSSY B1, `(.L_x_127) ;  /* 0x000000b000017945 */ /* 0x000fd80003800000 */
[----:B------:R-:W-:Y:S05]  /*0770*/  @!P2 BRA `(.L_x_133) ;  /* 0x000000000024a947 */ /* 0x000fea0003800000 */
[----:B------:R-:W0:Y:S01]  /*0780*/  LDC.64 R16, c[0x0][0x2d0] ;  /* 0x0000b400ff107b82 */ /* 0x000e220000000a00 */
[----:B------:R-:W-:-:S07]  /*0790*/  IMAD R9, R21, R12, R3 ;  /* 0x0000000c15097224 */ /* 0x000fce00078e0203 */
[----:B------:R-:W1:Y:S01]  /*07a0*/  LDC.64 R14, c[0x0][0x2d8] ;  /* 0x0000b600ff0e7b82 */ /* 0x000e620000000a00 */
[----:B0-----:R-:W-:-:S06]  /*07b0*/  IMAD.WIDE.U32 R16, R9, 0x4, R16 ;  /* 0x0000000409107825 */ /* 0x001fcc00078e0010 */
[----:B------:R-:W2:Y:S01]  /*07c0*/  LDG.E R16, desc[UR6][R16.64] ;  /* 0x0000000610107981 */ /* 0x000ea2000c1e1900 */
[----:B-1----:R-:W-:-:S06]  /*07d0*/  IMAD.WIDE.U32 R14, R9, 0x4, R14 ;  /* 0x00000004090e7825 */ /* 0x002fcc00078e000e */
[----:B------:R-:W3:Y:S01]  /*07e0*/  LDG.E R15, desc[UR6][R14.64] ;  /* 0x000000060e0f7981 */ /* 0x000ee2000c1e1900 */
[----:B--2---:R-:W-:Y:S01]  /*07f0*/  FADD.FTZ R11, R11, R16 ;  /* 0x000000100b0b7221 */ /* 0x004fe20000010000 */
[----:B---3--:R-:W-:-:S07]  /*0800*/  FADD.FTZ R22, R22, R15 ;  /* 0x0000000f16167221 */ /* 0x008fce0000010000 */
.L_x_133:
[----:B------:R-:W-:Y:S05]  /*0810*/  BSYNC B1 ;  /* 0x0000000000017941 */ /* 0x000fea0003800000 */
.L_x_127:
[----:B------:R-:W-:Y:S05]  /*0820*/  BSYNC B0 ;  /* 0x0000000000007941 */ /* 0x000fea0003800000 */
.L_x_126:
[----:B------:R-:W-:Y:S01]  /*0830*/  ISETP.GT.U32.AND P1, PT, R0, 0x3ff, PT ;  /* 0x000003ff0000780c */ /* 0x000fe20003f24070 */
[----:B------:R0:W-:Y:S01]  /*0840*/  STS [R7], R22 ;  /* 0x0000001607007388 */ /* 0x0001e20000000800 */
[----:B------:R-:W-:Y:S05]  /*0850*/  WARPSYNC.ALL ;  /* 0x0000000000007948 */ /* 0x000fea0003800000 */
[----:B------:R0:W-:Y:S01]  /*0860*/  STS [R7+0x1000], R11 ;  /* 0x0010000b07007388 */ /* 0x0001e20000000800 */
[----:B------:R-:W-:Y:S06]  /*0870*/  BAR.SYNC.DEFER_BLOCKING 0x0 ;  /* 0x0000000000007b1d */ /* 0x000fec0000010000 */
[----:B------:R-:W-:Y:S05]  /*0880*/  @P1 BRA `(.L_x_134) ;  /* 0x00000000006c1947 */ /* 0x000fea0003800000 */
[----:B------:R1:W2:Y:S01]  /*0890*/  LDS R9, [R8] ;  /* 0x0000000008097984 */ /* 0x0002a20000000800 */
[----:B------:R-:W-:Y:S01]  /*08a0*/  UMOV UR5, 0xffffffff ;  /* 0xffffffff00057882 */ /* 0x000fe20000000000 */
[----:B------:R-:W-:Y:S02]  /*08b0*/  ISETP.NE.AND P1, PT, R2, RZ, PT ;  /* 0x000000ff0200720c */ /* 0x000fe40003f25270 */
[----:B------:R1:W3:Y:S01]  /*08c0*/  LDS R10, [R8+0x1000] ;  /* 0x00100000080a7984 */ /* 0x0002e20000000800 */
[----:B------:R-:W-:Y:S10]  /*08d0*/  BRA.DIV UR5, `(.L_x_135) ;  /* 0x0000000205b87947 */ /* 0x000ff4000b800000 */
[----:B0--3--:R-:W0:Y:S04]  /*08e0*/  SHFL.BFLY PT, R11, R10, 0x1, 0x1f ;  /* 0x0c201f000a0b7f89 */ /* 0x009e2800000e0000 */
[----:B--2---:R-:W2:Y:S01]  /*08f0*/  SHFL.BFLY PT, R14, R9, 0x1, 0x1f ;  /* 0x0c201f00090e7f89 */ /* 0x004ea200000e0000 */
[----:B0-----:R-:W-:Y:S01]  /*0900*/  FADD.FTZ R11, R10, R11 ;  /* 0x0000000b0a0b7221 */ /* 0x001fe20000010000 */
[----:B--2---:R-:W-:-:S04]  /*0910*/  FADD.FTZ R15, R9, R14 ;  /* 0x0000000e090f7221 */ /* 0x004fc80000010000 */
[----:B------:R-:W0:Y:S04]  /*0920*/  SHFL.BFLY PT, R14, R11, 0x2, 0x1f ;  /* 0x0c401f000b0e7f89 */ /* 0x000e2800000e0000 */
[----:B------:R-:W2:Y:S01]  /*0930*/  SHFL.BFLY PT, R16, R15, 0x2, 0x1f ;  /* 0x0c401f000f107f89 */ /* 0x000ea200000e0000 */
        /* <DEDUP_REMOVED lines=10> */
[----:B------:R0:W2:Y:S04]  /*09e0*/  SHFL.BFLY PT, R11, R10, 0x10, 0x1f ;  /* 0x0e001f000a0b7f89 */ /* 0x0000a800000e0000 */
[----:B------:R0:W3:Y:S02]  /*09f0*/  SHFL.BFLY PT, R9, R18, 0x10, 0x1f ;  /* 0x0e001f0012097f89 */ /* 0x0000e400000e0000 */
.L_x_149:
[----:B---3--:R-:W-:Y:S01]  /*0a00*/  FADD.FTZ R9, R18, R9 ;  /* 0x0000000912097221 */ /* 0x008fe20000010000 */
[----:B--2---:R-:W-:-:S04]  /*0a10*/  FADD.FTZ R11, R10, R11 ;  /* 0x0000000b0a0b7221 */ /* 0x004fc80000010000 */
[----:B------:R2:W-:Y:S04]  /*0a20*/  @!P1 STS [R6+0x2000], R9 ;  /* 0x0020000906009388 */ /* 0x0005e80000000800 */
[----:B------:R2:W-:Y:S02]  /*0a30*/  @!P1 STS [R6+0x2080], R11 ;  /* 0x0020800b06009388 */ /* 0x0005e40000000800 */
.L_x_134:
[----:B--2---:R-:W-:Y:S01]  /*0a40*/  SHF.L.U32 R9, R4, 0x1, RZ ;  /* 0x0000000104097819 */ /* 0x004fe200000006ff */
[----:B------:R-:W-:Y:S05]  /*0a50*/  WARPSYNC.ALL ;  /* 0x0000000000007948 */ /* 0x000fea0003800000 */
[----:B------:R-:W-:Y:S01]  /*0a60*/  BAR.SYNC.DEFER_BLOCKING 0x0 ;  /* 0x0000000000007b1d */ /* 0x000fe20000010000 */
[----:B------:R-:W-:-:S05]  /*0a70*/  ISETP.GE.U32.OR P1, PT, R9, R12, P0 ;  /* 0x0000000c0900720c */ /* 0x000fca0000726470 */
[----:B------:R-:W-:Y:S08]  /*0a80*/  BSSY B0, `(.L_x_136) ;  /* 0x000000e000007945 */ /* 0x000ff00003800000 */
[----:B------:R-:W-:Y:S05]  /*0a90*/  @P1 BRA `(.L_x_137) ;  /* 0x0000000000301947 */ /* 0x000fea0003800000 */
[----:B------:R-:W-:Y:S01]  /*0aa0*/  SHF.L.U32 R9, R0, 0x3, RZ ;  /* 0x0000000300097819 */ /* 0x000fe200000006ff */
[----:B------:R-:W2:Y:S03]  /*0ab0*/  LDC.64 R12, c[0x0][0x318] ;  /* 0x0000c600ff0c7b82 */ /* 0x000ea60000000a00 */
[----:B------:R-:W-:-:S05]  /*0ac0*/  LOP3.LUT R9, R9, 0xf8, RZ, 0xc0, !PT ;  /* 0x000000f809097812 */ /* 0x000fca00078ec0ff */
[----:B------:R-:W3:Y:S01]  /*0ad0*/  LDS.64 R14, [R9+UR4+0x2000] ;  /* 0x00200004090e7984 */ /* 0x000ee20008000a00 */
[----:B0-----:R-:W0:Y:S03]  /*0ae0*/  LDC.64 R10, c[0x0][0x310] ;  /* 0x0000c400ff0a7b82 */ /* 0x001e260000000a00 */
[----:B------:R-:W4:Y:S01]  /*0af0*/  LDS.64 R16, [R9+UR4+0x2080] ;  /* 0x0020800409107984 */ /* 0x000f220008000a00 */
[----:B--2---:R-:W-:-:S04]  /*0b00*/  IMAD.WIDE.U32 R12, R4, 0x4, R12 ;  /* 0x00000004040c7825 */ /* 0x004fc800078e000c */
[----:B0-----:R-:W-:Y:S01]  /*0b10*/  IMAD.WIDE.U32 R10, R4, 0x4, R10 ;  /* 0x00000004040a7825 */ /* 0x001fe200078e000a */
[----:B---3--:R-:W-:Y:S02]  /*0b20*/  F2FP.BF16.F32.PACK_AB R15, R15, R14 ;  /* 0x0000000e0f0f723e */ /* 0x008fe400000010ff */
[----:B----4-:R-:W-:-:S03]  /*0b30*/  F2FP.BF16.F32.PACK_AB R17, R17, R16 ;  /* 0x000000101111723e */ /* 0x010fc600000010ff */
[----:B------:R2:W-:Y:S04]  /*0b40*/  STG.E desc[UR6][R12.64], R15 ;  /* 0x0000000f0c007986 */ /* 0x0005e8000c101906 */
[----:B------:R2:W-:Y:S02]  /*0b50*/  STG.E desc[UR6][R10.64], R17 ;  /* 0x000000110a007986 */ /* 0x0005e4000c101906 */
.L_x_137:
[----:B------:R-:W-:Y:S05]  /*0b60*/  BSYNC B0 ;  /* 0x0000000000007941 */ /* 0x000fea0003800000 */
.L_x_136:
[C---:B------:R-:W-:Y:S01]  /*0b70*/  ISETP.GT.U32.AND P1, PT, R3.reuse, -0x1001, PT ;  /* 0xffffefff0300780c */ /* 0x040fe20003f24070 */
[----:B------:R-:W-:Y:S01]  /*0b80*/  VIADD R4, R4, 0x800 ;  /* 0x0000080004047836 */ /* 0x000fe20000000000 */
[----:B------:R-:W-:-:S11]  /*0b90*/  IADD3 R3, R3, 0x1000, RZ ;  /* 0x0000100003037810 */ /* 0x000fd60007ffe0ff */
[----:B------:R-:W-:Y:S05]  /*0ba0*/  @P1 BRA `(.L_x_138) ;  /* 0xfffffff400781947 */ /* 0x000fea000383ffff */
[----:B------:R-:W-:Y:S05]  /*0bb0*/  EXIT ;  /* 0x000000000000794d */ /* 0x000fea0003800000 */
.L_x_135:
[----:B------:R-:W-:Y:S01]  /*0bc0*/  HFMA2.MMA R21, -RZ, RZ, 0, 5.9604644775390625e-08 ;  /* 0x00000001ff157435 */ /* 0x000fe200000001ff */
[----:B0--3--:R-:W-:Y:S01]  /*0bd0*/  MOV R22, R10 ;  /* 0x0000000a00167202 */ /* 0x009fe20000000f00 */
[----:B------:R-:W-:Y:S01]  /*0be0*/  IMAD.MOV.U32 R19, RZ, RZ, -0x1 ;  /* 0xffffffffff137424 */ /* 0x000fe200078e00ff */
[----:B------:R-:W-:-:S08]  /*0bf0*/  MOV R24, 0x1f ;  /* 0x0000001f00187802 */ /* 0x000fd00000000f00 */
[----:B-12---:R-:W-:Y:S05]  /*0c00*/  WARPSYNC.COLLECTIVE R19, `(.L_x_139) ;  /* 0x0000000013087348 */ /* 0x006fea0003c00000 */
[----:B------:R0:W3:Y:S02]  /*0c10*/  SHFL.BFLY P2, R20, R22, R21, R24 ;  /* 0x0c00001516147389 */ /* 0x0000e40000040018 */
[----:B0123--:R-:W-:Y:S01]  /*0c20*/  ENDCOLLECTIVE ;  /* 0x000000000000791b */ /* 0x00ffe20003800000 */
.L_x_139:
[----:B------:R-:W-:Y:S01]  /*0c30*/  HFMA2.MMA R21, -RZ, RZ, 0, 1.1920928955078125e-07 ;  /* 0x00000002ff157435 */ /* 0x000fe200000001ff */
[----:B------:R-:W-:-:S05]  /*0c40*/  MOV R11, R20 ;  /* 0x00000014000b7202 */ /* 0x000fca0000000f00 */
[----:B------:R-:W-:-:S05]  /*0c50*/  FADD.FTZ R11, R10, R11 ;  /* 0x0000000b0a0b7221 */ /* 0x000fca0000010000 */
[----:B------:R-:W-:-:S07]  /*0c60*/  MOV R22, R11 ;  /* 0x0000000b00167202 */ /* 0x000fce0000000f00 */
[----:B------:R-:W-:Y:S05]  /*0c70*/  WARPSYNC.COLLECTIVE R19, `(.L_x_140) ;  /* 0x0000000013087348 */ /* 0x000fea0003c00000 */
[----:B------:R0:W1:Y:S02]  /*0c80*/  SHFL.BFLY P2, R20, R22, R21, R24 ;  /* 0x0c00001516147389 */ /* 0x0000640000040018 */
[----:B01----:R-:W-:Y:S01]  /*0c90*/  ENDCOLLECTIVE ;  /* 0x000000000000791b */ /* 0x003fe20003800000 */
.L_x_140:
[----:B------:R-:W-:Y:S01]  /*0ca0*/  HFMA2.MMA R21, -RZ, RZ, 0, 2.384185791015625e-07 ;  /* 0x00000004ff157435 */ /* 0x000fe200000001ff */
[----:B------:R-:W-:-:S04]  /*0cb0*/  IMAD.MOV.U32 R14, RZ, RZ, R20 ;  /* 0x000000ffff0e7224 */ /* 0x000fc800078e0014 */
[----:B------:R-:W-:-:S05]  /*0cc0*/  FADD.FTZ R14, R11, R14 ;  /* 0x0000000e0b0e7221 */ /* 0x000fca0000010000 */
[----:B------:R-:W-:-:S07]  /*0cd0*/  MOV R22, R14 ;  /* 0x0000000e00167202 */ /* 0x000fce0000000f00 */
[----:B------:R-:W-:Y:S05]  /*0ce0*/  WARPSYNC.COLLECTIVE R19, `(.L_x_141) ;  /* 0x0000000013087348 */ /* 0x000fea0003c00000 */
[----:B------:R0:W1:Y:S02]  /*0cf0*/  SHFL.BFLY P2, R20, R22, R21, R24 ;  /* 0x0c00001516147389 */ /* 0x0000640000040018 */
[----:B01----:R-:W-:Y:S01]  /*0d00*/  ENDCOLLECTIVE ;  /* 0x000000000000791b */ /* 0x003fe20003800000 */
.L_x_141:
[----:B------:R-:W-:Y:S01]  /*0d10*/  HFMA2.MMA R21, -RZ, RZ, 0, 4.76837158203125e-07 ;  /* 0x00000008ff157435 */ /* 0x000fe200000001ff */
[----:B------:R-:W-:-:S05]  /*0d20*/  MOV R13, R20 ;  /* 0x00000014000d7202 */ /* 0x000fca0000000f00 */
[----:B------:R-:W-:-:S04]  /*0d30*/  FADD.FTZ R13, R14, R13 ;  /* 0x0000000d0e0d7221 */ /* 0x000fc80000010000 */
[----:B------:R-:W-:-:S07]  /*0d40*/  IMAD.MOV.U32 R22, RZ, RZ, R13 ;  /* 0x000000ffff167224 */ /* 0x000fce00078e000d */
[----:B------:R-:W-:Y:S05]  /*0d50*/  WARPSYNC.COLLECTIVE R19, `(.L_x_142) ;  /* 0x0000000013087348 */ /* 0x000fea0003c00000 */
[----:B------:R0:W1:Y:S02]  /*0d60*/  SHFL.BFLY P2, R20, R22, R21, R24 ;  /* 0x0c00001516147389 */ /* 0x0000640000040018 */
[----:B01----:R-:W-:Y:S01]  /*0d70*/  ENDCOLLECTIVE ;  /* 0x000000000000791b */ /* 0x003fe20003800000 */
.L_x_142:
[----:B------:R-:W-:Y:S01]  /*0d80*/  IMAD.MOV.U32 R21, RZ, RZ, 0x10 ;  /* 0x00000010ff157424 */ /* 0x000fe200078e00ff */
[----:B------:R-:W-:-:S05]  /*0d90*/  MOV R10, R20 ;  /* 0x00000014000a7202 */ /* 0x000fca0000000f00 */
[----:B------:R-:W-:-:S05]  /*0da0*/  FADD.FTZ R10, R13, R10 ;  /* 0x0000000a0d0a7221 */ /* 0x000fca0000010000 */
[----:B------:R-:W-:-:S07]  /*0db0*/  MOV R22, R10 ;  /* 0x0000000a00167202 */ /* 0x000fce0000000f00 */
[----:B------:R-:W-:Y:S05]  /*0dc0*/  WARPSYNC.COLLECTIVE R19, `(.L_x_143) ;  /* 0x0000000013087348 */ /* 0x000fea0003c00000 */
[----:B------:R0:W1:Y:S02]  /*0dd0*/  SHFL.BFLY P2, R20, R22, R21, R24 ;  /* 0x0c00001516147389 */ /* 0x0000640000040018 */
[----:B01----:R-:W-:Y:S01]  /*0de0*/  ENDCOLLECTIVE ;  /* 0x000000000000791b */ /* 0x003fe20003800000 */
.L_x_143:
[----:B------:R-:W-:Y:S01]  /*0df0*/  HFMA2.MMA R21, -RZ, RZ, 0, 5.9604644775390625e-08 ;  /* 0x00000001ff157435 */ /* 0x000fe200000001ff */
[----:B------:R-:W-:Y:S02]  /*0e00*/  MOV R22, R9 ;  /* 0x0000000900167202 */ /* 0x000fe40000000f00 */
[----:B------:R-:W-:-:S08]  /*0e10*/  MOV R11, R20 ;  /* 0x00000014000b7202 */ /* 0x000fd00000000f00 */
[----:B------:R-:W-:Y:S05]  /*0e20*/  WARPSYNC.COLLECTIVE R19, `(.L_x_144) ;  /* 0x0000000013087348 */ /* 0x000fea0003c00000 */
[----:B------:R0:W1:Y:S02]  /*0e30*/  SHFL.BFLY P2, R20, R22, R21, R24 ;  /* 0x0c00001516147389 */ /* 0x0000640000040018 */
[----:B01----:R-:W-:Y:S01]  /*0e40*/  ENDCOLLECTIVE ;  /* 0x000000000000791b */ /* 0x003fe20003800000 */
.L_x_144:
[----:B------:R-:W-:Y:S01]  /*0e50*/  HFMA2.MMA R21, -RZ, RZ, 0, 1.1920928955078125e-07 ;  /* 0x00000002ff157435 */ /* 0x000fe200000001ff */
[----:B------:R-:W-:-:S04]  /*0e60*/  IMAD.MOV.U32 R14, RZ, RZ, R20 ;  /* 0x000000ffff0e7224 */ /* 0x000fc800078e0014 */
[----:B------:R-:W-:-:S05]  /*0e70*/  FADD.FTZ R15, R9, R14 ;  /* 0x0000000e090f7221 */ /* 0x000fca0000010000 */
[----:B------:R-:W-:-:S07]  /*0e80*/  MOV R22, R15 ;  /* 0x0000000f00167202 */ /* 0x000fce0000000f00 */
[----:B------:R-:W-:Y:S05]  /*0e90*/  WARPSYNC.COLLECTIVE R19, `(.L_x_145) ;  /* 0x0000000013087348 */ /* 0x000fea0003c00000 */
[----:B------:R0:W1:Y:S02]  /*0ea0*/  SHFL.BFLY P2, R20, R22, R21, R24 ;  /* 0x0c00001516147389 */ /* 0x0000640000040018 */
[----:B01----:R-:W-:Y:S01]  /*0eb0*/  ENDCOLLECTIVE ;  /* 0x000000000000791b */ /* 0x003fe20003800000 */
.L_x_145:
[----:B------:R-:W-:Y:S01]  /*0ec0*/  HFMA2.MMA R21, -RZ, RZ, 0, 2.384185791015625e-07 ;  /* 0x00000004ff157435 */ /* 0x000fe200000001ff */
[----:B------:R-:W-:-:S05]  /*0ed0*/  MOV R16, R20 ;  /* 0x0000001400107202 */ /* 0x000fca0000000f00 */
[----:B------:R-:W-:-:S04]  /*0ee0*/  FADD.FTZ R16, R15, R16 ;  /* 0x000000100f107221 */ /* 0x000fc80000010000 */
[----:B------:R-:W-:-:S07]  /*0ef0*/  IMAD.MOV.U32 R22, RZ, RZ, R16 ;  /* 0x000000ffff167224 */ /* 0x000fce00078e0010 */
[----:B------:R-:W-:Y:S05]  /*0f00*/  WARPSYNC.COLLECTIVE R19, `(.L_x_146) ;  /* 0x0000000013087348 */ /* 0x000fea0003c00000 */
[----:B------:R0:W1:Y:S02]  /*0f10*/  SHFL.BFLY P2, R20, R22, R21, R24 ;  /* 0x0c00001516147389 */ /* 0x0000640000040018 */
[----:B01----:R-:W-:Y:S01]  /*0f20*/  ENDCOLLECTIVE ;  /* 0x000000000000791b */ /* 0x003fe20003800000 */
.L_x_146:
[----:B------:R-:W-:Y:S01]  /*0f30*/  IMAD.MOV.U32 R21, RZ, RZ, 0x8 ;  /* 0x00000008ff157424 */ /* 0x000fe200078e00ff */
[----:B------:R-:W-:-:S05]  /*0f40*/  MOV R17, R20 ;  /* 0x0000001400117202 */ /* 0x000fca0000000f00 */
[----:B------:R-:W-:-:S05]  /*0f50*/  FADD.FTZ R17, R16, R17 ;  /* 0x0000001110117221 */ /* 0x000fca0000010000 */
[----:B------:R-:W-:-:S07]  /*0f60*/  MOV R22, R17 ;  /* 0x0000001100167202 */ /* 0x000fce0000000f00 */
[----:B------:R-:W-:Y:S05]  /*0f70*/  WARPSYNC.COLLECTIVE R19, `(.L_x_147) ;  /* 0x0000000013087348 */ /* 0x000fea0003c00000 */
[----:B------:R0:W1:Y:S02]  /*0f80*/  SHFL.BFLY P2, R20, R22, R21, R24 ;  /* 0x0c00001516147389 */ /* 0x0000640000040018 */
[----:B01----:R-:W-:Y:S01]  /*0f90*/  ENDCOLLECTIVE ;  /* 0x000000000000791b */ /* 0x003fe20003800000 */
.L_x_147:
[----:B------:R-:W-:Y:S01]  /*0fa0*/  HFMA2.MMA R21, -RZ, RZ, 0, 9.5367431640625e-07 ;  /* 0x00000010ff157435 */ /* 0x000fe200000001ff */
[----:B------:R-:W-:-:S05]  /*0fb0*/  MOV R18, R20 ;  /* 0x0000001400127202 */ /* 0x000fca0000000f00 */
[----:B------:R-:W-:-:S05]  /*0fc0*/  FADD.FTZ R18, R17, R18 ;  /* 0x0000001211127221 */ /* 0x000fca0000010000 */
[----:B------:R-:W-:-:S07]  /*0fd0*/  MOV R22, R18 ;  /* 0x0000001200167202 */ /* 0x000fce0000000f00 */
[----:B------:R-:W-:Y:S05]  /*0fe0*/  WARPSYNC.COLLECTIVE R19, `(.L_x_148) ;  /* 0x0000000013087348 */ /* 0x000fea0003c00000 */
[----:B------:R0:W1:Y:S02]  /*0ff0*/  SHFL.BFLY P2, R20, R22, R21, R24 ;  /* 0x0c00001516147389 */ /* 0x0000640000040018 */
[----:B01----:R-:W-:Y:S01]  /*1000*/  ENDCOLLECTIVE ;  /* 0x000000000000791b */ /* 0x003fe20003800000 */
.L_x_148:
[----:B------:R-:W-:Y:S01]  /*1010*/  MOV R9, R20 ;  /* 0x0000001400097202 */ /* 0x000fe20000000f00 */
[----:B------:R-:W-:Y:S06]  /*1020*/  BRA `(.L_x_149) ;  /* 0xfffffff800747947 */ /* 0x000fec000383ffff */
.L_x_150:
        /* <DEDUP_REMOVED lines=13> */
.L_x_2930:


//--------------------- .text._ZN10layer_norm40ln_parallel_residual_bwd_finalize_kernelINS_22Kernel_traits_finalizeILj4096E13__nv_bfloat16S2_S2_S2_fjLb0ELj1024ELj4ENS_18Kernel_traits_baseILj4096ES2_S2_S2_S2_fjLj1024EEEEELb0EEEvNS_9BwdParamsE --------------------------
	.section	.text._ZN10layer_norm40ln_parallel_residual_bwd_finalize_kernelINS_22Kernel_traits_finalizeILj4096E13__nv_bfloat16S2_S2_S2_fjLb0ELj1024ELj4ENS_18Kernel_traits_baseILj4096ES2_S2_S2_S2_fjLj1024EEEEELb0EEEvNS_9BwdParamsE,"ax",@progbits
	.align	128
        .global         _ZN10layer_norm40ln_parallel_residual_bwd_finalize_kernelINS_22Kernel_traits_finalizeILj4096E13__nv_bfloat16S2_S2_S2_fjLb0ELj1024ELj4ENS_18Kernel_traits_baseILj4096ES2_S2_S2_S2_fjLj1024EEEEELb0EEEvNS_9BwdParamsE
        .type           _ZN10layer_norm40ln_parallel_residual_bwd_finalize_kernelINS_22Kernel_traits_finalizeILj4096E13__nv_bfloat16S2_S2_S2_fjLb0ELj1024ELj4ENS_18Kernel_traits_baseILj4096ES2_S2_S2_S2_fjLj1024EEEEELb0EEEvNS_9BwdParamsE,@function
        .size           _ZN10layer_norm40ln_parallel_residual_bwd_finalize_kernelINS_22Kernel_traits_finalizeILj4096E13__nv_bfloat16S2_S2_S2_fjLb0ELj1024ELj4ENS_18Kernel_traits_baseILj4096ES2_S2_S2_S2_fjLj1024EEEEELb0EEEvNS_9BwdParamsE,(.L_x_2931 - _ZN10layer_norm40ln_parallel_residual_bwd_finalize_kernelINS_22Kernel_traits_finalizeILj4096E13__nv_bfloat16S2_S2_S2_fjLb0ELj1024ELj4ENS_18Kernel_traits_baseILj4096ES2_S2_S2_S2_fjLj1024EEEEELb0EEEvNS_9BwdParamsE)
        .other          _ZN10layer_norm40ln_parallel_residual_bwd_finalize_kernelINS_22Kernel_traits_finalizeILj4096E13__nv_bfloat16S2_S2_S2_fjLb0ELj1024ELj4ENS_18Kernel_traits_baseILj4096ES2_S2_S2_S2_fjLj1024EEEEELb0EEEvNS_9BwdParamsE,@"STO_CUDA_ENTRY STV_DEFAULT"
_ZN10layer_norm40ln_parallel_residual_bwd_finalize_kernelINS_22Kernel_traits_finalizeILj4096E13__nv_bfloat16S2_S2_S2_fjLb0ELj1024ELj4ENS_18Kernel_traits_baseILj4096ES2_S2_S2_S2_fjLj1024EEEEELb0EEEvNS_9BwdParamsE:
.text._ZN10layer_norm40ln_parallel_residual_bwd_finalize_kernelINS_22Kernel_traits_finalizeILj4096E13__nv_bfloat16S2_S2_S2_fjLb0ELj1024ELj4ENS_18Kernel_traits_baseILj4096ES2_S2_S2_S2_fjLj1024EEEEELb0EEEvNS_9BwdParamsE:
        /* <DEDUP_REMOVED lines=11> */
[----:B------:R-:W-:Y:S01]  /*00b0*/  SHF.L.U32 R7, R7, 0x4, RZ ;  /* 0x0000000407077819 */ /* 0x000fe200000006ff */
[----:B------:R-:W-:Y:S01]  /*00c0*/  ULDC.64 UR6, c[0x0][0x208] ;  /* 0x0000820000067ab9 */ /* 0x000fe20000000a00 */
[----:B------:R-:W-:Y:S02]  /*00d0*/  LOP3.LUT R5, R0, 0x3fffffe0, RZ, 0xc0, !PT ;  /* 0x3fffffe000057812 */ /* 0x000fe400078ec0ff */
[C---:B------:R-:W-:Y:S02]  /*00e0*/  LOP3.LUT R6, R3.reuse, 0x1f, R0, 0x78, !PT ;  /* 0x0000001f03067812 */ /* 0x040fe400078e7800 */
[----:B------:R-:W-:Y:S02]  /*00f0*/  ISETP.NE.AND P0, PT, R3, 0x1f, PT ;  /* 0x0000001f0300780c */ /* 0x000fe40003f05270 */
[----:B------:R-:W-:-:S02]  /*0100*/  LOP3.LUT R7, R7, 0x7ffffff0, RZ, 0xc0, !PT ;  /* 0x7ffffff007077812 */ /* 0x000fc400078ec0ff */
[----:B------:R-:W-:Y:S02]  /*0110*/  IADD3 R6, R5, R6, RZ ;  /* 0x0000000605067210 */ /* 0x000fe40007ffe0ff */
[C---:B------:R-:W-:Y:S02]  /*0120*/  ISETP.GT.U32.OR P0, PT, R2.reuse, 0xf, P0 ;  /* 0x0000000f0200780c */ /* 0x040fe40000704470 */
[----:B------:R-:W-:Y:S01]  /*0130*/  IADD3 R5, R2, R7, RZ ;  /* 0x0000000702057210 */ /* 0x000fe20007ffe0ff */
[----:B0-----:R-:W-:-:S06]  /*0140*/  ULEA UR4, UR5, UR4, 0x18 ;  /* 0x0000000405047291 */ /* 0x001fcc000f8ec03f */
[----:B------:R-:W-:-:S07]  /*0150*/  LEA R6, R6, UR4, 0x2 ;  /* 0x0000000406067c11 */ /* 0x000fce000f8e10ff */
.L_x_163:
[----:B01----:R-:W0:Y:S01]  /*0160*/  LDC R8, c[0x0][0x210] ;  /* 0x00008400ff087b82 */ /* 0x003e220000000800 */
[----:B------:R-:W-:Y:S01]  /*0170*/  BSSY B0, `(.L_x_151) ;  /* 0x00000a4000007945 */ /* 0x000fe20003800000 */
[----:B------:R-:W-:Y:S01]  /*0180*/  HFMA2.MMA R11, -RZ, RZ, 0, 0 ;  /* 0x00000000ff0b7435 */ /* 0x000fe200000001ff */
[----:B------:R-:W-:Y:S01]  /*0190*/  MOV R22, RZ ;  /* 0x000000ff00167202 */ /* 0x000fe20000000f00 */
[----:B------:R-:W-:Y:S01]  /*01a0*/  HFMA2.MMA R20, -RZ, RZ, 0, 0 ;  /* 0x00000000ff147435 */ /* 0x000fe200000001ff */
[----:B------:R-:W-:-:S03]  /*01b0*/  MOV R19, RZ ;  /* 0x000000ff00137202 */ /* 0x000fc60000000f00 */
[----:B------:R-:W1:Y:S01]  /*01c0*/  LDC R7, c[0x0][0x218] ;  /* 0x00008600ff077b82 */ /* 0x000e620000000800 */
[----:B0-----:R-:W-:-:S04]  /*01d0*/  ISETP.GE.U32.AND P1, PT, R3, R8, PT ;  /* 0x000000080300720c */ /* 0x001fc80003f26070 */
[----:B-1----:R-:W-:-:S13]  /*01e0*/  ISETP.GE.U32.OR P1, PT, R4, R7, P1 ;  /* 0x000000070400720c */ /* 0x002fda0000f26470 */
[----:B------:R-:W-:Y:S05]  /*01f0*/  @P1 BRA `(.L_x_152) ;  /* 0x00000008006c1947 */ /* 0x000fea0003800000 */
[----:B------:R-:W-:Y:S02]  /*0200*/  ISETP.GE.U32.AND P2, PT, R3, R8, PT ;  /* 0x000000080300720c */ /* 0x000fe40003f46070 */
[----:B------:R-:W-:-:S11]  /*0210*/  MOV R23, R3 ;  /* 0x0000000300177202 */ /* 0x000fd60000000f00 */
[----:B------:R-:W0:Y:S01]  /*0220*/  @P2 LDC.64 R10, c[0x0][0x2d0] ;  /* 0x0000b400ff0a2b82 */ /* 0x000e220000000a00 */
[----:B------:R-:W-:-:S07]  /*0230*/  @P2 IMAD R9, R23, R7, R4 ;  /* 0x0000000717092224 */ /* 0x000fce00078e0204 */
[----:B------:R-:W1:Y:S08]  /*0240*/  @P2 LDC.64 R14, c[0x0][0x2d8] ;  /* 0x0000b600ff0e2b82 */ /* 0x000e700000000a00 */
[----:B------:R-:W2:Y:S08]  /*0250*/  @P2 LDC.64 R16, c[0x0][0x2e0] ;  /* 0x0000b800ff102b82 */ /* 0x000eb00000000a00 */
[----:B------:R-:W3:Y:S01]  /*0260*/  @P2 LDC.64 R12, c[0x0][0x2e8] ;  /* 0x0000ba00ff0c2b82 */ /* 0x000ee20000000a00 */
[----:B0-----:R-:W-:-:S06]  /*0270*/  @P2 IMAD.WIDE.U32 R10, R9, 0x4, R10 ;  /* 0x00000004090a2825 */ /* 0x001fcc00078e000a */
[----:B------:R0:W4:Y:S01]  /*0280*/  @P2 LDG.E R10, desc[UR6][R10.64] ;  /* 0x000000060a0a2981 */ /* 0x000122000c1e1900 */
[----:B-1----:R-:W-:-:S06]  /*0290*/  @P2 IMAD.WIDE.U32 R14, R9, 0x4, R14 ;  /* 0x00000004090e2825 */ /* 0x002fcc00078e000e */
[----:B------:R-:W5:Y:S01]  /*02a0*/  @P2 LDG.E R15, desc[UR6][R14.64] ;  /* 0x000000060e0f2981 */ /* 0x000f62000c1e1900 */
[----:B--2---:R-:W-:-:S06]  /*02b0*/  @P2 IMAD.WIDE.U32 R16, R9, 0x4, R16 ;  /* 0x0000000409102825 */ /* 0x004fcc00078e0010 */
[----:B------:R-:W2:Y:S01]  /*02c0*/  @P2 LDG.E R17, desc[UR6][R16.64] ;  /* 0x0000000610112981 */ /* 0x000ea2000c1e1900 */
[----:B---3--:R-:W-:-:S06]  /*02d0*/  @P2 IMAD.WIDE.U32 R12, R9, 0x4, R12 ;  /* 0x00000004090c2825 */ /* 0x008fcc00078e000c */
[----:B------:R-:W3:Y:S01]  /*02e0*/  @P2 LDG.E R12, desc[UR6][R12.64] ;  /* 0x000000060c0c2981 */ /* 0x000ee2000c1e1900 */
[----:B------:R-:W-:-:S04]  /*02f0*/  @P2 IADD3 R23, R23, 0x20, RZ ;  /* 0x0000002017172810 */ /* 0x000fc80007ffe0ff */
[CC--:B------:R-:W-:Y:S02]  /*0300*/  ISETP.GE.U32.AND P1, PT, R23.reuse, R8.reuse, PT ;  /* 0x000000081700720c */ /* 0x0c0fe40003f26070 */
[----:B------:R-:W-:-:S04]  /*0310*/  IADD3 R9, -R23, R8, RZ ;  /* 0x0000000817097210 */ /* 0x000fc80007ffe1ff */
[----:B------:R-:W-:Y:S02]  /*0320*/  ISETP.LE.U32.OR P1, PT, R9, 0x60, P1 ;  /* 0x000000600900780c */ /* 0x000fe40000f23470 */
[----:B------:R-:W-:Y:S02]  /*0330*/  MOV R19, RZ ;  /* 0x000000ff00137202 */ /* 0x000fe40000000f00 */
[----:B------:R-:W-:Y:S02]  /*0340*/  MOV R20, RZ ;  /* 0x000000ff00147202 */ /* 0x000fe40000000f00 */
[----:B------:R-:W-:Y:S02]  /*0350*/  MOV R22, RZ ;  /* 0x000000ff00167202 */ /* 0x000fe40000000f00 */
[----:B0-----:R-:W-:Y:S01]  /*0360*/  MOV R11, RZ ;  /* 0x000000ff000b7202 */ /* 0x001fe20000000f00 */
[----:B------:R-:W-:Y:S01]  /*0370*/  BSSY B1, `(.L_x_153) ;  /* 0x0000047000017945 */ /* 0x000fe20003800000 */
[----:B----4-:R-:W-:Y:S01]  /*0380*/  @P2 FADD.FTZ R19, R19, R10 ;  /* 0x0000000a13132221 */ /* 0x010fe20000010000 */
[----:B-----5:R-:W-:Y:S01]  /*0390*/  @P2 FADD.FTZ R20, R20, R15 ;  /* 0x0000000f14142221 */ /* 0x020fe20000010000 */
[----:B--2---:R-:W-:Y:S01]  /*03a0*/  @P2 FADD.FTZ R22, R22, R17 ;  /* 0x0000001116162221 */ /* 0x004fe20000010000 */
[----:B---3--:R-:W-:Y:S01]  /*03b0*/  @P2 FADD.FTZ R11, R11, R12 ;  /* 0x0000000c0b0b2221 */ /* 0x008fe20000010000 */
[----:B------:R-:W-:Y:S01]  /*03c0*/  PLOP3.LUT P2, PT, P2, PT, PT, 0x8, 0x0 ;  /* 0x000000000000781c */ /* 0x000fe2000174e170 */
[----:B------:R-:W-:-:S12]  /*03d0*/  @P1 BRA `(.L_x_154) ;  /* 0x0000000400001947 */ /* 0x000fd80003800000 */
[----:B------:R-:W-:Y:S02]  /*03e0*/  PLOP3.LUT P2, PT, PT, PT, PT, 0x8, 0x0 ;  /* 0x000000000000781c */ /* 0x000fe40003f4e170 */
[----:B------:R-:W-:-:S11]  /*03f0*/  IADD3 R12, R8, -0x60, RZ ;  /* 0xffffffa0080c7810 */ /* 0x000fd60007ffe0ff */
.L_x_155:
[----:B------:R-:W0:Y:S01]  /*0400*/  LDC.64 R16, c[0x0][0x2d0] ;  /* 0x0000b400ff107b82 */ /* 0x000e220000000a00 */
[C---:B------:R-:W-:Y:S01]  /*0410*/  IADD3 R25, R23.reuse, 0x20, RZ ;  /* 0x0000002017197810 */ /* 0x040fe20007ffe0ff */
[C---:B------:R-:W-:Y:S01]  /*0420*/  IMAD R21, R23.reuse, R7, R4 ;  /* 0x0000000717157224 */ /* 0x040fe200078e0204 */
[----:B------:R-:W-:-:S03]  /*0430*/  IADD3 R9, R23, 0x40, RZ ;  /* 0x0000004017097810 */ /* 0x000fc60007ffe0ff */
[-CC-:B------:R-:W-:Y:S02]  /*0440*/  IMAD R25, R25, R7.reuse, R4.reuse ;  /* 0x0000000719197224 */ /* 0x180fe400078e0204 */
[----:B------:R-:W-:Y:S02]  /*0450*/  IMAD R9, R9, R7, R4 ;  /* 0x0000000709097224 */ /* 0x000fe400078e0204 */
[----:B0-----:R-:W-:-:S04]  /*0460*/  IMAD.WIDE.U32 R28, R21, 0x4, R16 ;  /* 0x00000004151c7825 */ /* 0x001fc800078e0010 */
[--C-:B------:R-:W-:Y:S01]  /*0470*/  IMAD.WIDE.U32 R14, R25, 0x4, R16.reuse ;  /* 0x00000004190e7825 */ /* 0x100fe200078e0010 */
[----:B------:R-:W2:Y:S03]  /*0480*/  LDG.E R24, desc[UR6][R28.64] ;  /* 0x000000061c187981 */ /* 0x000ea6000c1e1900 */
[----:B------:R-:W-:Y:S01]  /*0490*/  IMAD.WIDE.U32 R26, R9, 0x4, R16 ;  /* 0x00000004091a7825 */ /* 0x000fe200078e0010 */
[----:B------:R0:W3:Y:S04]  /*04a0*/  LDG.E R10, desc[UR6][R14.64] ;  /* 0x000000060e0a7981 */ /* 0x0000e8000c1e1900 */
[----:B------:R1:W4:Y:S01]  /*04b0*/  LDG.E R18, desc[UR6][R26.64] ;  /* 0x000000061a127981 */ /* 0x000322000c1e1900 */
[----:B0-----:R-:W0:Y:S02]  /*04c0*/  LDC.64 R14, c[0x0][0x2d8] ;  /* 0x0000b600ff0e7b82 */ /* 0x001e240000000a00 */
[----:B0-----:R-:W-:-:S06]  /*04d0*/  IMAD.WIDE.U32 R28, R21, 0x4, R14 ;  /* 0x00000004151c7825 */ /* 0x001fcc00078e000e */
[----:B------:R-:W5:Y:S01]  /*04e0*/  LDG.E R29, desc[UR6][R28.64] ;  /* 0x000000061c1d7981 */ /* 0x000f62000c1e1900 */
[----:B------:R-:W-:-:S05]  /*04f0*/  IADD3 R13, R23, 0x60, RZ ;  /* 0x00000060170d7810 */ /* 0x000fca0007ffe0ff */
[----:B-1----:R-:W-:-:S04]  /*0500*/  IMAD R27, R13, R7, R4 ;  /* 0x000000070d1b7224 */ /* 0x002fc800078e0204 */
[----:B------:R-:W-:-:S05]  /*0510*/  IMAD.WIDE.U32 R16, R27, 0x4, R16 ;  /* 0x000000041b107825 */ /* 0x000fca00078e0010 */
[----:B------:R0:W5:Y:S02]  /*0520*/  LDG.E R13, desc[UR6][R16.64] ;  /* 0x00000006100d7981 */ /* 0x000164000c1e1900 */
[----:B0-----:R-:W-:-:S04]  /*0530*/  IMAD.WIDE.U32 R16, R25, 0x4, R14 ;  /* 0x0000000419107825 */ /* 0x001fc800078e000e */
[----:B--2---:R-:W-:Y:S02]  /*0540*/  FADD.FTZ R19, R24, R19 ;  /* 0x0000001318137221 */ /* 0x004fe40000010000 */
[----:B------:R0:W2:Y:S02]  /*0550*/  LDG.E R24, desc[UR6][R16.64] ;  /* 0x0000000610187981 */ /* 0x0000a4000c1e1900 */
[----:B---3--:R-:W-:-:S04]  /*0560*/  FADD.FTZ R19, R19, R10 ;  /* 0x0000000a13137221 */ /* 0x008fc80000010000 */
[----:B----4-:R-:W-:Y:S01]  /*0570*/  FADD.FTZ R18, R19, R18 ;  /* 0x0000001213127221 */ /* 0x010fe20000010000 */
[----:B0-----:R-:W-:-:S05]  /*0580*/  IMAD.WIDE.U32 R16, R9, 0x4, R14 ;  /* 0x0000000409107825 */ /* 0x001fca00078e000e */
[----:B------:R0:W3:Y:S02]  /*0590*/  LDG.E R19, desc[UR6][R16.64] ;  /* 0x0000000610137981 */ /* 0x0000e4000c1e1900 */
[----:B0-----:R-:W0:Y:S01]  /*05a0*/  LDC.64 R16, c[0x0][0x2e0] ;  /* 0x0000b800ff107b82 */ /* 0x001e220000000a00 */
[----:B-----5:R-:W-:Y:S01]  /*05b0*/  FADD.FTZ R20, R29, R20 ;  /* 0x000000141d147221 */ /* 0x020fe20000010000 */
[----:B0-----:R-:W-:-:S05]  /*05c0*/  IMAD.WIDE.U32 R28, R21, 0x4, R16 ;  /* 0x00000004151c7825 */ /* 0x001fca00078e0010 */
[----:B------:R0:W4:Y:S02]  /*05d0*/  LDG.E R26, desc[UR6][R28.64] ;  /* 0x000000061c1a7981 */ /* 0x000124000c1e1900 */
[----:B0-----:R-:W-:-:S06]  /*05e0*/  IMAD.WIDE.U32 R28, R25, 0x4, R16 ;  /* 0x00000004191c7825 */ /* 0x001fcc00078e0010 */
[----:B------:R-:W5:Y:S01]  /*05f0*/  LDG.E R29, desc[UR6][R28.64] ;  /* 0x000000061c1d7981 */ /* 0x000f62000c1e1900 */
[----:B------:R-:W-:-:S05]  /*0600*/  IMAD.WIDE.U32 R14, R27, 0x4, R14 ;  /* 0x000000041b0e7825 */ /* 0x000fca00078e000e */
[----:B------:R0:W3:Y:S02]  /*0610*/  LDG.E R10, desc[UR6][R14.64] ;  /* 0x000000060e0a7981 */ /* 0x0000e4000c1e1900 */
[----:B0-----:R-:W-:-:S04]  /*0620*/  IMAD.WIDE.U32 R14, R9, 0x4, R16 ;  /* 0x00000004090e7825 */ /* 0x001fc800078e0010 */
[----:B------:R-:W-:-:S06]  /*0630*/  IMAD.WIDE.U32 R16, R27, 0x4, R16 ;  /* 0x000000041b107825 */ /* 0x000fcc00078e0010 */
[----:B------:R-:W3:Y:S01]  /*0640*/  LDG.E R16, desc[UR6][R16.64] ;  /* 0x0000000610107981 */ /* 0x000ee2000c1e1900 */
[----:B--2---:R-:W-:-:S03]  /*0650*/  FADD.FTZ R20, R20, R24 ;  /* 0x0000001814147221 */ /* 0x004fc60000010000 */
[----:B------:R0:W2:Y:S02]  /*0660*/  LDG.E R24, desc[UR6][R14.64] ;  /* 0x000000060e187981 */ /* 0x0000a4000c1e1900 */
[----:B0-----:R-:W0:Y:S01]  /*0670*/  LDC.64 R14, c[0x0][0x2e8] ;  /* 0x0000ba00ff0e7b82 */ /* 0x001e220000000a00 */
[----:B----4-:R-:W-:-:S04]  /*0680*/  FADD.FTZ R22, R26, R22 ;  /* 0x000000161a167221 */ /* 0x010fc80000010000 */
[----:B-----5:R-:W-:Y:S01]  /*0690*/  FADD.FTZ R22, R22, R29 ;  /* 0x0000001d16167221 */ /* 0x020fe20000010000 */
[----:B0-----:R-:W-:-:S05]  /*06a0*/  IMAD.WIDE.U32 R28, R21, 0x4, R14 ;  /* 0x00000004151c7825 */ /* 0x001fca00078e000e */
[----:B------:R0:W4:Y:S02]  /*06b0*/  LDG.E R26, desc[UR6][R28.64] ;  /* 0x000000061c1a7981 */ /* 0x000124000c1e1900 */
[----:B0-----:R-:W-:-:S05]  /*06c0*/  IMAD.WIDE.U32 R28, R25, 0x4, R14 ;  /* 0x00000004191c7825 */ /* 0x001fca00078e000e */
[----:B------:R0:W5:Y:S02]  /*06d0*/  LDG.E R21, desc[UR6][R28.64] ;  /* 0x000000061c157981 */ /* 0x000164000c1e1900 */
[----:B0-----:R-:W-:-:S04]  /*06e0*/  IMAD.WIDE.U32 R28, R9, 0x4, R14 ;  /* 0x00000004091c7825 */ /* 0x001fc800078e000e */
[----:B------:R-:W-:Y:S01]  /*06f0*/  IMAD.WIDE.U32 R14, R27, 0x4, R14 ;  /* 0x000000041b0e7825 */ /* 0x000fe200078e000e */
[----:B------:R-:W5:Y:S05]  /*0700*/  LDG.E R25, desc[UR6][R28.64] ;  /* 0x000000061c197981 */ /* 0x000f6a000c1e1900 */
[----:B------:R-:W5:Y:S01]  /*0710*/  LDG.E R14, desc[UR6][R14.64] ;  /* 0x000000060e0e7981 */ /* 0x000f62000c1e1900 */
[----:B------:R-:W-:-:S04]  /*0720*/  IADD3 R23, R23, 0x80, RZ ;  /* 0x0000008017177810 */ /* 0x000fc80007ffe0ff */
[----:B------:R-:W-:Y:S01]  /*0730*/  ISETP.GE.U32.AND P1, PT, R23, R12, PT ;  /* 0x0000000c1700720c */ /* 0x000fe20003f26070 */
[----:B---3--:R-:W-:Y:S01]  /*0740*/  FADD.FTZ R9, R20, R19 ;  /* 0x0000001314097221 */ /* 0x008fe20000010000 */
[----:B------:R-:W-:-:S03]  /*0750*/  FADD.FTZ R19, R18, R13 ;  /* 0x0000000d12137221 */ /* 0x000fc60000010000 */
[----:B------:R-:W-:Y:S01]  /*0760*/  FADD.FTZ R20, R9, R10 ;  /* 0x0000000a09147221 */ /* 0x000fe20000010000 */
[----:B----4-:R-:W-:Y:S01]  /*0770*/  FADD.FTZ R26, R26, R11 ;  /* 0x0000000b1a1a7221 */ /* 0x010fe20000010000 */
[----:B--2---:R-:W-:-:S04]  /*0780*/  FADD.FTZ R11, R22, R24 ;  /* 0x00000018160b7221 */ /* 0x004fc80000010000 */
[----:B------:R-:W-:Y:S01]  /*0790*/  FADD.FTZ R22, R11, R16 ;  /* 0x000000100b167221 */ /* 0x000fe20000010000 */
[----:B-----5:R-:W-:-:S04]  /*07a0*/  FADD.FTZ R21, R26, R21 ;  /* 0x000000151a157221 */ /* 0x020fc80000010000 */
[----:B------:R-:W-:-:S04]  /*07b0*/  FADD.FTZ R21, R21, R25 ;  /* 0x0000001915157221 */ /* 0x000fc80000010000 */
[----:B------:R-:W-:Y:S01]  /*07c0*/  FADD.FTZ R11, R21, R14 ;  /* 0x0000000e150b7221 */ /* 0x000fe20000010000 */
[----:B------:R-:W-:Y:S06]  /*07d0*/  @!P1 BRA `(.L_x_155) ;  /* 0xfffffffc00089947 */ /* 0x000fec000383ffff */
.L_x_154:
[----:B------:R-:W-:Y:S05]  /*07e0*/  BSYNC B1 ;  /* 0x0000000000017941 */ /* 0x000fea0003800000 */
.L_x_153:
[----:B------:R-:W-:Y:S01]  /*07f0*/  IMAD.IADD R9, R8, 0x1, -R23 ;  /* 0x0000000108097824 */ /* 0x000fe200078e0a17 */
[----:B------:R-:W-:Y:S01]  /*0800*/  ISETP.GE.U32.AND P1, PT, R23, R8, PT ;  /* 0x000000081700720c */ /* 0x000fe20003f26070 */
[----:B------:R-:W-:Y:S03]  /*0810*/  BSSY B1, `(.L_x_156) ;  /* 0x0000024000017945 */ /* 0x000fe60003800000 */
[----:B------:R-:W-:-:S13]  /*0820*/  ISETP.LE.U32.OR P1, PT, R9, 0x20, P1 ;  /* 0x000000200900780c */ /* 0x000fda0000f23470 */
[----:B------:R-:W-:Y:S05]  /*0830*/  @P1 BRA `(.L_x_157) ;  /* 0x0000000000841947 */ /* 0x000fea0003800000 */
[----:B------:R-:W0:Y:S01]  /*0840*/  LDC.64 R12, c[0x0][0x2d0] ;  /* 0x0000b400ff0c7b82 */ /* 0x000e220000000a00 */
[C---:B------:R-:W-:Y:S01]  /*0850*/  IADD3 R29, R23.reuse, 0x20, RZ ;  /* 0x00000020171d7810 */ /* 0x040fe20007ffe0ff */
[----:B------:R-:W-:-:S04]  /*0860*/  IMAD R18, R23, R7, R4 ;  /* 0x0000000717127224 */ /* 0x000fc800078e0204 */
[----:B------:R-:W-:Y:S02]  /*0870*/  IMAD R29, R29, R7, R4 ;  /* 0x000000071d1d7224 */ /* 0x000fe400078e0204 */
[----:B------:R-:W1:Y:S08]  /*0880*/  LDC.64 R16, c[0x0][0x2e0] ;  /* 0x0000b800ff107b82 */ /* 0x000e700000000a00 */
[----:B------:R-:W2:Y:S08]  /*0890*/  LDC.64 R24, c[0x0][0x2d8] ;  /* 0x0000b600ff187b82 */ /* 0x000eb00000000a00 */
[----:B------:R-:W3:Y:S01]  /*08a0*/  LDC.64 R14, c[0x0][0x2e8] ;  /* 0x0000ba00ff0e7b82 */ /* 0x000ee20000000a00 */
[----:B0-----:R-:W-:-:S04]  /*08b0*/  IMAD.WIDE.U32 R26, R18, 0x4, R12 ;  /* 0x00000004121a7825 */ /* 0x001fc800078e000c */
[----:B------:R-:W-:Y:S01]  /*08c0*/  IMAD.WIDE.U32 R12, R29, 0x4, R12 ;  /* 0x000000041d0c7825 */ /* 0x000fe200078e000c */
[----:B------:R2:W4:Y:S04]  /*08d0*/  LDG.E R10, desc[UR6][R26.64] ;  /* 0x000000061a0a7981 */ /* 0x000528000c1e1900 */
[----:B------:R1:W5:Y:S01]  /*08e0*/  LDG.E R9, desc[UR6][R12.64] ;  /* 0x000000060c097981 */ /* 0x000362000c1e1900 */
[----:B--2---:R-:W-:-:S04]  /*08f0*/  IMAD.WIDE.U32 R26, R18, 0x4, R24 ;  /* 0x00000004121a7825 */ /* 0x004fc800078e0018 */
[----:B-1----:R-:W-:Y:S02]  /*0900*/  IMAD.WIDE.U32 R12, R18, 0x4, R16 ;  /* 0x00000004120c7825 */ /* 0x002fe400078e0010 */
[----:B------:R-:W2:Y:S04]  /*0910*/  LDG.E R27, desc[UR6][R26.64] ;  /* 0x000000061a1b7981 */ /* 0x000ea8000c1e1900 */
[----:B------:R3:W2:Y:S01]  /*0920*/  LDG.E R21, desc[UR6][R12.64] ;  /* 0x000000060c157981 */ /* 0x0006a2000c1e1900 */
[----:B------:R-:W-:-:S04]  /*0930*/  IMAD.WIDE.U32 R24, R29, 0x4, R24 ;  /* 0x000000041d187825 */ /* 0x000fc800078e0018 */
[C---:B------:R-:W-:Y:S02]  /*0940*/  IMAD.WIDE.U32 R16, R29.reuse, 0x4, R16 ;  /* 0x000000041d107825 */ /* 0x040fe400078e0010 */
[----:B------:R-:W2:Y:S02]  /*0950*/  LDG.E R25, desc[UR6][R24.64] ;  /* 0x0000000618197981 */ /* 0x000ea4000c1e1900 */
[--C-:B---3--:R-:W-:Y:S02]  /*0960*/  IMAD.WIDE.U32 R12, R18, 0x4, R14.reuse ;  /* 0x00000004120c7825 */ /* 0x108fe400078e000e */
[----:B------:R-:W3:Y:S02]  /*0970*/  LDG.E R16, desc[UR6][R16.64] ;  /* 0x0000000610107981 */ /* 0x000ee4000c1e1900 */
[----:B------:R-:W-:Y:S02]  /*0980*/  IMAD.WIDE.U32 R14, R29, 0x4, R14 ;  /* 0x000000041d0e7825 */ /* 0x000fe400078e000e */
[----:B------:R-:W3:Y:S04]  /*0990*/  LDG.E R18, desc[UR6][R12.64] ;  /* 0x000000060c127981 */ /* 0x000ee8000c1e1900 */
[----:B------:R-:W3:Y:S01]  /*09a0*/  LDG.E R14, desc[UR6][R14.64] ;  /* 0x000000060e0e7981 */ /* 0x000ee2000c1e1900 */
[----:B------:R-:W-:-:S02]  /*09b0*/  PLOP3.LUT P2, PT, PT, PT, PT, 0x8, 0x0 ;  /* 0x000000000000781c */ /* 0x000fc40003f4e170 */
[----:B------:R-:W-:Y:S01]  /*09c0*/  IADD3 R23, R23, 0x40, RZ ;  /* 0x0000004017177810 */ /* 0x000fe20007ffe0ff */
[----:B----4-:R-:W-:-:S04]  /*09d0*/  FADD.FTZ R10, R19, R10 ;  /* 0x0000000a130a7221 */ /* 0x010fc80000010000 */
[----:B-----5:R-:W-:Y:S01]  /*09e0*/  FADD.FTZ R19, R10, R9 ;  /* 0x000000090a137221 */ /* 0x020fe20000010000 */
[----:B--2---:R-:W-:Y:S01]  /*09f0*/  FADD.FTZ R20, R20, R27 ;  /* 0x0000001b14147221 */ /* 0x004fe20000010000 */
[----:B------:R-:W-:-:S03]  /*0a00*/  FADD.FTZ R21, R22, R21 ;  /* 0x0000001516157221 */ /* 0x000fc60000010000 */
[----:B------:R-:W-:Y:S01]  /*0a10*/  FADD.FTZ R20, R20, R25 ;  /* 0x0000001914147221 */ /* 0x000fe20000010000 */
[----:B---3--:R-:W-:Y:S01]  /*0a20*/  FADD.FTZ R22, R21, R16 ;  /* 0x0000001015167221 */ /* 0x008fe20000010000 */
[----:B------:R-:W-:-:S04]  /*0a30*/  FADD.FTZ R11, R11, R18 ;  /* 0x000000120b0b7221 */ /* 0x000fc80000010000 */
[----:B------:R-:W-:-:S07]  /*0a40*/  FADD.FTZ R11, R11, R14 ;  /* 0x0000000e0b0b7221 */ /* 0x000fce0000010000 */
.L_x_157:
[----:B------:R-:W-:Y:S05]  /*0a50*/  BSYNC B1 ;  /* 0x0000000000017941 */ /* 0x000fea0003800000 */
.L_x_156:
[----:B------:R-:W-:Y:S01]  /*0a60*/  ISETP.LT.U32.OR P2, PT, R23, R8, P2 ;  /* 0x000000081700720c */ /* 0x000fe20001741470 */
[----:B------:R-:W-:-:S12]  /*0a70*/  BSSY B1, `(.L_x_152) ;  /* 0x0000013000017945 */ /* 0x000fd80003800000 */
[----:B------:R-:W-:Y:S05]  /*0a80*/  @!P2 BRA `(.L_x_158) ;  /* 0x000000000044a947 */ /* 0x000fea0003800000 */
[----:B------:R-:W0:Y:S01]  /*0a90*/  LDC.64 R16, c[0x0][0x2d0] ;  /* 0x0000b400ff107b82 */ /* 0x000e220000000a00 */
[----:B------:R-:W-:-:S07]  /*0aa0*/  IMAD R21, R23, R7, R4 ;  /* 0x0000000717157224 */ /* 0x000fce00078e0204 */
[----:B------:R-:W1:Y:S08]  /*0ab0*/  LDC.64 R14, c[0x0][0x2d8] ;  /* 0x0000b600ff0e7b82 */ /* 0x000e700000000a00 */
[----:B------:R-:W2:Y:S08]  /*0ac0*/  LDC.64 R8, c[0x0][0x2e0] ;  /* 0x0000b800ff087b82 */ /* 0x000eb00000000a00 */
[----:B------:R-:W3:Y:S01]  /*0ad0*/  LDC.64 R12, c[0x0][0x2e8] ;  /* 0x0000ba00ff0c7b82 */ /* 0x000ee20000000a00 */
[----:B0-----:R-:W-:-:S06]  /*0ae0*/  IMAD.WIDE.U32 R16, R21, 0x4, R16 ;  /* 0x0000000415107825 */ /* 0x001fcc00078e0010 */
[----:B------:R-:W4:Y:S01]  /*0af0*/  LDG.E R16, desc[UR6][R16.64] ;  /* 0x0000000610107981 */ /* 0x000f22000c1e1900 */
[----:B-1----:R-:W-:-:S06]  /*0b00*/  IMAD.WIDE.U32 R14, R21, 0x4, R14 ;  /* 0x00000004150e7825 */ /* 0x002fcc00078e000e */
[----:B------:R-:W5:Y:S01]  /*0b10*/  LDG.E R15, desc[UR6][R14.64] ;  /* 0x000000060e0f7981 */ /* 0x000f62000c1e1900 */
[----:B--2---:R-:W-:-:S06]  /*0b20*/  IMAD.WIDE.U32 R8, R21, 0x4, R8 ;  /* 0x0000000415087825 */ /* 0x004fcc00078e0008 */
[----:B------:R-:W2:Y:S01]  /*0b30*/  LDG.E R9, desc[UR6][R8.64] ;  /* 0x0000000608097981 */ /* 0x000ea2000c1e1900 */
[----:B---3--:R-:W-:-:S06]  /*0b40*/  IMAD.WIDE.U32 R12, R21, 0x4, R12 ;  /* 0x00000004150c7825 */ /* 0x008fcc00078e000c */
[----:B------:R-:W3:Y:S01]  /*0b50*/  LDG.E R12, desc[UR6][R12.64] ;  /* 0x000000060c0c7981 */ /* 0x000ee2000c1e1900 */
[----:B----4-:R-:W-:Y:S01]  /*0b60*/  FADD.FTZ R19, R19, R16 ;  /* 0x0000001013137221 */ /* 0x010fe20000010000 */
[----:B-----5:R-:W-:Y:S01]  /*0b70*/  FADD.FTZ R20, R20, R15 ;  /* 0x0000000f14147221 */ /* 0x020fe20000010000 */
[----:B--2---:R-:W-:Y:S01]  /*0b80*/  FADD.FTZ R22, R22, R9 ;  /* 0x0000000916167221 */ /* 0x004fe20000010000 */
[----:B---3--:R-:W-:-:S07]  /*0b90*/  FADD.FTZ R11, R11, R12 ;  /* 0x0000000c0b0b7221 */ /* 0x008fce0000010000 */
.L_x_158:
[----:B------:R-:W-:Y:S05]  /*0ba0*/  BSYNC B1 ;  /* 0x0000000000017941 */ /* 0x000fea0003800000 */
.L_x_152:
[----:B------:R-:W-:Y:S05]  /*0bb0*/  BSYNC B0 ;  /* 0x0000000000007941 */ /* 0x000fea0003800000 */
.L_x_151:
[----:B------:R-:W-:Y:S01]  /*0bc0*/  ISETP.GT.U32.AND P1, PT, R0, 0x3ff, PT ;  /* 0x000003ff0000780c */ /* 0x000fe20003f24070 */
[----:B------:R0:W-:Y:S01]  /*0bd0*/  STS [R6], R20 ;  /* 0x0000001406007388 */ /* 0x0001e20000000800 */
[----:B------:R-:W-:Y:S05]  /*0be0*/  WARPSYNC.ALL ;  /* 0x0000000000007948 */ /* 0x000fea0003800000 */
[----:B------:R0:W-:Y:S04]  /*0bf0*/  STS [R6+0x1000], R19 ;  /* 0x0010001306007388 */ /* 0x0001e80000000800 */
[----:B------:R0:W-:Y:S04]  /*0c00*/  STS [R6+0x2000], R11 ;  /* 0x0020000b06007388 */ /* 0x0001e80000000800 */
[----:B------:R0:W-:Y:S01]  /*0c10*/  STS [R6+0x3000], R22 ;  /* 0x0030001606007388 */ /* 0x0001e20000000800 */
[----:B------:R-:W-:Y:S06]  /*0c20*/  BAR.SYNC.DEFER_BLOCKING 0x0 ;  /* 0x0000000000007b1d */ /* 0x000fec0000010000 */
[----:B------:R-:W-:Y:S05]  /*0c30*/  @P1 BRA `(.L_x_159) ;  /* 0x0000000000e01947 */ /* 0x000fea0003800000 */
[----:B------:R-:W-:Y:S01]  /*0c40*/  LOP3.LUT R9, R3, 0x1f, R0, 0x78, !PT ;  /* 0x0000001f03097812 */ /* 0x000fe200078e7800 */
[----:B------:R-:W-:Y:S01]  /*0c50*/  UMOV UR5, 0xffffffff ;  /* 0xffffffff00057882 */ /* 0x000fe20000000000 */
[C---:B------:R-:W-:Y:S02]  /*0c60*/  ISETP.NE.AND P1, PT, R2.reuse, RZ, PT ;  /* 0x000000ff0200720c */ /* 0x040fe40003f25270 */
[----:B------:R-:W-:-:S04]  /*0c70*/  LEA R9, R2, R9, 0x5 ;  /* 0x0000000902097211 */ /* 0x000fc800078e28ff */
[----:B0-----:R-:W-:-:S05]  /*0c80*/  LEA R11, R9, UR4, 0x2 ;  /* 0x00000004090b7c11 */ /* 0x001fca000f8e10ff */
[----:B------:R0:W1:Y:S04]  /*0c90*/  LDS R15, [R11] ;  /* 0x000000000b0f7984 */ /* 0x0000680000000800 */
[----:B------:R0:W2:Y:S04]  /*0ca0*/  LDS R9, [R11+0x3000] ;  /* 0x003000000b097984 */ /* 0x0000a80000000800 */
[----:B------:R0:W3:Y:S04]  /*0cb0*/  LDS R8, [R11+0x2000] ;  /* 0x002000000b087984 */ /* 0x0000e80000000800 */
[----:B------:R0:W4:Y:S01]  /*0cc0*/  LDS R10, [R11+0x1000] ;  /* 0x001000000b0a7984 */ /* 0x0001220000000800 */
[----:B------:R-:W-:Y:S05]  /*0cd0*/  BRA.DIV UR5, `(.L_x_160) ;  /* 0x0000000605407947 */ /* 0x000fea000b800000 */
[----:B----4-:R-:W0:Y:S04]  /*0ce0*/  SHFL.BFLY PT, R17, R10, 0x1, 0x1f ;  /* 0x0c201f000a117f89 */ /* 0x010e2800000e0000 */
[----:B-1----:R-:W1:Y:S04]  /*0cf0*/  SHFL.BFLY PT, R16, R15, 0x1, 0x1f ;  /* 0x0c201f000f107f89 */ /* 0x002e6800000e0000 */
[----:B--2---:R-:W2:Y:S04]  /*0d00*/  SHFL.BFLY PT, R18, R9, 0x1, 0x1f ;  /* 0x0c201f0009127f89 */ /* 0x004ea800000e0000 */
[----:B---3--:R-:W3:Y:S01]  /*0d10*/  SHFL.BFLY PT, R19, R8, 0x1, 0x1f ;  /* 0x0c201f0008137f89 */ /* 0x008ee200000e0000 */
[----:B0-----:R-:W-:Y:S01]  /*0d20*/  FADD.FTZ R11, R10, R17 ;  /* 0x000000110a0b7221 */ /* 0x001fe20000010000 */
[----:B-1----:R-:W-:-:S04]  /*0d30*/  FADD.FTZ R16, R15, R16 ;  /* 0x000000100f107221 */ /* 0x002fc80000010000 */
[----:B------:R-:W0:Y:S01]  /*0d40*/  SHFL.BFLY PT, R17, R11, 0x2, 0x1f ;  /* 0x0c401f000b117f89 */ /* 0x000e2200000e0000 */
[----:B--2---:R-:W-:Y:S01]  /*0d50*/  FADD.FTZ R20, R9, R18 ;  /* 0x0000001209147221 */ /* 0x004fe20000010000 */
[----:B---3--:R-:W-:-:S04]  /*0d60*/  FADD.FTZ R23, R8, R19 ;  /* 0x0000001308177221 */ /* 0x008fc80000010000 */
[----:B------:R-:W1:Y:S04]  /*0d70*/  SHFL.BFLY PT, R21, R20, 0x2, 0x1f ;  /* 0x0c401f0014157f89 */ /* 0x000e6800000e0000 */
[----:B------:R-:W2:Y:S04]  /*0d80*/  SHFL.BFLY PT, R19, R16, 0x2, 0x1f ;  /* 0x0c401f0010137f89 */ /* 0x000ea800000e0000 */
[----:B------:R-:W3:Y:S01]  /*0d90*/  SHFL.BFLY PT, R22, R23, 0x2, 0x1f ;  /* 0x0c401f0017167f89 */ /* 0x000ee200000e0000 */
[----:B0-----:R-:W-:-:S05]  /*0da0*/  FADD.FTZ R10, R11, R17 ;  /* 0x000000110b0a7221 */ /* 0x001fca0000010000 */
[----:B------:R-:W0:Y:S01]  /*0db0*/  SHFL.BFLY PT, R17, R10, 0x4, 0x1f ;  /* 0x0c801f000a117f89 */ /* 0x000e2200000e0000 */
[----:B-1----:R-:W-:Y:S01]  /*0dc0*/  FADD.FTZ R9, R20, R21 ;  /* 0x0000001514097221 */ /* 0x002fe20000010000 */
        /* <DEDUP_REMOVED lines=14> */
[----:B------:R0:W4:Y:S01]  /*0eb0*/  SHFL.BFLY PT, R10, R11, 0x10, 0x1f ;  /* 0x0e001f000b0a7f89 */ /* 0x00012200000e0000 */
[----:B-1----:R-:W-:Y:S01]  /*0ec0*/  FADD.FTZ R18, R22, R23 ;  /* 0x0000001716127221 */ /* 0x002fe20000010000 */
[----:B--2---:R-:W-:-:S04]  /*0ed0*/  FADD.FTZ R16, R20, R21 ;  /* 0x0000001514107221 */ /* 0x004fc80000010000 */
[----:B------:R0:W1:Y:S01]  /*0ee0*/  SHFL.BFLY PT, R9, R18, 0x10, 0x1f ;  /* 0x0e001f0012097f89 */ /* 0x00006200000e0000 */
[----:B---3--:R-:W-:-:S03]  /*0ef0*/  FADD.FTZ R25, R24, R25 ;  /* 0x0000001918197221 */ /* 0x008fc60000010000 */
[----:B------:R0:W2:Y:S04]  /*0f00*/  SHFL.BFLY PT, R15, R16, 0x10, 0x1f ;  /* 0x0e001f00100f7f89 */ /* 0x0000a800000e0000 */
[----:B----4-:R0:W3:Y:S02]  /*0f10*/  SHFL.BFLY PT, R17, R25, 0x10, 0x1f ;  /* 0x0e001f0019117f89 */ /* 0x0100e400000e0000 */
.L_x_184:
[----:B------:R-:W-:Y:S01]  /*0f20*/  @!P1 SHF.R.U32.HI R8, RZ, 0x3, R0 ;  /* 0x00000003ff089819 */ /* 0x000fe20000011600 */
[----:B--2---:R-:W-:Y:S01]  /*0f30*/  FADD.FTZ R15, R16, R15 ;  /* 0x0000000f100f7221 */ /* 0x004fe20000010000 */
[----:B------:R-:W-:Y:S01]  /*0f40*/  FADD.FTZ R10, R11, R10 ;  /* 0x0000000a0b0a7221 */ /* 0x000fe20000010000 */
[----:B---3--:R-:W-:Y:S01]  /*0f50*/  FADD.FTZ R17, R25, R17 ;  /* 0x0000001119117221 */ /* 0x008fe20000010000 */
[----:B------:R-:W-:Y:S01]  /*0f60*/  @!P1 LOP3.LUT R8, R8, 0x1ffffffc, RZ, 0xc0, !PT ;  /* 0x1ffffffc08089812 */ /* 0x000fe200078ec0ff */
[----:B-1----:R-:W-:-:S04]  /*0f70*/  FADD.FTZ R9, R18, R9 ;  /* 0x0000000912097221 */ /* 0x002fc80000010000 */
[----:B------:R1:W-:Y:S04]  /*0f80*/  @!P1 STS [R8+UR4+0x4000], R15 ;  /* 0x0040000f08009988 */ /* 0x0003e80008000804 */
[----:B------:R1:W-:Y:S04]  /*0f90*/  @!P1 STS [R8+UR4+0x4080], R10 ;  /* 0x0040800a08009988 */ /* 0x0003e80008000804 */
[----:B------:R1:W-:Y:S04]  /*0fa0*/  @!P1 STS [R8+UR4+0x4100], R17 ;  /* 0x0041001108009988 */ /* 0x0003e80008000804 */
[----:B------:R1:W-:Y:S02]  /*0fb0*/  @!P1 STS [R8+UR4+0x4180], R9 ;  /* 0x0041800908009988 */ /* 0x0003e40008000804 */
.L_x_159:
[----:B-1----:R-:W-:Y:S01]  /*0fc0*/  SHF.L.U32 R8, R5, 0x1, RZ ;  /* 0x0000000105087819 */ /* 0x002fe200000006ff */
[----:B------:R-:W-:Y:S05]  /*0fd0*/  WARPSYNC.ALL ;  /* 0x0000000000007948 */ /* 0x000fea0003800000 */
[----:B------:R-:W-:Y:S01]  /*0fe0*/  BAR.SYNC.DEFER_BLOCKING 0x0 ;  /* 0x0000000000007b1d */ /* 0x000fe20000010000 */
[----:B------:R-:W-:-:S05]  /*0ff0*/  ISETP.GE.U32.OR P1, PT, R8, R7, P0 ;  /* 0x000000070800720c */ /* 0x000fca0000726470 */
[----:B------:R-:W-:Y:S08]  /*1000*/  BSSY B0, `(.L_x_161) ;  /* 0x0000018000007945 */ /* 0x000ff00003800000 */
[----:B------:R-:W-:Y:S05]  /*1010*/  @P1 BRA `(.L_x_162) ;  /* 0x0000000000581947 */ /* 0x000fea0003800000 */
[----:B------:R-:W-:Y:S01]  /*1020*/  SHF.L.U32 R7, R0, 0x3, RZ ;  /* 0x0000000300077819 */ /* 0x000fe200000006ff */
[----:B0-----:R-:W0:Y:S03]  /*1030*/  LDC.64 R20, c[0x0][0x318] ;  /* 0x0000c600ff147b82 */ /* 0x001e260000000a00 */
[----:B------:R-:W-:-:S05]  /*1040*/  LOP3.LUT R24, R7, 0xf8, RZ, 0xc0, !PT ;  /* 0x000000f807187812 */ /* 0x000fca00078ec0ff */
[----:B------:R-:W1:Y:S01]  /*1050*/  LDS.64 R22, [R24+UR4+0x4000] ;  /* 0x0040000418167984 */ /* 0x000e620008000a00 */
[----:B------:R-:W2:Y:S03]  /*1060*/  LDC.64 R12, c[0x0][0x310] ;  /* 0x0000c400ff0c7b82 */ /* 0x000ea60000000a00 */
[----:B------:R-:W3:Y:S04]  /*1070*/  LDS.64 R14, [R24+UR4+0x4080] ;  /* 0x00408004180e7984 */ /* 0x000ee80008000a00 */
[----:B------:R-:W4:Y:S01]  /*1080*/  LDS.64 R16, [R24+UR4+0x4100] ;  /* 0x0041000418107984 */ /* 0x000f220008000a00 */
[----:B------:R-:W5:Y:S03]  /*1090*/  LDC.64 R10, c[0x0][0x328] ;  /* 0x0000ca00ff0a7b82 */ /* 0x000f660000000a00 */
[----:B------:R-:W4:Y:S01]  /*10a0*/  LDS.64 R18, [R24+UR4+0x4180] ;  /* 0x0041800418127984 */ /* 0x000f220008000a00 */
[----:B0-----:R-:W-:-:S04]  /*10b0*/  IMAD.WIDE.U32 R20, R5, 0x4, R20 ;  /* 0x0000000405147825 */ /* 0x001fc800078e0014 */
[----:B------:R-:W0:Y:S01]  /*10c0*/  LDC.64 R8, c[0x0][0x320] ;  /* 0x0000c800ff087b82 */ /* 0x000e220000000a00 */
[----:B--2---:R-:W-:-:S04]  /*10d0*/  IMAD.WIDE.U32 R12, R5, 0x4, R12 ;  /* 0x00000004050c7825 */ /* 0x004fc800078e000c */
[----:B-----5:R-:W-:Y:S01]  /*10e0*/  IMAD.WIDE.U32 R10, R5, 0x4, R10 ;  /* 0x00000004050a7825 */ /* 0x020fe200078e000a */
[----:B-1----:R-:W-:-:S03]  /*10f0*/  F2FP.BF16.F32.PACK_AB R7, R23, R22 ;  /* 0x000000161707723e */ /* 0x002fc600000010ff */
[----:B0-----:R-:W-:Y:S01]  /*1100*/  IMAD.WIDE.U32 R8, R5, 0x4, R8 ;  /* 0x0000000405087825 */ /* 0x001fe200078e0008 */
[----:B---3--:R-:W-:Y:S01]  /*1110*/  F2FP.BF16.F32.PACK_AB R15, R15, R14 ;  /* 0x0000000e0f0f723e */ /* 0x008fe200000010ff */
[----:B------:R1:W-:Y:S01]  /*1120*/  STG.E desc[UR6][R20.64], R7 ;  /* 0x0000000714007986 */ /* 0x0003e2000c101906 */
[----:B----4-:R-:W-:-:S03]  /*1130*/  F2FP.BF16.F32.PACK_AB R17, R17, R16 ;  /* 0x000000101111723e */ /* 0x010fc600000010ff */
[----:B------:R1:W-:Y:S01]  /*1140*/  STG.E desc[UR6][R12.64], R15 ;  /* 0x0000000f0c007986 */ /* 0x0003e2000c101906 */
[----:B------:R-:W-:-:S03]  /*1150*/  F2FP.BF16.F32.PACK_AB R19, R19, R18 ;  /* 0x000000121313723e */ /* 0x000fc600000010ff */
[----:B------:R1:W-:Y:S04]  /*1160*/  STG.E desc[UR6][R10.64], R17 ;  /* 0x000000110a007986 */ /* 0x0003e8000c101906 */
[----:B------:R1:W-:Y:S02]  /*1170*/  STG.E desc[UR6][R8.64], R19 ;  /* 0x0000001308007986 */ /* 0x0003e4000c101906 */
.L_x_162:
[----:B------:R-:W-:Y:S05]  /*1180*/  BSYNC B0 ;  /* 0x0000000000007941 */ /* 0x000fea0003800000 */
.L_x_161:
[C---:B------:R-:W-:Y:S02]  /*1190*/  ISETP.GT.U32.AND P1, PT, R4.reuse, -0x1001, PT ;  /* 0xffffefff0400780c */ /* 0x040fe40003f24070 */
[----:B------:R-:W-:Y:S02]  /*11a0*/  IADD3 R4, R4, 0x1000, RZ ;  /* 0x0000100004047810 */ /* 0x000fe40007ffe0ff */
[----:B------:R-:W-:-:S09]  /*11b0*/  IADD3 R5, R5, 0x800, RZ ;  /* 0x0000080005057810 */ /* 0x000fd20007ffe0ff */
[----:B------:R-:W-:Y:S05]  /*11c0*/  @P1 BRA `(.L_x_163) ;  /* 0xffffffec00e41947 */ /* 0x000fea000383ffff */
[----:B------:R-:W-:Y:S05]  /*11d0*/  EXIT ;  /* 0x000000000000794d */ /* 0x000fea0003800000 */
.L_x_160:
[----:B------:R-:W-:Y:S01]  /*11e0*/  HFMA2.MMA R14, -RZ, RZ, 0, 5.9604644775390625e-08 ;  /* 0x00000001ff0e7435 */ /* 0x000fe200000001ff */
[----:B----4-:R-:W-:Y:S02]  /*11f0*/  MOV R27, R10 ;  /* 0x0000000a001b7202 */ /* 0x010fe40000000f00 */
[----:B------:R-:W-:Y:S02]  /*1200*/  MOV R13, 0x1f ;  /* 0x0000001f000d7802 */ /* 0x000fe40000000f00 */
[----:B------:R-:W-:-:S07]  /*1210*/  MOV R12, 0xffffffff ;  /* 0xffffffff000c7802 */ /* 0x000fce0000000f00 */
[----:B0123--:R-:W-:Y:S05]  /*1220*/  WARPSYNC.COLLECTIVE R12, `(.L_x_164) ;  /* 0x000000000c087348 */ /* 0x00ffea0003c00000 */
[----:B------:R4:W0:Y:S02]  /*1230*/  SHFL.BFLY P2, R17, R27, R14, R13 ;  /* 0x0c00000e1b117389 */ /* 0x000824000004000d */
[----:B01234-:R-:W-:Y:S01]  /*1240*/  ENDCOLLECTIVE ;  /* 0x000000000000791b */ /* 0x01ffe20003800000 */
.L_x_164:
[----:B------:R-:W-:Y:S01]  /*1250*/  HFMA2.MMA R14, -RZ, RZ, 0, 1.1920928955078125e-07 ;  /* 0x00000002ff0e7435 */ /* 0x000fe200000001ff */
[----:B------:R-:W-:-:S05]  /*1260*/  FADD.FTZ R11, R10, R17 ;  /* 0x000000110a0b7221 */ /* 0x000fca0000010000 */
[----:B------:R-:W-:-:S07]  /*1270*/  MOV R27, R11 ;  /* 0x0000000b001b7202 */ /* 0x000fce0000000f00 */
[----:B------:R-:W-:Y:S05]  /*1280*/  WARPSYNC.COLLECTIVE R12, `(.L_x_165) ;  /* 0x000000000c087348 */ /* 0x000fea0003c00000 */
[----:B------:R0:W1:Y:S02]  /*1290*/  SHFL.BFLY P2, R17, R27, R14, R13 ;  /* 0x0c00000e1b117389 */ /* 0x000064000004000d */
[----:B01----:R-:W-:Y:S01]  /*12a0*/  ENDCOLLECTIVE ;  /* 0x000000000000791b */ /* 0x003fe20003800000 */
.L_x_165:
[----:B------:R-:W-:Y:S01]  /*12b0*/  HFMA2.MMA R14, -RZ, RZ, 0, 2.384185791015625e-07 ;  /* 0x00000004ff0e7435 */ /* 0x000fe200000001ff */
[----:B------:R-:W-:-:S05]  /*12c0*/  FADD.FTZ R10, R11, R17 ;  /* 0x000000110b0a7221 */ /* 0x000fca0000010000 */
[----:B------:R-:W-:-:S07]  /*12d0*/  MOV R27, R10 ;  /* 0x0000000a001b7202 */ /* 0x000fce0000000f00 */
[----:B------:R-:W-:Y:S05]  /*12e0*/  WARPSYNC.COLLECTIVE R12, `(.L_x_166) ;  /* 0x000000000c087348 */ /* 0x000fea0003c00000 */
[----:B------:R0:W1:Y:S02]  /*12f0*/  SHFL.BFLY P2, R17, R27, R14, R13 ;  /* 0x0c00000e1b117389 */ /* 0x000064000004000d */
[----:B01----:R-:W-:Y:S01]  /*1300*/  ENDCOLLECTIVE ;  /* 0x000000000000791b */ /* 0x003fe20003800000 */
.L_x_166:
[----:B------:R-:W-:Y:S01]  /*1310*/  MOV R14, 0x8 ;  /* 0x00000008000e7802 */ /* 0x000fe20000000f00 */
[----:B------:R-:W-:-:S04]  /*1320*/  FADD.FTZ R19, R10, R17 ;  /* 0x000000110a137221 */ /* 0x000fc80000010000 */
[----:B------:R-:W-:-:S07]  /*1330*/  IMAD.MOV.U32 R27, RZ, RZ, R19 ;  /* 0x000000ffff1b7224 */ /* 0x000fce00078e0013 */
[----:B------:R-:W-:Y:S05]  /*1340*/  WARPSYNC.COLLECTIVE R12, `(.L_x_167) ;  /* 0x000000000c087348 */ /* 0x000fea0003c00000 */
[----:B------:R0:W1:Y:S02]  /*1350*/  SHFL.BFLY P2, R17, R27, R14, R13 ;  /* 0x0c00000e1b117389 */ /* 0x000064000004000d */
[----:B01----:R-:W-:Y:S01]  /*1360*/  ENDCOLLECTIVE ;  /* 0x000000000000791b */ /* 0x003fe20003800000 */
.L_x_167:
[----:B------:R-:W-:Y:S01]  /*1370*/  HFMA2.MMA R14, -RZ, RZ, 0, 9.5367431640625e-07 ;  /* 0x00000010ff0e7435 */ /* 0x000fe200000001ff */
[----:B------:R-:W-:-:S05]  /*1380*/  FADD.FTZ R11, R19, R17 ;  /* 0x00000011130b7221 */ /* 0x000fca0000010000 */
[----:B------:R-:W-:-:S07]  /*1390*/  MOV R27, R11 ;  /* 0x0000000b001b7202 */ /* 0x000fce0000000f00 */
[----:B------:R-:W-:Y:S05]  /*13a0*/  WARPSYNC.COLLECTIVE R12, `(.L_x_168) ;  /* 0x000000000c087348 */ /* 0x000fea0003c00000 */
[----:B------:R0:W1:Y:S02]  /*13b0*/  SHFL.BFLY P2, R17, R27, R14, R13 ;  /* 0x0c00000e1b117389 */ /* 0x000064000004000d */
[----:B01----:R-:W-:Y:S01]  /*13c0*/  ENDCOLLECTIVE ;  /* 0x000000000000791b */ /* 0x003fe20003800000 */
.L_x_168:
[----:B------:R-:W-:Y:S01]  /*13d0*/  HFMA2.MMA R14, -RZ, RZ, 0, 5.9604644775390625e-08 ;  /* 0x00000001ff0e7435 */ /* 0x000fe200000001ff */
[----:B------:R-:W-:Y:S02]  /*13e0*/  MOV R27, R15 ;  /* 0x0000000f001b7202 */ /* 0x000fe40000000f00 */
[----:B------:R-:W-:-:S08]  /*13f0*/  MOV R10, R17 ;  /* 0x00000011000a7202 */ /* 0x000fd00000000f00 */
[----:B------:R-:W-:Y:S05]  /*1400*/  WARPSYNC.COLLECTIVE R12, `(.L_x_169) ;  /* 0x000000000c087348 */ /* 0x000fea0003c00000 */
[----:B------:R0:W1:Y:S02]  /*1410*/  SHFL.BFLY P2, R17, R27, R14, R13 ;  /* 0x0c00000e1b117389 */ /* 0x000064000004000d */
[----:B01----:R-:W-:Y:S01]  /*1420*/  ENDCOLLECTIVE ;  /* 0x000000000000791b */ /* 0x003fe20003800000 */
.L_x_169:
[----:B------:R-:W-:Y:S01]  /*1430*/  HFMA2.MMA R14, -RZ, RZ, 0, 1.1920928955078125e-07 ;  /* 0x00000002ff0e7435 */ /* 0x000fe200000001ff */
[----:B------:R-:W-:-:S05]  /*1440*/  MOV R16, R17 ;  /* 0x0000001100107202 */ /* 0x000fca0000000f00 */
[----:B------:R-:W-:-:S05]  /*1450*/  FADD.FTZ R16, R15, R16 ;  /* 0x000000100f107221 */ /* 0x000fca0000010000 */
[----:B------:R-:W-:-:S07]  /*1460*/  MOV R27, R16 ;  /* 0x00000010001b7202 */ /* 0x000fce0000000f00 */
[----:B------:R-:W-:Y:S05]  /*1470*/  WARPSYNC.COLLECTIVE R12, `(.L_x_170) ;  /* 0x000000000c087348 */ /* 0x000fea0003c00000 */
[----:B------:R0:W1:Y:S02]  /*1480*/  SHFL.BFLY P2, R17, R27, R14, R13 ;  /* 0x0c00000e1b117389 */ /* 0x000064000004000d */
[----:B01----:R-:W-:Y:S01]  /*1490*/  ENDCOLLECTIVE ;  /* 0x000000000000791b */ /* 0x003fe20003800000 */
.L_x_170:
[----:B------:R-:W-:Y:S01]  /*14a0*/  HFMA2.MMA R14, -RZ, RZ, 0, 2.384185791015625e-07 ;  /* 0x00000004ff0e7435 */ /* 0x000fe200000001ff */
[----:B------:R-:W-:-:S05]  /*14b0*/  MOV R19, R17 ;  /* 0x0000001100137202 */ /* 0x000fca0000000f00 */
[----:B------:R-:W-:-:S05]  /*14c0*/  FADD.FTZ R15, R16, R19 ;  /* 0x00000013100f7221 */ /* 0x000fca0000010000 */
[----:B------:R-:W-:-:S07]  /*14d0*/  MOV R27, R15 ;  /* 0x0000000f001b7202 */ /* 0x000fce0000000f00 */
[----:B------:R-:W-:Y:S05]  /*14e0*/  WARPSYNC.COLLECTIVE R12, `(.L_x_171) ;  /* 0x000000000c087348 */ /* 0x000fea0003c00000 */
[----:B------:R0:W1:Y:S02]  /*14f0*/  SHFL.BFLY P2, R17, R27, R14, R13 ;  /* 0x0c00000e1b117389 */ /* 0x000064000004000d */
[----:B01----:R-:W-:Y:S01]  /*1500*/  ENDCOLLECTIVE ;  /* 0x000000000000791b */ /* 0x003fe20003800000 */
.L_x_171:
[----:B------:R-:W-:Y:S01]  /*1510*/  HFMA2.MMA R14, -RZ, RZ, 0, 4.76837158203125e-07 ;  /* 0x00000008ff0e7435 */ /* 0x000fe200000001ff */
[----:B------:R-:W-:-:S05]  /*1520*/  MOV R18, R17 ;  /* 0x0000001100127202 */ /* 0x000fca0000000f00 */
[----:B------:R-:W-:-:S05]  /*1530*/  FADD.FTZ R20, R15, R18 ;  /* 0x000000120f147221 */ /* 0x000fca0000010000 */
[----:B------:R-:W-:-:S07]  /*1540*/  MOV R27, R20 ;  /* 0x00000014001b7202 */ /* 0x000fce0000000f00 */
[----:B------:R-:W-:Y:S05]  /*1550*/  WARPSYNC.COLLECTIVE R12, `(.L_x_172) ;  /* 0x000000000c087348 */ /* 0x000fea0003c00000 */
[----:B------:R0:W1:Y:S02]  /*1560*/  SHFL.BFLY P2, R17, R27, R14, R13 ;  /* 0x0c00000e1b117389 */ /* 0x000064000004000d */
[----:B01----:R-:W-:Y:S01]  /*1570*/  ENDCOLLECTIVE ;  /* 0x000000000000791b */ /* 0x003fe20003800000 */
.L_x_172:
[----:B------:R-:W-:Y:S01]  /*1580*/  HFMA2.MMA R14, -RZ, RZ, 0, 9.5367431640625e-07 ;  /* 0x00000010ff0e7435 */ /* 0x000fe200000001ff */
[----:B------:R-:W-:-:S04]  /*1590*/  IMAD.MOV.U32 R21, RZ, RZ, R17 ;  /* 0x000000ffff157224 */ /* 0x000fc800078e0011 */
[----:B------:R-:W-:-:S05]  /*15a0*/  FADD.FTZ R16, R20, R21 ;  /* 0x0000001514107221 */ /* 0x000fca0000010000 */
[----:B------:R-:W-:-:S07]  /*15b0*/  MOV R27, R16 ;  /* 0x00000010001b7202 */ /* 0x000fce0000000f00 */
[----:B------:R-:W-:Y:S05]  /*15c0*/  WARPSYNC.COLLECTIVE R12, `(.L_x_173) ;  /* 0x000000000c087348 */ /* 0x000fea0003c00000 */
[----:B------:R0:W1:Y:S02]  /*15d0*/  SHFL.BFLY P2, R17, R27, R14, R13 ;  /* 0x0c00000e1b117389 */ /* 0x000064000004000d */
[----:B01----:R-:W-:Y:S01]  /*15e0*/  ENDCOLLECTIVE ;  /* 0x000000000000791b */ /* 0x003fe20003800000 */
.L_x_173:
[----:B------:R-:W-:Y:S01]  /*15f0*/  HFMA2.MMA R14, -RZ, RZ, 0, 5.9604644775390625e-08 ;  /* 0x00000001ff0e7435 */ /* 0x000fe200000001ff */
[----:B------:R-:W-:Y:S02]  /*1600*/  MOV R27, R9 ;  /* 0x00000009001b7202 */ /* 0x000fe40000000f00 */
[----:B------:R-:W-:-:S08]  /*1610*/  MOV R15, R17 ;  /* 0x00000011000f7202 */ /* 0x000fd00000000f00 */
[----:B------:R-:W-:Y:S05]  /*1620*/  WARPSYNC.COLLECTIVE R12, `(.L_x_174) ;  /* 0x000000000c087348 */ /* 0x000fea0003c00000 */
[----:B------:R0:W1:Y:S02]  /*1630*/  SHFL.BFLY P2, R17, R27, R14, R13 ;  /* 0x0c00000e1b117389 */ /* 0x000064000004000d */
[----:B01----:R-:W-:Y:S01]  /*1640*/  ENDCOLLECTIVE ;  /* 0x000000000000791b */ /* 0x003fe20003800000 */
.L_x_174:
[----:B------:R-:W-:Y:S01]  /*1650*/  HFMA2.MMA R14, -RZ, RZ, 0, 1.1920928955078125e-07 ;  /* 0x00000002ff0e7435 */ /* 0x000fe200000001ff */
[----:B------:R-:W-:-:S05]  /*1660*/  MOV R18, R17 ;  /* 0x0000001100127202 */ /* 0x000fca0000000f00 */
[----:B------:R-:W-:-:S05]  /*1670*/  FADD.FTZ R20, R9, R18 ;  /* 0x0000001209147221 */ /* 0x000fca0000010000 */
[----:B------:R-:W-:-:S07]  /*1680*/  MOV R27, R20 ;  /* 0x00000014001b7202 */ /* 0x000fce0000000f00 */
[----:B------:R-:W-:Y:S05]  /*1690*/  WARPSYNC.COLLECTIVE R12, `(.L_x_175) ;  /* 0x000000000c087348 */ /* 0x000fea0003c00000 */
[----:B------:R0:W1:Y:S02]  /*16a0*/  SHFL.BFLY P2, R17, R27, R14, R13 ;  /* 0x0c00000e1b117389 */ /* 0x000064000004000d */
[----:B01----:R-:W-:Y:S01]  /*16b0*/  ENDCOLLECTIVE ;  /* 0x000000000000791b */ /* 0x003fe20003800000 */
.L_x_175:
[----:B------:R-:W-:Y:S01]  /*16c0*/  HFMA2.MMA R14, -RZ, RZ, 0, 2.384185791015625e-07 ;  /* 0x00000004ff0e7435 */ /* 0x000fe200000001ff */
[----:B------:R-:W-:-:S05]  /*16d0*/  MOV R21, R17 ;  /* 0x0000001100157202 */ /* 0x000fca0000000f00 */
[----:B------:R-:W-:-:S05]  /*16e0*/  FADD.FTZ R9, R20, R21 ;  /* 0x0000001514097221 */ /* 0x000fca0000010000 */
[----:B------:R-:W-:-:S07]  /*16f0*/  MOV R27, R9 ;  /* 0x00000009001b7202 */ /* 0x000fce0000000f00 */
[----:B------:R-:W-:Y:S05]  /*1700*/  WARPSYNC.COLLECTIVE R12, `(.L_x_176) ;  /* 0x000000000c087348 */ /* 0x000fea0003c00000 */
[----:B------:R0:W1:Y:S02]  /*1710*/  SHFL.BFLY P2, R17, R27, R14, R13 ;  /* 0x0c00000e1b117389 */ /* 0x000064000004000d */
[----:B01----:R-:W-:Y:S01]  /*1720*/  ENDCOLLECTIVE ;  /* 0x000000000000791b */ /* 0x003fe20003800000 */
.L_x_176:
[----:B------:R-:W-:Y:S01]  /*1730*/  HFMA2.MMA R14, -RZ, RZ, 0, 4.76837158203125e-07 ;  /* 0x00000008ff0e7435 */ /* 0x000fe200000001ff */
[----:B------:R-:W-:-:S05]  /*1740*/  MOV R22, R17 ;  /* 0x0000001100167202 */ /* 0x000fca0000000f00 */
[----:B------:R-:W-:-:S05]  /*1750*/  FADD.FTZ R22, R9, R22 ;  /* 0x0000001609167221 */ /* 0x000fca0000010000 */
[----:B------:R-:W-:-:S07]  /*1760*/  MOV R27, R22 ;  /* 0x00000016001b7202 */ /* 0x000fce0000000f00 */
[----:B------:R-:W-:Y:S05]  /*1770*/  WARPSYNC.COLLECTIVE R12, `(.L_x_177) ;  /* 0x000000000c087348 */ /* 0x000fea0003c00000 */
[----:B------:R0:W1:Y:S02]  /*1780*/  SHFL.BFLY P2, R17, R27, R14, R13 ;  /* 0x0c00000e1b117389 */ /* 0x000064000004000d */
[----:B01----:R-:W-:Y:S01]  /*1790*/  ENDCOLLECTIVE ;  /* 0x000000000000791b */ /* 0x003fe20003800000 */
.L_x_177:
[----:B------:R-:W-:Y:S01]  /*17a0*/  HFMA2.MMA R14, -RZ, RZ, 0, 9.5367431640625e-07 ;  /* 0x00000010ff0e7435 */ /* 0x000fe200000001ff */
[----:B------:R-:W-:-:S05]  /*17b0*/  MOV R23, R17 ;  /* 0x0000001100177202 */ /* 0x000fca0000000f00 */
[----:B------:R-:W-:-:S04]  /*17c0*/  FADD.FTZ R18, R22, R23 ;  /* 0x0000001716127221 */ /* 0x000fc80000010000 */
[----:B------:R-:W-:-:S07]  /*17d0*/  IMAD.MOV.U32 R27, RZ, RZ, R18 ;  /* 0x000000ffff1b7224 */ /* 0x000fce00078e0012 */
[----:B------:R-:W-:Y:S05]  /*17e0*/  WARPSYNC.COLLECTIVE R12, `(.L_x_178) ;  /* 0x000000000c087348 */ /* 0x000fea0003c00000 */
[----:B------:R0:W1:Y:S02]  /*17f0*/  SHFL.BFLY P2, R17, R27, R14, R13 ;  /* 0x0c00000e1b117389 */ /* 0x000064000004000d */
[----:B01----:R-:W-:Y:S01]  /*1800*/  ENDCOLLECTIVE ;  /* 0x000000000000791b */ /* 0x003fe20003800000 */
.L_x_178:
[----:B------:R-:W-:Y:S01]  /*1810*/  HFMA2.MMA R14, -RZ, RZ, 0, 5.9604644775390625e-08 ;  /* 0x00000001ff0e7435 */ /* 0x000fe200000001ff */
[----:B------:R-:W-:Y:S02]  /*1820*/  MOV R27, R8 ;  /* 0x00000008001b7202 */ /* 0x000fe40000000f00 */
[----:B------:R-:W-:-:S08]  /*1830*/  MOV R9, R17 ;  /* 0x0000001100097202 */ /* 0x000fd00000000f00 */
[----:B------:R-:W-:Y:S05]  /*1840*/  WARPSYNC.COLLECTIVE R12, `(.L_x_179) ;  /* 0x000000000c087348 */ /* 0x000fea0003c00000 */
[----:B------:R0:W1:Y:S02]  /*1850*/  SHFL.BFLY P2, R17, R27, R14, R13 ;  /* 0x0c00000e1b117389 */ /* 0x000064000004000d */
[----:B01----:R-:W-:Y:S01]  /*1860*/  ENDCOLLECTIVE ;  /* 0x000000000000791b */ /* 0x003fe20003800000 */
.L_x_179:
[----:B------:R-:W-:Y:S01]  /*1870*/  HFMA2.MMA R14, -RZ, RZ, 0, 1.1920928955078125e-07 ;  /* 0x00000002ff0e7435 */ /* 0x000fe200000001ff */
[----:B------:R-:W-:-:S05]  /*1880*/  MOV R19, R17 ;  /* 0x0000001100137202 */ /* 0x000fca0000000f00 */
[----:B------:R-:W-:-:S05]  /*1890*/  FADD.FTZ R23, R8, R19 ;  /* 0x0000001308177221 */ /* 0x000fca0000010000 */
[----:B------:R-:W-:-:S07]  /*18a0*/  MOV R27, R23 ;  /* 0x00000017001b7202 */ /* 0x000fce0000000f00 */
[----:B------:R-:W-:Y:S05]  /*18b0*/  WARPSYNC.COLLECTIVE R12, `(.L_x_180) ;  /* 0x000000000c087348 */ /* 0x000fea0003c00000 */
[----:B------:R0:W1:Y:S02]  /*18c0*/  SHFL.BFLY P2, R17, R27, R14, R13 ;  /* 0x0c00000e1b117389 */ /* 0x000064000004000d */
[----:B01----:R-:W-:Y:S01]  /*18d0*/  ENDCOLLECTIVE ;  /* 0x000000000000791b */ /* 0x003fe20003800000 */
.L_x_180:
[----:B------:R-:W-:Y:S01]  /*18e0*/  HFMA2.MMA R14, -RZ, RZ, 0, 2.384185791015625e-07 ;  /* 0x00000004ff0e7435 */ /* 0x000fe200000001ff */
[----:B------:R-:W-:-:S05]  /*18f0*/  MOV R22, R17 ;  /* 0x0000001100167202 */ /* 0x000fca0000000f00 */
[----:B------:R-:W-:-:S05]  /*1900*/  FADD.FTZ R8, R23, R22 ;  /* 0x0000001617087221 */ /* 0x000fca0000010000 */
[----:B------:R-:W-:-:S07]  /*1910*/  MOV R27, R8 ;  /* 0x00000008001b7202 */ /* 0x000fce0000000f00 */
[----:B------:R-:W-:Y:S05]  /*1920*/  WARPSYNC.COLLECTIVE R12, `(.L_x_181) ;  /* 0x000000000c087348 */ /* 0x000fea0003c00000 */
[----:B------:R0:W1:Y:S02]  /*1930*/  SHFL.BFLY P2, R17, R27, R14, R13 ;  /* 0x0c00000e1b117389 */ /* 0x000064000004000d */
[----:B01----:R-:W-:Y:S01]  /*1940*/  ENDCOLLECTIVE ;  /* 0x000000000000791b */ /* 0x003fe20003800000 */
.L_x_181:
[----:B------:R-:W-:Y:S01]  /*1950*/  HFMA2.MMA R14, -RZ, RZ, 0, 4.76837158203125e-07 ;  /* 0x00000008ff0e7435 */ /* 0x000fe200000001ff */
[----:B------:R-:W-:-:S05]  /*1960*/  MOV R21, R17 ;  /* 0x0000001100157202 */ /* 0x000fca0000000f00 */
[----:B------:R-:W-:-:S05]  /*1970*/  FADD.FTZ R24, R8, R21 ;  /* 0x0000001508187221 */ /* 0x000fca0000010000 */
[----:B------:R-:W-:-:S07]  /*1980*/  MOV R27, R24 ;  /* 0x00000018001b7202 */ /* 0x000fce0000000f00 */
[----:B------:R-:W-:Y:S05]  /*1990*/  WARPSYNC.COLLECTIVE R12, `(.L_x_182) ;  /* 0x000000000c087348 */ /* 0x000fea0003c00000 */
[----:B------:R0:W1:Y:S02]  /*19a0*/  SHFL.BFLY P2, R17, R27, R14, R13 ;  /* 0x0c00000e1b117389 */ /* 0x000064000004000d */
[----:B01----:R-:W-:Y:S01]  /*19b0*/  ENDCOLLECTIVE ;  /* 0x000000000000791b */ /* 0x003fe20003800000 */
.L_x_182:
[----:B------:R-:W-:Y:S01]  /*19c0*/  HFMA2.MMA R14, -RZ, RZ, 0, 9.5367431640625e-07 ;  /* 0x00000010ff0e7435 */ /* 0x000fe200000001ff */
[----:B------:R-:W-:-:S05]  /*19d0*/  MOV R25, R17 ;  /* 0x0000001100197202 */ /* 0x000fca0000000f00 */
[----:B------:R-:W-:-:S05]  /*19e0*/  FADD.FTZ R25, R24, R25 ;  /* 0x0000001918197221 */ /* 0x000fca0000010000 */
[----:B------:R-:W-:-:S07]  /*19f0*/  MOV R27, R25 ;  /* 0x00000019001b7202 */ /* 0x000fce0000000f00 */
[----:B------:R-:W-:Y:S05]  /*1a00*/  WARPSYNC.COLLECTIVE R12, `(.L_x_183) ;  /* 0x000000000c087348 */ /* 0x000fea0003c00000 */
[----:B------:R0:W1:Y:S02]  /*1a10*/  SHFL.BFLY P2, R17, R27, R14, R13 ;  /* 0x0c00000e1b117389 */ /* 0x000064000004000d */
[----:B01----:R-:W-:Y:S01]  /*1a20*/  ENDCOLLECTIVE ;  /* 0x000000000000791b */ /* 0x003fe20003800000 */
.L_x_183:
[----:B------:R-:W-:Y:S05]  /*1a30*/  BRA `(.L_x_184) ;  /* 0xfffffff400387947 */ /* 0x000fea000383ffff */
.L_x_185:
        /* <DEDUP_REMOVED lines=12> */
.L_x_2931:


//--------------------- .text._ZN10layer_norm31ln_parallel_residual_bwd_kernelINS_13Kernel_traitsI13__nv_bfloat16S2_S2_S2_fjLj4096ELj1ELj1ELj8ELj16ENS_18Kernel_traits_baseILj4096ES2_S2_S2_S2_fjLj256EEEEELb1ELb1ELb0EEEvNS_9BwdParamsE --------------------------
	.section	.text._ZN10layer_norm31ln_parallel_residual_bwd_kernelINS_13Kernel_traitsI13__nv_bfloat16S2_S2_S2_fjLj4096ELj1ELj1ELj8ELj16ENS_18Kernel_traits_baseILj4096ES2_S2_S2_S2_fjLj256EEEEELb1ELb1ELb0EEEvNS_9BwdParamsE,"ax",@progbits
	.align	128
        .global         _ZN10layer_norm31ln_parallel_residual_bwd_kernelINS_13Kernel_traitsI13__nv_bfloat16S2_S2_S2_fjLj4096ELj1ELj1ELj8ELj16ENS_18Kernel_traits_baseILj4096ES2_S2_S2_S2_fjLj256EEEEELb1ELb1ELb0EEEvNS_9BwdParamsE
        .type           _ZN10layer_norm31ln_parallel_residual_bwd_kernelINS_13Kernel_traitsI13__nv_bfloat16S2_S2_S2_fjLj4096ELj1ELj1ELj8ELj16ENS_18Kernel_traits_baseILj4096ES2_S2_S2_S2_fjLj256EEEEELb1ELb1ELb0EEEvNS_9BwdParamsE,@function
        .size           _ZN10layer_norm31ln_parallel_residual_bwd_kernelINS_13Kernel_traitsI13__nv_bfloat16S2_S2_S2_fjLj4096ELj1ELj1ELj8ELj16ENS_18Kernel_traits_baseILj4096ES2_S2_S2_S2_fjLj256EEEEELb1ELb1ELb0EEEvNS_9BwdParamsE,(.L_x_2932 - _ZN10layer_norm31ln_parallel_residual_bwd_kernelINS_13Kernel_traitsI13__nv_bfloat16S2_S2_S2_fjLj4096ELj1ELj1ELj8ELj16ENS_18Kernel_traits_baseILj4096ES2_S2_S2_S2_fjLj256EEEEELb1ELb1ELb0EEEvNS_9BwdParamsE)
        .other          _ZN10layer_norm31ln_parallel_residual_bwd_kernelINS_13Kernel_traitsI13__nv_bfloat16S2_S2_S2_fjLj4096ELj1ELj1ELj8ELj16ENS_18Kernel_traits_baseILj4096ES2_S2_S2_S2_fjLj256EEEEELb1ELb1ELb0EEEvNS_9BwdParamsE,@"STO_CUDA_ENTRY STV_DEFAULT"
_ZN10layer_norm31ln_parallel_residual_bwd_kernelINS_13Kernel_traitsI13__nv_bfloat16S2_S2_S2_fjLj4096ELj1ELj1ELj8ELj16ENS_18Kernel_traits_baseILj4096ES2_S2_S2_S2_fjLj256EEEEELb1ELb1ELb0EEEvNS_9BwdParamsE:
.text._ZN10layer_norm31ln_parallel_residual_bwd_kernelINS_13Kernel_traitsI13__nv_bfloat16S2_S2_S2_fjLj4096ELj1ELj1ELj8ELj16ENS_18Kernel_traits_baseILj4096ES2_S2_S2_S2_fjLj256EEEEELb1ELb1ELb0EEEvNS_9BwdParamsE:
[----:B------:R-:W-:Y:S01]  /*0000*/  LDC R1, c[0x0][0x28] ;  /* 0x00000a00ff017b82 */ /* 0x000fe20000000800 */
[----:B------:R-:W0:Y:S01]  /*0010*/  S2R R81, SR_TID.X ;  /* 0x0000000000517919 */ /* 0x000e220000002100 */
[----:B------:R-:W-:-:S06]  /*0020*/  ULDC UR4, c[0x0][0x218] ;  /* 0x0000860000047ab9 */ /* 0x000fcc0000000800 */
[----:B------:R-:W1:Y:S01]  /*0030*/  S2UR UR6, SR_CTAID.X ;  /* 0x00000000000679c3 */ /* 0x000e620000002500 */
[----:B------:R-:W-:Y:S01]  /*0040*/  IMAD.U32 R82, RZ, RZ, UR4 ;  /* 0x00000004ff527e24 */ /* 0x000fe2000f8e00ff */
[----:B------:R-:W-:Y:S01]  /*0050*/  ULDC.64 UR4, c[0x0][0x208] ;  /* 0x0000820000047ab9 */ /* 0x000fe20000000a00 */
[----:B------:R-:W-:Y:S01]  /*0060*/  ULDC UR7, c[0x0][0x214] ;  /* 0x0000850000077ab9 */ /* 0x000fe20000000800 */
[----:B------:R-:W-:Y:S01]  /*0070*/  ULDC UR22, c[0x0][0x218] ;  /* 0x0000860000167ab9 */ /* 0x000fe20000000800 */
        /* <DEDUP_REMOVED lines=42> */
[----:B-----5:R-:W-:Y:S01]  /*0320*/  @P0 PRMT R0, R12, 0x7632, R0 ;  /* 0x000076320c000816 */ /* 0x020fe20000000000 */
[----:B------:R-:W-:Y:S01]  /*0330*/  ULDC.U8 UR6, c[0x0][0x2a0] ;  /* 0x0000a80000067ab9 */ /* 0x000fe20000000000 */
[C---:B------:R-:W-:Y:S01]  /*0340*/  @P0 PRMT R2, R13.reuse, 0x7632, R2 ;  /* 0x000076320d020816 */ /* 0x040fe20000000002 */
[----:B------:R-:W-:Y:S01]  /*0350*/  IMAD.MOV.U32 R49, RZ, RZ, 0x1 ;  /* 0x00000001ff317424 */ /* 0x000fe200078e00ff */
[C---:B------:R-:W-:Y:S01]  /*0360*/  @P0 PRMT R3, R14.reuse, 0x7632, R3 ;  /* 0x000076320e030816 */ /* 0x040fe20000000003 */
[----:B------:R-:W-:Y:S01]  /*0370*/  IMAD.U32 R77, R13, 0x10000, RZ ;  /* 0x000100000d4d7824 */ /* 0x000fe200078e00ff */
[----:B------:R-:W-:Y:S01]  /*0380*/  @P0 PRMT R7, R15, 0x7632, R7 ;  /* 0x000076320f070816 */ /* 0x000fe20000000007 */
[----:B------:R-:W-:Y:S01]  /*0390*/  IMAD.U32 R76, R14, 0x10000, RZ ;  /* 0x000100000e4c7824 */ /* 0x000fe200078e00ff */
[C---:B------:R-:W-:Y:S01]  /*03a0*/  @P1 PRMT R6, R8.reuse, 0x7632, R6 ;  /* 0x0000763208061816 */ /* 0x040fe20000000006 */
[----:B------:R-:W-:Y:S01]  /*03b0*/  IMAD.U32 R14, R8, 0x10000, RZ ;  /* 0x00010000080e7824 */ /* 0x000fe200078e00ff */
[----:B------:R-:W-:Y:S01]  /*03c0*/  @P1 PRMT R4, R10, 0x7632, R4 ;  /* 0x000076320a041816 */ /* 0x000fe20000000004 */
[----:B------:R-:W-:Y:S01]  /*03d0*/  IMAD.U32 R13, R9, 0x10000, RZ ;  /* 0x00010000090d7824 */ /* 0x000fe200078e00ff */
[----:B------:R-:W-:Y:S01]  /*03e0*/  @P1 PRMT R48, R11, 0x7632, R48 ;  /* 0x000076320b301816 */ /* 0x000fe20000000030 */
[----:B------:R-:W-:Y:S01]  /*03f0*/  HFMA2.MMA R45, -RZ, RZ, 0, 0 ;  /* 0x00000000ff2d7435 */ /* 0x000fe200000001ff */
[----:B------:R-:W-:Y:S01]  /*0400*/  @P1 PRMT R5, R9, 0x7632, R5 ;  /* 0x0000763209051816 */ /* 0x000fe20000000005 */
[----:B------:R-:W-:Y:S01]  /*0410*/  IMAD.U32 R9, R2, 0x10000, RZ ;  /* 0x0001000002097824 */ /* 0x000fe200078e00ff */
[----:B------:R-:W-:Y:S01]  /*0420*/  ISETP.NE.AND P2, PT, RZ, UR6, PT ;  /* 0x00000006ff007c0c */ /* 0x000fe2000bf45270 */
        /* <DEDUP_REMOVED lines=9> */
[----:B------:R-:W-:Y:S01]  /*04c0*/  P2R R2, PR, RZ, 0x4 ;  /* 0x00000004ff027803 */ /* 0x000fe20000000000 */
[----:B------:R-:W-:Y:S01]  /*04d0*/  IMAD.U32 R3, R48, 0x10000, RZ ;  /* 0x0001000030037824 */ /* 0x000fe200078e00ff */
[----:B------:R-:W-:-:S02]  /*04e0*/  SHF.L.U32 R5, R5, 0x10, RZ ;  /* 0x0000001005057819 */ /* 0x000fc400000006ff */
[----:B------:R-:W-:-:S07]  /*04f0*/  PRMT R0, R49, 0x7610, R0 ;  /* 0x0000761031007816 */ /* 0x000fce0000000000 */
.L_x_196:
[----:B01----:R-:W0:Y:S01]  /*0500*/  LDC.64 R64, c[0x0][0x250] ;  /* 0x00009400ff407b82 */ /* 0x003e220000000a00 */
[----:B------:R-:W-:Y:S01]  /*0510*/  ISETP.NE.AND P6, PT, R2, RZ, PT ;  /* 0x000000ff0200720c */ /* 0x000fe20003fc5270 */
[----:B0-----:R-:W-:-:S06]  /*0520*/  IMAD.WIDE R66, R79, 0x4, R64 ;  /* 0x000000044f427825 */ /* 0x001fcc00078e0240 */
[----:B------:R-:W0:Y:S01]  /*0530*/  LDC.64 R64, c[0x0][0x258] ;  /* 0x00009600ff407b82 */ /* 0x000e220000000a00 */
[----:B------:R-:W2:Y:S01]  /*0540*/  LDG.E R66, desc[UR4][R66.64] ;  /* 0x0000000442427981 */ /* 0x000ea2000c1e1900 */
[----:B0-----:R-:W-:-:S05]  /*0550*/  IMAD.WIDE R64, R79, 0x4, R64 ;  /* 0x000000044f407825 */ /* 0x001fca00078e0240 */
[----:B-----5:R0:W5:Y:S01]  /*0560*/  LDG.E R83, desc[UR4][R64.64] ;  /* 0x0000000440537981 */ /* 0x020162000c1e1900 */
[----:B------:R-:W-:Y:S01]  /*0570*/  MOV R82, UR22 ;  /* 0x0000001600527c02 */ /* 0x000fe20008000f00 */
[----:B------:R-:W-:Y:S01]  /*0580*/  BSSY B0, `(.L_x_187) ;  /* 0x0000072000007945 */ /* 0x000fe20003800000 */
[----:B------:R-:W-:Y:S01]  /*0590*/  LOP3.LUT P2, RZ, R0, 0xff, RZ, 0xc0, !PT ;  /* 0x000000ff00ff7812 */ /* 0x000fe2000784c0ff */
[----:B------:R-:W-:Y:S02]  /*05a0*/  IMAD.MOV.U32 R75, RZ, RZ, RZ ;  /* 0x000000ffff4b7224 */ /* 0x000fe400078e00ff */
[----:B------:R-:W-:Y:S02]  /*05b0*/  IMAD R68, R79, R82, RZ ;  /* 0x000000524f447224 */ /* 0x000fe400078e02ff */
[----:B------:R-:W-:-:S03]  /*05c0*/  IMAD.MOV.U32 R124, RZ, RZ, RZ ;  /* 0x000000ffff7c7224 */ /* 0x000fc600078e00ff */
[----:B------:R-:W-:-:S04]  /*05d0*/  SHF.R.S32.HI R69, RZ, 0x1f, R68 ;  /* 0x0000001fff457819 */ /* 0x000fc80000011444 */
[----:B------:R-:W-:-:S04]  /*05e0*/  LEA.HI R69, R69, R68, RZ, 0x3 ;  /* 0x0000004445457211 */ /* 0x000fc800078f18ff */
[----:B------:R-:W-:-:S04]  /*05f0*/  LEA.HI.SX32 R0, R69, R80, 0x1d ;  /* 0x0000005045007211 */ /* 0x000fc800078feaff */
[----:B------:R-:W-:Y:S02]  /*0600*/  MOV R125, R0 ;  /* 0x00000000007d7202 */ /* 0x000fe40000000f00 */
        /* <DEDUP_REMOVED lines=8> */
[C---:B------:R-:W-:Y:S01]  /*0690*/  IMAD.SHL.U32 R75, R0.reuse, 0x8, RZ ;  /* 0x00000008004b7824 */ /* 0x040fe200078e00ff */
[----:B------:R-:W-:Y:S02]  /*06a0*/  SHF.L.U64.HI R102, R0, 0x3, RZ ;  /* 0x0000000300667819 */ /* 0x000fe400000102ff */
[----:B------:R-:W-:Y:S02]  /*06b0*/  ISETP.NE.U32.AND P3, PT, RZ, UR16, PT ;  /* 0x00000010ff007c0c */ /* 0x000fe4000bf65070 */
[----:B------:R-:W-:Y:S02]  /*06c0*/  IADD3 R122, P5, R75, UR14, RZ ;  /* 0x0000000e4b7a7c10 */ /* 0x000fe4000ffbe0ff */
[----:B------:R-:W-:Y:S02]  /*06d0*/  ISETP.NE.AND.EX P3, PT, RZ, UR17, PT, P3 ;  /* 0x00000011ff007c0c */ /* 0x000fe4000bf65330 */
[----:B------:R-:W-:-:S02]  /*06e0*/  IADD3.X R123, R102, UR15, RZ, P5, !PT ;  /* 0x0000000f667b7c10 */ /* 0x000fc4000affe4ff */
[----:B------:R-:W-:-:S04]  /*06f0*/  ISETP.NE.U32.AND P4, PT, RZ, UR10, PT ;  /* 0x0000000aff007c0c */ /* 0x000fc8000bf85070 */
[----:B------:R-:W5:Y:S01]  /*0700*/  LDG.E.64 R122, desc[UR4][R122.64] ;  /* 0x000000047a7a7981 */ /* 0x000f62000c1e1b00 */
[----:B------:R-:W-:-:S04]  /*0710*/  ISETP.NE.AND.EX P4, PT, RZ, UR11, PT, P4 ;  /* 0x0000000bff007c0c */ /* 0x000fc8000bf85340 */
[----:B------:R-:W0:Y:S02]  /*0720*/  @P3 LDC.64 R72, c[0x0][0x248] ;  /* 0x00009200ff483b82 */ /* 0x000e240000000a00 */
[----:B0-----:R-:W-:-:S05]  /*0730*/  @P3 IADD3 R72, P5, R75, R72, RZ ;  /* 0x000000484b483210 */ /* 0x001fca0007fbe0ff */
[----:B------:R-:W-:Y:S02]  /*0740*/  @P3 IMAD.X R73, R102, 0x1, R73, P5 ;  /* 0x0000000166493824 */ /* 0x000fe400028e0649 */
[----:B------:R-:W-:-:S04]  /*0750*/  @P4 LEA R102, P5, R0, UR10, 0x4 ;  /* 0x0000000a00664c11 */ /* 0x000fc8000f8a20ff */
[C---:B------:R-:W-:Y:S01]  /*0760*/  @P4 LEA.HI.X R103, R0.reuse, UR11, RZ, 0x4, P5 ;  /* 0x0000000b00674c11 */ /* 0x040fe2000a8f24ff */
[----:B------:R0:W5:Y:S04]  /*0770*/  @P3 LDG.E.64 R118, desc[UR4][R72.64] ;  /* 0x0000000448763981 */ /* 0x000168000c1e1b00 */
[----:B------:R1:W5:Y:S01]  /*0780*/  @P4 LDG.E.128 R48, desc[UR4][R102.64] ;  /* 0x0000000466304981 */ /* 0x000362000c1e1d00 */
[----:B------:R-:W-:Y:S01]  /*0790*/  VIADD R125, R0, 0x100 ;  /* 0x00000100007d7836 */ /* 0x000fe20000000000 */
[C---:B--2---:R-:W-:Y:S02]  /*07a0*/  SHF.L.U32 R101, R64.reuse, 0x10, RZ ;  /* 0x0000001040657819 */ /* 0x044fe400000006ff */
[----:B------:R-:W-:Y:S01]  /*07b0*/  PRMT R99, R64, 0x7632, R99 ;  /* 0x0000763240637816 */ /* 0x000fe20000000063 */
[----:B------:R-:W-:-:S02]  /*07c0*/  IMAD.U32 R105, R65, 0x10000, RZ ;  /* 0x0001000041697824 */ /* 0x000fc400078e00ff */
[C---:B------:R-:W-:Y:S02]  /*07d0*/  FADD.FTZ R64, -R74.reuse, R101 ;  /* 0x000000654a407221 */ /* 0x040fe40000010100 */
[----:B------:R-:W-:Y:S02]  /*07e0*/  IMAD.U32 R99, R99, 0x10000, RZ ;  /* 0x0001000063637824 */ /* 0x000fe400078e00ff */
[----:B-----5:R-:W-:Y:S01]  /*07f0*/  FMUL.FTZ R115, R83, R64 ;  /* 0x0000004053737220 */ /* 0x020fe20000410000 */
[----:B------:R-:W-:Y:S01]  /*0800*/  FADD.FTZ R64, -R74, R105 ;  /* 0x000000694a407221 */ /* 0x000fe20000010100 */
[----:B------:R-:W-:Y:S01]  /*0810*/  IMAD.U32 R107, R66, 0x10000, RZ ;  /* 0x00010000426b7824 */ /* 0x000fe200078e00ff */
[----:B------:R-:W-:Y:S01]  /*0820*/  PRMT R75, R65, 0x7632, R75 ;  /* 0x00007632414b7816 */ /* 0x000fe2000000004b */
[----:B------:R-:W-:Y:S01]  /*0830*/  FADD.FTZ R114, -R74, R99 ;  /* 0x000000634a727221 */ /* 0x000fe20000010100 */
[----:B------:R-:W-:Y:S01]  /*0840*/  PRMT R65, R66, 0x7632, R65 ;  /* 0x0000763242417816 */ /* 0x000fe20000000041 */
[----:B------:R-:W-:Y:S01]  /*0850*/  FMUL.FTZ R111, R83, R64 ;  /* 0x00000040536f7220 */ /* 0x000fe20000410000 */
[----:B------:R-:W-:-:S02]  /*0860*/  PRMT R66, R67, 0x7632, R66 ;  /* 0x0000763243427816 */ /* 0x000fc40000000042 */
[C---:B---3--:R-:W-:Y:S01]  /*0870*/  PRMT R112, R68.reuse, 0x7632, R112 ;  /* 0x0000763244707816 */ /* 0x048fe20000000070 */
[----:B------:R-:W-:Y:S02]  /*0880*/  IMAD.U32 R113, R68, 0x10000, RZ ;  /* 0x0001000044717824 */ /* 0x000fe400078e00ff */
[----:B------:R-:W-:Y:S01]  /*0890*/  FADD.FTZ R64, -R74, R107 ;  /* 0x0000006b4a407221 */ /* 0x000fe20000010100 */
[----:B------:R-:W-:Y:S01]  /*08a0*/  SHF.L.U32 R67, R67, 0x10, RZ ;  /* 0x0000001043437819 */ /* 0x000fe200000006ff */
[----:B------:R-:W-:Y:S01]  /*08b0*/  IMAD.U32 R75, R75, 0x10000, RZ ;  /* 0x000100004b4b7824 */ /* 0x000fe200078e00ff */
[----:B------:R-:W-:Y:S01]  /*08c0*/  PRMT R108, R69, 0x7632, R108 ;  /* 0x00007632456c7816 */ /* 0x000fe2000000006c */
[----:B------:R-:W-:Y:S02]  /*08d0*/  IMAD.U32 R112, R112, 0x10000, RZ ;  /* 0x0001000070707824 */ /* 0x000fe400078e00ff */
[----:B------:R-:W-:Y:S01]  /*08e0*/  FADD.FTZ R28, R28, R113 ;  /* 0x000000711c1c7221 */ /* 0x000fe20000010000 */
[-C--:B------:R-:W-:Y:S01]  /*08f0*/  FFMA.FTZ R44, R115, R113.reuse, R44 ;  /* 0x00000071732c7223 */ /* 0x080fe2000001002c */
[----:B------:R-:W-:Y:S01]  /*0900*/  FMUL.FTZ R114, R83, R114 ;  /* 0x0000007253727220 */ /* 0x000fe20000410000 */
[----:B------:R-:W-:Y:S01]  /*0910*/  IMAD.U32 R69, R69, 0x10000, RZ ;  /* 0x0001000045457824 */ /* 0x000fe200078e00ff */
[----:B0-----:R-:W-:Y:S01]  /*0920*/  SHF.L.U32 R73, R70, 0x10, RZ ;  /* 0x0000001046497819 */ /* 0x001fe200000006ff */
[----:B------:R-:W-:Y:S01]  /*0930*/  FMUL.FTZ R113, R78, R113 ;  /* 0x000000714e717220 */ /* 0x000fe20000410000 */
[----:B------:R-:W-:Y:S01]  /*0940*/  FMUL.FTZ R107, R83, R64 ;  /* 0x00000040536b7220 */ /* 0x000fe20000410000 */
[----:B-1----:R-:W-:Y:S01]  /*0950*/  PRMT R103, R70, 0x7632, R103 ;  /* 0x0000763246677816 */ /* 0x002fe20000000067 */
[C---:B------:R-:W-:Y:S01]  /*0960*/  FADD.FTZ R70, -R74.reuse, R67 ;  /* 0x000000434a467221 */ /* 0x040fe20000010100 */
[----:B------:R-:W-:Y:S01]  /*0970*/  FADD.FTZ R110, -R74, R75 ;  /* 0x0000004b4a6e7221 */ /* 0x000fe20000010100 */
[----:B------:R-:W-:Y:S01]  /*0980*/  FADD.FTZ R29, R29, R112 ;  /* 0x000000701d1d7221 */ /* 0x000fe20000010000 */
[-C--:B------:R-:W-:Y:S01]  /*0990*/  FFMA.FTZ R45, R114, R112.reuse, R45 ;  /* 0x00000070722d7223 */ /* 0x080fe2000001002d */
[----:B------:R-:W-:Y:S01]  /*09a0*/  PRMT R68, R71, 0x7632, R68 ;  /* 0x0000763247447816 */ /* 0x000fe20000000044 */
[----:B------:R-:W-:Y:S01]  /*09b0*/  FADD.FTZ R30, R30, R69 ;  /* 0x000000451e1e7221 */ /* 0x000fe20000010000 */
[-C--:B------:R-:W-:Y:S01]  /*09c0*/  FFMA.FTZ R46, R111, R69.reuse, R46 ;  /* 0x000000456f2e7223 */ /* 0x080fe2000001002e */
[----:B------:R-:W-:Y:S01]  /*09d0*/  FMUL.FTZ R109, R77, R69 ;  /* 0x000000454d6d7220 */ /* 0x000fe20000410000 */
[----:B------:R-:W-:Y:S01]  /*09e0*/  FMUL.FTZ R112, R10, R112 ;  /* 0x000000700a707220 */ /* 0x000fe20000410000 */
[----:B------:R-:W-:Y:S01]  /*09f0*/  FADD.FTZ R67, RZ, R113 ;  /* 0x00000071ff437221 */ /* 0x000fe20000010000 */
[----:B------:R-:W-:Y:S01]  /*0a00*/  FADD.FTZ R24, R24, R73 ;  /* 0x0000004918187221 */ /* 0x000fe20000010000 */
[-C--:B------:R-:W-:Y:S01]  /*0a10*/  FFMA.FTZ R40, R107, R73.reuse, R40 ;  /* 0x000000496b287223 */ /* 0x080fe20000010028 */
[----:B------:R-:W-:Y:S01]  /*0a20*/  FMUL.FTZ R105, R76, R73 ;  /* 0x000000494c697220 */ /* 0x000fe20000410000 */
[----:B------:R-:W-:Y:S01]  /*0a30*/  FFMA.FTZ R69, R115, R113, RZ ;  /* 0x0000007173457223 */ /* 0x000fe200000100ff */
[----:B------:R-:W-:Y:S01]  /*0a40*/  SHF.L.U32 R108, R108, 0x10, RZ ;  /* 0x000000106c6c7819 */ /* 0x000fe200000006ff */
[----:B------:R-:W-:Y:S01]  /*0a50*/  IMAD.U32 R73, R65, 0x10000, RZ ;  /* 0x0001000041497824 */ /* 0x000fe200078e00ff */
[----:B------:R-:W-:Y:S01]  /*0a60*/  SHF.L.U32 R65, R66, 0x10, RZ ;  /* 0x0000001042417819 */ /* 0x000fe200000006ff */
[----:B------:R-:W-:Y:S01]  /*0a70*/  FMUL.FTZ R110, R83, R110 ;  /* 0x0000006e536e7220 */ /* 0x000fe20000410000 */
[----:B------:R-:W-:Y:S01]  /*0a80*/  SHF.L.U32 R64, R68, 0x10, RZ ;  /* 0x0000001044407819 */ /* 0x000fe200000006ff */
[----:B------:R-:W-:Y:S01]  /*0a90*/  FADD.FTZ R66, R67, R112 ;  /* 0x0000007043427221 */ /* 0x000fe20000010000 */
[----:B------:R-:W-:Y:S01]  /*0aa0*/  FFMA.FTZ R68, R114, R112, R69 ;  /* 0x0000007072447223 */ /* 0x000fe20000010045 */
[----:B------:R-:W-:Y:S01]  /*0ab0*/  FADD.FTZ R31, R31, R108 ;  /* 0x0000006c1f1f7221 */ /* 0x000fe20000010000 */
[-C--:B------:R-:W-:Y:S01]  /*0ac0*/  FFMA.FTZ R47, R110, R108.reuse, R47 ;  /* 0x0000006c6e2f7223 */ /* 0x080fe2000001002f */
[----:B------:R-:W-:Y:S01]  /*0ad0*/  FADD.FTZ R106, -R74, R73 ;  /* 0x000000494a6a7221 */ /* 0x000fe20000010100 */
[----:B------:R-:W-:Y:S01]  /*0ae0*/  FMUL.FTZ R108, R9, R108 ;  /* 0x0000006c096c7220 */ /* 0x000fe20000410000 */
[----:B------:R-:W-:Y:S01]  /*0af0*/  FADD.FTZ R67, R66, R109 ;  /* 0x0000006d42437221 */ /* 0x000fe20000010000 */
[----:B------:R-:W-:Y:S01]  /*0b00*/  FFMA.FTZ R69, R111, R109, R68 ;  /* 0x0000006d6f457223 */ /* 0x000fe20000010044 */
[----:B------:R-:W-:-:S02]  /*0b10*/  IMAD.U32 R103, R103, 0x10000, RZ ;  /* 0x0001000067677824 */ /* 0x000fc400078e00ff */
[----:B------:R-:W-:Y:S01]  /*0b20*/  FMUL.FTZ R106, R83, R106 ;  /* 0x0000006a536a7220 */ /* 0x000fe20000410000 */
[----:B------:R-:W-:Y:S01]  /*0b30*/  FADD.FTZ R66, R67, R108 ;  /* 0x0000006c43427221 */ /* 0x000fe20000010000 */
[----:B------:R-:W-:Y:S01]  /*0b40*/  FFMA.FTZ R68, R110, R108, R69 ;  /* 0x0000006c6e447223 */ /* 0x000fe20000010045 */
[----:B------:R-:W-:Y:S01]  /*0b50*/  FADD.FTZ R25, R25, R103 ;  /* 0x0000006719197221 */ /* 0x000fe20000010000 */
[-C--:B------:R-:W-:Y:S01]  /*0b60*/  FFMA.FTZ R41, R106, R103.reuse, R41 ;  /* 0x000000676a297223 */ /* 0x080fe20000010029 */
[----:B------:R-:W-:Y:S01]  /*0b70*/  FMUL.FTZ R103, R8, R103 ;  /* 0x0000006708677220 */ /* 0x000fe20000410000 */
[----:B------:R-:W-:Y:S01]  /*0b80*/  FADD.FTZ R66, R66, R105 ;  /* 0x0000006942427221 */ /* 0x000fe20000010000 */
[----:B------:R-:W-:Y:S02]  /*0b90*/  IMAD.U32 R71, R71, 0x10000, RZ ;  /* 0x0001000047477824 */ /* 0x000fe400078e00ff */
[----:B------:R-:W-:Y:S01]  /*0ba0*/  FFMA.FTZ R67, R107, R105, R68 ;  /* 0x000000696b437223 */ /* 0x000fe20000010044 */
[----:B------:R-:W-:Y:S01]  /*0bb0*/  FADD.FTZ R104, -R74, R65 ;  /* 0x000000414a687221 */ /* 0x000fe20000010100 */
[----:B------:R-:W-:Y:S01]  /*0bc0*/  FADD.FTZ R65, R66, R103 ;  /* 0x0000006742417221 */ /* 0x000fe20000010000 */
[----:B------:R-:W-:Y:S01]  /*0bd0*/  FMUL.FTZ R99, R83, R70 ;  /* 0x0000004653637220 */ /* 0x000fe20000410000 */
[----:B------:R-:W-:Y:S01]  /*0be0*/  FMUL.FTZ R102, R15, R71 ;  /* 0x000000470f667220 */ /* 0x000fe20000410000 */
[----:B------:R-:W-:Y:S01]  /*0bf0*/  FFMA.FTZ R66, R106, R103, R67 ;  /* 0x000000676a427223 */ /* 0x000fe20000010043 */
[----:B------:R-:W-:Y:S01]  /*0c00*/  FMUL.FTZ R104, R83, R104 ;  /* 0x0000006853687220 */ /* 0x000fe20000410000 */
[----:B------:R-:W-:Y:S01]  /*0c10*/  FMUL.FTZ R101, R7, R64 ;  /* 0x0000004007657220 */ /* 0x000fe20000410000 */
[----:B------:R-:W-:Y:S01]  /*0c20*/  FADD.FTZ R68, R65, R102 ;  /* 0x0000006641447221 */ /* 0x000fe20000010000 */
[C---:B------:R-:W-:Y:S01]  /*0c30*/  FFMA.FTZ R66, R99.reuse, R102, R66 ;  /* 0x0000006663427223 */ /* 0x040fe20000010042 */
[----:B------:R-:W-:Y:S01]  /*0c40*/  FADD.FTZ R26, R26, R71 ;  /* 0x000000471a1a7221 */ /* 0x000fe20000010000 */
[----:B------:R-:W-:Y:S01]  /*0c50*/  FFMA.FTZ R42, R99, R71, R42 ;  /* 0x00000047632a7223 */ /* 0x000fe2000001002a */
[----:B------:R-:W-:Y:S01]  /*0c60*/  FADD.FTZ R27, R27, R64 ;  /* 0x000000401b1b7221 */ /* 0x000fe20000010000 */
[----:B------:R-:W-:Y:S01]  /*0c70*/  FFMA.FTZ R43, R104, R64, R43 ;  /* 0x00000040682b7223 */ /* 0x000fe2000001002b */
[----:B------:R-:W-:Y:S01]  /*0c80*/  FADD.FTZ R75, R68, R101 ;  /* 0x00000065444b7221 */ /* 0x000fe20000010000 */
[----:B------:R-:W-:-:S07]  /*0c90*/  FFMA.FTZ R124, R104, R101, R66 ;  /* 0x00000065687c7223 */ /* 0x000fce0000010042 */
.L_x_188:
[----:B------:R-:W-:Y:S05]  /*0ca0*/  BSYNC B0 ;  /* 0x0000000000007941 */ /* 0x000fea0003800000 */
.L_x_187:
        /* <DEDUP_REMOVED lines=8> */
[----:B------:R-:W-:Y:S01]  /*0d30*/  ISETP.NE.U32.AND P4, PT, RZ, UR10, PT ;  /* 0x0000000aff007c0c */ /* 0x000fe2000bf85070 */
[----:B------:R-:W-:Y:S01]  /*0d40*/  IMAD.SHL.U32 R87, R125, 0x8, RZ ;  /* 0x000000087d577824 */ /* 0x000fe200078e00ff */
[----:B------:R-:W-:Y:S02]  /*0d50*/  SHF.R.U32.HI R86, RZ, 0x1d, R125 ;  /* 0x0000001dff567819 */ /* 0x000fe4000001167d */
[----:B------:R-:W-:Y:S02]  /*0d60*/  ISETP.NE.AND.EX P4, PT, RZ, UR11, PT, P4 ;  /* 0x0000000bff007c0c */ /* 0x000fe4000bf85340 */
[----:B------:R-:W-:-:S04]  /*0d70*/  ISETP.NE.U32.AND P3, PT, RZ, UR16, PT ;  /* 0x00000010ff007c0c */ /* 0x000fc8000bf65070 */
[----:B------:R-:W-:-:S07]  /*0d80*/  ISETP.NE.AND.EX P3, PT, RZ, UR17, PT, P3 ;  /* 0x00000011ff007c0c */ /* 0x000fce000bf65330 */
[----:B------:R-:W-:-:S04]  /*0d90*/  @P4 LEA R84, P5, R125, UR10, 0x4 ;  /* 0x0000000a7d544c11 */ /* 0x000fc8000f8a20ff */
[----:B------:R-:W-:Y:S02]  /*0da0*/  @P4 LEA.HI.X R85, R125, UR11, RZ, 0x4, P5 ;  /* 0x0000000b7d554c11 */ /* 0x000fe4000a8f24ff */
[----:B------:R-:W-:Y:S01]  /*0db0*/  IADD3 R120, P5, R87, UR14, RZ ;  /* 0x0000000e57787c10 */ /* 0x000fe2000ffbe0ff */
[----:B------:R-:W0:Y:S02]  /*0dc0*/  @P3 LDC.64 R72, c[0x0][0x248] ;  /* 0x00009200ff483b82 */ /* 0x000e240000000a00 */
[----:B------:R-:W5:Y:S01]  /*0dd0*/  @P4 LDG.E.128 R52, desc[UR4][R84.64] ;  /* 0x0000000454344981 */ /* 0x000f62000c1e1d00 */
[----:B------:R-:W-:-:S06]  /*0de0*/  IADD3.X R121, R86, UR15, RZ, P5, !PT ;  /* 0x0000000f56797c10 */ /* 0x000fcc000affe4ff */
[----:B------:R-:W5:Y:S01]  /*0df0*/  LDG.E.64 R120, desc[UR4][R120.64] ;  /* 0x0000000478787981 */ /* 0x000f62000c1e1b00 */
[----:B0-----:R-:W-:-:S04]  /*0e00*/  @P3 IADD3 R72, P5, R87, R72, RZ ;  /* 0x0000004857483210 */ /* 0x001fc80007fbe0ff */
[----:B------:R-:W-:-:S05]  /*0e10*/  @P3 IADD3.X R73, R86, R73, RZ, P5, !PT ;  /* 0x0000004956493210 */ /* 0x000fca0002ffe4ff */
[----:B------:R0:W5:Y:S01]  /*0e20*/  @P3 LDG.E.64 R116, desc[UR4][R72.64] ;  /* 0x0000000448743981 */ /* 0x000162000c1e1b00 */
[C---:B--2---:R-:W-:Y:S01]  /*0e30*/  PRMT R87, R64.reuse, 0x7632, R87 ;  /* 0x0000763240577816 */ /* 0x044fe20000000057 */
[----:B------:R-:W-:Y:S01]  /*0e40*/  IMAD.U32 R89, R64, 0x10000, RZ ;  /* 0x0001000040597824 */ /* 0x000fe200078e00ff */
[C---:B------:R-:W-:Y:S02]  /*0e50*/  PRMT R64, R65.reuse, 0x7632, R64 ;  /* 0x0000763241407816 */ /* 0x040fe40000000040 */
[----:B------:R-:W-:Y:S02]  /*0e60*/  SHF.L.U32 R65, R65, 0x10, RZ ;  /* 0x0000001041417819 */ /* 0x000fe400000006ff */
[----:B------:R-:W-:-:S03]  /*0e70*/  PRMT R88, R66, 0x7632, R88 ;  /* 0x0000763242587816 */ /* 0x000fc60000000058 */
[----:B0-----:R-:W-:Y:S01]  /*0e80*/  FADD.FTZ R72, -R74, R65 ;  /* 0x000000414a487221 */ /* 0x001fe20000010100 */
[----:B------:R-:W-:Y:S02]  /*0e90*/  SHF.L.U32 R65, R64, 0x10, RZ ;  /* 0x0000001040417819 */ /* 0x000fe400000006ff */
[C---:B------:R-:W-:Y:S02]  /*0ea0*/  PRMT R90, R67.reuse, 0x7632, R90 ;  /* 0x00007632435a7816 */ /* 0x040fe4000000005a */
[----:B------:R-:W-:Y:S01]  /*0eb0*/  SHF.L.U32 R93, R67, 0x10, RZ ;  /* 0x00000010435d7819 */ /* 0x000fe200000006ff */
[----:B------:R-:W-:Y:S02]  /*0ec0*/  IMAD.U32 R67, R88, 0x10000, RZ ;  /* 0x0001000058437824 */ /* 0x000fe400078e00ff */
[----:B------:R-:W-:Y:S02]  /*0ed0*/  IMAD.U32 R87, R87, 0x10000, RZ ;  /* 0x0001000057577824 */ /* 0x000fe400078e00ff */
[----:B------:R-:W-:Y:S01]  /*0ee0*/  FADD.FTZ R92, -R74, R65 ;  /* 0x000000414a5c7221 */ /* 0x000fe20000010100 */
[----:B------:R-:W-:Y:S01]  /*0ef0*/  SHF.L.U32 R73, R90, 0x10, RZ ;  /* 0x000000105a497819 */ /* 0x000fe200000006ff */
[----:B------:R-:W-:Y:S01]  /*0f00*/  FADD.FTZ R94, -R74, R67 ;  /* 0x000000434a5e7221 */ /* 0x000fe20000010100 */
[----:B---3--:R-:W-:Y:S01]  /*0f10*/  PRMT R65, R68, 0x7632, R65 ;  /* 0x0000763244417816 */ /* 0x008fe20000000041 */
[----:B------:R-:W-:Y:S01]  /*0f20*/  FADD.FTZ R90, -R74, R87 ;  /* 0x000000574a5a7221 */ /* 0x000fe20000010100 */
[----:B------:R-:W-:-:S02]  /*0f30*/  IMAD.U32 R67, R68, 0x10000, RZ ;  /* 0x0001000044437824 */ /* 0x000fc400078e00ff */
[----:B------:R-:W-:Y:S01]  /*0f40*/  FADD.FTZ R86, -R74, R89 ;  /* 0x000000594a567221 */ /* 0x000fe20000010100 */
[----:B------:R-:W-:Y:S01]  /*0f50*/  IMAD.U32 R91, R66, 0x10000, RZ ;  /* 0x00010000425b7824 */ /* 0x000fe200078e00ff */
[----:B------:R-:W-:Y:S01]  /*0f60*/  PRMT R68, R69, 0x7632, R68 ;  /* 0x0000763245447816 */ /* 0x000fe20000000044 */
[----:B------:R-:W-:Y:S02]  /*0f70*/  IMAD.U32 R65, R65, 0x10000, RZ ;  /* 0x0001000041417824 */ /* 0x000fe400078e00ff */
[----:B------:R-:W-:Y:S01]  /*0f80*/  FMUL.FTZ R84, R14, R67 ;  /* 0x000000430e547220 */ /* 0x000fe20000410000 */
[C---:B-----5:R-:W-:Y:S01]  /*0f90*/  FMUL.FTZ R90, R83.reuse, R90 ;  /* 0x0000005a535a7220 */ /* 0x060fe20000410000 */
[----:B------:R-:W-:Y:S01]  /*0fa0*/  FADD.FTZ R100, -R74, R73 ;  /* 0x000000494a647221 */ /* 0x000fe20000010100 */
[----:B------:R-:W-:Y:S01]  /*0fb0*/  FMUL.FTZ R85, R83, R86 ;  /* 0x0000005653557220 */ /* 0x000fe20000410000 */
[C---:B------:R-:W-:Y:S01]  /*0fc0*/  PRMT R97, R70.reuse, 0x7632, R97 ;  /* 0x0000763246617816 */ /* 0x040fe20000000061 */
[----:B------:R-:W-:-:S02]  /*0fd0*/  IMAD.U32 R73, R70, 0x10000, RZ ;  /* 0x0001000046497824 */ /* 0x000fc400078e00ff */
[----:B------:R-:W-:Y:S01]  /*0fe0*/  FADD.FTZ R66, -R74, R91 ;  /* 0x0000005b4a427221 */ /* 0x000fe20000010100 */
[----:B------:R-:W-:Y:S01]  /*0ff0*/  SHF.L.U32 R70, R68, 0x10, RZ ;  /* 0x0000001044467819 */ /* 0x000fe200000006ff */
[----:B------:R-:W-:Y:S01]  /*1000*/  FADD.FTZ R68, R75, R84 ;  /* 0x000000544b447221 */ /* 0x000fe20000010000 */
[----:B------:R-:W-:Y:S01]  /*1010*/  SHF.L.U32 R69, R69, 0x10, RZ ;  /* 0x0000001045457819 */ /* 0x000fe200000006ff */
[----:B------:R-:W-:Y:S01]  /*1020*/  FADD.FTZ R21, R21, R65 ;  /* 0x0000004115157221 */ /* 0x000fe20000010000 */
[-C--:B------:R-:W-:Y:S01]  /*1030*/  FFMA.FTZ R37, R90, R65.reuse, R37 ;  /* 0x000000415a257223 */ /* 0x080fe20000010025 */
[----:B------:R-:W-:Y:S01]  /*1040*/  FMUL.FTZ R91, R6, R65 ;  /* 0x00000041065b7220 */ /* 0x000fe20000410000 */
[C---:B------:R-:W-:Y:S01]  /*1050*/  FFMA.FTZ R65, R85.reuse, R84, R124 ;  /* 0x0000005455417223 */ /* 0x040fe2000001007c */
[----:B------:R-:W-:Y:S01]  /*1060*/  FADD.FTZ R20, R20, R67 ;  /* 0x0000004314147221 */ /* 0x000fe20000010000 */
[----:B------:R-:W-:Y:S01]  /*1070*/  FFMA.FTZ R36, R85, R67, R36 ;  /* 0x0000004355247223 */ /* 0x000fe20000010024 */
[C---:B------:R-:W-:Y:S01]  /*1080*/  FMUL.FTZ R92, R83.reuse, R92 ;  /* 0x0000005c535c7220 */ /* 0x040fe20000410000 */
[----:B------:R-:W-:Y:S01]  /*1090*/  FADD.FTZ R67, R68, R91 ;  /* 0x0000005b44437221 */ /* 0x000fe20000010000 */
[----:B------:R-:W-:Y:S01]  /*10a0*/  FMUL.FTZ R87, R83, R72 ;  /* 0x0000004853577220 */ /* 0x000fe20000410000 */
[----:B------:R-:W-:Y:S01]  /*10b0*/  FMUL.FTZ R86, R13, R69 ;  /* 0x000000450d567220 */ /* 0x000fe20000410000 */
[----:B------:R-:W-:Y:S01]  /*10c0*/  FFMA.FTZ R68, R90, R91, R65 ;  /* 0x0000005b5a447223 */ /* 0x000fe20000010041 */
[----:B------:R-:W-:Y:S01]  /*10d0*/  FADD.FTZ R64, -R74, R93 ;  /* 0x0000005d4a407221 */ /* 0x000fe20000010100 */
[----:B------:R-:W-:Y:S01]  /*10e0*/  FADD.FTZ R23, R23, R70 ;  /* 0x0000004617177221 */ /* 0x000fe20000010000 */
[-C--:B------:R-:W-:Y:S01]  /*10f0*/  FFMA.FTZ R39, R92, R70.reuse, R39 ;  /* 0x000000465c277223 */ /* 0x080fe20000010027 */
[----:B------:R-:W-:Y:S01]  /*1100*/  FMUL.FTZ R93, R5, R70 ;  /* 0x00000046055d7220 */ /* 0x000fe20000410000 */
[----:B------:R-:W-:Y:S01]  /*1110*/  FADD.FTZ R70, R67, R86 ;  /* 0x0000005643467221 */ /* 0x000fe20000010000 */
[----:B------:R-:W-:Y:S01]  /*1120*/  FFMA.FTZ R65, R87, R86, R68 ;  /* 0x0000005657417223 */ /* 0x000fe20000010044 */
[----:B------:R-:W-:-:S02]  /*1130*/  IMAD.U32 R97, R97, 0x10000, RZ ;  /* 0x0001000061617824 */ /* 0x000fc400078e00ff */
[C---:B------:R-:W-:Y:S01]  /*1140*/  FMUL.FTZ R94, R83.reuse, R94 ;  /* 0x0000005e535e7220 */ /* 0x040fe20000410000 */
[C---:B------:R-:W-:Y:S01]  /*1150*/  FMUL.FTZ R95, R83.reuse, R64 ;  /* 0x00000040535f7220 */ /* 0x040fe20000410000 */
[----:B------:R-:W-:Y:S01]  /*1160*/  FMUL.FTZ R89, R83, R66 ;  /* 0x0000004253597220 */ /* 0x000fe20000410000 */
[----:B------:R-:W-:Y:S01]  /*1170*/  FMUL.FTZ R88, R12, R73 ;  /* 0x000000490c587220 */ /* 0x000fe20000410000 */
[----:B------:R-:W-:Y:S01]  /*1180*/  FADD.FTZ R67, R70, R93 ;  /* 0x0000005d46437221 */ /* 0x000fe20000010000 */
        /* <DEDUP_REMOVED lines=25> */
[----:B------:R-:W-:-:S07]  /*1320*/  FFMA.FTZ R124, R100, R98, R65 ;  /* 0x00000062647c7223 */ /* 0x000fce0000010041 */
.L_x_190:
[----:B------:R-:W-:Y:S05]  /*1330*/  BSYNC B0 ;  /* 0x0000000000007941 */ /* 0x000fea0003800000 */
.L_x_189:
[----:B------:R-:W-:Y:S01]  /*1340*/  SHF.R.U32.HI R65, RZ, 0x5, R81 ;  /* 0x00000005ff417819 */ /* 0x000fe20000011651 */
[----:B------:R-:W-:Y:S01]  /*1350*/  VIADD R79, R79, UR8 ;  /* 0x000000084f4f7c36 */ /* 0x000fe20008000000 */
[----:B------:R-:W-:Y:S01]  /*1360*/  UMOV UR6, 0xffffffff ;  /* 0xffffffff00067882 */ /* 0x000fe20000000000 */
[----:B------:R-:W-:Y:S02]  /*1370*/  LOP3.LUT P4, RZ, R81, 0x1f, RZ, 0xc0, !PT ;  /* 0x0000001f51ff7812 */ /* 0x000fe4000788c0ff */
[----:B------:R-:W-:Y:S02]  /*1380*/  LOP3.LUT R64, R65, 0x7fffff8, RZ, 0xc0, !PT ;  /* 0x07fffff841407812 */ /* 0x000fe400078ec0ff */
[----:B------:R-:W-:Y:S02]  /*1390*/  ISETP.GE.AND P3, PT, R79, UR9, PT ;  /* 0x000000094f007c0c */ /* 0x000fe4000bf66270 */
[----:B------:R-:W-:Y:S01]  /*13a0*/  @!P2 IADD3 R64, R64, 0x8, RZ ;  /* 0x000000084040a810 */ /* 0x000fe20007ffe0ff */
[----:B------:R-:W-:Y:S10]  /*13b0*/  BRA.DIV UR6, `(.L_x_191) ;  /* 0x0000001606c47947 */ /* 0x000ff4000b800000 */
        /* <DEDUP_REMOVED lines=18> */
.L_x_209:
[----:B------:R-:W3:Y:S01]  /*14e0*/  S2R R67, SR_CgaCtaId ;  /* 0x0000000000437919 */ /* 0x000ee20000008800 */
[----:B------:R-:W-:Y:S01]  /*14f0*/  @!P4 LOP3.LUT R65, R65, 0x7, RZ, 0xc0, !PT ;  /* 0x000000074141c812 */ /* 0x000fe200078ec0ff */
[----:B-1----:R-:W-:Y:S01]  /*1500*/  FADD.FTZ R72, R74, R69 ;  /* 0x000000454a487221 */ /* 0x002fe20000010000 */
[----:B------:R-:W-:Y:S01]  /*1510*/  MOV R66, 0x400 ;  /* 0x0000040000427802 */ /* 0x000fe20000000f00 */
[----:B0-2---:R-:W-:Y:S01]  /*1520*/  FADD.FTZ R73, R73, R70 ;  /* 0x0000004649497221 */ /* 0x005fe20000010000 */
[----:B------:R-:W-:Y:S05]  /*1530*/  WARPSYNC.ALL ;  /* 0x0000000000007948 */ /* 0x000fea0003800000 */
[----:B------:R-:W-:Y:S01]  /*1540*/  @!P4 IMAD.IADD R65, R64, 0x1, R65 ;  /* 0x000000014041c824 */ /* 0x000fe200078e0241 */
[----:B------:R-:W-:Y:S01]  /*1550*/  BSSY B0, `(.L_x_192) ;  /* 0x00000aa000007945 */ /* 0x000fe20003800000 */
[----:B---3--:R-:W-:-:S04]  /*1560*/  LEA R66, R67, R66, 0x18 ;  /* 0x0000004243427211 */ /* 0x008fc800078ec0ff */
[----:B------:R-:W-:Y:S01]  /*1570*/  @!P4 LEA R74, R65, R66, 0x3 ;  /* 0x00000042414ac211 */ /* 0x000fe200078e18ff */
[----:B------:R-:W-:-:S04]  /*1580*/  IMAD R124, R64, 0x8, R66 ;  /* 0x00000008407c7824 */ /* 0x000fc800078e0242 */
[----:B------:R-:W-:Y:S01]  /*1590*/  @!P4 STS.64 [R74+0x4000], R72 ;  /* 0x004000484a00c388 */ /* 0x000fe20000000a00 */
[----:B------:R-:W-:Y:S06]  /*15a0*/  BAR.SYNC.DEFER_BLOCKING 0x0 ;  /* 0x0000000000007b1d */ /* 0x000fec0000010000 */
        /* <DEDUP_REMOVED lines=21> */
[----:B------:R-:W-:Y:S01]  /*1700*/  FMUL.FTZ R68, R64, UR18 ;  /* 0x0000001240447c20 */ /* 0x000fe20008410000 */
[----:B------:R-:W-:Y:S06]  /*1710*/  @!P0 BRA `(.L_x_193) ;  /* 0x0000000800348947 */ /* 0x000fec0003800000 */
[----:B------:R-:W-:Y:S02]  /*1720*/  ISETP.NE.U32.AND P4, PT, RZ, UR10, PT ;  /* 0x0000000aff007c0c */ /* 0x000fe4000bf85070 */
[----:B------:R-:W-:Y:S02]  /*1730*/  FSEL R75, R69, RZ, !P6 ;  /* 0x000000ff454b7208 */ /* 0x000fe40007000000 */
[----:B------:R-:W-:Y:S02]  /*1740*/  ISETP.NE.AND.EX P4, PT, RZ, UR11, PT, P4 ;  /* 0x0000000bff007c0c */ /* 0x000fe4000bf85340 */
[----:B------:R-:W-:Y:S01]  /*1750*/  ISETP.NE.U32.AND P5, PT, RZ, UR20, PT ;  /* 0x00000014ff007c0c */ /* 0x000fe2000bfa5070 */
[-CC-:B------:R-:W-:Y:S01]  /*1760*/  FFMA.FTZ R65, R114, R68.reuse, R75.reuse ;  /* 0x0000004472417223 */ /* 0x180fe2000001004b */
[----:B------:R-:W-:Y:S02]  /*1770*/  FFMA.FTZ R70, R106, R68, R75 ;  /* 0x000000446a467223 */ /* 0x000fe4000001004b */
[----:B------:R-:W-:Y:S01]  /*1780*/  ISETP.NE.AND.EX P5, PT, RZ, UR21, PT, P5 ;  /* 0x00000015ff007c0c */ /* 0x000fe2000bfa5350 */
[----:B------:R-:W-:Y:S01]  /*1790*/  FADD.FTZ R72, R112, -R65 ;  /* 0x8000004170487221 */ /* 0x000fe20000010000 */
[----:B------:R-:W-:-:S03]  /*17a0*/  FADD.FTZ R70, R103, -R70 ;  /* 0x8000004667467221 */ /* 0x000fc60000010000 */
[----:B-----5:R-:W-:Y:S02]  /*17b0*/  FMUL.FTZ R72, R83, R72 ;  /* 0x0000004853487220 */ /* 0x020fe40000410000 */
[----:B------:R-:W-:Y:S01]  /*17c0*/  @P4 PRMT R64, R48, 0x7632, R64 ;  /* 0x0000763230404816 */ /* 0x000fe20000000040 */
[----:B------:R-:W-:-:S03]  /*17d0*/  @P4 IMAD.U32 R125, R50, 0x10000, RZ ;  /* 0x00010000327d4824 */ /* 0x000fc600078e00ff */
[----:B------:R-:W-:Y:S01]  /*17e0*/  @P4 SHF.L.U32 R65, R64, 0x10, RZ ;  /* 0x0000001040414819 */ /* 0x000fe200000006ff */
[----:B------:R-:W-:-:S04]  /*17f0*/  FFMA.FTZ R64, R115, R68, R75 ;  /* 0x0000004473407223 */ /* 0x000fc8000001004b */
[----:B------:R-:W-:Y:S01]  /*1800*/  @P4 FADD.FTZ R72, R72, R65 ;  /* 0x0000004148484221 */ /* 0x000fe20000010000 */
[----:B------:R-:W-:Y:S01]  /*1810*/  FFMA.FTZ R65, R110, R68, R75 ;  /* 0x000000446e417223 */ /* 0x000fe2000001004b */
[----:B------:R-:W-:-:S03]  /*1820*/  FADD.FTZ R64, R113, -R64 ;  /* 0x8000004071407221 */ /* 0x000fc60000010000 */
[--C-:B------:R-:W-:Y:S01]  /*1830*/  FADD.FTZ R66, R108, -R65.reuse ;  /* 0x800000416c427221 */ /* 0x100fe20000010000 */
[----:B------:R-:W-:Y:S01]  /*1840*/  @P4 PRMT R65, R49, 0x7632, R65 ;  /* 0x0000763231414816 */ /* 0x000fe20000000041 */
[C---:B------:R-:W-:Y:S01]  /*1850*/  FMUL.FTZ R71, R83.reuse, R64 ;  /* 0x0000004053477220 */ /* 0x040fe20000410000 */
[----:B------:R-:W-:Y:S01]  /*1860*/  @P4 SHF.L.U32 R64, R48, 0x10, RZ ;  /* 0x0000001030404819 */ /* 0x000fe200000006ff */
[----:B------:R-:W-:Y:S02]  /*1870*/  FMUL.FTZ R67, R83, R66 ;  /* 0x0000004253437220 */ /* 0x000fe40000410000 */
[----:B------:R-:W-:Y:S01]  /*1880*/  @P4 IMAD.U32 R66, R65, 0x10000, RZ ;  /* 0x0001000041424824 */ /* 0x000fe200078e00ff */
[----:B------:R-:W-:Y:S01]  /*1890*/  @P4 PRMT R65, R50, 0x7632, R65 ;  /* 0x0000763232414816 */ /* 0x000fe20000000041 */
[----:B------:R-:W-:Y:S02]  /*18a0*/  @P4 FADD.FTZ R71, R71, R64 ;  /* 0x0000004047474221 */ /* 0x000fe40000010000 */
[----:B------:R-:W-:Y:S01]  /*18b0*/  @P4 FADD.FTZ R67, R67, R66 ;  /* 0x0000004243434221 */ /* 0x000fe20000010000 */
[--C-:B------:R-:W-:Y:S01]  /*18c0*/  FFMA.FTZ R66, R111, R68, R75.reuse ;  /* 0x000000446f427223 */ /* 0x100fe2000001004b */
[----:B------:R-:W-:Y:S01]  /*18d0*/  @P4 IMAD.U32 R74, R65, 0x10000, RZ ;  /* 0x00010000414a4824 */ /* 0x000fe200078e00ff */
[----:B------:R-:W-:Y:S01]  /*18e0*/  @P5 F2FP.BF16.F32.PACK_AB R64, RZ, R71 ;  /* 0x00000047ff40523e */ /* 0x000fe200000010ff */
[----:B------:R-:W-:Y:S01]  /*18f0*/  FMUL.FTZ R65, R83, R70 ;  /* 0x0000004653417220 */ /* 0x000fe20000410000 */
[----:B------:R-:W-:Y:S01]  /*1900*/  FADD.FTZ R66, R109, -R66 ;  /* 0x800000426d427221 */ /* 0x000fe20000010000 */
[--C-:B------:R-:W-:Y:S01]  /*1910*/  FFMA.FTZ R70, R104, R68, R75.reuse ;  /* 0x0000004468467223 */ /* 0x100fe2000001004b */
[----:B------:R-:W-:Y:S01]  /*1920*/  @P5 PRMT R56, R64, 0x7610, R56 ;  /* 0x0000761040385816 */ /* 0x000fe20000000038 */
[----:B------:R-:W-:Y:S01]  /*1930*/  @P4 FADD.FTZ R65, R65, R74 ;  /* 0x0000004a41414221 */ /* 0x000fe20000010000 */
[----:B------:R-:W-:Y:S01]  /*1940*/  FMUL.FTZ R73, R83, R66 ;  /* 0x0000004253497220 */ /* 0x000fe20000410000 */
[-CC-:B------:R-:W-:Y:S01]  /*1950*/  FFMA.FTZ R66, R107, R68.reuse, R75.reuse ;  /* 0x000000446b427223 */ /* 0x180fe2000001004b */
[----:B------:R-:W-:Y:S01]  /*1960*/  @P4 SHF.L.U32 R64, R49, 0x10, RZ ;  /* 0x0000001031404819 */ /* 0x000fe200000006ff */
[----:B------:R-:W-:Y:S01]  /*1970*/  FADD.FTZ R70, R101, -R70 ;  /* 0x8000004665467221 */ /* 0x000fe20000010000 */
[----:B------:R-:W-:Y:S01]  /*1980*/  @P4 PRMT R74, R51, 0x7632, R74 ;  /* 0x00007632334a4816 */ /* 0x000fe2000000004a */
[----:B------:R-:W-:Y:S01]  /*1990*/  FADD.FTZ R66, R105, -R66 ;  /* 0x8000004269427221 */ /* 0x000fe20000010000 */
[----:B------:R-:W-:Y:S01]  /*19a0*/  FMUL.FTZ R71, R71, UR19 ;  /* 0x0000001347477c20 */ /* 0x000fe20008410000 */
[----:B------:R-:W-:Y:S01]  /*19b0*/  @P4 FADD.FTZ R73, R73, R64 ;  /* 0x0000004049494221 */ /* 0x000fe20000010000 */
[----:B------:R-:W-:Y:S01]  /*19c0*/  FFMA.FTZ R64, R99, R68, R75 ;  /* 0x0000004463407223 */ /* 0x000fe2000001004b */
[----:B------:R-:W-:Y:S01]  /*19d0*/  FMUL.FTZ R66, R83, R66 ;  /* 0x0000004253427220 */ /* 0x000fe20000410000 */
[----:B------:R-:W-:-:S02]  /*19e0*/  @P4 IMAD.U32 R75, R74, 0x10000, RZ ;  /* 0x000100004a4b4824 */ /* 0x000fc400078e00ff */
[----:B------:R-:W-:Y:S01]  /*19f0*/  FMUL.FTZ R70, R83, R70 ;  /* 0x0000004653467220 */ /* 0x000fe20000410000 */
[----:B------:R-:W-:Y:S01]  /*1a00*/  FADD.FTZ R64, R102, -R64 ;  /* 0x8000004066407221 */ /* 0x000fe20000010000 */
[----:B------:R-:W-:Y:S01]  /*1a10*/  @P4 FADD.FTZ R66, R66, R125 ;  /* 0x0000007d42424221 */ /* 0x000fe20000010000 */
[----:B------:R-:W-:Y:S01]  /*1a20*/  @P4 SHF.L.U32 R125, R51, 0x10, RZ ;  /* 0x00000010337d4819 */ /* 0x000fe200000006ff */
[----:B------:R-:W-:Y:S01]  /*1a30*/  @P4 FADD.FTZ R70, R70, R75 ;  /* 0x0000004b46464221 */ /* 0x000fe20000010000 */
[----:B------:R-:W-:Y:S01]  /*1a40*/  FMUL.FTZ R64, R83, R64 ;  /* 0x0000004053407220 */ /* 0x000fe20000410000 */
[----:B------:R-:W-:-:S03]  /*1a50*/  MOV R74, R122 ;  /* 0x0000007a004a7202 */ /* 0x000fc60000000f00 */
[----:B------:R-:W-:Y:S01]  /*1a60*/  @P4 FADD.FTZ R64, R64, R125 ;  /* 0x0000007d40404221 */ /* 0x000fe20000010000 */
[----:B------:R-:W-:-:S04]  /*1a70*/  ISETP.NE.U32.AND P4, PT, RZ, UR16, PT ;  /* 0x00000010ff007c0c */ /* 0x000fc8000bf85070 */
[----:B------:R-:W-:-:S13]  /*1a80*/  ISETP.NE.AND.EX P4, PT, RZ, UR17, PT, P4 ;  /* 0x00000011ff007c0c */ /* 0x000fda000bf85340 */
[----:B------:R-:W-:-:S05]  /*1a90*/  @P4 IMAD.MOV.U32 R75, RZ, RZ, R118 ;  /* 0x000000ffff4b4224 */ /* 0x000fca00078e0076 */
[----:B------:R-:W-:-:S04]  /*1aa0*/  @P4 LOP3.LUT P6, RZ, R75, 0xff, RZ, 0xc0, !PT ;  /* 0x000000ff4bff4812 */ /* 0x000fc800078cc0ff */
[C---:B------:R-:W-:Y:S02]  /*1ab0*/  @P4 FSEL R75, R71.reuse, RZ, P6 ;  /* 0x000000ff474b4208 */ /* 0x040fe40003000000 */
[----:B------:R-:W-:Y:S02]  /*1ac0*/  LOP3.LUT P6, RZ, R74, 0xff, RZ, 0xc0, !PT ;  /* 0x000000ff4aff7812 */ /* 0x000fe400078cc0ff */
[----:B------:R-:W-:Y:S02]  /*1ad0*/  @P5 F2FP.BF16.F32.PACK_AB R74, RZ, R72 ;  /* 0x00000048ff4a523e */ /* 0x000fe400000010ff */
[----:B------:R-:W-:Y:S02]  /*1ae0*/  FSEL R71, R71, RZ, P6 ;  /* 0x000000ff47477208 */ /* 0x000fe40003000000 */
[----:B------:R-:W-:Y:S01]  /*1af0*/  @P5 PRMT R56, R56, 0x5410, R74 ;  /* 0x0000541038385816 */ /* 0x000fe2000000004a */
[----:B------:R-:W-:Y:S01]  /*1b00*/  FMUL.FTZ R74, R72, UR19 ;  /* 0x00000013484a7c20 */ /* 0x000fe20008410000 */
[----:B------:R-:W-:-:S02]  /*1b10*/  @P4 LOP3.LUT P6, RZ, R118, 0xff00, RZ, 0xc0, !PT ;  /* 0x0000ff0076ff4812 */ /* 0x000fc400078cc0ff */
[----:B------:R-:W-:Y:S02]  /*1b20*/  @P4 F2FP.BF16.F32.PACK_AB R75, RZ, R75 ;  /* 0x0000004bff4b423e */ /* 0x000fe400000010ff */
[----:B------:R-:W-:Y:S02]  /*1b30*/  @P4 FSEL R72, R74, RZ, P6 ;  /* 0x000000ff4a484208 */ /* 0x000fe40003000000 */
[----:B------:R-:W-:Y:S01]  /*1b40*/  @P4 PRMT R60, R75, 0x7610, R60 ;  /* 0x000076104b3c4816 */ /* 0x000fe2000000003c */
[----:B------:R-:W-:Y:S01]  /*1b50*/  FMUL.FTZ R75, R65, UR19 ;  /* 0x00000013414b7c20 */ /* 0x000fe20008410000 */
[----:B------:R-:W-:Y:S02]  /*1b60*/  @P4 F2FP.BF16.F32.PACK_AB R72, RZ, R72 ;  /* 0x00000048ff48423e */ /* 0x000fe400000010ff */
[----:B------:R-:W-:Y:S02]  /*1b70*/  LOP3.LUT P6, RZ, R122, 0xff00, RZ, 0xc0, !PT ;  /* 0x0000ff007aff7812 */ /* 0x000fe400078cc0ff */
[----:B------:R-:W-:-:S02]  /*1b80*/  @P4 PRMT R60, R60, 0x5410, R72 ;  /* 0x000054103c3c4816 */ /* 0x000fc40000000048 */
[----:B------:R-:W-:Y:S01]  /*1b90*/  @P5 F2FP.BF16.F32.PACK_AB R72, RZ, R73 ;  /* 0x00000049ff48523e */ /* 0x000fe200000010ff */
[----:B------:R-:W-:Y:S01]  /*1ba0*/  FMUL.FTZ R73, R73, UR19 ;  /* 0x0000001349497c20 */ /* 0x000fe20008410000 */
[----:B------:R-:W-:Y:S02]  /*1bb0*/  FSEL R74, R74, RZ, P6 ;  /* 0x000000ff4a4a7208 */ /* 0x000fe40003000000 */
[----:B------:R-:W-:Y:S02]  /*1bc0*/  @P4 LOP3.LUT P6, RZ, R118, 0xff0000, RZ, 0xc0, !PT ;  /* 0x00ff000076ff4812 */ /* 0x000fe400078cc0ff */
[----:B------:R-:W-:Y:S02]  /*1bd0*/  @P5 PRMT R57, R72, 0x7610, R57 ;  /* 0x0000761048395816 */ /* 0x000fe40000000039 */
[----:B------:R-:W-:Y:S02]  /*1be0*/  @P4 FSEL R72, R73, RZ, P6 ;  /* 0x000000ff49484208 */ /* 0x000fe40003000000 */
[----:B------:R-:W-:-:S02]  /*1bf0*/  LOP3.LUT P6, RZ, R122, 0xff0000, RZ, 0xc0, !PT ;  /* 0x00ff00007aff7812 */ /* 0x000fc400078cc0ff */
[----:B------:R-:W-:Y:S02]  /*1c00*/  @P4 F2FP.BF16.F32.PACK_AB R72, RZ, R72 ;  /* 0x00000048ff48423e */ /* 0x000fe400000010ff */
[----:B------:R-:W-:Y:S01]  /*1c10*/  FSEL R124, R73, RZ, P6 ;  /* 0x000000ff497c7208 */ /* 0x000fe20003000000 */
[----:B------:R-:W-:Y:S01]  /*1c20*/  FMUL.FTZ R73, R67, UR19 ;  /* 0x0000001343497c20 */ /* 0x000fe20008410000 */
[----:B------:R-:W-:Y:S02]  /*1c30*/  @P4 LOP3.LUT P6, RZ, R118, 0xff000000, RZ, 0xc0, !PT ;  /* 0xff00000076ff4812 */ /* 0x000fe400078cc0ff */
[----:B------:R-:W-:Y:S02]  /*1c40*/  @P4 PRMT R61, R72, 0x7610, R61 ;  /* 0x00007610483d4816 */ /* 0x000fe4000000003d */
[----:B------:R-:W-:Y:S02]  /*1c50*/  @P5 F2FP.BF16.F32.PACK_AB R72, RZ, R67 ;  /* 0x00000043ff48523e */ /* 0x000fe400000010ff */
[----:B------:R-:W-:-:S02]  /*1c60*/  @P4 FSEL R67, R73, RZ, P6 ;  /* 0x000000ff49434208 */ /* 0x000fc40003000000 */
[----:B------:R-:W-:Y:S02]  /*1c70*/  LOP3.LUT P6, RZ, R122, 0xff000000, RZ, 0xc0, !PT ;  /* 0xff0000007aff7812 */ /* 0x000fe400078cc0ff */
[----:B------:R-:W-:Y:S02]  /*1c80*/  @P4 F2FP.BF16.F32.PACK_AB R67, RZ, R67 ;  /* 0x00000043ff43423e */ /* 0x000fe400000010ff */
[----:B------:R-:W-:Y:S02]  /*1c90*/  FSEL R73, R73, RZ, P6 ;  /* 0x000000ff49497208 */ /* 0x000fe40003000000 */
[----:B------:R-:W-:Y:S02]  /*1ca0*/  @P4 PRMT R61, R61, 0x5410, R67 ;  /* 0x000054103d3d4816 */ /* 0x000fe40000000043 */
[----:B------:R-:W-:Y:S01]  /*1cb0*/  @P5 F2FP.BF16.F32.PACK_AB R67, RZ, R66 ;  /* 0x00000042ff43523e */ /* 0x000fe200000010ff */
[----:B------:R-:W-:Y:S01]  /*1cc0*/  FMUL.FTZ R66, R66, UR19 ;  /* 0x0000001342427c20 */ /* 0x000fe20008410000 */
[----:B------:R-:W-:-:S02]  /*1cd0*/  @P4 LOP3.LUT P6, RZ, R119, 0xff, RZ, 0xc0, !PT ;  /* 0x000000ff77ff4812 */ /* 0x000fc400078cc0ff */
[----:B------:R-:W-:Y:S02]  /*1ce0*/  @P5 PRMT R58, R67, 0x7610, R58 ;  /* 0x00007610433a5816 */ /* 0x000fe4000000003a */
[C---:B------:R-:W-:Y:S02]  /*1cf0*/  @P4 FSEL R67, R66.reuse, RZ, P6 ;  /* 0x000000ff42434208 */ /* 0x040fe40003000000 */
[----:B------:R-:W-:Y:S02]  /*1d00*/  LOP3.LUT P6, RZ, R123, 0xff, RZ, 0xc0, !PT ;  /* 0x000000ff7bff7812 */ /* 0x000fe400078cc0ff */
[----:B------:R-:W-:Y:S02]  /*1d10*/  @P4 F2FP.BF16.F32.PACK_AB R67, RZ, R67 ;  /* 0x00000043ff43423e */ /* 0x000fe400000010ff */
[----:B------:R-:W-:Y:S02]  /*1d20*/  FSEL R66, R66, RZ, P6 ;  /* 0x000000ff42427208 */ /* 0x000fe40003000000 */
[----:B------:R-:W-:-:S02]  /*1d30*/  @P4 LOP3.LUT P6, RZ, R119, 0xff00, RZ, 0xc0, !PT ;  /* 0x0000ff0077ff4812 */ /* 0x000fc400078cc0ff */
[----:B------:R-:W-:Y:S02]  /*1d40*/  @P4 PRMT R62, R67, 0x7610, R62 ;  /* 0x00007610433e4816 */ /* 0x000fe4000000003e */
[----:B------:R-:W-:Y:S02]  /*1d50*/  @P5 F2FP.BF16.F32.PACK_AB R67, RZ, R65 ;  /* 0x00000041ff43523e */ /* 0x000fe400000010ff */
[----:B------:R-:W-:Y:S02]  /*1d60*/  @P4 FSEL R65, R75, RZ, P6 ;  /* 0x000000ff4b414208 */ /* 0x000fe40003000000 */
[----:B------:R-:W-:Y:S02]  /*1d70*/  LOP3.LUT P6, RZ, R123, 0xff00, RZ, 0xc0, !PT ;  /* 0x0000ff007bff7812 */ /* 0x000fe400078cc0ff */
[----:B------:R-:W-:Y:S01]  /*1d80*/  @P5 PRMT R58, R58, 0x5410, R67 ;  /* 0x000054103a3a5816 */ /* 0x000fe20000000043 */
[----:B------:R-:W-:Y:S01]  /*1d90*/  FMUL.FTZ R67, R64, UR19 ;  /* 0x0000001340437c20 */ /* 0x000fe20008410000 */
[----:B------:R-:W-:-:S02]  /*1da0*/  @P4 F2FP.BF16.F32.PACK_AB R65, RZ, R65 ;  /* 0x00000041ff41423e */ /* 0x000fc400000010ff */
[----:B------:R-:W-:Y:S02]  /*1db0*/  FSEL R75, R75, RZ, P6 ;  /* 0x000000ff4b4b7208 */ /* 0x000fe40003000000 */
[----:B------:R-:W-:Y:S02]  /*1dc0*/  @P4 LOP3.LUT P6, RZ, R119, 0xff0000, RZ, 0xc0, !PT ;  /* 0x00ff000077ff4812 */ /* 0x000fe400078cc0ff */
[----:B------:R-:W-:Y:S02]  /*1dd0*/  @P4 PRMT R62, R62, 0x5410, R65 ;  /* 0x000054103e3e4816 */ /* 0x000fe40000000041 */
[----:B------:R-:W-:Y:S02]  /*1de0*/  @P5 F2FP.BF16.F32.PACK_AB R65, RZ, R64 ;  /* 0x00000040ff41523e */ /* 0x000fe400000010ff */
[----:B------:R-:W-:Y:S02]  /*1df0*/  @P4 FSEL R64, R67, RZ, P6 ;  /* 0x000000ff43404208 */ /* 0x000fe40003000000 */
[----:B------:R-:W-:-:S02]  /*1e00*/  @P5 PRMT R59, R65, 0x7610, R59 ;  /* 0x00007610413b5816 */ /* 0x000fc4000000003b */
[----:B------:R-:W-:Y:S02]  /*1e10*/  @P4 F2FP.BF16.F32.PACK_AB R64, RZ, R64 ;  /* 0x00000040ff40423e */ /* 0x000fe400000010ff */
[----:B------:R-:W-:Y:S02]  /*1e20*/  @P5 PRMT R57, R57, 0x5410, R72 ;  /* 0x0000541039395816 */ /* 0x000fe40000000048 */
[----:B------:R-:W-:Y:S02]  /*1e30*/  @P4 PRMT R63, R64, 0x7610, R63 ;  /* 0x00007610403f4816 */ /* 0x000fe4000000003f */
[----:B------:R-:W-:Y:S01]  /*1e40*/  @P5 F2FP.BF16.F32.PACK_AB R64, RZ, R70 ;  /* 0x00000046ff40523e */ /* 0x000fe200000010ff */
[----:B------:R-:W-:Y:S01]  /*1e50*/  FMUL.FTZ R70, R70, UR19 ;  /* 0x0000001346467c20 */ /* 0x000fe20008410000 */
[----:B------:R-:W-:Y:S02]  /*1e60*/  LOP3.LUT P6, RZ, R123, 0xff0000, RZ, 0xc0, !PT ;  /* 0x00ff00007bff7812 */ /* 0x000fe400078cc0ff */
[----:B------:R-:W-:-:S02]  /*1e70*/  @P5 PRMT R59, R59, 0x5410, R64 ;  /* 0x000054103b3b5816 */ /* 0x000fc40000000040 */
[----:B------:R-:W-:Y:S02]  /*1e80*/  LOP3.LUT P5, RZ, R123, 0xff000000, RZ, 0xc0, !PT ;  /* 0xff0000007bff7812 */ /* 0x000fe400078ac0ff */
[----:B------:R-:W-:Y:S02]  /*1e90*/  FSEL R67, R67, RZ, P6 ;  /* 0x000000ff43437208 */ /* 0x000fe40003000000 */
[----:B------:R-:W-:Y:S02]  /*1ea0*/  FSEL R72, R70, RZ, P5 ;  /* 0x000000ff46487208 */ /* 0x000fe40002800000 */
[----:B------:R-:W-:Y:S02]  /*1eb0*/  ISETP.NE.U32.AND P5, PT, RZ, UR20, PT ;  /* 0x00000014ff007c0c */ /* 0x000fe4000bfa5070 */
[----:B------:R-:W-:Y:S02]  /*1ec0*/  F2FP.BF16.F32.PACK_AB R67, R72, R67 ;  /* 0x000000434843723e */ /* 0x000fe400000010ff */
[----:B------:R-:W-:-:S02]  /*1ed0*/  ISETP.NE.AND.EX P5, PT, RZ, UR21, PT, P5 ;  /* 0x00000015ff007c0c */ /* 0x000fc4000bfa5350 */
[----:B------:R-:W-:-:S11]  /*1ee0*/  F2FP.BF16.F32.PACK_AB R66, R75, R66 ;  /* 0x000000424b42723e */ /* 0x000fd600000010ff */
[----:B------:R-:W0:Y:S02]  /*1ef0*/  @P5 LDC.64 R64, c[0x0][0x308] ;  /* 0x0000c200ff405b82 */ /* 0x000e240000000a00 */
[----:B0-----:R-:W-:-:S05]  /*1f00*/  @P5 IMAD.WIDE.U32 R64, R0, 0x10, R64 ;  /* 0x0000001000405825 */ /* 0x001fca00078e0040 */
[----:B------:R0:W-:Y:S01]  /*1f10*/  @P5 STG.E.128 desc[UR4][R64.64], R56 ;  /* 0x0000003840005986 */ /* 0x0001e2000c101d04 */
[----:B------:R-:W-:Y:S02]  /*1f20*/  @P4 LOP3.LUT P5, RZ, R119, 0xff000000, RZ, 0xc0, !PT ;  /* 0xff00000077ff4812 */ /* 0x000fe400078ac0ff */
[----:B0-----:R-:W-:Y:S02]  /*1f30*/  F2FP.BF16.F32.PACK_AB R65, R73, R124 ;  /* 0x0000007c4941723e */ /* 0x001fe400000010ff */
[----:B------:R-:W0:Y:S01]  /*1f40*/  LDC.64 R124, c[0x0][0x2f8] ;  /* 0x0000be00ff7c7b82 */ /* 0x000e220000000a00 */
[----:B------:R-:W-:Y:S02]  /*1f50*/  F2FP.BF16.F32.PACK_AB R64, R74, R71 ;  /* 0x000000474a40723e */ /* 0x000fe400000010ff */
[----:B------:R-:W-:Y:S02]  /*1f60*/  @P4 FSEL R71, R70, RZ, P5 ;  /* 0x000000ff46474208 */ /* 0x000fe40002800000 */
[----:B------:R-:W-:-:S02]  /*1f70*/  @P4 LEA R70, P5, R0, UR16, 0x4 ;  /* 0x0000001000464c11 */ /* 0x000fc4000f8a20ff */
[----:B------:R-:W-:Y:S02]  /*1f80*/  @P4 F2FP.BF16.F32.PACK_AB R72, RZ, R71 ;  /* 0x00000047ff48423e */ /* 0x000fe400000010ff */
[C---:B------:R-:W-:Y:S02]  /*1f90*/  @P4 LEA.HI.X R71, R0.reuse, UR17, RZ, 0x4, P5 ;  /* 0x0000001100474c11 */ /* 0x040fe4000a8f24ff */
[----:B------:R-:W-:Y:S01]  /*1fa0*/  @P4 PRMT R63, R63, 0x5410, R72 ;  /* 0x000054103f3f4816 */ /* 0x000fe20000000048 */
[C---:B0-----:R-:W-:Y:S01]  /*1fb0*/  IMAD.WIDE.U32 R124, R0.reuse, 0x10, R124 ;  /* 0x00000010007c7825 */ /* 0x041fe200078e007c */
[----:B------:R-:W-:-:S04]  /*1fc0*/  IADD3 R0, R0, 0x100, RZ ;  /* 0x0000010000007810 */ /* 0x000fc80007ffe0ff */
[----:B------:R0:W-:Y:S04]  /*1fd0*/  STG.E.128 desc[UR4][R124.64], R64 ;  /* 0x000000407c007986 */ /* 0x0001e8000c101d04 */
[----:B------:R0:W-:Y:S02]  /*1fe0*/  @P4 STG.E.128 desc[UR4][R70.64], R60 ;  /* 0x0000003c46004986 */ /* 0x0001e4000c101d04 */
.L_x_193:
[----:B------:R-:W-:Y:S05]  /*1ff0*/  BSYNC B0 ;  /* 0x0000000000007941 */ /* 0x000fea0003800000 */
.L_x_192:
[----:B------:R-:W-:Y:S04]  /*2000*/  BSSY B0, `(.L_x_194) ;  /* 0x000008f000007945 */ /* 0x000fe80003800000 */
[----:B------:R-:W-:Y:S05]  /*2010*/  @!P1 BRA `(.L_x_195) ;  /* 0x0000000800349947 */ /* 0x000fea0003800000 */
[----:B------:R-:W-:Y:S02]  /*2020*/  ISETP.NE.AND P4, PT, R2, RZ, PT ;  /* 0x000000ff0200720c */ /* 0x000fe40003f85270 */
[----:B------:R-:W-:Y:S02]  /*2030*/  ISETP.NE.U32.AND P5, PT, RZ, UR10, PT ;  /* 0x0000000aff007c0c */ /* 0x000fe4000bfa5070 */
[----:B------:R-:W-:Y:S02]  /*2040*/  FSEL R75, R69, RZ, !P4 ;  /* 0x000000ff454b7208 */ /* 0x000fe40006000000 */
[----:B------:R-:W-:Y:S02]  /*2050*/  ISETP.NE.AND.EX P5, PT, RZ, UR11, PT, P5 ;  /* 0x0000000bff007c0c */ /* 0x000fe4000bfa5350 */
[----:B0-----:R-:W-:Y:S01]  /*2060*/  MOV R64, R120 ;  /* 0x0000007800407202 */ /* 0x001fe20000000f00 */
[----:B------:R-:W-:-:S03]  /*2070*/  FFMA.FTZ R65, R85, R68, R75 ;  /* 0x0000004455417223 */ /* 0x000fc6000001004b */
[----:B------:R-:W-:Y:S01]  /*2080*/  LOP3.LUT P4, RZ, R64, 0xff, RZ, 0xc0, !PT ;  /* 0x000000ff40ff7812 */ /* 0x000fe2000788c0ff */
[----:B------:R-:W-:-:S04]  /*2090*/  FADD.FTZ R124, R84, -R65 ;  /* 0x80000041547c7221 */ /* 0x000fc80000010000 */
[----:B-----5:R-:W-:Y:S02]  /*20a0*/  FMUL.FTZ R124, R83, R124 ;  /* 0x0000007c537c7220 */ /* 0x020fe40000410000 */
[----:B------:R-:W-:-:S04]  /*20b0*/  @P5 IMAD.U32 R65, R52, 0x10000, RZ ;  /* 0x0001000034415824 */ /* 0x000fc800078e00ff */
[--C-:B------:R-:W-:Y:S01]  /*20c0*/  @P5 FADD.FTZ R124, R124, R65.reuse ;  /* 0x000000417c7c5221 */ /* 0x100fe20000010000 */
[----:B------:R-:W-:-:S03]  /*20d0*/  @P5 PRMT R65, R52, 0x7632, R65 ;  /* 0x0000763234415816 */ /* 0x000fc60000000041 */
[----:B------:R-:W-:Y:S01]  /*20e0*/  FMUL.FTZ R125, R124, UR19 ;  /* 0x000000137c7d7c20 */ /* 0x000fe20008410000 */
[----:B------:R-:W-:-:S04]  /*20f0*/  @P5 SHF.L.U32 R65, R65, 0x10, RZ ;  /* 0x0000001041415819 */ /* 0x000fc800000006ff */
[----:B------:R-:W-:Y:S02]  /*2100*/  FSEL R74, R125, RZ, P4 ;  /* 0x000000ff7d4a7208 */ /* 0x000fe40002000000 */
[----:B------:R-:W-:-:S04]  /*2110*/  ISETP.NE.U32.AND P4, PT, RZ, UR16, PT ;  /* 0x00000010ff007c0c */ /* 0x000fc8000bf85070 */
[----:B------:R-:W-:-:S13]  /*2120*/  ISETP.NE.AND.EX P4, PT, RZ, UR17, PT, P4 ;  /* 0x00000011ff007c0c */ /* 0x000fda000bf85340 */
[----:B------:R-:W-:-:S05]  /*2130*/  @P4 IMAD.MOV.U32 R64, RZ, RZ, R116 ;  /* 0x000000ffff404224 */ /* 0x000fca00078e0074 */
[----:B------:R-:W-:Y:S01]  /*2140*/  @P4 LOP3.LUT P6, RZ, R64, 0xff, RZ, 0xc0, !PT ;  /* 0x000000ff40ff4812 */ /* 0x000fe200078cc0ff */
[----:B------:R-:W-:-:S03]  /*2150*/  FFMA.FTZ R64, R90, R68, R75 ;  /* 0x000000445a407223 */ /* 0x000fc6000001004b */
[----:B------:R-:W-:Y:S01]  /*2160*/  @P4 FSEL R125, R125, RZ, P6 ;  /* 0x000000ff7d7d4208 */ /* 0x000fe20003000000 */
[----:B------:R-:W-:Y:S01]  /*2170*/  FADD.FTZ R64, R91, -R64 ;  /* 0x800000405b407221 */ /* 0x000fe20000010000 */
[----:B------:R-:W-:Y:S02]  /*2180*/  LOP3.LUT P6, RZ, R120, 0xff00, RZ, 0xc0, !PT ;  /* 0x0000ff0078ff7812 */ /* 0x000fe400078cc0ff */
[----:B------:R-:W-:Y:S01]  /*2190*/  @P4 F2FP.BF16.F32.PACK_AB R125, RZ, R125 ;  /* 0x0000007dff7d423e */ /* 0x000fe200000010ff */
[----:B------:R-:W-:Y:S01]  /*21a0*/  FMUL.FTZ R72, R83, R64 ;  /* 0x0000004053487220 */ /* 0x000fe20000410000 */
[-C--:B------:R-:W-:Y:S02]  /*21b0*/  FFMA.FTZ R64, R92, R68.reuse, R75 ;  /* 0x000000445c407223 */ /* 0x080fe4000001004b */
[----:B------:R-:W-:Y:S01]  /*21c0*/  @P4 PRMT R60, R125, 0x7610, R60 ;  /* 0x000076107d3c4816 */ /* 0x000fe2000000003c */
[----:B------:R-:W-:Y:S01]  /*21d0*/  @P5 FADD.FTZ R72, R72, R65 ;  /* 0x0000004148485221 */ /* 0x000fe20000010000 */
[----:B------:R-:W-:Y:S01]  /*21e0*/  FFMA.FTZ R65, R87, R68, R75 ;  /* 0x0000004457417223 */ /* 0x000fe2000001004b */
[----:B------:R-:W-:-:S02]  /*21f0*/  FADD.FTZ R64, R93, -R64 ;  /* 0x800000405d407221 */ /* 0x000fc40000010000 */
[----:B------:R-:W-:Y:S01]  /*2200*/  FMUL.FTZ R73, R72, UR19 ;  /* 0x0000001348497c20 */ /* 0x000fe20008410000 */
[----:B------:R-:W-:Y:S01]  /*2210*/  FADD.FTZ R66, R86, -R65 ;  /* 0x8000004156427221 */ /* 0x000fe20000010000 */
[----:B------:R-:W-:Y:S02]  /*2220*/  @P5 IMAD.U32 R65, R53, 0x10000, RZ ;  /* 0x0001000035415824 */ /* 0x000fe400078e00ff */
[C---:B------:R-:W-:Y:S01]  /*2230*/  FMUL.FTZ R71, R83.reuse, R64 ;  /* 0x0000004053477220 */ /* 0x040fe20000410000 */
[----:B------:R-:W-:Y:S01]  /*2240*/  FMUL.FTZ R66, R83, R66 ;  /* 0x0000004253427220 */ /* 0x000fe20000410000 */
[----:B------:R-:W-:Y:S02]  /*2250*/  FSEL R67, R73, RZ, P6 ;  /* 0x000000ff49437208 */ /* 0x000fe40003000000 */
[----:B------:R-:W-:Y:S01]  /*2260*/  @P4 LOP3.LUT P6, RZ, R116, 0xff00, RZ, 0xc0, !PT ;  /* 0x0000ff0074ff4812 */ /* 0x000fe200078cc0ff */
[--C-:B------:R-:W-:Y:S01]  /*2270*/  @P5 FADD.FTZ R66, R66, R65.reuse ;  /* 0x0000004142425221 */ /* 0x100fe20000010000 */
[----:B------:R-:W-:-:S02]  /*2280*/  @P5 PRMT R65, R53, 0x7632, R65 ;  /* 0x0000763235415816 */ /* 0x000fc40000000041 */
[----:B------:R-:W-:Y:S02]  /*2290*/  @P4 FSEL R73, R73, RZ, P6 ;  /* 0x000000ff49494208 */ /* 0x000fe40003000000 */
[----:B------:R-:W-:Y:S01]  /*22a0*/  @P5 SHF.L.U32 R70, R65, 0x10, RZ ;  /* 0x0000001041465819 */ /* 0x000fe200000006ff */
[----:B------:R-:W-:Y:S01]  /*22b0*/  FFMA.FTZ R65, R89, R68, R75 ;  /* 0x0000004459417223 */ /* 0x000fe2000001004b */
[----:B------:R-:W-:Y:S02]  /*22c0*/  @P4 F2FP.BF16.F32.PACK_AB R73, RZ, R73 ;  /* 0x00000049ff49423e */ /* 0x000fe400000010ff */
[----:B------:R-:W-:Y:S01]  /*22d0*/  LOP3.LUT P6, RZ, R120, 0xff0000, RZ, 0xc0, !PT ;  /* 0x00ff000078ff7812 */ /* 0x000fe200078cc0ff */
[--C-:B------:R-:W-:Y:S01]  /*22e0*/  FADD.FTZ R64, R88, -R65.reuse ;  /* 0x8000004158407221 */ /* 0x100fe20000010000 */
[----:B------:R-:W-:Y:S01]  /*22f0*/  @P5 PRMT R65, R54, 0x7632, R65 ;  /* 0x0000763236415816 */ /* 0x000fe20000000041 */
[----:B------:R-:W-:Y:S01]  /*2300*/  @P5 FADD.FTZ R71, R71, R70 ;  /* 0x0000004647475221 */ /* 0x000fe20000010000 */
[----:B------:R-:W-:Y:S01]  /*2310*/  @P4 PRMT R60, R60, 0x5410, R73 ;  /* 0x000054103c3c4816 */ /* 0x000fe20000000049 */
[----:B------:R-:W-:Y:S01]  /*2320*/  FMUL.FTZ R69, R83, R64 ;  /* 0x0000004053457220 */ /* 0x000fe20000410000 */
[----:B------:R-:W-:Y:S01]  /*2330*/  @P5 IMAD.U32 R64, R54, 0x10000, RZ ;  /* 0x0001000036405824 */ /* 0x000fe200078e00ff */
[----:B------:R-:W-:-:S03]  /*2340*/  @P5 SHF.L.U32 R70, R65, 0x10, RZ ;  /* 0x0000001041465819 */ /* 0x000fc600000006ff */
[----:B------:R-:W-:Y:S01]  /*2350*/  @P5 FADD.FTZ R69, R69, R64 ;  /* 0x0000004045455221 */ /* 0x000fe20000010000 */
[----:B------:R-:W-:-:S04]  /*2360*/  FFMA.FTZ R64, R94, R68, R75 ;  /* 0x000000445e407223 */ /* 0x000fc8000001004b */
[----:B------:R-:W-:-:S04]  /*2370*/  FADD.FTZ R64, R97, -R64 ;  /* 0x8000004061407221 */ /* 0x000fc80000010000 */
[----:B------:R-:W-:Y:S01]  /*2380*/  FMUL.FTZ R65, R83, R64 ;  /* 0x0000004053417220 */ /* 0x000fe20000410000 */
[-CC-:B------:R-:W-:Y:S01]  /*2390*/  FFMA.FTZ R64, R95, R68.reuse, R75.reuse ;  /* 0x000000445f407223 */ /* 0x180fe2000001004b */
[----:B------:R-:W-:Y:S01]  /*23a0*/  FFMA.FTZ R75, R100, R68, R75 ;  /* 0x00000044644b7223 */ /* 0x000fe2000001004b */
[----:B------:R-:W-:Y:S01]  /*23b0*/  @P5 PRMT R68, R55, 0x7632, R68 ;  /* 0x0000763237445816 */ /* 0x000fe20000000044 */
[----:B------:R-:W-:Y:S01]  /*23c0*/  @P5 FADD.FTZ R65, R65, R70 ;  /* 0x0000004641415221 */ /* 0x000fe20000010000 */
[----:B------:R-:W-:Y:S01]  /*23d0*/  FADD.FTZ R64, R96, -R64 ;  /* 0x8000004060407221 */ /* 0x000fe20000010000 */
[----:B------:R-:W-:-:S03]  /*23e0*/  @P5 IMAD.U32 R70, R55, 0x10000, RZ ;  /* 0x0001000037465824 */ /* 0x000fc600078e00ff */
[----:B------:R-:W-:-:S04]  /*23f0*/  FMUL.FTZ R64, R83, R64 ;  /* 0x0000004053407220 */ /* 0x000fc80000410000 */
[----:B------:R-:W-:Y:S01]  /*2400*/  @P5 FADD.FTZ R64, R64, R70 ;  /* 0x0000004640405221 */ /* 0x000fe20000010000 */
[----:B------:R-:W-:Y:S01]  /*2410*/  FADD.FTZ R70, R98, -R75 ;  /* 0x8000004b62467221 */ /* 0x000fe20000010000 */
[----:B------:R-:W-:Y:S01]  /*2420*/  @P5 SHF.L.U32 R75, R68, 0x10, RZ ;  /* 0x00000010444b5819 */ /* 0x000fe200000006ff */
[----:B------:R-:W-:Y:S02]  /*2430*/  FMUL.FTZ R68, R66, UR19 ;  /* 0x0000001342447c20 */ /* 0x000fe40008410000 */
[----:B------:R-:W-:-:S03]  /*2440*/  FMUL.FTZ R70, R83, R70 ;  /* 0x0000004653467220 */ /* 0x000fc60000410000 */
[----:B------:R-:W-:Y:S01]  /*2450*/  FSEL R83, R68, RZ, P6 ;  /* 0x000000ff44537208 */ /* 0x000fe20003000000 */
[----:B------:R-:W-:Y:S01]  /*2460*/  @P5 FADD.FTZ R70, R70, R75 ;  /* 0x0000004b46465221 */ /* 0x000fe20000010000 */
[----:B------:R-:W-:Y:S02]  /*2470*/  ISETP.NE.U32.AND P5, PT, RZ, UR20, PT ;  /* 0x00000014ff007c0c */ /* 0x000fe4000bfa5070 */
[----:B------:R-:W-:Y:S02]  /*2480*/  @P4 LOP3.LUT P6, RZ, R116, 0xff0000, RZ, 0xc0, !PT ;  /* 0x00ff000074ff4812 */ /* 0x000fe400078cc0ff */
[----:B------:R-:W-:Y:S02]  /*2490*/  ISETP.NE.AND.EX P5, PT, RZ, UR21, PT, P5 ;  /* 0x00000015ff007c0c */ /* 0x000fe4000bfa5350 */
[----:B------:R-:W-:Y:S02]  /*24a0*/  @P4 FSEL R68, R68, RZ, P6 ;  /* 0x000000ff44444208 */ /* 0x000fe40003000000 */
[----:B------:R-:W-:-:S02]  /*24b0*/  LOP3.LUT P6, RZ, R120, 0xff000000, RZ, 0xc0, !PT ;  /* 0xff00000078ff7812 */ /* 0x000fc400078cc0ff */
[----:B------:R-:W-:-:S04]  /*24c0*/  @P4 F2FP.BF16.F32.PACK_AB R68, RZ, R68 ;  /* 0x00000044ff44423e */ /* 0x000fc800000010ff */
[----:B------:R-:W-:Y:S01]  /*24d0*/  @P4 PRMT R61, R68, 0x7610, R61 ;  /* 0x00007610443d4816 */ /* 0x000fe2000000003d */
[----:B------:R-:W-:Y:S02]  /*24e0*/  FMUL.FTZ R68, R69, UR19 ;  /* 0x0000001345447c20 */ /* 0x000fe40008410000 */
[----:B------:R-:W-:Y:S02]  /*24f0*/  @P5 F2FP.BF16.F32.PACK_AB R124, RZ, R124 ;  /* 0x0000007cff7c523e */ /* 0x000fe400000010ff */
[----:B------:R-:W-:Y:S02]  /*2500*/  @P5 F2FP.BF16.F32.PACK_AB R72, RZ, R72 ;  /* 0x00000048ff48523e */ /* 0x000fe400000010ff */
[----:B------:R-:W-:Y:S02]  /*2510*/  @P5 PRMT R56, R124, 0x7610, R56 ;  /* 0x000076107c385816 */ /* 0x000fe40000000038 */
[----:B------:R-:W-:Y:S02]  /*2520*/  @P5 F2FP.BF16.F32.PACK_AB R73, RZ, R69 ;  /* 0x00000045ff49523e */ /* 0x000fe400000010ff */
[----:B------:R-:W-:-:S02]  /*2530*/  @P5 F2FP.BF16.F32.PACK_AB R66, RZ, R66 ;  /* 0x00000042ff42523e */ /* 0x000fc400000010ff */
[----:B------:R-:W-:Y:S01]  /*2540*/  @P5 PRMT R56, R56, 0x5410, R72 ;  /* 0x0000541038385816 */ /* 0x000fe20000000048 */
[----:B------:R-:W-:Y:S01]  /*2550*/  FMUL.FTZ R72, R71, UR19 ;  /* 0x0000001347487c20 */ /* 0x000fe20008410000 */
[----:B------:R-:W-:Y:S01]  /*2560*/  @P5 PRMT R58, R73, 0x7610, R58 ;  /* 0x00007610493a5816 */ /* 0x000fe2000000003a */
[----:B------:R-:W-:Y:S01]  /*2570*/  FMUL.FTZ R73, R64, UR19 ;  /* 0x0000001340497c20 */ /* 0x000fe20008410000 */
[----:B------:R-:W-:Y:S02]  /*2580*/  @P5 PRMT R57, R66, 0x7610, R57 ;  /* 0x0000761042395816 */ /* 0x000fe40000000039 */
[----:B------:R-:W-:Y:S02]  /*2590*/  @P5 F2FP.BF16.F32.PACK_AB R71, RZ, R71 ;  /* 0x00000047ff47523e */ /* 0x000fe400000010ff */
[----:B------:R-:W-:Y:S02]  /*25a0*/  @P5 F2FP.BF16.F32.PACK_AB R64, RZ, R64 ;  /* 0x00000040ff40523e */ /* 0x000fe400000010ff */
[----:B------:R-:W-:Y:S01]  /*25b0*/  @P5 PRMT R57, R57, 0x5410, R71 ;  /* 0x0000541039395816 */ /* 0x000fe20000000047 */
[----:B------:R-:W-:Y:S01]  /*25c0*/  FMUL.FTZ R71, R65, UR19 ;  /* 0x0000001341477c20 */ /* 0x000fe20008410000 */
[----:B------:R-:W-:-:S02]  /*25d0*/  @P5 PRMT R59, R64, 0x7610, R59 ;  /* 0x00007610403b5816 */ /* 0x000fc4000000003b */
[----:B------:R-:W-:Y:S02]  /*25e0*/  @P5 F2FP.BF16.F32.PACK_AB R65, RZ, R65 ;  /* 0x00000041ff41523e */ /* 0x000fe400000010ff */
[----:B------:R-:W-:Y:S01]  /*25f0*/  @P5 F2FP.BF16.F32.PACK_AB R64, RZ, R70 ;  /* 0x00000046ff40523e */ /* 0x000fe200000010ff */
[----:B------:R-:W-:Y:S01]  /*2600*/  FMUL.FTZ R70, R70, UR19 ;  /* 0x0000001346467c20 */ /* 0x000fe20008410000 */
[----:B------:R-:W-:Y:S02]  /*2610*/  @P5 PRMT R58, R58, 0x5410, R65 ;  /* 0x000054103a3a5816 */ /* 0x000fe40000000041 */
[----:B------:R-:W-:Y:S02]  /*2620*/  @P5 PRMT R59, R59, 0x5410, R64 ;  /* 0x000054103b3b5816 */ /* 0x000fe40000000040 */
[----:B------:R-:W-:Y:S02]  /*2630*/  LOP3.LUT P5, RZ, R121, 0xff000000, RZ, 0xc0, !PT ;  /* 0xff00000079ff7812 */ /* 0x000fe400078ac0ff */
[----:B------:R-:W-:-:S02]  /*2640*/  FSEL R125, R72, RZ, P6 ;  /* 0x000000ff487d7208 */ /* 0x000fc40003000000 */
[----:B------:R-:W-:Y:S02]  /*2650*/  FSEL R124, R70, RZ, P5 ;  /* 0x000000ff467c7208 */ /* 0x000fe40002800000 */
[----:B------:R-:W-:Y:S02]  /*2660*/  ISETP.NE.U32.AND P5, PT, RZ, UR20, PT ;  /* 0x00000014ff007c0c */ /* 0x000fe4000bfa5070 */
[----:B------:R-:W-:Y:S02]  /*2670*/  @P4 LOP3.LUT P6, RZ, R116, 0xff000000, RZ, 0xc0, !PT ;  /* 0xff00000074ff4812 */ /* 0x000fe400078cc0ff */
[----:B------:R-:W-:Y:S02]  /*2680*/  ISETP.NE.AND.EX P5, PT, RZ, UR21, PT, P5 ;  /* 0x00000015ff007c0c */ /* 0x000fe4000bfa5350 */
[----:B------:R-:W-:Y:S02]  /*2690*/  @P4 FSEL R72, R72, RZ, P6 ;  /* 0x000000ff48484208 */ /* 0x000fe40003000000 */
[----:B------:R-:W-:-:S02]  /*26a0*/  LOP3.LUT P6, RZ, R121, 0xff, RZ, 0xc0, !PT ;  /* 0x000000ff79ff7812 */ /* 0x000fc400078cc0ff */
[----:B------:R-:W-:Y:S02]  /*26b0*/  @P4 F2FP.BF16.F32.PACK_AB R72, RZ, R72 ;  /* 0x00000048ff48423e */ /* 0x000fe400000010ff */
[C---:B------:R-:W-:Y:S02]  /*26c0*/  FSEL R66, R68.reuse, RZ, P6 ;  /* 0x000000ff44427208 */ /* 0x040fe40003000000 */
[----:B------:R-:W-:Y:S02]  /*26d0*/  @P4 LOP3.LUT P6, RZ, R117, 0xff, RZ, 0xc0, !PT ;  /* 0x000000ff75ff4812 */ /* 0x000fe400078cc0ff */
[----:B------:R-:W-:Y:S01]  /*26e0*/  @P4 PRMT R61, R61, 0x5410, R72 ;  /* 0x000054103d3d4816 */ /* 0x000fe20000000048 */
[----:B------:R-:W0:Y:S01]  /*26f0*/  @P5 LDC.64 R64, c[0x0][0x308] ;  /* 0x0000c200ff405b82 */ /* 0x000e220000000a00 */
[----:B------:R-:W-:Y:S02]  /*2700*/  @P4 FSEL R68, R68, RZ, P6 ;  /* 0x000000ff44444208 */ /* 0x000fe40003000000 */
[----:B------:R-:W-:-:S02]  /*2710*/  LOP3.LUT P6, RZ, R121, 0xff00, RZ, 0xc0, !PT ;  /* 0x0000ff0079ff7812 */ /* 0x000fc400078cc0ff */
[----:B------:R-:W-:Y:S02]  /*2720*/  @P4 F2FP.BF16.F32.PACK_AB R68, RZ, R68 ;  /* 0x00000044ff44423e */ /* 0x000fe400000010ff */
[----:B------:R-:W-:Y:S02]  /*2730*/  FSEL R69, R71, RZ, P6 ;  /* 0x000000ff47457208 */ /* 0x000fe40003000000 */
[----:B------:R-:W-:Y:S02]  /*2740*/  @P4 PRMT R62, R68, 0x7610, R62 ;  /* 0x00007610443e4816 */ /* 0x000fe4000000003e */
[----:B------:R-:W-:Y:S02]  /*2750*/  F2FP.BF16.F32.PACK_AB R66, R69, R66 ;  /* 0x000000424542723e */ /* 0x000fe400000010ff */
[----:B------:R-:W1:Y:S01]  /*2760*/  LDC.64 R68, c[0x0][0x2f8] ;  /* 0x0000be00ff447b82 */ /* 0x000e620000000a00 */
[----:B------:R-:W-:-:S04]  /*2770*/  @P4 LOP3.LUT P6, RZ, R117, 0xff00, RZ, 0xc0, !PT ;  /* 0x0000ff0075ff4812 */ /* 0x000fc800078cc0ff */
[----:B------:R-:W-:Y:S02]  /*2780*/  @P4 FSEL R71, R71, RZ, P6 ;  /* 0x000000ff47474208 */ /* 0x000fe40003000000 */
[----:B------:R-:W-:Y:S02]  /*2790*/  LOP3.LUT P6, RZ, R121, 0xff0000, RZ, 0xc0, !PT ;  /* 0x00ff000079ff7812 */ /* 0x000fe400078cc0ff */
[----:B------:R-:W-:Y:S01]  /*27a0*/  @P4 F2FP.BF16.F32.PACK_AB R71, RZ, R71 ;  /* 0x00000047ff47423e */ /* 0x000fe200000010ff */
[----:B0-----:R-:W-:Y:S01]  /*27b0*/  @P5 IMAD.WIDE.U32 R64, R0, 0x10, R64 ;  /* 0x0000001000405825 */ /* 0x001fe200078e0040 */
[----:B------:R-:W-:Y:S02]  /*27c0*/  FSEL R75, R73, RZ, P6 ;  /* 0x000000ff494b7208 */ /* 0x000fe40003000000 */
[----:B------:R-:W-:Y:S02]  /*27d0*/  @P4 PRMT R62, R62, 0x5410, R71 ;  /* 0x000054103e3e4816 */ /* 0x000fe40000000047 */
[----:B------:R0:W-:Y:S01]  /*27e0*/  @P5 STG.E.128 desc[UR4][R64.64], R56 ;  /* 0x0000003840005986 */ /* 0x0001e2000c101d04 */
[----:B------:R-:W-:-:S04]  /*27f0*/  @P4 LOP3.LUT P5, RZ, R117, 0xff0000, RZ, 0xc0, !PT ;  /* 0x00ff000075ff4812 */ /* 0x000fc800078ac0ff */
[----:B------:R-:W-:Y:S02]  /*2800*/  @P4 FSEL R73, R73, RZ, P5 ;  /* 0x000000ff49494208 */ /* 0x000fe40002800000 */
[----:B------:R-:W-:Y:S01]  /*2810*/  @P4 LOP3.LUT P5, RZ, R117, 0xff000000, RZ, 0xc0, !PT ;  /* 0xff00000075ff4812 */ /* 0x000fe200078ac0ff */
[----:B-1----:R-:W-:Y:S01]  /*2820*/  IMAD.WIDE.U32 R68, R0, 0x10, R68 ;  /* 0x0000001000447825 */ /* 0x002fe200078e0044 */
[----:B------:R-:W-:Y:S02]  /*2830*/  @P4 F2FP.BF16.F32.PACK_AB R73, RZ, R73 ;  /* 0x00000049ff49423e */ /* 0x000fe400000010ff */
[----:B------:R-:W-:Y:S02]  /*2840*/  @P4 FSEL R70, R70, RZ, P5 ;  /* 0x000000ff46464208 */ /* 0x000fe40002800000 */
[----:B------:R-:W-:Y:S02]  /*2850*/  @P4 PRMT R63, R73, 0x7610, R63 ;  /* 0x00007610493f4816 */ /* 0x000fe4000000003f */
[----:B------:R-:W-:-:S02]  /*2860*/  @P4 F2FP.BF16.F32.PACK_AB R70, RZ, R70 ;  /* 0x00000046ff46423e */ /* 0x000fc400000010ff */
[----:B0-----:R-:W-:Y:S02]  /*2870*/  F2FP.BF16.F32.PACK_AB R64, R67, R74 ;  /* 0x0000004a4340723e */ /* 0x001fe400000010ff */
[----:B------:R-:W-:Y:S02]  /*2880*/  @P4 LEA R74, P5, R0, UR16, 0x4 ;  /* 0x00000010004a4c11 */ /* 0x000fe4000f8a20ff */
[----:B------:R-:W-:Y:S02]  /*2890*/  F2FP.BF16.F32.PACK_AB R65, R125, R83 ;  /* 0x000000537d41723e */ /* 0x000fe400000010ff */
[----:B------:R-:W-:Y:S02]  /*28a0*/  F2FP.BF16.F32.PACK_AB R67, R124, R75 ;  /* 0x0000004b7c43723e */ /* 0x000fe400000010ff */
[----:B------:R-:W-:Y:S02]  /*28b0*/  @P4 LEA.HI.X R75, R0, UR17, RZ, 0x4, P5 ;  /* 0x00000011004b4c11 */ /* 0x000fe4000a8f24ff */
[----:B------:R-:W-:Y:S01]  /*28c0*/  @P4 PRMT R63, R63, 0x5410, R70 ;  /* 0x000054103f3f4816 */ /* 0x000fe20000000046 */
[----:B------:R1:W-:Y:S04]  /*28d0*/  STG.E.128 desc[UR4][R68.64], R64 ;  /* 0x0000004044007986 */ /* 0x0003e8000c101d04 */
[----:B------:R1:W-:Y:S02]  /*28e0*/  @P4 STG.E.128 desc[UR4][R74.64], R60 ;  /* 0x0000003c4a004986 */ /* 0x0003e4000c101d04 */
.L_x_195:
[----:B------:R-:W-:Y:S05]  /*28f0*/  BSYNC B0 ;  /* 0x0000000000007941 */ /* 0x000fea0003800000 */
.L_x_194:
[----:B------:R-:W-:Y:S01]  /*2900*/  SEL R0, RZ, 0x1, P2 ;  /* 0x00000001ff007807 */ /* 0x000fe20001000000 */
[----:B------:R-:W-:Y:S06]  /*2910*/  @!P3 BRA `(.L_x_196) ;  /* 0xffffffd800f8b947 */ /* 0x000fec000383ffff */
.L_x_186:
[----:B------:R-:W2:Y:S01]  /*2920*/  S2UR UR6, SR_CTAID.X ;  /* 0x00000000000679c3 */ /* 0x000ea20000002500 */
[C---:B------:R-:W-:Y:S01]  /*2930*/  LOP3.LUT R7, R81.reuse, 0xff, RZ, 0xc0, !PT ;  /* 0x000000ff51077812 */ /* 0x040fe200078ec0ff */
[----:B------:R-:W-:Y:S01]  /*2940*/  BSSY B0, `(.L_x_197) ;  /* 0x000000e000007945 */ /* 0x000fe20003800000 */
[----:B--2---:R-:W-:-:S05]  /*2950*/  LEA.HI R3, R81, UR6, RZ, 0x18 ;  /* 0x0000000651037c11 */ /* 0x004fca000f8fc0ff */
[----:B------:R-:W-:-:S05]  /*2960*/  IMAD R82, R3, R82, RZ ;  /* 0x0000005203527224 */ /* 0x000fca00078e02ff */
[----:B------:R-:W-:Y:S01]  /*2970*/  LEA.HI R7, R82, R7, RZ, 0x1d ;  /* 0x0000000752077211 */ /* 0x000fe200078fe8ff */
[----:B------:R-:W-:Y:S06]  /*2980*/  @!P0 BRA `(.L_x_198) ;  /* 0x0000000000248947 */ /* 0x000fec0003800000 */
[----:B------:R-:W2:Y:S08]  /*2990*/  LDC.64 R2, c[0x0][0x2d0] ;  /* 0x0000b400ff027b82 */ /* 0x000eb00000000a00 */
[----:B------:R-:W3:Y:S01]  /*29a0*/  LDC.64 R4, c[0x0][0x2d8] ;  /* 0x0000b600ff047b82 */ /* 0x000ee20000000a00 */
[----:B--2---:R-:W-:-:S05]  /*29b0*/  IMAD.WIDE.U32 R2, R7, 0x20, R2 ;  /* 0x0000002007027825 */ /* 0x004fca00078e0002 */
[----:B------:R2:W-:Y:S01]  /*29c0*/  STG.E.128 desc[UR4][R2.64], R28 ;  /* 0x0000001c02007986 */ /* 0x0005e2000c101d04 */
[----:B---3--:R-:W-:-:S03]  /*29d0*/  IMAD.WIDE.U32 R4, R7, 0x20, R4 ;  /* 0x0000002007047825 */ /* 0x008fc600078e0004 */
[----:B------:R2:W-:Y:S01]  /*29e0*/  STG.E.128 desc[UR4][R2.64+0x10], R24 ;  /* 0x0000101802007986 */ /* 0x0005e2000c101d04 */
[----:B------:R-:W-:-:S03]  /*29f0*/  VIADD R7, R7, 0x100 ;  /* 0x0000010007077836 */ /* 0x000fc60000000000 */
[----:B------:R2:W-:Y:S04]  /*2a00*/  STG.E.128 desc[UR4][R4.64], R44 ;  /* 0x0000002c04007986 */ /* 0x0005e8000c101d04 */
[----:B------:R2:W-:Y:S02]  /*2a10*/  STG.E.128 desc[UR4][R4.64+0x10], R40 ;  /* 0x0000102804007986 */ /* 0x0005e4000c101d04 */
.L_x_198:
[----:B------:R-:W-:Y:S05]  /*2a20*/  BSYNC B0 ;  /* 0x0000000000007941 */ /* 0x000fea0003800000 */
.L_x_197:
[----:B------:R-:W-:Y:S05]  /*2a30*/  @!P1 EXIT ;  /* 0x000000000000994d */ /* 0x000fea0003800000 */
[----:B--2---:R-:W2:Y:S08]  /*2a40*/  LDC.64 R2, c[0x0][0x2d0] ;  /* 0x0000b400ff027b82 */ /* 0x004eb00000000a00 */
[----:B------:R-:W3:Y:S01]  /*2a50*/  LDC.64 R4, c[0x0][0x2d8] ;  /* 0x0000b600ff047b82 */ /* 0x000ee20000000a00 */
[----:B--2---:R-:W-:-:S05]  /*2a60*/  IMAD.WIDE.U32 R2, R7, 0x20, R2 ;  /* 0x0000002007027825 */ /* 0x004fca00078e0002 */
[----:B------:R-:W-:Y:S01]  /*2a70*/  STG.E.128 desc[UR4][R2.64], R20 ;  /* 0x0000001402007986 */ /* 0x000fe2000c101d04 */
[----:B---3--:R-:W-:-:S03]  /*2a80*/  IMAD.WIDE.U32 R4, R7, 0x20, R4 ;  /* 0x0000002007047825 */ /* 0x008fc600078e0004 */
[----:B------:R-:W-:Y:S04]  /*2a90*/  STG.E.128 desc[UR4][R2.64+0x10], R16 ;  /* 0x0000101002007986 */ /* 0x000fe8000c101d04 */
[----:B------:R-:W-:Y:S04]  /*2aa0*/  STG.E.128 desc[UR4][R4.64], R36 ;  /* 0x0000002404007986 */ /* 0x000fe8000c101d04 */
[----:B------:R-:W-:Y:S01]  /*2ab0*/  STG.E.128 desc[UR4][R4.64+0x10], R32 ;  /* 0x0000102004007986 */ /* 0x000fe2000c101d04 */
[----:B------:R-:W-:Y:S05]  /*2ac0*/  EXIT ;  /* 0x000000000000794d */ /* 0x000fea0003800000 */
.L_x_191:
[----:B------:R-:W-:Y:S01]  /*2ad0*/  HFMA2.MMA R66, -RZ, RZ, 0, 9.5367431640625e-07 ;  /* 0x00000010ff427435 */ /* 0x000fe200000001ff */
[----:B------:R-:W-:Y:S01]  /*2ae0*/  IMAD.MOV.U32 R67, RZ, RZ, 0x1f ;  /* 0x0000001fff437424 */ /* 0x000fe200078e00ff */
[----:B------:R-:W-:-:S09]  /*2af0*/  MOV R68, 0xffffffff ;  /* 0xffffffff00447802 */ /* 0x000fd20000000f00 */
[----:B-----5:R-:W-:Y:S05]  /*2b00*/  WARPSYNC.COLLECTIVE R68, `(.L_x_199) ;  /* 0x0000000044087348 */ /* 0x020fea0003c00000 */
[----:B------:R0:W1:Y:S02]  /*2b10*/  SHFL.DOWN P5, R66, R75, R66, R67 ;  /* 0x080000424b427389 */ /* 0x00006400000a0043 */
[----:B01---5:R-:W-:Y:S01]  /*2b20*/  ENDCOLLECTIVE ;  /* 0x000000000000791b */ /* 0x023fe20003800000 */
.L_x_199:
[----:B------:R-:W-:Y:S02]  /*2b30*/  IMAD.MOV.U32 R70, RZ, RZ, R66 ;  /* 0x000000ffff467224 */ /* 0x000fe400078e0042 */
[----:B------:R-:W-:Y:S02]  /*2b40*/  IMAD.MOV.U32 R66, RZ, RZ, 0x10 ;  /* 0x00000010ff427424 */ /* 0x000fe400078e00ff */
[----:B------:R-:W-:Y:S01]  /*2b50*/  FADD.FTZ R70, R70, R75 ;  /* 0x0000004b46467221 */ /* 0x000fe20000010000 */
[----:B------:R-:W-:-:S07]  /*2b60*/  MOV R75, R124 ;  /* 0x0000007c004b7202 */ /* 0x000fce0000000f00 */
[----:B------:R-:W-:Y:S05]  /*2b70*/  WARPSYNC.COLLECTIVE R68, `(.L_x_200) ;  /* 0x0000000044087348 */ /* 0x000fea0003c00000 */
[----:B------:R0:W1:Y:S02]  /*2b80*/  SHFL.DOWN P5, R66, R75, R66, R67 ;  /* 0x080000424b427389 */ /* 0x00006400000a0043 */
[----:B01----:R-:W-:Y:S01]  /*2b90*/  ENDCOLLECTIVE ;  /* 0x000000000000791b */ /* 0x003fe20003800000 */
.L_x_200:
[----:B------:R-:W-:Y:S01]  /*2ba0*/  IMAD.MOV.U32 R75, RZ, RZ, R70 ;  /* 0x000000ffff4b7224 */ /* 0x000fe200078e0046 */
[----:B------:R-:W-:Y:S01]  /*2bb0*/  MOV R69, R66 ;  /* 0x0000004200457202 */ /* 0x000fe20000000f00 */
[----:B------:R-:W-:-:S04]  /*2bc0*/  HFMA2.MMA R66, -RZ, RZ, 0, 4.76837158203125e-07 ;  /* 0x00000008ff427435 */ /* 0x000fc800000001ff */
[----:B------:R-:W-:-:S07]  /*2bd0*/  FADD.FTZ R69, R69, R124 ;  /* 0x0000007c45457221 */ /* 0x000fce0000010000 */
[----:B------:R-:W-:Y:S05]  /*2be0*/  WARPSYNC.COLLECTIVE R68, `(.L_x_201) ;  /* 0x0000000044087348 */ /* 0x000fea0003c00000 */
[----:B------:R0:W1:Y:S02]  /*2bf0*/  SHFL.DOWN P5, R66, R75, R66, R67 ;  /* 0x080000424b427389 */ /* 0x00006400000a0043 */
[----:B01----:R-:W-:Y:S01]  /*2c00*/  ENDCOLLECTIVE ;  /* 0x000000000000791b */ /* 0x003fe20003800000 */
.L_x_201:
[----:B------:R-:W-:Y:S01]  /*2c10*/  MOV R75, R69 ;  /* 0x00000045004b7202 */ /* 0x000fe20000000f00 */
[----:B------:R-:W-:Y:S02]  /*2c20*/  IMAD.MOV.U32 R71, RZ, RZ, R66 ;  /* 0x000000ffff477224 */ /* 0x000fe400078e0042 */
[----:B------:R-:W-:Y:S02]  /*2c30*/  IMAD.MOV.U32 R66, RZ, RZ, 0x8 ;  /* 0x00000008ff427424 */ /* 0x000fe400078e00ff */
[----:B------:R-:W-:-:S07]  /*2c40*/  FADD.FTZ R71, R70, R71 ;  /* 0x0000004746477221 */ /* 0x000fce0000010000 */
[----:B------:R-:W-:Y:S05]  /*2c50*/  WARPSYNC.COLLECTIVE R68, `(.L_x_202) ;  /* 0x0000000044087348 */ /* 0x000fea0003c00000 */
[----:B------:R0:W1:Y:S02]  /*2c60*/  SHFL.DOWN P5, R66, R75, R66, R67 ;  /* 0x080000424b427389 */ /* 0x00006400000a0043 */
[----:B01----:R-:W-:Y:S01]  /*2c70*/  ENDCOLLECTIVE ;  /* 0x000000000000791b */ /* 0x003fe20003800000 */
.L_x_202:
[----:B------:R-:W-:Y:S01]  /*2c80*/  IMAD.MOV.U32 R75, RZ, RZ, R71 ;  /* 0x000000ffff4b7224 */ /* 0x000fe200078e0047 */
[----:B------:R-:W-:Y:S01]  /*2c90*/  MOV R72, R66 ;  /* 0x0000004200487202 */ /* 0x000fe20000000f00 */
[----:B------:R-:W-:-:S04]  /*2ca0*/  HFMA2.MMA R66, -RZ, RZ, 0, 2.384185791015625e-07 ;  /* 0x00000004ff427435 */ /* 0x000fc800000001ff */
[----:B------:R-:W-:-:S07]  /*2cb0*/  FADD.FTZ R72, R69, R72 ;  /* 0x0000004845487221 */ /* 0x000fce0000010000 */
[----:B------:R-:W-:Y:S05]  /*2cc0*/  WARPSYNC.COLLECTIVE R68, `(.L_x_203) ;  /* 0x0000000044087348 */ /* 0x000fea0003c00000 */
[----:B------:R0:W1:Y:S02]  /*2cd0*/  SHFL.DOWN P5, R66, R75, R66, R67 ;  /* 0x080000424b427389 */ /* 0x00006400000a0043 */
[----:B01----:R-:W-:Y:S01]  /*2ce0*/  ENDCOLLECTIVE ;  /* 0x000000000000791b */ /* 0x003fe20003800000 */
.L_x_203:
[----:B------:R-:W-:Y:S01]  /*2cf0*/  MOV R75, R72 ;  /* 0x00000048004b7202 */ /* 0x000fe20000000f00 */
[----:B------:R-:W-:Y:S02]  /*2d00*/  IMAD.MOV.U32 R74, RZ, RZ, R66 ;  /* 0x000000ffff4a7224 */ /* 0x000fe400078e0042 */
[----:B------:R-:W-:Y:S02]  /*2d10*/  IMAD.MOV.U32 R66, RZ, RZ, 0x4 ;  /* 0x00000004ff427424 */ /* 0x000fe400078e00ff */
[----:B------:R-:W-:-:S07]  /*2d20*/  FADD.FTZ R74, R71, R74 ;  /* 0x0000004a474a7221 */ /* 0x000fce0000010000 */
[----:B------:R-:W-:Y:S05]  /*2d30*/  WARPSYNC.COLLECTIVE R68, `(.L_x_204) ;  /* 0x0000000044087348 */ /* 0x000fea0003c00000 */
[----:B------:R0:W1:Y:S02]  /*2d40*/  SHFL.DOWN P5, R66, R75, R66, R67 ;  /* 0x080000424b427389 */ /* 0x00006400000a0043 */
[----:B01----:R-:W-:Y:S01]  /*2d50*/  ENDCOLLECTIVE ;  /* 0x000000000000791b */ /* 0x003fe20003800000 */
.L_x_204:
[----:B------:R-:W-:Y:S01]  /*2d60*/  IMAD.MOV.U32 R75, RZ, RZ, R74 ;  /* 0x000000ffff4b7224 */ /* 0x000fe200078e004a */
[----:B------:R-:W-:Y:S01]  /*2d70*/  MOV R73, R66 ;  /* 0x0000004200497202 */ /* 0x000fe20000000f00 */
[----:B------:R-:W-:-:S04]  /*2d80*/  HFMA2.MMA R66, -RZ, RZ, 0, 1.1920928955078125e-07 ;  /* 0x00000002ff427435 */ /* 0x000fc800000001ff */
[----:B------:R-:W-:-:S07]  /*2d90*/  FADD.FTZ R125, R72, R73 ;  /* 0x00000049487d7221 */ /* 0x000fce0000010000 */
[----:B------:R-:W-:Y:S05]  /*2da0*/  WARPSYNC.COLLECTIVE R68, `(.L_x_205) ;  /* 0x0000000044087348 */ /* 0x000fea0003c00000 */
[----:B------:R0:W1:Y:S02]  /*2db0*/  SHFL.DOWN P5, R66, R75, R66, R67 ;  /* 0x080000424b427389 */ /* 0x00006400000a0043 */
[----:B01----:R-:W-:Y:S01]  /*2dc0*/  ENDCOLLECTIVE ;  /* 0x000000000000791b */ /* 0x003fe20003800000 */
.L_x_205:
[----:B------:R-:W-:Y:S01]  /*2dd0*/  MOV R75, R125 ;  /* 0x0000007d004b7202 */ /* 0x000fe20000000f00 */
[----:B------:R-:W-:Y:S02]  /*2de0*/  IMAD.MOV.U32 R73, RZ, RZ, R66 ;  /* 0x000000ffff497224 */ /* 0x000fe400078e0042 */
[----:B------:R-:W-:Y:S02]  /*2df0*/  IMAD.MOV.U32 R66, RZ, RZ, 0x2 ;  /* 0x00000002ff427424 */ /* 0x000fe400078e00ff */
[----:B------:R-:W-:-:S07]  /*2e00*/  FADD.FTZ R74, R74, R73 ;  /* 0x000000494a4a7221 */ /* 0x000fce0000010000 */
[----:B------:R-:W-:Y:S05]  /*2e10*/  WARPSYNC.COLLECTIVE R68, `(.L_x_206) ;  /* 0x0000000044087348 */ /* 0x000fea0003c00000 */
[----:B------:R0:W1:Y:S02]  /*2e20*/  SHFL.DOWN P5, R66, R75, R66, R67 ;  /* 0x080000424b427389 */ /* 0x00006400000a0043 */
[----:B01----:R-:W-:Y:S01]  /*2e30*/  ENDCOLLECTIVE ;  /* 0x000000000000791b */ /* 0x003fe20003800000 */
.L_x_206:
[----:B------:R-:W-:Y:S01]  /*2e40*/  IMAD.MOV.U32 R75, RZ, RZ, R74 ;  /* 0x000000ffff4b7224 */ /* 0x000fe200078e004a */
[----:B------:R-:W-:Y:S01]  /*2e50*/  MOV R124, R66 ;  /* 0x00000042007c7202 */ /* 0x000fe20000000f00 */
[----:B------:R-:W-:-:S04]  /*2e60*/  HFMA2.MMA R66, -RZ, RZ, 0, 5.9604644775390625e-08 ;  /* 0x00000001ff427435 */ /* 0x000fc800000001ff */
[----:B------:R-:W-:-:S07]  /*2e70*/  FADD.FTZ R73, R125, R124 ;  /* 0x0000007c7d497221 */ /* 0x000fce0000010000 */
[----:B------:R-:W-:Y:S05]  /*2e80*/  WARPSYNC.COLLECTIVE R68, `(.L_x_207) ;  /* 0x0000000044087348 */ /* 0x000fea0003c00000 */
[----:B------:R0:W1:Y:S02]  /*2e90*/  SHFL.DOWN P5, R66, R75, R66, R67 ;  /* 0x080000424b427389 */ /* 0x00006400000a0043 */
[----:B01----:R-:W-:Y:S01]  /*2ea0*/  ENDCOLLECTIVE ;  /* 0x000000000000791b */ /* 0x003fe20003800000 */
.L_x_207:
[----:B------:R-:W-:Y:S01]  /*2eb0*/  MOV R75, R73 ;  /* 0x00000049004b7202 */ /* 0x000fe20000000f00 */
[----:B------:R-:W-:Y:S02]  /*2ec0*/  IMAD.MOV.U32 R69, RZ, RZ, R66 ;  /* 0x000000ffff457224 */ /* 0x000fe400078e0042 */
[----:B------:R-:W-:-:S07]  /*2ed0*/  IMAD.MOV.U32 R66, RZ, RZ, 0x1 ;  /* 0x00000001ff427424 */ /* 0x000fce00078e00ff */
[----:B------:R-:W-:Y:S05]  /*2ee0*/  WARPSYNC.COLLECTIVE R68, `(.L_x_208) ;  /* 0x0000000044087348 */ /* 0x000fea0003c00000 */
[----:B------:R0:W1:Y:S02]  /*2ef0*/  SHFL.DOWN P5, R66, R75, R66, R67 ;  /* 0x080000424b427389 */ /* 0x00006400000a0043 */
[----:B01----:R-:W-:Y:S01]  /*2f00*/  ENDCOLLECTIVE ;  /* 0x000000000000791b */ /* 0x003fe20003800000 */
.L_x_208:
[----:B------:R-:W-:Y:S01]  /*2f10*/  MOV R70, R66 ;  /* 0x0000004200467202 */ /* 0x000fe20000000f00 */
[----:B------:R-:W-:Y:S06]  /*2f20*/  BRA `(.L_x_209) ;  /* 0xffffffe4006c7947 */ /* 0x000fec000383ffff */
.L_x_210:
        /* <DEDUP_REMOVED lines=13> */
.L_x_2932:


//--------------------- .text._ZN10layer_norm22ln_bwd_finalize_kernelINS_22Kernel_traits_finalizeILj4096E13__nv_bfloat16S2_S2_S2_fjLb0ELj1024ELj4ENS_18Kernel_traits_baseILj4096ES2_S2_S2_S2_fjLj1024EEEEELb0ELb1EEEvNS_9BwdParamsE --------------------------
	.section	.text._ZN10layer_norm22ln_bwd_finalize_kernelINS_22Kernel_traits_finalizeILj4096E13__nv_bfloat16S2_S2_S2_fjLb0ELj1024ELj4ENS_18Kernel_traits_baseILj4096ES2_S2_S2_S2_fjLj1024EEEEELb0ELb1EEEvNS_9BwdParamsE,"ax",@progbits
	.align	128
        .global         _ZN10layer_norm22ln_bwd_finalize_kernelINS_22Kernel_traits_finalizeILj4096E13__nv_bfloat16S2_S2_S2_fjLb0ELj1024ELj4ENS_18Kernel_traits_baseILj4096ES2_S2_S2_S2_fjLj1024EEEEELb0ELb1EEEvNS_9BwdParamsE
        .type           _ZN10layer_norm22ln_bwd_finalize_kernelINS_22Kernel_traits_finalizeILj4096E13__nv_bfloat16S2_S2_S2_fjLb0ELj1024ELj4ENS_18Kernel_traits_baseILj4096ES2_S2_S2_S2_fjLj1024EEEEELb0ELb1EEEvNS_9BwdParamsE,@function
        .size           _ZN10layer_norm22ln_bwd_finalize_kernelINS_22Kernel_traits_finalizeILj4096E13__nv_bfloat16S2_S2_S2_fjLb0ELj1024ELj4ENS_18Kernel_traits_baseILj4096ES2_S2_S2_S2_fjLj1024EEEEELb0ELb1EEEvNS_9BwdParamsE,(.L_x_2933 - _ZN10layer_norm22ln_bwd_finalize_kernelINS_22Kernel_traits_finalizeILj4096E13__nv_bfloat16S2_S2_S2_fjLb0ELj1024ELj4ENS_18Kernel_traits_baseILj4096ES2_S2_S2_S2_fjLj1024EEEEELb0ELb1EEEvNS_9BwdParamsE)
        .other          _ZN10layer_norm22ln_bwd_finalize_kernelINS_22Kernel_traits_finalizeILj4096E13__nv_bfloat16S2_S2_S2_fjLb0ELj1024ELj4ENS_18Kernel_traits_baseILj4096ES2_S2_S2_S2_fjLj1024EEEEELb0ELb1EEEvNS_9BwdParamsE,@"STO_CUDA_ENTRY STV_DEFAULT"
_ZN10layer_norm22ln_bwd_finalize_kernelINS_22Kernel_traits_finalizeILj4096E13__nv_bfloat16S2_S2_S2_fjLb0ELj1024ELj4ENS_18Kernel_traits_baseILj4096ES2_S2_S2_S2_fjLj1024EEEEELb0ELb1EEEvNS_9BwdParamsE:
.text._ZN10layer_norm22ln_bwd_finalize_kernelINS_22Kernel_traits_finalizeILj4096E13__nv_bfloat16S2_S2_S2_fjLb0ELj1024ELj4ENS_18Kernel_traits_baseILj4096ES2_S2_S2_S2_fjLj1024EEEEELb0ELb1EEEvNS_9BwdParamsE:
        /* <DEDUP_REMOVED lines=13> */
[----:B------:R-:W-:Y:S02]  /*00d0*/  LOP3.LUT R7, R5, 0x1f, R0, 0x78, !PT ;  /* 0x0000001f05077812 */ /* 0x000fe400078e7800 */
[----:B------:R-:W-:Y:S02]  /*00e0*/  SHF.L.U32 R6, R6, 0x4, RZ ;  /* 0x0000000406067819 */ /* 0x000fe400000006ff */
[----:B------:R-:W-:Y:S01]  /*00f0*/  IADD3 R8, R4, R7, RZ ;  /* 0x0000000704087210 */ /* 0x000fe20007ffe0ff */
[C---:B------:R-:W-:Y:S01]  /*0100*/  IMAD R9, R2.reuse, 0x20, R7 ;  /* 0x0000002002097824 */ /* 0x040fe200078e0207 */
[----:B------:R-:W-:-:S02]  /*0110*/  ISETP.GE.U32.AND P0, PT, R2, 0x10, PT ;  /* 0x000000100200780c */ /* 0x000fc40003f06070 */
[----:B------:R-:W-:Y:S02]  /*0120*/  LOP3.LUT R11, R6, 0x7ffffff0, RZ, 0xc0, !PT ;  /* 0x7ffffff0060b7812 */ /* 0x000fe400078ec0ff */
[----:B------:R-:W-:Y:S02]  /*0130*/  ISETP.EQ.AND P0, PT, R5, 0x1f, !P0 ;  /* 0x0000001f0500780c */ /* 0x000fe40004702270 */
[----:B------:R-:W-:Y:S01]  /*0140*/  IADD3 R4, R2, R11, RZ ;  /* 0x0000000b02047210 */ /* 0x000fe20007ffe0ff */
[----:B0-----:R-:W-:-:S03]  /*0150*/  ULEA UR4, UR5, UR4, 0x18 ;  /* 0x0000000405047291 */ /* 0x001fc6000f8ec03f */
[----:B------:R-:W-:-:S03]  /*0160*/  ULDC UR5, c[0x0][0x218] ;  /* 0x0000860000057ab9 */ /* 0x000fc60000000800 */
[----:B------:R-:W-:Y:S02]  /*0170*/  LEA R7, R8, UR4, 0x2 ;  /* 0x0000000408077c11 */ /* 0x000fe4000f8e10ff */
[----:B------:R-:W-:Y:S02]  /*0180*/  LEA R6, R2, UR4, 0x3 ;  /* 0x0000000402067c11 */ /* 0x000fe4000f8e18ff */
[----:B------:R-:W-:-:S07]  /*0190*/  LEA R8, R9, UR4, 0x2 ;  /* 0x0000000409087c11 */ /* 0x000fce000f8e10ff */
.L_x_222:
[----:B0-2-4-:R-:W0:Y:S01]  /*01a0*/  LDC R10, c[0x0][0x210] ;  /* 0x00008400ff0a7b82 */ /* 0x015e220000000800 */
[----:B------:R-:W-:Y:S01]  /*01b0*/  BSSY B0, `(.L_x_211) ;  /* 0x0000067000007945 */ /* 0x000fe20003800000 */
[----:B------:R-:W-:Y:S01]  /*01c0*/  HFMA2.MMA R26, -RZ, RZ, 0, 0 ;  /* 0x00000000ff1a7435 */ /* 0x000fe200000001ff */
[----:B------:R-:W-:Y:S02]  /*01d0*/  MOV R20, RZ ;  /* 0x000000ff00147202 */ /* 0x000fe40000000f00 */
[----:B0-----:R-:W-:-:S13]  /*01e0*/  ISETP.GE.U32.AND P1, PT, R5, R10, PT ;  /* 0x0000000a0500720c */ /* 0x001fda0003f26070 */
[----:B-1-3--:R-:W-:Y:S05]  /*01f0*/  @P1 BRA `(.L_x_212) ;  /* 0x0000000400881947 */ /* 0x00afea0003800000 */
[----:B------:R-:W-:Y:S01]  /*0200*/  ISETP.GE.U32.AND P2, PT, R5, R10, PT ;  /* 0x0000000a0500720c */ /* 0x000fe20003f46070 */
[----:B------:R-:W-:-:S12]  /*0210*/  IMAD.MOV.U32 R21, RZ, RZ, R5 ;  /* 0x000000ffff157224 */ /* 0x000fd800078e0005 */
[----:B------:R-:W0:Y:S08]  /*0220*/  @P2 LDC R16, c[0x0][0x218] ;  /* 0x00008600ff102b82 */ /* 0x000e300000000800 */
[----:B------:R-:W1:Y:S08]  /*0230*/  @P2 LDC.64 R14, c[0x0][0x2d0] ;  /* 0x0000b400ff0e2b82 */ /* 0x000e700000000a00 */
[----:B------:R-:W2:Y:S01]  /*0240*/  @P2 LDC.64 R12, c[0x0][0x2d8] ;  /* 0x0000b600ff0c2b82 */ /* 0x000ea20000000a00 */
[----:B0-----:R-:W-:-:S04]  /*0250*/  @P2 IMAD R9, R21, R16, R3 ;  /* 0x0000001015092224 */ /* 0x001fc800078e0203 */
[----:B-1----:R-:W-:-:S06]  /*0260*/  @P2 IMAD.WIDE.U32 R14, R9, 0x4, R14 ;  /* 0x00000004090e2825 */ /* 0x002fcc00078e000e */
[----:B------:R-:W3:Y:S01]  /*0270*/  @P2 LDG.E R15, desc[UR6][R14.64] ;  /* 0x000000060e0f2981 */ /* 0x000ee2000c1e1900 */
[----:B--2---:R-:W-:-:S06]  /*0280*/  @P2 IMAD.WIDE.U32 R12, R9, 0x4, R12 ;  /* 0x00000004090c2825 */ /* 0x004fcc00078e000c */
[----:B------:R-:W2:Y:S01]  /*0290*/  @P2 LDG.E R13, desc[UR6][R12.64] ;  /* 0x000000060c0d2981 */ /* 0x000ea2000c1e1900 */
[----:B------:R-:W-:-:S04]  /*02a0*/  @P2 IADD3 R21, R21, 0x20, RZ ;  /* 0x0000002015152810 */ /* 0x000fc80007ffe0ff */
[CC--:B------:R-:W-:Y:S02]  /*02b0*/  ISETP.GE.U32.AND P1, PT, R21.reuse, R10.reuse, PT ;  /* 0x0000000a1500720c */ /* 0x0c0fe40003f26070 */
[----:B------:R-:W-:-:S04]  /*02c0*/  IADD3 R9, -R21, R10, RZ ;  /* 0x0000000a15097210 */ /* 0x000fc80007ffe1ff */
[----:B------:R-:W-:Y:S01]  /*02d0*/  ISETP.LE.U32.OR P1, PT, R9, 0x60, P1 ;  /* 0x000000600900780c */ /* 0x000fe20000f23470 */
[----:B------:R-:W-:Y:S01]  /*02e0*/  IMAD.MOV.U32 R26, RZ, RZ, RZ ;  /* 0x000000ffff1a7224 */ /* 0x000fe200078e00ff */
[----:B------:R-:W-:Y:S01]  /*02f0*/  MOV R20, RZ ;  /* 0x000000ff00147202 */ /* 0x000fe20000000f00 */
[----:B------:R-:W-:Y:S04]  /*0300*/  BSSY B1, `(.L_x_213) ;  /* 0x000002b000017945 */ /* 0x000fe80003800000 */
[----:B---3--:R-:W-:Y:S01]  /*0310*/  @P2 FADD.FTZ R20, R20, R15 ;  /* 0x0000000f14142221 */ /* 0x008fe20000010000 */
[----:B--2---:R-:W-:Y:S01]  /*0320*/  @P2 FADD.FTZ R26, R26, R13 ;  /* 0x0000000d1a1a2221 */ /* 0x004fe20000010000 */
[----:B------:R-:W-:-:S04]  /*0330*/  PLOP3.LUT P2, PT, P2, PT, PT, 0x8, 0x0 ;  /* 0x000000000000781c */ /* 0x000fc8000174e170 */
[----:B------:R-:W-:Y:S09]  /*0340*/  @P1 BRA `(.L_x_214) ;  /* 0x0000000000981947 */ /* 0x000ff20003800000 */
[----:B------:R-:W0:Y:S01]  /*0350*/  LDC.64 R12, c[0x0][0x2d0] ;  /* 0x0000b400ff0c7b82 */ /* 0x000e220000000a00 */
[----:B------:R-:W-:Y:S02]  /*0360*/  PLOP3.LUT P2, PT, PT, PT, PT, 0x8, 0x0 ;  /* 0x000000000000781c */ /* 0x000fe40003f4e170 */
[----:B------:R-:W-:-:S05]  /*0370*/  IADD3 R9, R10, -0x60, RZ ;  /* 0xffffffa00a097810 */ /* 0x000fca0007ffe0ff */
[----:B------:R-:W1:Y:S06]  /*0380*/  LDC.64 R14, c[0x0][0x2d8] ;  /* 0x0000b600ff0e7b82 */ /* 0x000e6c0000000a00 */
.L_x_215:
[C---:B------:R-:W-:Y:S01]  /*0390*/  IADD3 R16, R21.reuse, 0x20, RZ ;  /* 0x0000002015107810 */ /* 0x040fe20007ffe0ff */
[C---:B------:R-:W-:Y:S01]  /*03a0*/  IMAD R25, R21.reuse, UR5, R3 ;  /* 0x0000000515197c24 */ /* 0x040fe2000f8e0203 */
[----:B------:R-:W-:-:S03]  /*03b0*/  IADD3 R18, R21, 0x40, RZ ;  /* 0x0000004015127810 */ /* 0x000fc60007ffe0ff */
[----:B------:R-:W-:Y:S02]  /*03c0*/  IMAD R17, R16, UR5, R3 ;  /* 0x0000000510117c24 */ /* 0x000fe4000f8e0203 */
[----:B0-----:R-:W-:-:S04]  /*03d0*/  IMAD.WIDE.U32 R22, R25, 0x4, R12 ;  /* 0x0000000419167825 */ /* 0x001fc800078e000c */
[----:B------:R-:W-:Y:S01]  /*03e0*/  IMAD.WIDE.U32 R28, R17, 0x4, R12 ;  /* 0x00000004111c7825 */ /* 0x000fe200078e000c */
[----:B------:R0:W2:Y:S03]  /*03f0*/  LDG.E R11, desc[UR6][R22.64] ;  /* 0x00000006160b7981 */ /* 0x0000a6000c1e1900 */
[--C-:B-1----:R-:W-:Y:S02]  /*0400*/  IMAD.WIDE.U32 R24, R25, 0x4, R14.reuse ;  /* 0x0000000419187825 */ /* 0x102fe400078e000e */
[----:B------:R-:W3:Y:S02]  /*0410*/  LDG.E R28, desc[UR6][R28.64] ;  /* 0x000000061c1c7981 */ /* 0x000ee4000c1e1900 */
[----:B------:R-:W-:Y:S02]  /*0420*/  IMAD.WIDE.U32 R16, R17, 0x4, R14 ;  /* 0x0000000411107825 */ /* 0x000fe400078e000e */
[----:B------:R1:W4:Y:S02]  /*0430*/  LDG.E R27, desc[UR6][R24.64] ;  /* 0x00000006181b7981 */ /* 0x000324000c1e1900 */
[----:B------:R-:W-:-:S02]  /*0440*/  IMAD R19, R18, UR5, R3 ;  /* 0x0000000512137c24 */ /* 0x000fc4000f8e0203 */
[----:B0-----:R-:W-:Y:S01]  /*0450*/  VIADD R22, R21, 0x60 ;  /* 0x0000006015167836 */ /* 0x001fe20000000000 */
[----:B------:R0:W5:Y:S03]  /*0460*/  LDG.E R29, desc[UR6][R16.64] ;  /* 0x00000006101d7981 */ /* 0x000166000c1e1900 */
[----:B-1----:R-:W-:Y:S02]  /*0470*/  IMAD R25, R22, UR5, R3 ;  /* 0x0000000516197c24 */ /* 0x002fe4000f8e0203 */
[----:B0-----:R-:W-:-:S04]  /*0480*/  IMAD.WIDE.U32 R16, R19, 0x4, R12 ;  /* 0x0000000413107825 */ /* 0x001fc800078e000c */
[----:B------:R-:W-:Y:S02]  /*0490*/  IMAD.WIDE.U32 R18, R19, 0x4, R14 ;  /* 0x0000000413127825 */ /* 0x000fe400078e000e */
[----:B------:R-:W5:Y:S02]  /*04a0*/  LDG.E R16, desc[UR6][R16.64] ;  /* 0x0000000610107981 */ /* 0x000f64000c1e1900 */
[C---:B------:R-:W-:Y:S02]  /*04b0*/  IMAD.WIDE.U32 R22, R25.reuse, 0x4, R12 ;  /* 0x0000000419167825 */ /* 0x040fe400078e000c */
[----:B------:R-:W5:Y:S02]  /*04c0*/  LDG.E R18, desc[UR6][R18.64] ;  /* 0x0000000612127981 */ /* 0x000f64000c1e1900 */
[----:B------:R-:W-:Y:S02]  /*04d0*/  IMAD.WIDE.U32 R24, R25, 0x4, R14 ;  /* 0x0000000419187825 */ /* 0x000fe400078e000e */
[----:B------:R-:W5:Y:S04]  /*04e0*/  LDG.E R22, desc[UR6][R22.64] ;  /* 0x0000000616167981 */ /* 0x000f68000c1e1900 */
[----:B------:R-:W5:Y:S01]  /*04f0*/  LDG.E R24, desc[UR6][R24.64] ;  /* 0x0000000618187981 */ /* 0x000f62000c1e1900 */
[----:B------:R-:W-:-:S04]  /*0500*/  IADD3 R21, R21, 0x80, RZ ;  /* 0x0000008015157810 */ /* 0x000fc80007ffe0ff */
[----:B------:R-:W-:Y:S01]  /*0510*/  ISETP.GE.U32.AND P1, PT, R21, R9, PT ;  /* 0x000000091500720c */ /* 0x000fe20003f26070 */
[----:B--2---:R-:W-:-:S04]  /*0520*/  FADD.FTZ R11, R11, R20 ;  /* 0x000000140b0b7221 */ /* 0x004fc80000010000 */
[----:B---3--:R-:W-:Y:S01]  /*0530*/  FADD.FTZ R11, R11, R28 ;  /* 0x0000001c0b0b7221 */ /* 0x008fe20000010000 */
[----:B----4-:R-:W-:-:S04]  /*0540*/  FADD.FTZ R26, R27, R26 ;  /* 0x0000001a1b1a7221 */ /* 0x010fc80000010000 */
[----:B-----5:R-:W-:Y:S01]  /*0550*/  FADD.FTZ R29, R26, R29 ;  /* 0x0000001d1a1d7221 */ /* 0x020fe20000010000 */
[----:B------:R-:W-:-:S03]  /*0560*/  FADD.FTZ R11, R11, R16 ;  /* 0x000000100b0b7221 */ /* 0x000fc60000010000 */
[----:B------:R-:W-:Y:S01]  /*0570*/  FADD.FTZ R29, R29, R18 ;  /* 0x000000121d1d7221 */ /* 0x000fe20000010000 */
[----:B------:R-:W-:-:S03]  /*0580*/  FADD.FTZ R20, R11, R22 ;  /* 0x000000160b147221 */ /* 0x000fc60000010000 */
[----:B------:R-:W-:Y:S01]  /*0590*/  FADD.FTZ R26, R29, R24 ;  /* 0x000000181d1a7221 */ /* 0x000fe20000010000 */
[----:B------:R-:W-:Y:S06]  /*05a0*/  @!P1 BRA `(.L_x_215) ;  /* 0xfffffffc00789947 */ /* 0x000fec000383ffff */
.L_x_214:
[----:B------:R-:W-:Y:S05]  /*05b0*/  BSYNC B1 ;  /* 0x0000000000017941 */ /* 0x000fea0003800000 */
.L_x_213:
[CC--:B------:R-:W-:Y:S01]  /*05c0*/  ISETP.GE.U32.AND P1, PT, R21.reuse, R10.reuse, PT ;  /* 0x0000000a1500720c */ /* 0x0c0fe20003f26070 */
[----:B------:R-:W-:Y:S01]  /*05d0*/  BSSY B1, `(.L_x_216) ;  /* 0x0000018000017945 */ /* 0x000fe20003800000 */
[----:B------:R-:W-:-:S04]  /*05e0*/  IADD3 R9, -R21, R10, RZ ;  /* 0x0000000a15097210 */ /* 0x000fc80007ffe1ff */
[----:B------:R-:W-:-:S13]  /*05f0*/  ISETP.LE.U32.OR P1, PT, R9, 0x20, P1 ;  /* 0x000000200900780c */ /* 0x000fda0000f23470 */
[----:B------:R-:W-:Y:S05]  /*0600*/  @P1 BRA `(.L_x_217) ;  /* 0x0000000000501947 */ /* 0x000fea0003800000 */
[----:B------:R-:W0:Y:S01]  /*0610*/  LDC.64 R18, c[0x0][0x2d0] ;  /* 0x0000b400ff127b82 */ /* 0x000e220000000a00 */
[----:B------:R-:W-:Y:S01]  /*0620*/  ULDC UR8, c[0x0][0x218] ;  /* 0x0000860000087ab9 */ /* 0x000fe20000000800 */
[C---:B------:R-:W-:Y:S01]  /*0630*/  IADD3 R14, R21.reuse, 0x20, RZ ;  /* 0x00000020150e7810 */ /* 0x040fe20007ffe0ff */
[----:B------:R-:W-:-:S04]  /*0640*/  IMAD R15, R21, UR8, R3 ;  /* 0x00000008150f7c24 */ /* 0x000fc8000f8e0203 */
[----:B------:R-:W-:Y:S01]  /*0650*/  IMAD R9, R14, UR8, R3 ;  /* 0x000000080e097c24 */ /* 0x000fe2000f8e0203 */
        /* <DEDUP_REMOVED lines=15> */
.L_x_217:
[----:B------:R-:W-:Y:S05]  /*0750*/  BSYNC B1 ;  /* 0x0000000000017941 */ /* 0x000fea0003800000 */
.L_x_216:
[----:B------:R-:W-:-:S13]  /*0760*/  ISETP.LT.U32.OR P2, PT, R21, R10, P2 ;  /* 0x0000000a1500720c */ /* 0x000fda0001741470 */
[----:B------:R-:W-:Y:S05]  /*0770*/  @!P2 BRA `(.L_x_212) ;  /* 0x000000000028a947 */ /* 0x000fea0003800000 */
[----:B------:R-:W0:Y:S01]  /*0780*/  LDC.64 R12, c[0x0][0x2d0] ;  /* 0x0000b400ff0c7b82 */ /* 0x000e220000000a00 */
[----:B------:R-:W-:Y:S02]  /*0790*/  ULDC UR8, c[0x0][0x218] ;  /* 0x0000860000087ab9 */ /* 0x000fe40000000800 */
[----:B------:R-:W-:-:S05]  /*07a0*/  IMAD R9, R21, UR8, R3 ;  /* 0x0000000815097c24 */ /* 0x000fca000f8e0203 */
[----:B------:R-:W1:Y:S01]  /*07b0*/  LDC.64 R10, c[0x0][0x2d8] ;  /* 0x0000b600ff0a7b82 */ /* 0x000e620000000a00 */
[----:B0-----:R-:W-:-:S06]  /*07c0*/  IMAD.WIDE.U32 R12, R9, 0x4, R12 ;  /* 0x00000004090c7825 */ /* 0x001fcc00078e000c */
[----:B------:R-:W2:Y:S01]  /*07d0*/  LDG.E R13, desc[UR6][R12.64] ;  /* 0x000000060c0d7981 */ /* 0x000ea2000c1e1900 */
[----:B-1----:R-:W-:-:S06]  /*07e0*/  IMAD.WIDE.U32 R10, R9, 0x4, R10 ;  /* 0x00000004090a7825 */ /* 0x002fcc00078e000a */
[----:B------:R-:W3:Y:S01]  /*07f0*/  LDG.E R11, desc[UR6][R10.64] ;  /* 0x000000060a0b7981 */ /* 0x000ee2000c1e1900 */
[----:B--2---:R-:W-:Y:S01]  /*0800*/  FADD.FTZ R20, R20, R13 ;  /* 0x0000000d14147221 */ /* 0x004fe20000010000 */
[----:B---3--:R-:W-:-:S07]  /*0810*/  FADD.FTZ R26, R26, R11 ;  /* 0x0000000b1a1a7221 */ /* 0x008fce0000010000 */
.L_x_212:
[----:B------:R-:W-:Y:S05]  /*0820*/  BSYNC B0 ;  /* 0x0000000000007941 */ /* 0x000fea0003800000 */
.L_x_211:
        /* <DEDUP_REMOVED lines=11> */
[----:B---3--:R-:W3:Y:S04]  /*08e0*/  SHFL.BFLY PT, R11, R10, 0x1, 0x1f ;  /* 0x0c201f000a0b7f89 */ /* 0x008ee800000e0000 */
[----:B--2---:R-:W2:Y:S01]  /*08f0*/  SHFL.BFLY PT, R12, R9, 0x1, 0x1f ;  /* 0x0c201f00090c7f89 */ /* 0x004ea200000e0000 */
[----:B---3--:R-:W-:Y:S01]  /*0900*/  FADD.FTZ R11, R10, R11 ;  /* 0x0000000b0a0b7221 */ /* 0x008fe20000010000 */
[----:B--2---:R-:W-:-:S04]  /*0910*/  FADD.FTZ R14, R9, R12 ;  /* 0x0000000c090e7221 */ /* 0x004fc80000010000 */
[----:B------:R-:W2:Y:S04]  /*0920*/  SHFL.BFLY PT, R12, R11, 0x2, 0x1f ;  /* 0x0c401f000b0c7f89 */ /* 0x000ea800000e0000 */
[----:B------:R-:W3:Y:S01]  /*0930*/  SHFL.BFLY PT, R13, R14, 0x2, 0x1f ;  /* 0x0c401f000e0d7f89 */ /* 0x000ee200000e0000 */
[----:B--2---:R-:W-:Y:S01]  /*0940*/  FADD.FTZ R12, R11, R12 ;  /* 0x0000000c0b0c7221 */ /* 0x004fe20000010000 */
[----:B---3--:R-:W-:-:S04]  /*0950*/  FADD.FTZ R15, R14, R13 ;  /* 0x0000000d0e0f7221 */ /* 0x008fc80000010000 */
        /* <DEDUP_REMOVED lines=8> */
[----:B------:R2:W3:Y:S04]  /*09e0*/  SHFL.BFLY PT, R11, R10, 0x10, 0x1f ;  /* 0x0e001f000a0b7f89 */ /* 0x0004e800000e0000 */
[----:B------:R2:W4:Y:S02]  /*09f0*/  SHFL.BFLY PT, R14, R9, 0x10, 0x1f ;  /* 0x0e001f00090e7f89 */ /* 0x00052400000e0000 */
.L_x_233:
[----:B------:R-:W-:Y:S01]  /*0a00*/  @!P1 SHF.R.U32.HI R12, RZ, 0x3, R0 ;  /* 0x00000003ff0c9819 */ /* 0x000fe20000011600 */
[----:B----4-:R-:W-:Y:S01]  /*0a10*/  FADD.FTZ R14, R9, R14 ;  /* 0x0000000e090e7221 */ /* 0x010fe20000010000 */
[----:B---3--:R-:W-:Y:S02]  /*0a20*/  FADD.FTZ R11, R10, R11 ;  /* 0x0000000b0a0b7221 */ /* 0x008fe40000010000 */
[----:B------:R-:W-:-:S05]  /*0a30*/  @!P1 LOP3.LUT R12, R12, 0x1ffffffc, RZ, 0xc0, !PT ;  /* 0x1ffffffc0c0c9812 */ /* 0x000fca00078ec0ff */
[----:B------:R3:W-:Y:S04]  /*0a40*/  @!P1 STS [R12+UR4+0x2000], R14 ;  /* 0x0020000e0c009988 */ /* 0x0007e80008000804 */
[----:B------:R3:W-:Y:S02]  /*0a50*/  @!P1 STS [R12+UR4+0x2080], R11 ;  /* 0x0020800b0c009988 */ /* 0x0007e40008000804 */
.L_x_218:
[----:B------:R-:W-:Y:S05]  /*0a60*/  WARPSYNC.ALL ;  /* 0x0000000000007948 */ /* 0x000fea0003800000 */
[----:B------:R-:W-:Y:S06]  /*0a70*/  BAR.SYNC.DEFER_BLOCKING 0x0 ;  /* 0x0000000000007b1d */ /* 0x000fec0000010000 */
[----:B------:R-:W-:Y:S04]  /*0a80*/  BSSY B0, `(.L_x_220) ;  /* 0x000000c000007945 */ /* 0x000fe80003800000 */
[----:B------:R-:W-:Y:S05]  /*0a90*/  @!P0 BRA `(.L_x_221) ;  /* 0x0000000000288947 */ /* 0x000fea0003800000 */
[----:B---3--:R-:W3:Y:S01]  /*0aa0*/  LDS.64 R14, [R6+0x2000] ;  /* 0x00200000060e7984 */ /* 0x008ee20000000a00 */
[----:B------:R-:W4:Y:S03]  /*0ab0*/  LDC.64 R12, c[0x0][0x318] ;  /* 0x0000c600ff0c7b82 */ /* 0x000f260000000a00 */
[----:B------:R-:W5:Y:S05]  /*0ac0*/  LDS.64 R16, [R6+0x2080] ;  /* 0x0020800006107984 */ /* 0x000f6a0000000a00 */
[----:B--2---:R-:W2:Y:S01]  /*0ad0*/  LDC.64 R10, c[0x0][0x310] ;  /* 0x0000c400ff0a7b82 */ /* 0x004ea20000000a00 */
[----:B----4-:R-:W-:-:S04]  /*0ae0*/  IMAD.WIDE.U32 R12, R4, 0x4, R12 ;  /* 0x00000004040c7825 */ /* 0x010fc800078e000c */
[----:B--2---:R-:W-:Y:S01]  /*0af0*/  IMAD.WIDE.U32 R10, R4, 0x4, R10 ;  /* 0x00000004040a7825 */ /* 0x004fe200078e000a */
[----:B---3--:R-:W-:Y:S02]  /*0b00*/  F2FP.BF16.F32.PACK_AB R15, R15, R14 ;  /* 0x0000000e0f0f723e */ /* 0x008fe400000010ff */
[----:B-----5:R-:W-:-:S03]  /*0b10*/  F2FP.BF16.F32.PACK_AB R17, R17, R16 ;  /* 0x000000101111723e */ /* 0x020fc600000010ff */
[----:B------:R4:W-:Y:S04]  /*0b20*/  STG.E desc[UR6][R12.64], R15 ;  /* 0x0000000f0c007986 */ /* 0x0009e8000c101906 */
[----:B------:R4:W-:Y:S02]  /*0b30*/  STG.E desc[UR6][R10.64], R17 ;  /* 0x000000110a007986 */ /* 0x0009e4000c101906 */
.L_x_221:
[----:B------:R-:W-:Y:S05]  /*0b40*/  BSYNC B0 ;  /* 0x0000000000007941 */ /* 0x000fea0003800000 */
.L_x_220:
[C---:B------:R-:W-:Y:S02]  /*0b50*/  ISETP.GT.U32.AND P1, PT, R3.reuse, -0x1001, PT ;  /* 0xffffefff0300780c */ /* 0x040fe40003f24070 */
[----:B------:R-:W-:Y:S02]  /*0b60*/  IADD3 R3, R3, 0x1000, RZ ;  /* 0x0000100003037810 */ /* 0x000fe40007ffe0ff */
[----:B------:R-:W-:-:S09]  /*0b70*/  IADD3 R4, R4, 0x800, RZ ;  /* 0x0000080004047810 */ /* 0x000fd20007ffe0ff */
[----:B------:R-:W-:Y:S05]  /*0b80*/  @P1 BRA `(.L_x_222) ;  /* 0xfffffff400841947 */ /* 0x000fea000383ffff */
[----:B------:R-:W-:Y:S05]  /*0b90*/  EXIT ;  /* 0x000000000000794d */ /* 0x000fea0003800000 */
.L_x_219:
[----:B------:R-:W-:Y:S01]  /*0ba0*/  HFMA2.MMA R22, -RZ, RZ, 0, 1.847743988037109375e-06 ;  /* 0x0000001fff167435 */ /* 0x000fe200000001ff */
[----:B0--3--:R-:W-:Y:S01]  /*0bb0*/  MOV R20, R10 ;  /* 0x0000000a00147202 */ /* 0x009fe20000000f00 */
[----:B------:R-:W-:Y:S01]  /*0bc0*/  IMAD.MOV.U32 R19, RZ, RZ, 0x1 ;  /* 0x00000001ff137424 */ /* 0x000fe200078e00ff */
[----:B------:R-:W-:-:S08]  /*0bd0*/  MOV R17, 0xffffffff ;  /* 0xffffffff00117802 */ /* 0x000fd00000000f00 */
[----:B-12---:R-:W-:Y:S05]  /*0be0*/  WARPSYNC.COLLECTIVE R17, `(.L_x_223) ;  /* 0x0000000011087348 */ /* 0x006fea0003c00000 */
[----:B------:R0:W3:Y:S02]  /*0bf0*/  SHFL.BFLY P2, R18, R20, R19, R22 ;  /* 0x0c00001314127389 */ /* 0x0000e40000040016 */
[----:B0123--:R-:W-:Y:S01]  /*0c00*/  ENDCOLLECTIVE ;  /* 0x000000000000791b */ /* 0x00ffe20003800000 */
.L_x_223:
[----:B------:R-:W-:Y:S01]  /*0c10*/  HFMA2.MMA R19, -RZ, RZ, 0, 1.1920928955078125e-07 ;  /* 0x00000002ff137435 */ /* 0x000fe200000001ff */
[----:B------:R-:W-:-:S05]  /*0c20*/  MOV R11, R18 ;  /* 0x00000012000b7202 */ /* 0x000fca0000000f00 */
[----:B------:R-:W-:-:S04]  /*0c30*/  FADD.FTZ R11, R10, R11 ;  /* 0x0000000b0a0b7221 */ /* 0x000fc80000010000 */
[----:B------:R-:W-:-:S07]  /*0c40*/  IMAD.MOV.U32 R20, RZ, RZ, R11 ;  /* 0x000000ffff147224 */ /* 0x000fce00078e000b */
[----:B------:R-:W-:Y:S05]  /*0c50*/  WARPSYNC.COLLECTIVE R17, `(.L_x_224) ;  /* 0x0000000011087348 */ /* 0x000fea0003c00000 */
[----:B------:R0:W1:Y:S02]  /*0c60*/  SHFL.BFLY P2, R18, R20, R19, R22 ;  /* 0x0c00001314127389 */ /* 0x0000640000040016 */
[----:B01----:R-:W-:Y:S01]  /*0c70*/  ENDCOLLECTIVE ;  /* 0x000000000000791b */ /* 0x003fe20003800000 */
.L_x_224:
[----:B------:R-:W-:Y:S01]  /*0c80*/  IMAD.MOV.U32 R19, RZ, RZ, 0x4 ;  /* 0x00000004ff137424 */ /* 0x000fe200078e00ff */
[----:B------:R-:W-:-:S05]  /*0c90*/  MOV R12, R18 ;  /* 0x00000012000c7202 */ /* 0x000fca0000000f00 */
[----:B------:R-:W-:-:S05]  /*0ca0*/  FADD.FTZ R12, R11, R12 ;  /* 0x0000000c0b0c7221 */ /* 0x000fca0000010000 */
[----:B------:R-:W-:-:S07]  /*0cb0*/  MOV R20, R12 ;  /* 0x0000000c00147202 */ /* 0x000fce0000000f00 */
[----:B------:R-:W-:Y:S05]  /*0cc0*/  WARPSYNC.COLLECTIVE R17, `(.L_x_225) ;  /* 0x0000000011087348 */ /* 0x000fea0003c00000 */
[----:B------:R0:W1:Y:S02]  /*0cd0*/  SHFL.BFLY P2, R18, R20, R19, R22 ;  /* 0x0c00001314127389 */ /* 0x0000640000040016 */
[----:B01----:R-:W-:Y:S01]  /*0ce0*/  ENDCOLLECTIVE ;  /* 0x000000000000791b */ /* 0x003fe20003800000 */
.L_x_225:
[----:B------:R-:W-:Y:S01]  /*0cf0*/  HFMA2.MMA R19, -RZ, RZ, 0, 4.76837158203125e-07 ;  /* 0x00000008ff137435 */ /* 0x000fe200000001ff */
[----:B------:R-:W-:-:S05]  /*0d00*/  MOV R13, R18 ;  /* 0x00000012000d7202 */ /* 0x000fca0000000f00 */
[----:B------:R-:W-:-:S05]  /*0d10*/  FADD.FTZ R13, R12, R13 ;  /* 0x0000000d0c0d7221 */ /* 0x000fca0000010000 */
[----:B------:R-:W-:-:S07]  /*0d20*/  MOV R20, R13 ;  /* 0x0000000d00147202 */ /* 0x000fce0000000f00 */
[----:B------:R-:W-:Y:S05]  /*0d30*/  WARPSYNC.COLLECTIVE R17, `(.L_x_226) ;  /* 0x0000000011087348 */ /* 0x000fea0003c00000 */
[----:B------:R0:W1:Y:S02]  /*0d40*/  SHFL.BFLY P2, R18, R20, R19, R22 ;  /* 0x0c00001314127389 */ /* 0x0000640000040016 */
[----:B01----:R-:W-:Y:S01]  /*0d50*/  ENDCOLLECTIVE ;  /* 0x000000000000791b */ /* 0x003fe20003800000 */
.L_x_226:
[----:B------:R-:W-:Y:S01]  /*0d60*/  HFMA2.MMA R19, -RZ, RZ, 0, 9.5367431640625e-07 ;  /* 0x00000010ff137435 */ /* 0x000fe200000001ff */
[----:B------:R-:W-:-:S04]  /*0d70*/  IMAD.MOV.U32 R10, RZ, RZ, R18 ;  /* 0x000000ffff0a7224 */ /* 0x000fc800078e0012 */
[----:B------:R-:W-:-:S05]  /*0d80*/  FADD.FTZ R10, R13, R10 ;  /* 0x0000000a0d0a7221 */ /* 0x000fca0000010000 */
[----:B------:R-:W-:-:S07]  /*0d90*/  MOV R20, R10 ;  /* 0x0000000a00147202 */ /* 0x000fce0000000f00 */
[----:B------:R-:W-:Y:S05]  /*0da0*/  WARPSYNC.COLLECTIVE R17, `(.L_x_227) ;  /* 0x0000000011087348 */ /* 0x000fea0003c00000 */
[----:B------:R0:W1:Y:S02]  /*0db0*/  SHFL.BFLY P2, R18, R20, R19, R22 ;  /* 0x0c00001314127389 */ /* 0x0000640000040016 */
[----:B01----:R-:W-:Y:S01]  /*0dc0*/  ENDCOLLECTIVE ;  /* 0x000000000000791b */ /* 0x003fe20003800000 */
.L_x_227:
[----:B------:R-:W-:Y:S01]  /*0dd0*/  HFMA2.MMA R19, -RZ, RZ, 0, 5.9604644775390625e-08 ;  /* 0x00000001ff137435 */ /* 0x000fe200000001ff */
[----:B------:R-:W-:Y:S01]  /*0de0*/  IMAD.MOV.U32 R20, RZ, RZ, R9 ;  /* 0x000000ffff147224 */ /* 0x000fe200078e0009 */
[----:B------:R-:W-:-:S09]  /*0df0*/  MOV R11, R18 ;  /* 0x00000012000b7202 */ /* 0x000fd20000000f00 */
[----:B------:R-:W-:Y:S05]  /*0e00*/  WARPSYNC.COLLECTIVE R17, `(.L_x_228) ;  /* 0x0000000011087348 */ /* 0x000fea0003c00000 */
[----:B------:R0:W1:Y:S02]  /*0e10*/  SHFL.BFLY P2, R18, R20, R19, R22 ;  /* 0x0c00001314127389 */ /* 0x0000640000040016 */
[----:B01----:R-:W-:Y:S01]  /*0e20*/  ENDCOLLECTIVE ;  /* 0x000000000000791b */ /* 0x003fe20003800000 */
.L_x_228:
[----:B------:R-:W-:Y:S01]  /*0e30*/  HFMA2.MMA R19, -RZ, RZ, 0, 1.1920928955078125e-07 ;  /* 0x00000002ff137435 */ /* 0x000fe200000001ff */
[----:B------:R-:W-:-:S05]  /*0e40*/  MOV R12, R18 ;  /* 0x00000012000c7202 */ /* 0x000fca0000000f00 */
[----:B------:R-:W-:-:S05]  /*0e50*/  FADD.FTZ R14, R9, R12 ;  /* 0x0000000c090e7221 */ /* 0x000fca0000010000 */
[----:B------:R-:W-:-:S07]  /*0e60*/  MOV R20, R14 ;  /* 0x0000000e00147202 */ /* 0x000fce0000000f00 */
[----:B------:R-:W-:Y:S05]  /*0e70*/  WARPSYNC.COLLECTIVE R17, `(.L_x_229) ;  /* 0x0000000011087348 */ /* 0x000fea0003c00000 */
[----:B------:R0:W1:Y:S02]  /*0e80*/  SHFL.BFLY P2, R18, R20, R19, R22 ;  /* 0x0c00001314127389 */ /* 0x0000640000040016 */
[----:B01----:R-:W-:Y:S01]  /*0e90*/  ENDCOLLECTIVE ;  /* 0x000000000000791b */ /* 0x003fe20003800000 */
.L_x_229:
[----:B------:R-:W-:Y:S01]  /*0ea0*/  HFMA2.MMA R19, -RZ, RZ, 0, 2.384185791015625e-07 ;  /* 0x00000004ff137435 */ /* 0x000fe200000001ff */
[----:B------:R-:W-:-:S04]  /*0eb0*/  IMAD.MOV.U32 R13, RZ, RZ, R18 ;  /* 0x000000ffff0d7224 */ /* 0x000fc800078e0012 */
[----:B------:R-:W-:-:S05]  /*0ec0*/  FADD.FTZ R15, R14, R13 ;  /* 0x0000000d0e0f7221 */ /* 0x000fca0000010000 */
[----:B------:R-:W-:-:S07]  /*0ed0*/  MOV R20, R15 ;  /* 0x0000000f00147202 */ /* 0x000fce0000000f00 */
[----:B------:R-:W-:Y:S05]  /*0ee0*/  WARPSYNC.COLLECTIVE R17, `(.L_x_230) ;  /* 0x0000000011087348 */ /* 0x000fea0003c00000 */
[----:B------:R0:W1:Y:S02]  /*0ef0*/  SHFL.BFLY P2, R18, R20, R19, R22 ;  /* 0x0c00001314127389 */ /* 0x0000640000040016 */
[----:B01----:R-:W-:Y:S01]  /*0f00*/  ENDCOLLECTIVE ;  /* 0x000000000000791b */ /* 0x003fe20003800000 */
.L_x_230:
[----:B------:R-:W-:Y:S01]  /*0f10*/  IMAD.MOV.U32 R19, RZ, RZ, 0x8 ;  /* 0x00000008ff137424 */ /* 0x000fe200078e00ff */
[----:B------:R-:W-:-:S05]  /*0f20*/  MOV R16, R18 ;  /* 0x0000001200107202 */ /* 0x000fca0000000f00 */
[----:B------:R-:W-:-:S05]  /*0f30*/  FADD.FTZ R16, R15, R16 ;  /* 0x000000100f107221 */ /* 0x000fca0000010000 */
[----:B------:R-:W-:-:S07]  /*0f40*/  MOV R20, R16 ;  /* 0x0000001000147202 */ /* 0x000fce0000000f00 */
[----:B------:R-:W-:Y:S05]  /*0f50*/  WARPSYNC.COLLECTIVE R17, `(.L_x_231) ;  /* 0x0000000011087348 */ /* 0x000fea0003c00000 */
[----:B------:R0:W1:Y:S02]  /*0f60*/  SHFL.BFLY P2, R18, R20, R19, R22 ;  /* 0x0c00001314127389 */ /* 0x0000640000040016 */
[----:B01----:R-:W-:Y:S01]  /*0f70*/  ENDCOLLECTIVE ;  /* 0x000000000000791b */ /* 0x003fe20003800000 */
.L_x_231:
[----:B------:R-:W-:Y:S01]  /*0f80*/  HFMA2.MMA R19, -RZ, RZ, 0, 9.5367431640625e-07 ;  /* 0x00000010ff137435 */ /* 0x000fe200000001ff */
[----:B------:R-:W-:-:S05]  /*0f90*/  MOV R9, R18 ;  /* 0x0000001200097202 */ /* 0x000fca0000000f00 */
[----:B------:R-:W-:-:S05]  /*0fa0*/  FADD.FTZ R9, R16, R9 ;  /* 0x0000000910097221 */ /* 0x000fca0000010000 */
[----:B------:R-:W-:-:S07]  /*0fb0*/  MOV R20, R9 ;  /* 0x0000000900147202 */ /* 0x000fce0000000f00 */
[----:B------:R-:W-:Y:S05]  /*0fc0*/  WARPSYNC.COLLECTIVE R17, `(.L_x_232) ;  /* 0x0000000011087348 */ /* 0x000fea0003c00000 */
[----:B------:R0:W1:Y:S02]  /*0fd0*/  SHFL.BFLY P2, R18, R20, R19, R22 ;  /* 0x0c00001314127389 */ /* 0x0000640000040016 */
[----:B01----:R-:W-:Y:S01]  /*0fe0*/  ENDCOLLECTIVE ;  /* 0x000000000000791b */ /* 0x003fe20003800000 */
.L_x_232:
[----:B------:R-:W-:Y:S01]  /*0ff0*/  MOV R14, R18 ;  /* 0x00000012000e7202 */ /* 0x000fe20000000f00 */
[----:B------:R-:W-:Y:S06]  /*1000*/  BRA `(.L_x_233) ;  /* 0xfffffff8007c7947 */ /* 0x000fec000383ffff */
.L_x_234:
        /* <DEDUP_REMOVED lines=15> */
.L_x_2933:


//--------------------- .text._ZN10layer_norm40ln_parallel_residual_bwd_finalize_kernelINS_22Kernel_traits_finalizeILj4096E13__nv_bfloat16S2_S2_S2_fjLb0ELj1024ELj4ENS_18Kernel_traits_baseILj4096ES2_S2_S2_S2_fjLj1024EEEEELb1EEEvNS_9BwdParamsE --------------------------
	.section	.text._ZN10layer_norm40ln_parallel_residual_bwd_finalize_kernelINS_22Kernel_traits_finalizeILj4096E13__nv_bfloat16S2_S2_S2_fjLb0ELj1024ELj4ENS_18Kernel_traits_baseILj4096ES2_S2_S2_S2_fjLj1024EEEEELb1EEEvNS_9BwdParamsE,"ax",@progbits
	.align	128
        .global         _ZN10layer_norm40ln_parallel_residual_bwd_finalize_kernelINS_22Kernel_traits_finalizeILj4096E13__nv_bfloat16S2_S2_S2_fjLb0ELj1024ELj4ENS_18Kernel_traits_baseILj4096ES2_S2_S2_S2_fjLj1024EEEEELb1EEEvNS_9BwdParamsE
        .type           _ZN10layer_norm40ln_parallel_residual_bwd_finalize_kernelINS_22Kernel_traits_finalizeILj4096E13__nv_bfloat16S2_S2_S2_fjLb0ELj1024ELj4ENS_18Kernel_traits_baseILj4096ES2_S2_S2_S2_fjLj1024EEEEELb1EEEvNS_9BwdParamsE,@function
        .size           _ZN10layer_norm40ln_parallel_residual_bwd_finalize_kernelINS_22Kernel_traits_finalizeILj4096E13__nv_bfloat16S2_S2_S2_fjLb0ELj1024ELj4ENS_18Kernel_traits_baseILj4096ES2_S2_S2_S2_fjLj1024EEEEELb1EEEvNS_9BwdParamsE,(.L_x_2934 - _ZN10layer_norm40ln_parallel_residual_bwd_finalize_kernelINS_22Kernel_traits_finalizeILj4096E13__nv_bfloat16S2_S2_S2_fjLb0ELj1024ELj4ENS_18Kernel_traits_baseILj4096ES2_S2_S2_S2_fjLj1024EEEEELb1EEEvNS_9BwdParamsE)
        .other          _ZN10layer_norm40ln_parallel_residual_bwd_finalize_kernelINS_22Kernel_traits_finalizeILj4096E13__nv_bfloat16S2_S2_S2_fjLb0ELj1024ELj4ENS_18Kernel_traits_baseILj4096ES2_S2_S2_S2_fjLj1024EEEEELb1EEEvNS_9BwdParamsE,@"STO_CUDA_ENTRY STV_DEFAULT"
_ZN10layer_norm40ln_parallel_residual_bwd_finalize_kernelINS_22Kernel_traits_finalizeILj4096E13__nv_bfloat16S2_S2_S2_fjLb0ELj1024ELj4ENS_18Kernel_traits_baseILj4096ES2_S2_S2_S2_fjLj1024EEEEELb1EEEvNS_9BwdParamsE:
.text._ZN10layer_norm40ln_parallel_residual_bwd_finalize_kernelINS_22Kernel_traits_finalizeILj4096E13__nv_bfloat16S2_S2_S2_fjLb0ELj1024ELj4ENS_18Kernel_traits_baseILj4096ES2_S2_S2_S2_fjLj1024EEEEELb1EEEvNS_9BwdParamsE:
        /* <DEDUP_REMOVED lines=14> */
[----:B------:R-:W-:Y:S02]  /*00e0*/  LOP3.LUT R6, R3, 0x1f, R0, 0x78, !PT ;  /* 0x0000001f03067812 */ /* 0x000fe400078e7800 */
[----:B------:R-:W-:Y:S02]  /*00f0*/  ISETP.GE.U32.AND P0, PT, R2, 0x10, PT ;  /* 0x000000100200780c */ /* 0x000fe40003f06070 */
[----:B------:R-:W-:-:S02]  /*0100*/  LOP3.LUT R7, R7, 0x7ffffff0, RZ, 0xc0, !PT ;  /* 0x7ffffff007077812 */ /* 0x000fc400078ec0ff */
[----:B------:R-:W-:Y:S02]  /*0110*/  IADD3 R6, R5, R6, RZ ;  /* 0x0000000605067210 */ /* 0x000fe40007ffe0ff */
[----:B------:R-:W-:Y:S02]  /*0120*/  ISETP.EQ.AND P0, PT, R3, 0x1f, !P0 ;  /* 0x0000001f0300780c */ /* 0x000fe40004702270 */
[----:B------:R-:W-:Y:S01]  /*0130*/  IADD3 R5, R2, R7, RZ ;  /* 0x0000000702057210 */ /* 0x000fe20007ffe0ff */
[----:B0-----:R-:W-:-:S03]  /*0140*/  ULEA UR4, UR5, UR4, 0x18 ;  /* 0x0000000405047291 */ /* 0x001fc6000f8ec03f */
[----:B------:R-:W-:-:S03]  /*0150*/  ULDC UR5, c[0x0][0x218] ;  /* 0x0000860000057ab9 */ /* 0x000fc60000000800 */
[----:B------:R-:W-:-:S07]  /*0160*/  LEA R6, R6, UR4, 0x2 ;  /* 0x0000000406067c11 */ /* 0x000fce000f8e10ff */
.L_x_246:
[----:B012---:R-:W0:Y:S01]  /*0170*/  LDC R8, c[0x0][0x210] ;  /* 0x00008400ff087b82 */ /* 0x007e220000000800 */
[----:B------:R-:W-:Y:S01]  /*0180*/  BSSY B0, `(.L_x_235) ;  /* 0x00000a3000007945 */ /* 0x000fe20003800000 */
[----:B------:R-:W-:Y:S01]  /*0190*/  HFMA2.MMA R9, -RZ, RZ, 0, 0 ;  /* 0x00000000ff097435 */ /* 0x000fe200000001ff */
[----:B------:R-:W-:Y:S01]  /*01a0*/  MOV R22, RZ ;  /* 0x000000ff00167202 */ /* 0x000fe20000000f00 */
[----:B------:R-:W-:Y:S01]  /*01b0*/  HFMA2.MMA R15, -RZ, RZ, 0, 0 ;  /* 0x00000000ff0f7435 */ /* 0x000fe200000001ff */
[----:B------:R-:W-:Y:S02]  /*01c0*/  MOV R21, RZ ;  /* 0x000000ff00157202 */ /* 0x000fe40000000f00 */
[----:B0-----:R-:W-:-:S13]  /*01d0*/  ISETP.GE.U32.AND P1, PT, R3, R8, PT ;  /* 0x000000080300720c */ /* 0x001fda0003f26070 */
[----:B------:R-:W-:Y:S05]  /*01e0*/  @P1 BRA `(.L_x_236) ;  /* 0x0000000800701947 */ /* 0x000fea0003800000 */
[----:B------:R-:W-:Y:S02]  /*01f0*/  ISETP.GE.U32.AND P2, PT, R3, R8, PT ;  /* 0x000000080300720c */ /* 0x000fe40003f46070 */
[----:B------:R-:W-:-:S11]  /*0200*/  MOV R23, R3 ;  /* 0x0000000300177202 */ /* 0x000fd60000000f00 */
[----:B------:R-:W0:Y:S08]  /*0210*/  @P2 LDC R7, c[0x0][0x218] ;  /* 0x00008600ff072b82 */ /* 0x000e300000000800 */
[----:B------:R-:W1:Y:S08]  /*0220*/  @P2 LDC.64 R10, c[0x0][0x2d0] ;  /* 0x0000b400ff0a2b82 */ /* 0x000e700000000a00 */
[----:B------:R-:W2:Y:S08]  /*0230*/  @P2 LDC.64 R16, c[0x0][0x2d8] ;  /* 0x0000b600ff102b82 */ /* 0x000eb00000000a00 */
[----:B------:R-:W3:Y:S01]  /*0240*/  @P2 LDC.64 R14, c[0x0][0x2e0] ;  /* 0x0000b800ff0e2b82 */ /* 0x000ee20000000a00 */
[----:B0-----:R-:W-:-:S07]  /*0250*/  @P2 IMAD R7, R23, R7, R4 ;  /* 0x0000000717072224 */ /* 0x001fce00078e0204 */
[----:B------:R-:W0:Y:S01]  /*0260*/  @P2 LDC.64 R12, c[0x0][0x2e8] ;  /* 0x0000ba00ff0c2b82 */ /* 0x000e220000000a00 */
[----:B-1----:R-:W-:-:S06]  /*0270*/  @P2 IMAD.WIDE.U32 R10, R7, 0x4, R10 ;  /* 0x00000004070a2825 */ /* 0x002fcc00078e000a */
[----:B------:R-:W4:Y:S01]  /*0280*/  @P2 LDG.E R10, desc[UR6][R10.64] ;  /* 0x000000060a0a2981 */ /* 0x000f22000c1e1900 */
[----:B--2---:R-:W-:-:S06]  /*0290*/  @P2 IMAD.WIDE.U32 R16, R7, 0x4, R16 ;  /* 0x0000000407102825 */ /* 0x004fcc00078e0010 */
[----:B------:R-:W2:Y:S01]  /*02a0*/  @P2 LDG.E R16, desc[UR6][R16.64] ;  /* 0x0000000610102981 */ /* 0x000ea2000c1e1900 */
[----:B---3--:R-:W-:-:S06]  /*02b0*/  @P2 IMAD.WIDE.U32 R18, R7, 0x4, R14 ;  /* 0x0000000407122825 */ /* 0x008fcc00078e000e */
[----:B------:R-:W3:Y:S01]  /*02c0*/  @P2 LDG.E R19, desc[UR6][R18.64] ;  /* 0x0000000612132981 */ /* 0x000ee2000c1e1900 */
[----:B0-----:R-:W-:-:S06]  /*02d0*/  @P2 IMAD.WIDE.U32 R12, R7, 0x4, R12 ;  /* 0x00000004070c2825 */ /* 0x001fcc00078e000c */
[----:B------:R-:W5:Y:S01]  /*02e0*/  @P2 LDG.E R12, desc[UR6][R12.64] ;  /* 0x000000060c0c2981 */ /* 0x000f62000c1e1900 */
[----:B------:R-:W-:-:S04]  /*02f0*/  @P2 IADD3 R23, R23, 0x20, RZ ;  /* 0x0000002017172810 */ /* 0x000fc80007ffe0ff */
[CC--:B------:R-:W-:Y:S02]  /*0300*/  ISETP.GE.U32.AND P1, PT, R23.reuse, R8.reuse, PT ;  /* 0x000000081700720c */ /* 0x0c0fe40003f26070 */
[----:B------:R-:W-:-:S04]  /*0310*/  IADD3 R7, -R23, R8, RZ ;  /* 0x0000000817077210 */ /* 0x000fc80007ffe1ff */
[----:B------:R-:W-:Y:S02]  /*0320*/  ISETP.LE.U32.OR P1, PT, R7, 0x60, P1 ;  /* 0x000000600700780c */ /* 0x000fe40000f23470 */
[----:B------:R-:W-:Y:S02]  /*0330*/  MOV R21, RZ ;  /* 0x000000ff00157202 */ /* 0x000fe40000000f00 */
[----:B------:R-:W-:Y:S02]  /*0340*/  MOV R15, RZ ;  /* 0x000000ff000f7202 */ /* 0x000fe40000000f00 */
[----:B------:R-:W-:Y:S02]  /*0350*/  MOV R22, RZ ;  /* 0x000000ff00167202 */ /* 0x000fe40000000f00 */
[----:B------:R-:W-:Y:S01]  /*0360*/  MOV R9, RZ ;  /* 0x000000ff00097202 */ /* 0x000fe20000000f00 */
[----:B------:R-:W-:Y:S01]  /*0370*/  BSSY B1, `(.L_x_237) ;  /* 0x0000047000017945 */ /* 0x000fe20003800000 */
[----:B----4-:R-:W-:Y:S01]  /*0380*/  @P2 FADD.FTZ R21, R21, R10 ;  /* 0x0000000a15152221 */ /* 0x010fe20000010000 */
[----:B--2---:R-:W-:Y:S01]  /*0390*/  @P2 FADD.FTZ R15, R15, R16 ;  /* 0x000000100f0f2221 */ /* 0x004fe20000010000 */
[----:B---3--:R-:W-:Y:S01]  /*03a0*/  @P2 FADD.FTZ R22, R22, R19 ;  /* 0x0000001316162221 */ /* 0x008fe20000010000 */
[----:B-----5:R-:W-:Y:S01]  /*03b0*/  @P2 FADD.FTZ R9, R9, R12 ;  /* 0x0000000c09092221 */ /* 0x020fe20000010000 */
[----:B------:R-:W-:Y:S01]  /*03c0*/  PLOP3.LUT P2, PT, P2, PT, PT, 0x8, 0x0 ;  /* 0x000000000000781c */ /* 0x000fe2000174e170 */
[----:B------:R-:W-:-:S12]  /*03d0*/  @P1 BRA `(.L_x_238) ;  /* 0x0000000400001947 */ /* 0x000fd80003800000 */
[----:B------:R-:W-:Y:S02]  /*03e0*/  PLOP3.LUT P2, PT, PT, PT, PT, 0x8, 0x0 ;  /* 0x000000000000781c */ /* 0x000fe40003f4e170 */
[----:B------:R-:W-:-:S11]  /*03f0*/  IADD3 R7, R8, -0x60, RZ ;  /* 0xffffffa008077810 */ /* 0x000fd60007ffe0ff */
.L_x_239:
[----:B------:R-:W0:Y:S01]  /*0400*/  LDC.64 R12, c[0x0][0x2d0] ;  /* 0x0000b400ff0c7b82 */ /* 0x000e220000000a00 */
[C---:B------:R-:W-:Y:S01]  /*0410*/  IMAD R25, R23.reuse, UR5, R4 ;  /* 0x0000000517197c24 */ /* 0x040fe2000f8e0204 */
[----:B------:R-:W-:-:S05]  /*0420*/  IADD3 R27, R23, 0x20, RZ ;  /* 0x00000020171b7810 */ /* 0x000fca0007ffe0ff */
[----:B------:R-:W-:Y:S02]  /*0430*/  IMAD R27, R27, UR5, R4 ;  /* 0x000000051b1b7c24 */ /* 0x000fe4000f8e0204 */
[----:B0-----:R-:W-:-:S05]  /*0440*/  IMAD.WIDE.U32 R16, R25, 0x4, R12 ;  /* 0x0000000419107825 */ /* 0x001fca00078e000c */
[----:B------:R0:W2:Y:S01]  /*0450*/  LDG.E R14, desc[UR6][R16.64] ;  /* 0x00000006100e7981 */ /* 0x0000a2000c1e1900 */
[----:B------:R-:W-:Y:S01]  /*0460*/  IADD3 R19, R23, 0x40, RZ ;  /* 0x0000004017137810 */ /* 0x000fe20007ffe0ff */
[----:B0-----:R-:W-:-:S05]  /*0470*/  IMAD.WIDE.U32 R16, R27, 0x4, R12 ;  /* 0x000000041b107825 */ /* 0x001fca00078e000c */
[----:B------:R-:W3:Y:S01]  /*0480*/  LDG.E R20, desc[UR6][R16.64] ;  /* 0x0000000610147981 */ /* 0x000ee2000c1e1900 */
[----:B------:R-:W-:-:S04]  /*0490*/  IMAD R19, R19, UR5, R4 ;  /* 0x0000000513137c24 */ /* 0x000fc8000f8e0204 */
[----:B------:R-:W-:-:S05]  /*04a0*/  IMAD.WIDE.U32 R10, R19, 0x4, R12 ;  /* 0x00000004130a7825 */ /* 0x000fca00078e000c */
[----:B------:R0:W4:Y:S02]  /*04b0*/  LDG.E R18, desc[UR6][R10.64] ;  /* 0x000000060a127981 */ /* 0x000124000c1e1900 */
[----:B0-----:R-:W0:Y:S02]  /*04c0*/  LDC.64 R10, c[0x0][0x2d8] ;  /* 0x0000b600ff0a7b82 */ /* 0x001e240000000a00 */
[----:B0-----:R-:W-:-:S04]  /*04d0*/  IMAD.WIDE.U32 R28, R25, 0x4, R10 ;  /* 0x00000004191c7825 */ /* 0x001fc800078e000a */
[----:B------:R-:W-:-:S05]  /*04e0*/  IMAD.WIDE.U32 R16, R27, 0x4, R10 ;  /* 0x000000041b107825 */ /* 0x000fca00078e000a */
[----:B------:R0:W5:Y:S02]  /*04f0*/  LDG.E R24, desc[UR6][R16.64] ;  /* 0x0000000610187981 */ /* 0x000164000c1e1900 */
[----:B0-----:R-:W0:Y:S01]  /*0500*/  LDC.64 R16, c[0x0][0x2e0] ;  /* 0x0000b800ff107b82 */ /* 0x001e220000000a00 */
[----:B--2---:R-:W-:Y:S02]  /*0510*/  FADD.FTZ R21, R14, R21 ;  /* 0x000000150e157221 */ /* 0x004fe40000010000 */
[----:B------:R1:W2:Y:S02]  /*0520*/  LDG.E R14, desc[UR6][R28.64] ;  /* 0x000000061c0e7981 */ /* 0x0002a4000c1e1900 */
[----:B---3--:R-:W-:Y:S01]  /*0530*/  FADD.FTZ R21, R21, R20 ;  /* 0x0000001415157221 */ /* 0x008fe20000010000 */
[----:B------:R-:W-:-:S05]  /*0540*/  IADD3 R20, R23, 0x60, RZ ;  /* 0x0000006017147810 */ /* 0x000fca0007ffe0ff */
[----:B-1----:R-:W-:-:S04]  /*0550*/  IMAD R29, R20, UR5, R4 ;  /* 0x00000005141d7c24 */ /* 0x002fc8000f8e0204 */
[----:B------:R-:W-:-:S06]  /*0560*/  IMAD.WIDE.U32 R12, R29, 0x4, R12 ;  /* 0x000000041d0c7825 */ /* 0x000fcc00078e000c */
[----:B------:R4:W3:Y:S02]  /*0570*/  LDG.E R12, desc[UR6][R12.64] ;  /* 0x000000060c0c7981 */ /* 0x0008e4000c1e1900 */
[----:B----4-:R-:W-:Y:S01]  /*0580*/  FADD.FTZ R13, R21, R18 ;  /* 0x00000012150d7221 */ /* 0x010fe20000010000 */
[----:B------:R-:W-:-:S05]  /*0590*/  IMAD.WIDE.U32 R20, R19, 0x4, R10 ;  /* 0x0000000413147825 */ /* 0x000fca00078e000a */
[----:B------:R0:W4:Y:S02]  /*05a0*/  LDG.E R18, desc[UR6][R20.64] ;  /* 0x0000000614127981 */ /* 0x000124000c1e1900 */
[----:B0-----:R-:W-:-:S06]  /*05b0*/  IMAD.WIDE.U32 R20, R25, 0x4, R16 ;  /* 0x0000000419147825 */ /* 0x001fcc00078e0010 */
[----:B------:R5:W3:Y:S01]  /*05c0*/  LDG.E R20, desc[UR6][R20.64] ;  /* 0x0000000614147981 */ /* 0x000ae2000c1e1900 */
[----:B------:R-:W-:-:S06]  /*05d0*/  IMAD.WIDE.U32 R10, R29, 0x4, R10 ;  /* 0x000000041d0a7825 */ /* 0x000fcc00078e000a */
[----:B------:R-:W4:Y:S01]  /*05e0*/  LDG.E R10, desc[UR6][R10.64] ;  /* 0x000000060a0a7981 */ /* 0x000f22000c1e1900 */
[----:B--2---:R-:W-:Y:S01]  /*05f0*/  FADD.FTZ R26, R14, R15 ;  /* 0x0000000f0e1a7221 */ /* 0x004fe20000010000 */
[----:B------:R-:W-:-:S05]  /*0600*/  IMAD.WIDE.U32 R14, R27, 0x4, R16 ;  /* 0x000000041b0e7825 */ /* 0x000fca00078e0010 */
[----:B------:R0:W2:Y:S01]  /*0610*/  LDG.E R11, desc[UR6][R14.64] ;  /* 0x000000060e0b7981 */ /* 0x0000a2000c1e1900 */
[----:B-----5:R-:W-:Y:S01]  /*0620*/  FADD.FTZ R21, R26, R24 ;  /* 0x000000181a157221 */ /* 0x020fe20000010000 */
[----:B0-----:R-:W-:-:S05]  /*0630*/  IMAD.WIDE.U32 R14, R19, 0x4, R16 ;  /* 0x00000004130e7825 */ /* 0x001fca00078e0010 */
[----:B------:R0:W5:Y:S02]  /*0640*/  LDG.E R26, desc[UR6][R14.64] ;  /* 0x000000060e1a7981 */ /* 0x000164000c1e1900 */
[----:B0-----:R-:W0:Y:S01]  /*0650*/  LDC.64 R14, c[0x0][0x2e8] ;  /* 0x0000ba00ff0e7b82 */ /* 0x001e220000000a00 */
[----:B------:R-:W-:-:S06]  /*0660*/  IMAD.WIDE.U32 R16, R29, 0x4, R16 ;  /* 0x000000041d107825 */ /* 0x000fcc00078e0010 */
[----:B------:R-:W5:Y:S01]  /*0670*/  LDG.E R16, desc[UR6][R16.64] ;  /* 0x0000000610107981 */ /* 0x000f62000c1e1900 */
[----:B0-----:R-:W-:-:S04]  /*0680*/  IMAD.WIDE.U32 R24, R25, 0x4, R14 ;  /* 0x0000000419187825 */ /* 0x001fc800078e000e */
[----:B---3--:R-:W-:Y:S02]  /*0690*/  FADD.FTZ R22, R20, R22 ;  /* 0x0000001614167221 */ /* 0x008fe40000010000 */
[----:B------:R0:W3:Y:S01]  /*06a0*/  LDG.E R20, desc[UR6][R24.64] ;  /* 0x0000000618147981 */ /* 0x0000e2000c1e1900 */
[----:B------:R-:W-:-:S06]  /*06b0*/  IMAD.WIDE.U32 R28, R29, 0x4, R14 ;  /* 0x000000041d1c7825 */ /* 0x000fcc00078e000e */
[----:B------:R-:W3:Y:S01]  /*06c0*/  LDG.E R28, desc[UR6][R28.64] ;  /* 0x000000061c1c7981 */ /* 0x000ee2000c1e1900 */
[----:B0-----:R-:W-:-:S05]  /*06d0*/  IMAD.WIDE.U32 R24, R27, 0x4, R14 ;  /* 0x000000041b187825 */ /* 0x001fca00078e000e */
[----:B------:R0:W3:Y:S02]  /*06e0*/  LDG.E R27, desc[UR6][R24.64] ;  /* 0x00000006181b7981 */ /* 0x0000e4000c1e1900 */
[----:B0-----:R-:W-:-:S05]  /*06f0*/  IMAD.WIDE.U32 R24, R19, 0x4, R14 ;  /* 0x0000000413187825 */ /* 0x001fca00078e000e */
[----:B------:R-:W3:Y:S01]  /*0700*/  LDG.E R19, desc[UR6][R24.64] ;  /* 0x0000000618137981 */ /* 0x000ee2000c1e1900 */
[----:B------:R-:W-:-:S04]  /*0710*/  IADD3 R23, R23, 0x80, RZ ;  /* 0x0000008017177810 */ /* 0x000fc80007ffe0ff */
[----:B------:R-:W-:Y:S01]  /*0720*/  ISETP.GE.U32.AND P1, PT, R23, R7, PT ;  /* 0x000000071700720c */ /* 0x000fe20003f26070 */
[----:B----4-:R-:W-:Y:S01]  /*0730*/  FADD.FTZ R15, R21, R18 ;  /* 0x00000012150f7221 */ /* 0x010fe20000010000 */
[----:B------:R-:W-:-:S03]  /*0740*/  FADD.FTZ R21, R13, R12 ;  /* 0x0000000c0d157221 */ /* 0x000fc60000010000 */
[----:B------:R-:W-:Y:S01]  /*0750*/  FADD.FTZ R15, R15, R10 ;  /* 0x0000000a0f0f7221 */ /* 0x000fe20000010000 */
[----:B--2---:R-:W-:-:S04]  /*0760*/  FADD.FTZ R11, R22, R11 ;  /* 0x0000000b160b7221 */ /* 0x004fc80000010000 */
[----:B-----5:R-:W-:-:S04]  /*0770*/  FADD.FTZ R11, R11, R26 ;  /* 0x0000001a0b0b7221 */ /* 0x020fc80000010000 */
[----:B------:R-:W-:Y:S01]  /*0780*/  FADD.FTZ R22, R11, R16 ;  /* 0x000000100b167221 */ /* 0x000fe20000010000 */
[----:B---3--:R-:W-:-:S04]  /*0790*/  FADD.FTZ R20, R20, R9 ;  /* 0x0000000914147221 */ /* 0x008fc80000010000 */
[----:B------:R-:W-:-:S04]  /*07a0*/  FADD.FTZ R20, R20, R27 ;  /* 0x0000001b14147221 */ /* 0x000fc80000010000 */
[----:B------:R-:W-:-:S04]  /*07b0*/  FADD.FTZ R19, R20, R19 ;  /* 0x0000001314137221 */ /* 0x000fc80000010000 */
[----:B------:R-:W-:Y:S01]  /*07c0*/  FADD.FTZ R9, R19, R28 ;  /* 0x0000001c13097221 */ /* 0x000fe20000010000 */
[----:B------:R-:W-:Y:S06]  /*07d0*/  @!P1 BRA `(.L_x_239) ;  /* 0xfffffffc00089947 */ /* 0x000fec000383ffff */
.L_x_238:
[----:B------:R-:W-:Y:S05]  /*07e0*/  BSYNC B1 ;  /* 0x0000000000017941 */ /* 0x000fea0003800000 */
.L_x_237:
        /* <DEDUP_REMOVED lines=8> */
[----:B------:R-:W-:-:S05]  /*0870*/  IMAD R17, R23, UR8, R4 ;  /* 0x0000000817117c24 */ /* 0x000fca000f8e0204 */
[----:B------:R-:W1:Y:S08]  /*0880*/  LDC.64 R18, c[0x0][0x2d8] ;  /* 0x0000b600ff127b82 */ /* 0x000e700000000a00 */
[----:B------:R-:W2:Y:S08]  /*0890*/  LDC.64 R10, c[0x0][0x2e0] ;  /* 0x0000b800ff0a7b82 */ /* 0x000eb00000000a00 */
[----:B------:R-:W3:Y:S01]  /*08a0*/  LDC.64 R12, c[0x0][0x2e8] ;  /* 0x0000ba00ff0c7b82 */ /* 0x000ee20000000a00 */
[----:B0-----:R-:W-:-:S05]  /*08b0*/  IMAD.WIDE.U32 R28, R17, 0x4, R24 ;  /* 0x00000004111c7825 */ /* 0x001fca00078e0018 */
[----:B------:R2:W4:Y:S01]  /*08c0*/  LDG.E R14, desc[UR6][R28.64] ;  /* 0x000000061c0e7981 */ /* 0x000522000c1e1900 */
[----:B-1----:R-:W-:-:S05]  /*08d0*/  IMAD.WIDE.U32 R26, R17, 0x4, R18 ;  /* 0x00000004111a7825 */ /* 0x002fca00078e0012 */
[----:B------:R0:W5:Y:S01]  /*08e0*/  LDG.E R20, desc[UR6][R26.64] ;  /* 0x000000061a147981 */ /* 0x000162000c1e1900 */
[----:B--2---:R-:W-:-:S04]  /*08f0*/  IMAD.WIDE.U32 R28, R17, 0x4, R10 ;  /* 0x00000004111c7825 */ /* 0x004fc800078e000a */
[----:B0-----:R-:W-:Y:S02]  /*0900*/  IMAD R27, R7, UR8, R4 ;  /* 0x00000008071b7c24 */ /* 0x001fe4000f8e0204 */
[----:B---3--:R-:W-:Y:S01]  /*0910*/  IMAD.WIDE.U32 R16, R17, 0x4, R12 ;  /* 0x0000000411107825 */ /* 0x008fe200078e000c */
[----:B------:R-:W2:Y:S03]  /*0920*/  LDG.E R7, desc[UR6][R28.64] ;  /* 0x000000061c077981 */ /* 0x000ea6000c1e1900 */
[C---:B------:R-:W-:Y:S02]  /*0930*/  IMAD.WIDE.U32 R24, R27.reuse, 0x4, R24 ;  /* 0x000000041b187825 */ /* 0x040fe400078e0018 */
[----:B------:R-:W3:Y:S02]  /*0940*/  LDG.E R16, desc[UR6][R16.64] ;  /* 0x0000000610107981 */ /* 0x000ee4000c1e1900 */
[----:B------:R-:W-:-:S02]  /*0950*/  IMAD.WIDE.U32 R18, R27, 0x4, R18 ;  /* 0x000000041b127825 */ /* 0x000fc400078e0012 */
[----:B------:R-:W3:Y:S02]  /*0960*/  LDG.E R24, desc[UR6][R24.64] ;  /* 0x0000000618187981 */ /* 0x000ee4000c1e1900 */
[C---:B------:R-:W-:Y:S02]  /*0970*/  IMAD.WIDE.U32 R10, R27.reuse, 0x4, R10 ;  /* 0x000000041b0a7825 */ /* 0x040fe400078e000a */
[----:B------:R-:W3:Y:S02]  /*0980*/  LDG.E R18, desc[UR6][R18.64] ;  /* 0x0000000612127981 */ /* 0x000ee4000c1e1900 */
[----:B------:R-:W-:Y:S02]  /*0990*/  IMAD.WIDE.U32 R12, R27, 0x4, R12 ;  /* 0x000000041b0c7825 */ /* 0x000fe400078e000c */
[----:B------:R-:W3:Y:S04]  /*09a0*/  LDG.E R10, desc[UR6][R10.64] ;  /* 0x000000060a0a7981 */ /* 0x000ee8000c1e1900 */
[----:B------:R-:W3:Y:S01]  /*09b0*/  LDG.E R12, desc[UR6][R12.64] ;  /* 0x000000060c0c7981 */ /* 0x000ee2000c1e1900 */
[----:B------:R-:W-:-:S02]  /*09c0*/  PLOP3.LUT P2, PT, PT, PT, PT, 0x8, 0x0 ;  /* 0x000000000000781c */ /* 0x000fc40003f4e170 */
[----:B------:R-:W-:Y:S01]  /*09d0*/  IADD3 R23, R23, 0x40, RZ ;  /* 0x0000004017177810 */ /* 0x000fe20007ffe0ff */
[----:B----4-:R-:W-:Y:S01]  /*09e0*/  FADD.FTZ R21, R21, R14 ;  /* 0x0000000e15157221 */ /* 0x010fe20000010000 */
[----:B-----5:R-:W-:Y:S01]  /*09f0*/  FADD.FTZ R15, R15, R20 ;  /* 0x000000140f0f7221 */ /* 0x020fe20000010000 */
[----:B--2---:R-:W-:Y:S01]  /*0a00*/  FADD.FTZ R7, R22, R7 ;  /* 0x0000000716077221 */ /* 0x004fe20000010000 */
[----:B---3--:R-:W-:Y:S01]  /*0a10*/  FADD.FTZ R9, R9, R16 ;  /* 0x0000001009097221 */ /* 0x008fe20000010000 */
[----:B------:R-:W-:Y:S01]  /*0a20*/  FADD.FTZ R21, R21, R24 ;  /* 0x0000001815157221 */ /* 0x000fe20000010000 */
[----:B------:R-:W-:Y:S01]  /*0a30*/  FADD.FTZ R15, R15, R18 ;  /* 0x000000120f0f7221 */ /* 0x000fe20000010000 */
[----:B------:R-:W-:Y:S01]  /*0a40*/  FADD.FTZ R22, R7, R10 ;  /* 0x0000000a07167221 */ /* 0x000fe20000010000 */
[----:B------:R-:W-:-:S07]  /*0a50*/  FADD.FTZ R9, R9, R12 ;  /* 0x0000000c09097221 */ /* 0x000fce0000010000 */
.L_x_241:
[----:B------:R-:W-:Y:S05]  /*0a60*/  BSYNC B1 ;  /* 0x0000000000017941 */ /* 0x000fea0003800000 */
.L_x_240:
[----:B------:R-:W-:-:S13]  /*0a70*/  ISETP.LT.U32.OR P2, PT, R23, R8, P2 ;  /* 0x000000081700720c */ /* 0x000fda0001741470 */
[----:B------:R-:W-:Y:S05]  /*0a80*/  @!P2 BRA `(.L_x_236) ;  /* 0x000000000048a947 */ /* 0x000fea0003800000 */
[----:B------:R-:W0:Y:S01]  /*0a90*/  LDC.64 R18, c[0x0][0x2d0] ;  /* 0x0000b400ff127b82 */ /* 0x000e220000000a00 */
[----:B------:R-:W-:Y:S02]  /*0aa0*/  ULDC UR8, c[0x0][0x218] ;  /* 0x0000860000087ab9 */ /* 0x000fe40000000800 */
[----:B------:R-:W-:-:S05]  /*0ab0*/  IMAD R7, R23, UR8, R4 ;  /* 0x0000000817077c24 */ /* 0x000fca000f8e0204 */
        /* <DEDUP_REMOVED lines=15> */
.L_x_236:
[----:B------:R-:W-:Y:S05]  /*0bb0*/  BSYNC B0 ;  /* 0x0000000000007941 */ /* 0x000fea0003800000 */
.L_x_235:
        /* <DEDUP_REMOVED lines=12> */
[----:B------:R-:W-:-:S05]  /*0c80*/  LEA R10, R7, UR4, 0x2 ;  /* 0x00000004070a7c11 */ /* 0x000fca000f8e10ff */
[----:B------:R1:W2:Y:S04]  /*0c90*/  LDS R14, [R10] ;  /* 0x000000000a0e7984 */ /* 0x0002a80000000800 */
[----:B------:R1:W3:Y:S04]  /*0ca0*/  LDS R8, [R10+0x3000] ;  /* 0x003000000a087984 */ /* 0x0002e80000000800 */
[----:B------:R1:W4:Y:S04]  /*0cb0*/  LDS R7, [R10+0x2000] ;  /* 0x002000000a077984 */ /* 0x0003280000000800 */
[----:B0-----:R1:W0:Y:S01]  /*0cc0*/  LDS R9, [R10+0x1000] ;  /* 0x001000000a097984 */ /* 0x0012220000000800 */
[----:B------:R-:W-:Y:S05]  /*0cd0*/  BRA.DIV UR8, `(.L_x_243) ;  /* 0x0000000608387947 */ /* 0x000fea000b800000 */
[----:B0-----:R-:W1:Y:S04]  /*0ce0*/  SHFL.BFLY PT, R16, R9, 0x1, 0x1f ;  /* 0x0c201f0009107f89 */ /* 0x001e6800000e0000 */
[----:B--2---:R-:W0:Y:S04]  /*0cf0*/  SHFL.BFLY PT, R15, R14, 0x1, 0x1f ;  /* 0x0c201f000e0f7f89 */ /* 0x004e2800000e0000 */
[----:B---3--:R-:W2:Y:S04]  /*0d00*/  SHFL.BFLY PT, R17, R8, 0x1, 0x1f ;  /* 0x0c201f0008117f89 */ /* 0x008ea800000e0000 */
[----:B----4-:R-:W3:Y:S01]  /*0d10*/  SHFL.BFLY PT, R18, R7, 0x1, 0x1f ;  /* 0x0c201f0007127f89 */ /* 0x010ee200000e0000 */
[----:B-1----:R-:W-:Y:S01]  /*0d20*/  FADD.FTZ R10, R9, R16 ;  /* 0x00000010090a7221 */ /* 0x002fe20000010000 */
[----:B0-----:R-:W-:-:S04]  /*0d30*/  FADD.FTZ R15, R14, R15 ;  /* 0x0000000f0e0f7221 */ /* 0x001fc80000010000 */
        /* <DEDUP_REMOVED lines=30> */
.L_x_267:
        /* <DEDUP_REMOVED lines=10> */
.L_x_242:
[----:B------:R-:W-:Y:S05]  /*0fc0*/  WARPSYNC.ALL ;  /* 0x0000000000007948 */ /* 0x000fea0003800000 */
[----:B------:R-:W-:Y:S06]  /*0fd0*/  BAR.SYNC.DEFER_BLOCKING 0x0 ;  /* 0x0000000000007b1d */ /* 0x000fec0000010000 */
[----:B------:R-:W-:Y:S04]  /*0fe0*/  BSSY B0, `(.L_x_244) ;  /* 0x0000018000007945 */ /* 0x000fe80003800000 */
[----:B------:R-:W-:Y:S05]  /*0ff0*/  @!P0 BRA `(.L_x_245) ;  /* 0x0000000000588947 */ /* 0x000fea0003800000 */
[----:B-1----:R-:W-:Y:S01]  /*1000*/  SHF.L.U32 R7, R0, 0x3, RZ ;  /* 0x0000000300077819 */ /* 0x002fe200000006ff */
        /* <DEDUP_REMOVED lines=21> */
.L_x_245:
[----:B------:R-:W-:Y:S05]  /*1160*/  BSYNC B0 ;  /* 0x0000000000007941 */ /* 0x000fea0003800000 */
.L_x_244:
[C---:B------:R-:W-:Y:S02]  /*1170*/  ISETP.GT.U32.AND P1, PT, R4.reuse, -0x1001, PT ;  /* 0xffffefff0400780c */ /* 0x040fe40003f24070 */
[----:B------:R-:W-:Y:S02]  /*1180*/  IADD3 R4, R4, 0x1000, RZ ;  /* 0x0000100004047810 */ /* 0x000fe40007ffe0ff */
[----:B------:R-:W-:-:S09]  /*1190*/  IADD3 R5, R5, 0x800, RZ ;  /* 0x0000080005057810 */ /* 0x000fd20007ffe0ff */
[----:B------:R-:W-:Y:S05]  /*11a0*/  @P1 BRA `(.L_x_246) ;  /* 0xffffffec00f01947 */ /* 0x000fea000383ffff */
[----:B------:R-:W-:Y:S05]  /*11b0*/  EXIT ;  /* 0x000000000000794d */ /* 0x000fea0003800000 */
.L_x_243:
[----:B------:R-:W-:Y:S01]  /*11c0*/  HFMA2.MMA R13, -RZ, RZ, 0, 5.9604644775390625e-08 ;  /* 0x00000001ff0d7435 */ /* 0x000fe200000001ff */
[----:B0-----:R-:W-:Y:S02]  /*11d0*/  MOV R26, R9 ;  /* 0x00000009001a7202 */ /* 0x001fe40000000f00 */
[----:B------:R-:W-:Y:S02]  /*11e0*/  MOV R12, 0x1f ;  /* 0x0000001f000c7802 */ /* 0x000fe40000000f00 */
[----:B------:R-:W-:-:S07]  /*11f0*/  MOV R11, 0xffffffff ;  /* 0xffffffff000b7802 */ /* 0x000fce0000000f00 */
[----:B-1234-:R-:W-:Y:S05]  /*1200*/  WARPSYNC.COLLECTIVE R11, `(.L_x_247) ;  /* 0x000000000b087348 */ /* 0x01efea0003c00000 */
[----:B------:R0:W0:Y:S02]  /*1210*/  SHFL.BFLY P2, R16, R26, R13, R12 ;  /* 0x0c00000d1a107389 */ /* 0x000024000004000c */
[----:B01234-:R-:W-:Y:S01]  /*1220*/  ENDCOLLECTIVE ;  /* 0x000000000000791b */ /* 0x01ffe20003800000 */
.L_x_247:
[----:B------:R-:W-:Y:S01]  /*1230*/  HFMA2.MMA R13, -RZ, RZ, 0, 1.1920928955078125e-07 ;  /* 0x00000002ff0d7435 */ /* 0x000fe200000001ff */
[----:B------:R-:W-:-:S05]  /*1240*/  FADD.FTZ R10, R9, R16 ;  /* 0x00000010090a7221 */ /* 0x000fca0000010000 */
[----:B------:R-:W-:-:S07]  /*1250*/  MOV R26, R10 ;  /* 0x0000000a001a7202 */ /* 0x000fce0000000f00 */
[----:B------:R-:W-:Y:S05]  /*1260*/  WARPSYNC.COLLECTIVE R11, `(.L_x_248) ;  /* 0x000000000b087348 */ /* 0x000fea0003c00000 */
[----:B------:R0:W1:Y:S02]  /*1270*/  SHFL.BFLY P2, R16, R26, R13, R12 ;  /* 0x0c00000d1a107389 */ /* 0x000064000004000c */
[----:B01----:R-:W-:Y:S01]  /*1280*/  ENDCOLLECTIVE ;  /* 0x000000000000791b */ /* 0x003fe20003800000 */
.L_x_248:
[----:B------:R-:W-:Y:S01]  /*1290*/  HFMA2.MMA R13, -RZ, RZ, 0, 2.384185791015625e-07 ;  /* 0x00000004ff0d7435 */ /* 0x000fe200000001ff */
[----:B------:R-:W-:-:S05]  /*12a0*/  FADD.FTZ R9, R10, R16 ;  /* 0x000000100a097221 */ /* 0x000fca0000010000 */
[----:B------:R-:W-:-:S07]  /*12b0*/  MOV R26, R9 ;  /* 0x00000009001a7202 */ /* 0x000fce0000000f00 */
[----:B------:R-:W-:Y:S05]  /*12c0*/  WARPSYNC.COLLECTIVE R11, `(.L_x_249) ;  /* 0x000000000b087348 */ /* 0x000fea0003c00000 */
[----:B------:R0:W1:Y:S02]  /*12d0*/  SHFL.BFLY P2, R16, R26, R13, R12 ;  /* 0x0c00000d1a107389 */ /* 0x000064000004000c */
[----:B01----:R-:W-:Y:S01]  /*12e0*/  ENDCOLLECTIVE ;  /* 0x000000000000791b */ /* 0x003fe20003800000 */
.L_x_249:
[----:B------:R-:W-:Y:S01]  /*12f0*/  HFMA2.MMA R13, -RZ, RZ, 0, 4.76837158203125e-07 ;  /* 0x00000008ff0d7435 */ /* 0x000fe200000001ff */
[----:B------:R-:W-:-:S05]  /*1300*/  FADD.FTZ R18, R9, R16 ;  /* 0x0000001009127221 */ /* 0x000fca0000010000 */
[----:B------:R-:W-:-:S07]  /*1310*/  MOV R26, R18 ;  /* 0x00000012001a7202 */ /* 0x000fce0000000f00 */
[----:B------:R-:W-:Y:S05]  /*1320*/  WARPSYNC.COLLECTIVE R11, `(.L_x_250) ;  /* 0x000000000b087348 */ /* 0x000fea0003c00000 */
[----:B------:R0:W1:Y:S02]  /*1330*/  SHFL.BFLY P2, R16, R26, R13, R12 ;  /* 0x0c00000d1a107389 */ /* 0x000064000004000c */
[----:B01----:R-:W-:Y:S01]  /*1340*/  ENDCOLLECTIVE ;  /* 0x000000000000791b */ /* 0x003fe20003800000 */
.L_x_250:
[----:B------:R-:W-:Y:S01]  /*1350*/  HFMA2.MMA R13, -RZ, RZ, 0, 9.5367431640625e-07 ;  /* 0x00000010ff0d7435 */ /* 0x000fe200000001ff */
[----:B------:R-:W-:-:S05]  /*1360*/  FADD.FTZ R10, R18, R16 ;  /* 0x00000010120a7221 */ /* 0x000fca0000010000 */
[----:B------:R-:W-:-:S07]  /*1370*/  MOV R26, R10 ;  /* 0x0000000a001a7202 */ /* 0x000fce0000000f00 */
[----:B------:R-:W-:Y:S05]  /*1380*/  WARPSYNC.COLLECTIVE R11, `(.L_x_251) ;  /* 0x000000000b087348 */ /* 0x000fea0003c00000 */
[----:B------:R0:W1:Y:S02]  /*1390*/  SHFL.BFLY P2, R16, R26, R13, R12 ;  /* 0x0c00000d1a107389 */ /* 0x000064000004000c */
[----:B01----:R-:W-:Y:S01]  /*13a0*/  ENDCOLLECTIVE ;  /* 0x000000000000791b */ /* 0x003fe20003800000 */
.L_x_251:
[----:B------:R-:W-:Y:S01]  /*13b0*/  MOV R26, R14 ;  /* 0x0000000e001a7202 */ /* 0x000fe20000000f00 */
[----:B------:R-:W-:Y:S01]  /*13c0*/  IMAD.MOV.U32 R13, RZ, RZ, 0x1 ;  /* 0x00000001ff0d7424 */ /* 0x000fe200078e00ff */
[----:B------:R-:W-:-:S07]  /*13d0*/  MOV R9, R16 ;  /* 0x0000001000097202 */ /* 0x000fce0000000f00 */
[----:B------:R-:W-:Y:S05]  /*13e0*/  WARPSYNC.COLLECTIVE R11, `(.L_x_252) ;  /* 0x000000000b087348 */ /* 0x000fea0003c00000 */
[----:B------:R0:W1:Y:S02]  /*13f0*/  SHFL.BFLY P2, R16, R26, R13, R12 ;  /* 0x0c00000d1a107389 */ /* 0x000064000004000c */
[----:B01----:R-:W-:Y:S01]  /*1400*/  ENDCOLLECTIVE ;  /* 0x000000000000791b */ /* 0x003fe20003800000 */
.L_x_252:
[----:B------:R-:W-:Y:S01]  /*1410*/  HFMA2.MMA R13, -RZ, RZ, 0, 1.1920928955078125e-07 ;  /* 0x00000002ff0d7435 */ /* 0x000fe200000001ff */
[----:B------:R-:W-:-:S05]  /*1420*/  MOV R15, R16 ;  /* 0x00000010000f7202 */ /* 0x000fca0000000f00 */
[----:B------:R-:W-:-:S05]  /*1430*/  FADD.FTZ R15, R14, R15 ;  /* 0x0000000f0e0f7221 */ /* 0x000fca0000010000 */
[----:B------:R-:W-:-:S07]  /*1440*/  MOV R26, R15 ;  /* 0x0000000f001a7202 */ /* 0x000fce0000000f00 */
[----:B------:R-:W-:Y:S05]  /*1450*/  WARPSYNC.COLLECTIVE R11, `(.L_x_253) ;  /* 0x000000000b087348 */ /* 0x000fea0003c00000 */
[----:B------:R0:W1:Y:S02]  /*1460*/  SHFL.BFLY P2, R16, R26, R13, R12 ;  /* 0x0c00000d1a107389 */ /* 0x000064000004000c */
[----:B01----:R-:W-:Y:S01]  /*1470*/  ENDCOLLECTIVE ;  /* 0x000000000000791b */ /* 0x003fe20003800000 */
.L_x_253:
[----:B------:R-:W-:Y:S01]  /*1480*/  HFMA2.MMA R13, -RZ, RZ, 0, 2.384185791015625e-07 ;  /* 0x00000004ff0d7435 */ /* 0x000fe200000001ff */
[----:B------:R-:W-:-:S05]  /*1490*/  MOV R18, R16 ;  /* 0x0000001000127202 */ /* 0x000fca0000000f00 */
[----:B------:R-:W-:-:S05]  /*14a0*/  FADD.FTZ R14, R15, R18 ;  /* 0x000000120f0e7221 */ /* 0x000fca0000010000 */
[----:B------:R-:W-:-:S07]  /*14b0*/  MOV R26, R14 ;  /* 0x0000000e001a7202 */ /* 0x000fce0000000f00 */
[----:B------:R-:W-:Y:S05]  /*14c0*/  WARPSYNC.COLLECTIVE R11, `(.L_x_254) ;  /* 0x000000000b087348 */ /* 0x000fea0003c00000 */
[----:B------:R0:W1:Y:S02]  /*14d0*/  SHFL.BFLY P2, R16, R26, R13, R12 ;  /* 0x0c00000d1a107389 */ /* 0x000064000004000c */
[----:B01----:R-:W-:Y:S01]  /*14e0*/  ENDCOLLECTIVE ;  /* 0x000000000000791b */ /* 0x003fe20003800000 */
.L_x_254:
[----:B------:R-:W-:Y:S01]  /*14f0*/  HFMA2.MMA R13, -RZ, RZ, 0, 4.76837158203125e-07 ;  /* 0x00000008ff0d7435 */ /* 0x000fe200000001ff */
[----:B------:R-:W-:-:S05]  /*1500*/  MOV R17, R16 ;  /* 0x0000001000117202 */ /* 0x000fca0000000f00 */
[----:B------:R-:W-:-:S05]  /*1510*/  FADD.FTZ R19, R14, R17 ;  /* 0x000000110e137221 */ /* 0x000fca0000010000 */
[----:B------:R-:W-:-:S07]  /*1520*/  MOV R26, R19 ;  /* 0x00000013001a7202 */ /* 0x000fce0000000f00 */
[----:B------:R-:W-:Y:S05]  /*1530*/  WARPSYNC.COLLECTIVE R11, `(.L_x_255) ;  /* 0x000000000b087348 */ /* 0x000fea0003c00000 */
[----:B------:R0:W1:Y:S02]  /*1540*/  SHFL.BFLY P2, R16, R26, R13, R12 ;  /* 0x0c00000d1a107389 */ /* 0x000064000004000c */
[----:B01----:R-:W-:Y:S01]  /*1550*/  ENDCOLLECTIVE ;  /* 0x000000000000791b */ /* 0x003fe20003800000 */
.L_x_255:
[----:B------:R-:W-:Y:S01]  /*1560*/  HFMA2.MMA R13, -RZ, RZ, 0, 9.5367431640625e-07 ;  /* 0x00000010ff0d7435 */ /* 0x000fe200000001ff */
[----:B------:R-:W-:-:S05]  /*1570*/  MOV R20, R16 ;  /* 0x0000001000147202 */ /* 0x000fca0000000f00 */
[----:B------:R-:W-:-:S05]  /*1580*/  FADD.FTZ R15, R19, R20 ;  /* 0x00000014130f7221 */ /* 0x000fca0000010000 */
[----:B------:R-:W-:-:S07]  /*1590*/  MOV R26, R15 ;  /* 0x0000000f001a7202 */ /* 0x000fce0000000f00 */
[----:B------:R-:W-:Y:S05]  /*15a0*/  WARPSYNC.COLLECTIVE R11, `(.L_x_256) ;  /* 0x000000000b087348 */ /* 0x000fea0003c00000 */
[----:B------:R0:W1:Y:S02]  /*15b0*/  SHFL.BFLY P2, R16, R26, R13, R12 ;  /* 0x0c00000d1a107389 */ /* 0x000064000004000c */
[----:B01----:R-:W-:Y:S01]  /*15c0*/  ENDCOLLECTIVE ;  /* 0x000000000000791b */ /* 0x003fe20003800000 */
.L_x_256:
[----:B------:R-:W-:Y:S01]  /*15d0*/  HFMA2.MMA R13, -RZ, RZ, 0, 5.9604644775390625e-08 ;  /* 0x00000001ff0d7435 */ /* 0x000fe200000001ff */
[----:B------:R-:W-:Y:S02]  /*15e0*/  MOV R26, R8 ;  /* 0x00000008001a7202 */ /* 0x000fe40000000f00 */
[----:B------:R-:W-:-:S08]  /*15f0*/  MOV R14, R16 ;  /* 0x00000010000e7202 */ /* 0x000fd00000000f00 */
[----:B------:R-:W-:Y:S05]  /*1600*/  WARPSYNC.COLLECTIVE R11, `(.L_x_257) ;  /* 0x000000000b087348 */ /* 0x000fea0003c00000 */
[----:B------:R0:W1:Y:S02]  /*1610*/  SHFL.BFLY P2, R16, R26, R13, R12 ;  /* 0x0c00000d1a107389 */ /* 0x000064000004000c */
[----:B01----:R-:W-:Y:S01]  /*1620*/  ENDCOLLECTIVE ;  /* 0x000000000000791b */ /* 0x003fe20003800000 */
.L_x_257:
[----:B------:R-:W-:Y:S01]  /*1630*/  HFMA2.MMA R13, -RZ, RZ, 0, 1.1920928955078125e-07 ;  /* 0x00000002ff0d7435 */ /* 0x000fe200000001ff */
[----:B------:R-:W-:-:S05]  /*1640*/  MOV R17, R16 ;  /* 0x0000001000117202 */ /* 0x000fca0000000f00 */
[----:B------:R-:W-:-:S05]  /*1650*/  FADD.FTZ R19, R8, R17 ;  /* 0x0000001108137221 */ /* 0x000fca0000010000 */
[----:B------:R-:W-:-:S07]  /*1660*/  MOV R26, R19 ;  /* 0x00000013001a7202 */ /* 0x000fce0000000f00 */
[----:B------:R-:W-:Y:S05]  /*1670*/  WARPSYNC.COLLECTIVE R11, `(.L_x_258) ;  /* 0x000000000b087348 */ /* 0x000fea0003c00000 */
[----:B------:R0:W1:Y:S02]  /*1680*/  SHFL.BFLY P2, R16, R26, R13, R12 ;  /* 0x0c00000d1a107389 */ /* 0x000064000004000c */
[----:B01----:R-:W-:Y:S01]  /*1690*/  ENDCOLLECTIVE ;  /* 0x000000000000791b */ /* 0x003fe20003800000 */
.L_x_258:
[----:B------:R-:W-:Y:S01]  /*16a0*/  IMAD.MOV.U32 R13, RZ, RZ, 0x4 ;  /* 0x00000004ff0d7424 */ /* 0x000fe200078e00ff */
[----:B------:R-:W-:-:S05]  /*16b0*/  MOV R20, R16 ;  /* 0x0000001000147202 */ /* 0x000fca0000000f00 */
[----:B------:R-:W-:-:S05]  /*16c0*/  FADD.FTZ R8, R19, R20 ;  /* 0x0000001413087221 */ /* 0x000fca0000010000 */
[----:B------:R-:W-:-:S07]  /*16d0*/  MOV R26, R8 ;  /* 0x00000008001a7202 */ /* 0x000fce0000000f00 */
[----:B------:R-:W-:Y:S05]  /*16e0*/  WARPSYNC.COLLECTIVE R11, `(.L_x_259) ;  /* 0x000000000b087348 */ /* 0x000fea0003c00000 */
[----:B------:R0:W1:Y:S02]  /*16f0*/  SHFL.BFLY P2, R16, R26, R13, R12 ;  /* 0x0c00000d1a107389 */ /* 0x000064000004000c */
[----:B01----:R-:W-:Y:S01]  /*1700*/  ENDCOLLECTIVE ;  /* 0x000000000000791b */ /* 0x003fe20003800000 */
.L_x_259:
[----:B------:R-:W-:Y:S01]  /*1710*/  HFMA2.MMA R13, -RZ, RZ, 0, 4.76837158203125e-07 ;  /* 0x00000008ff0d7435 */ /* 0x000fe200000001ff */
[----:B------:R-:W-:-:S05]  /*1720*/  MOV R21, R16 ;  /* 0x0000001000157202 */ /* 0x000fca0000000f00 */
[----:B------:R-:W-:-:S05]  /*1730*/  FADD.FTZ R21, R8, R21 ;  /* 0x0000001508157221 */ /* 0x000fca0000010000 */
[----:B------:R-:W-:-:S07]  /*1740*/  MOV R26, R21 ;  /* 0x00000015001a7202 */ /* 0x000fce0000000f00 */
[----:B------:R-:W-:Y:S05]  /*1750*/  WARPSYNC.COLLECTIVE R11, `(.L_x_260) ;  /* 0x000000000b087348 */ /* 0x000fea0003c00000 */
[----:B------:R0:W1:Y:S02]  /*1760*/  SHFL.BFLY P2, R16, R26, R13, R12 ;  /* 0x0c00000d1a107389 */ /* 0x000064000004000c */
[----:B01----:R-:W-:Y:S01]  /*1770*/  ENDCOLLECTIVE ;  /* 0x000000000000791b */ /* 0x003fe20003800000 */
.L_x_260:
[----:B------:R-:W-:Y:S01]  /*1780*/  HFMA2.MMA R13, -RZ, RZ, 0, 9.5367431640625e-07 ;  /* 0x00000010ff0d7435 */ /* 0x000fe200000001ff */
[----:B------:R-:W-:-:S05]  /*1790*/  MOV R22, R16 ;  /* 0x0000001000167202 */ /* 0x000fca0000000f00 */
[----:B------:R-:W-:-:S05]  /*17a0*/  FADD.FTZ R17, R21, R22 ;  /* 0x0000001615117221 */ /* 0x000fca0000010000 */
[----:B------:R-:W-:-:S07]  /*17b0*/  MOV R26, R17 ;  /* 0x00000011001a7202 */ /* 0x000fce0000000f00 */
[----:B------:R-:W-:Y:S05]  /*17c0*/  WARPSYNC.COLLECTIVE R11, `(.L_x_261) ;  /* 0x000000000b087348 */ /* 0x000fea0003c00000 */
[----:B------:R0:W1:Y:S02]  /*17d0*/  SHFL.BFLY P2, R16, R26, R13, R12 ;  /* 0x0c00000d1a107389 */ /* 0x000064000004000c */
[----:B01----:R-:W-:Y:S01]  /*17e0*/  ENDCOLLECTIVE ;  /* 0x000000000000791b */ /* 0x003fe20003800000 */
.L_x_261:
[----:B------:R-:W-:Y:S01]  /*17f0*/  HFMA2.MMA R13, -RZ, RZ, 0, 5.9604644775390625e-08 ;  /* 0x00000001ff0d7435 */ /* 0x000fe200000001ff */
[----:B------:R-:W-:Y:S02]  /*1800*/  MOV R26, R7 ;  /* 0x00000007001a7202 */ /* 0x000fe40000000f00 */
[----:B------:R-:W-:-:S08]  /*1810*/  MOV R8, R16 ;  /* 0x0000001000087202 */ /* 0x000fd00000000f00 */
[----:B------:R-:W-:Y:S05]  /*1820*/  WARPSYNC.COLLECTIVE R11, `(.L_x_262) ;  /* 0x000000000b087348 */ /* 0x000fea0003c00000 */
[----:B------:R0:W1:Y:S02]  /*1830*/  SHFL.BFLY P2, R16, R26, R13, R12 ;  /* 0x0c00000d1a107389 */ /* 0x000064000004000c */
[----:B01----:R-:W-:Y:S01]  /*1840*/  ENDCOLLECTIVE ;  /* 0x000000000000791b */ /* 0x003fe20003800000 */
.L_x_262:
[----:B------:R-:W-:Y:S01]  /*1850*/  HFMA2.MMA R13, -RZ, RZ, 0, 1.1920928955078125e-07 ;  /* 0x00000002ff0d7435 */ /* 0x000fe200000001ff */
[----:B------:R-:W-:-:S05]  /*1860*/  MOV R18, R16 ;  /* 0x0000001000127202 */ /* 0x000fca0000000f00 */
[----:B------:R-:W-:-:S05]  /*1870*/  FADD.FTZ R22, R7, R18 ;  /* 0x0000001207167221 */ /* 0x000fca0000010000 */
[----:B------:R-:W-:-:S07]  /*1880*/  MOV R26, R22 ;  /* 0x00000016001a7202 */ /* 0x000fce0000000f00 */
[----:B------:R-:W-:Y:S05]  /*1890*/  WARPSYNC.COLLECTIVE R11, `(.L_x_263) ;  /* 0x000000000b087348 */ /* 0x000fea0003c00000 */
[----:B------:R0:W1:Y:S02]  /*18a0*/  SHFL.BFLY P2, R16, R26, R13, R12 ;  /* 0x0c00000d1a107389 */ /* 0x000064000004000c */
[----:B01----:R-:W-:Y:S01]  /*18b0*/  ENDCOLLECTIVE ;  /* 0x000000000000791b */ /* 0x003fe20003800000 */
.L_x_263:
[----:B------:R-:W-:Y:S01]  /*18c0*/  HFMA2.MMA R13, -RZ, RZ, 0, 2.384185791015625e-07 ;  /* 0x00000004ff0d7435 */ /* 0x000fe200000001ff */
[----:B------:R-:W-:-:S05]  /*18d0*/  MOV R21, R16 ;  /* 0x0000001000157202 */ /* 0x000fca0000000f00 */
[----:B------:R-:W-:-:S05]  /*18e0*/  FADD.FTZ R7, R22, R21 ;  /* 0x0000001516077221 */ /* 0x000fca0000010000 */
[----:B------:R-:W-:-:S07]  /*18f0*/  MOV R26, R7 ;  /* 0x00000007001a7202 */ /* 0x000fce0000000f00 */
[----:B------:R-:W-:Y:S05]  /*1900*/  WARPSYNC.COLLECTIVE R11, `(.L_x_264) ;  /* 0x000000000b087348 */ /* 0x000fea0003c00000 */
[----:B------:R0:W1:Y:S02]  /*1910*/  SHFL.BFLY P2, R16, R26, R13, R12 ;  /* 0x0c00000d1a107389 */ /* 0x000064000004000c */
[----:B01----:R-:W-:Y:S01]  /*1920*/  ENDCOLLECTIVE ;  /* 0x000000000000791b */ /* 0x003fe20003800000 */
.L_x_264:
[----:B------:R-:W-:Y:S01]  /*1930*/  HFMA2.MMA R13, -RZ, RZ, 0, 4.76837158203125e-07 ;  /* 0x00000008ff0d7435 */ /* 0x000fe200000001ff */
[----:B------:R-:W-:-:S05]  /*1940*/  MOV R20, R16 ;  /* 0x0000001000147202 */ /* 0x000fca0000000f00 */
[----:B------:R-:W-:-:S05]  /*1950*/  FADD.FTZ R23, R7, R20 ;  /* 0x0000001407177221 */ /* 0x000fca0000010000 */
[----:B------:R-:W-:-:S07]  /*1960*/  MOV R26, R23 ;  /* 0x00000017001a7202 */ /* 0x000fce0000000f00 */
[----:B------:R-:W-:Y:S05]  /*1970*/  WARPSYNC.COLLECTIVE R11, `(.L_x_265) ;  /* 0x000000000b087348 */ /* 0x000fea0003c00000 */
[----:B------:R0:W1:Y:S02]  /*1980*/  SHFL.BFLY P2, R16, R26, R13, R12 ;  /* 0x0c00000d1a107389 */ /* 0x000064000004000c */
[----:B01----:R-:W-:Y:S01]  /*1990*/  ENDCOLLECTIVE ;  /* 0x000000000000791b */ /* 0x003fe20003800000 */
.L_x_265:
[----:B------:R-:W-:Y:S01]  /*19a0*/  HFMA2.MMA R13, -RZ, RZ, 0, 9.5367431640625e-07 ;  /* 0x00000010ff0d7435 */ /* 0x000fe200000001ff */
[----:B------:R-:W-:-:S05]  /*19b0*/  MOV R24, R16 ;  /* 0x0000001000187202 */ /* 0x000fca0000000f00 */
[----:B------:R-:W-:-:S05]  /*19c0*/  FADD.FTZ R24, R23, R24 ;  /* 0x0000001817187221 */ /* 0x000fca0000010000 */
[----:B------:R-:W-:-:S07]  /*19d0*/  MOV R26, R24 ;  /* 0x00000018001a7202 */ /* 0x000fce0000000f00 */
[----:B------:R-:W-:Y:S05]  /*19e0*/  WARPSYNC.COLLECTIVE R11, `(.L_x_266) ;  /* 0x000000000b087348 */ /* 0x000fea0003c00000 */
[----:B------:R0:W1:Y:S02]  /*19f0*/  SHFL.BFLY P2, R16, R26, R13, R12 ;  /* 0x0c00000d1a107389 */ /* 0x000064000004000c */
[----:B01----:R-:W-:Y:S01]  /*1a00*/  ENDCOLLECTIVE ;  /* 0x000000000000791b */ /* 0x003fe20003800000 */
.L_x_266:
[----:B------:R-:W-:Y:S05]  /*1a10*/  BRA `(.L_x_267) ;  /* 0xfffffff400407947 */ /* 0x000fea000383ffff */
.L_x_268:
        /* <DEDUP_REMOVED lines=14> */
.L_x_2934:


//--------------------- .text._ZN10layer_norm31ln_parallel_residual_bwd_kernelINS_13Kernel_traitsI13__nv_bfloat16S2_S2_S2_fjLj4096ELj1ELj1ELj8ELj16ENS_18Kernel_traits_baseILj4096ES2_S2_S2_S2_fjLj256EEEEELb1ELb1ELb1EEEvNS_9BwdParamsE --------------------------
	.section	.text._ZN10layer_norm31ln_parallel_residual_bwd_kernelINS_13Kernel_traitsI13__nv_bfloat16S2_S2_S2_fjLj4096ELj1ELj1ELj8ELj16ENS_18Kernel_traits_baseILj4096ES2_S2_S2_S2_fjLj256EEEEELb1ELb1ELb1EEEvNS_9BwdParamsE,"ax",@progbits
	.align	128
        .global         _ZN10layer_norm31ln_parallel_residual_bwd_kernelINS_13Kernel_traitsI13__nv_bfloat16S2_S2_S2_fjLj4096ELj1ELj1ELj8ELj16ENS_18Kernel_traits_baseILj4096ES2_S2_S2_S2_fjLj256EEEEELb1ELb1ELb1EEEvNS_9BwdParamsE
        .type           _ZN10layer_norm31ln_parallel_residual_bwd_kernelINS_13Kernel_traitsI13__nv_bfloat16S2_S2_S2_fjLj4096ELj1ELj1ELj8ELj16ENS_18Kernel_traits_baseILj4096ES2_S2_S2_S2_fjLj256EEEEELb1ELb1ELb1EEEvNS_9BwdParamsE,@function
        .size           _ZN10layer_norm31ln_parallel_residual_bwd_kernelINS_13Kernel_traitsI13__nv_bfloat16S2_S2_S2_fjLj4096ELj1ELj1ELj8ELj16ENS_18Kernel_traits_baseILj4096ES2_S2_S2_S2_fjLj256EEEEELb1ELb1ELb1EEEvNS_9BwdParamsE,(.L_x_2935 - _ZN10layer_norm31ln_parallel_residual_bwd_kernelINS_13Kernel_traitsI13__nv_bfloat16S2_S2_S2_fjLj4096ELj1ELj1ELj8ELj16ENS_18Kernel_traits_baseILj4096ES2_S2_S2_S2_fjLj256EEEEELb1ELb1ELb1EEEvNS_9BwdParamsE)
        .other          _ZN10layer_norm31ln_parallel_residual_bwd_kernelINS_13Kernel_traitsI13__nv_bfloat16S2_S2_S2_fjLj4096ELj1ELj1ELj8ELj16ENS_18Kernel_traits_baseILj4096ES2_S2_S2_S2_fjLj256EEEEELb1ELb1ELb1EEEvNS_9BwdParamsE,@"STO_CUDA_ENTRY STV_DEFAULT"
_ZN10layer_norm31ln_parallel_residual_bwd_kernelINS_13Kernel_traitsI13__nv_bfloat16S2_S2_S2_fjLj4096ELj1ELj1ELj8ELj16ENS_18Kernel_traits_baseILj4096ES2_S2_S2_S2_fjLj256EEEEELb1ELb1ELb1EEEvNS_9BwdParamsE:
.text._ZN10layer_norm31ln_parallel_residual_bwd_kernelINS_13Kernel_traitsI13__nv_bfloat16S2_S2_S2_fjLj4096ELj1ELj1ELj8ELj16ENS_18Kernel_traits_baseILj4096ES2_S2_S2_S2_fjLj256EEEEELb1ELb1ELb1EEEvNS_9BwdParamsE:
        /* <DEDUP_REMOVED lines=33> */
.L_x_269:
        /* <DEDUP_REMOVED lines=9> */
[----:B------:R-:W-:Y:S02]  /*02a0*/  ISETP.NE.AND.EX P0, PT, RZ, UR5, PT, P0 ;  /* 0x00000005ff007c0c */ /* 0x000fe4000bf05300 */
        /* <DEDUP_REMOVED lines=9> */
[----:B------:R-:W-:Y:S02]  /*0340*/  CS2R R64, SRZ ;  /* 0x0000000000407805 */ /* 0x000fe4000001ff00 */
[----:B------:R-:W-:Y:S02]  /*0350*/  CS2R R12, SRZ ;  /* 0x00000000000c7805 */ /* 0x000fe4000001ff00 */
[----:B0-----:R-:W-:Y:S02]  /*0360*/  CS2R R2, SRZ ;  /* 0x0000000000027805 */ /* 0x001fe4000001ff00 */
[----:B------:R-:W-:Y:S02]  /*0370*/  MOV R81, RZ ;  /* 0x000000ff00517202 */ /* 0x000fe40000000f00 */
[----:B------:R-:W-:-:S02]  /*0380*/  PLOP3.LUT P3, PT, PT, PT, UP0, 0x80, 0x0 ;  /* 0x000000000000781c */ /* 0x000fc40003f6f008 */
[----:B--2---:R-:W-:Y:S01]  /*0390*/  PRMT R80, R4, 0x7632, R80 ;  /* 0x0000763204507816 */ /* 0x004fe20000000050 */
[----:B------:R-:W-:Y:S01]  /*03a0*/  IMAD.U32 R88, R5, 0x10000, RZ ;  /* 0x0001000005587824 */ /* 0x000fe200078e00ff */
[----:B------:R-:W-:Y:S01]  /*03b0*/  PRMT R78, R6, 0x7632, R78 ;  /* 0x00007632064e7816 */ /* 0x000fe2000000004e */
[----:B------:R-:W-:Y:S01]  /*03c0*/  IMAD.U32 R86, R7, 0x10000, RZ ;  /* 0x0001000007567824 */ /* 0x000fe200078e00ff */
[----:B---3--:R-:W-:Y:S01]  /*03d0*/  PRMT R76, R8, 0x7632, R76 ;  /* 0x00007632084c7816 */ /* 0x008fe2000000004c */
[----:B------:R-:W-:Y:S01]  /*03e0*/  IMAD.U32 R84, R9, 0x10000, RZ ;  /* 0x0001000009547824 */ /* 0x000fe200078e00ff */
[----:B------:R-:W-:Y:S01]  /*03f0*/  PRMT R74, R10, 0x7632, R74 ;  /* 0x000076320a4a7816 */ /* 0x000fe2000000004a */
        /* <DEDUP_REMOVED lines=9> */
[----:B------:R-:W-:-:S02]  /*0490*/  SHF.L.U32 R89, R4, 0x10, RZ ;  /* 0x0000001004597819 */ /* 0x000fc400000006ff */
[----:B------:R-:W-:Y:S02]  /*04a0*/  CS2R R4, SRZ ;  /* 0x0000000000047805 */ /* 0x000fe4000001ff00 */
[----:B------:R-:W-:Y:S02]  /*04b0*/  SHF.L.U32 R87, R6, 0x10, RZ ;  /* 0x0000001006577819 */ /* 0x000fe400000006ff */
[----:B------:R-:W-:Y:S02]  /*04c0*/  CS2R R6, SRZ ;  /* 0x0000000000067805 */ /* 0x000fe4000001ff00 */
[----:B------:R-:W-:Y:S02]  /*04d0*/  SHF.L.U32 R85, R8, 0x10, RZ ;  /* 0x0000001008557819 */ /* 0x000fe400000006ff */
[----:B------:R-:W-:Y:S02]  /*04e0*/  CS2R R8, SRZ ;  /* 0x0000000000087805 */ /* 0x000fe4000001ff00 */
[----:B------:R-:W-:-:S02]  /*04f0*/  SHF.L.U32 R83, R10, 0x10, RZ ;  /* 0x000000100a537819 */ /* 0x000fc400000006ff */
[----:B------:R-:W-:Y:S02]  /*0500*/  CS2R R10, SRZ ;  /* 0x00000000000a7805 */ /* 0x000fe4000001ff00 */
[----:B------:R-:W-:Y:S02]  /*0510*/  SHF.L.U32 R79, R79, 0x10, RZ ;  /* 0x000000104f4f7819 */ /* 0x000fe400000006ff */
[----:B------:R-:W-:Y:S02]  /*0520*/  SHF.L.U32 R77, R77, 0x10, RZ ;  /* 0x000000104d4d7819 */ /* 0x000fe400000006ff */
[----:B------:R-:W-:Y:S02]  /*0530*/  SHF.L.U32 R75, R75, 0x10, RZ ;  /* 0x000000104b4b7819 */ /* 0x000fe400000006ff */
[----:B------:R-:W-:-:S07]  /*0540*/  SHF.L.U32 R73, R73, 0x10, RZ ;  /* 0x0000001049497819 */ /* 0x000fce00000006ff */
.L_x_273:
        /* <DEDUP_REMOVED lines=9> */
[----:B------:R-:W-:Y:S02]  /*05e0*/  VIADD R71, R72, 0x100 ;  /* 0x0000010048477836 */ /* 0x000fe40000000000 */
[----:B------:R-:W4:Y:S01]  /*05f0*/  LDG.E.128 R40, desc[UR6][R40.64] ;  /* 0x0000000628287981 */ /* 0x000f22000c1e1d00 */
[----:B-1----:R-:W-:Y:S01]  /*0600*/  IMAD.WIDE R94, R90, 0x4, R94 ;  /* 0x000000045a5e7825 */ /* 0x002fe200078e025e */
[----:B------:R-:W0:Y:S03]  /*0610*/  LDC.64 R120, c[0x0][0x240] ;  /* 0x00009000ff787b82 */ /* 0x000e260000000a00 */
[C---:B------:R-:W-:Y:S01]  /*0620*/  IMAD.WIDE.U32 R48, R71.reuse, 0x10, R48 ;  /* 0x0000001047307825 */ /* 0x040fe200078e0030 */
[----:B------:R1:W4:Y:S03]  /*0630*/  LDG.E R0, desc[UR6][R94.64] ;  /* 0x000000065e007981 */ /* 0x000326000c1e1900 */
[--C-:B--2---:R-:W-:Y:S01]  /*0640*/  IMAD.WIDE.U32 R44, R72, 0x10, R52.reuse ;  /* 0x00000010482c7825 */ /* 0x104fe200078e0034 */
[----:B------:R-:W-:Y:S01]  /*0650*/  ISETP.NE.U32.AND P1, PT, RZ, UR12, PT ;  /* 0x0000000cff007c0c */ /* 0x000fe2000bf25070 */
[----:B------:R-:W2:Y:S01]  /*0660*/  LDG.E.128 R48, desc[UR6][R48.64] ;  /* 0x0000000630307981 */ /* 0x000ea2000c1e1d00 */
[----:B------:R-:W0:Y:S03]  /*0670*/  @P0 LDC.64 R96, c[0x0][0x2c8] ;  /* 0x0000b200ff600b82 */ /* 0x000e260000000a00 */
[----:B------:R-:W2:Y:S01]  /*0680*/  LDG.E.128 R44, desc[UR6][R44.64] ;  /* 0x000000062c2c7981 */ /* 0x000ea2000c1e1d00 */
[----:B------:R-:W-:-:S04]  /*0690*/  IMAD.WIDE.U32 R52, R71, 0x10, R52 ;  /* 0x0000001047347825 */ /* 0x000fc800078e0034 */
[----:B---3--:R-:W-:Y:S01]  /*06a0*/  IMAD.WIDE R100, R90, 0x4, R92 ;  /* 0x000000045a647825 */ /* 0x008fe200078e025c */
[----:B-1----:R-:W1:Y:S01]  /*06b0*/  @P0 LDC.64 R94, c[0x0][0x2c8] ;  /* 0x0000b200ff5e0b82 */ /* 0x002e620000000a00 */
[----:B------:R-:W3:Y:S04]  /*06c0*/  LDG.E.128 R52, desc[UR6][R52.64] ;  /* 0x0000000634347981 */ /* 0x000ee8000c1e1d00 */
[----:B------:R-:W3:Y:S01]  /*06d0*/  LDG.E R91, desc[UR6][R100.64] ;  /* 0x00000006645b7981 */ /* 0x000ee2000c1e1900 */
[----:B0-----:R-:W-:-:S04]  /*06e0*/  IMAD.WIDE.U32 R122, R72, 0x8, R120 ;  /* 0x00000008487a7825 */ /* 0x001fc800078e0078 */
[----:B------:R-:W-:Y:S02]  /*06f0*/  IMAD.WIDE.U32 R120, R71, 0x8, R120 ;  /* 0x0000000847787825 */ /* 0x000fe400078e0078 */
[----:B------:R-:W5:Y:S04]  /*0700*/  LDG.E.64 R122, desc[UR6][R122.64] ;  /* 0x000000067a7a7981 */ /* 0x000f68000c1e1b00 */
[----:B------:R-:W5:Y:S01]  /*0710*/  LDG.E.64 R120, desc[UR6][R120.64] ;  /* 0x0000000678787981 */ /* 0x000f62000c1e1b00 */
[----:B------:R-:W-:-:S13]  /*0720*/  ISETP.NE.AND.EX P1, PT, RZ, UR13, PT, P1 ;  /* 0x0000000dff007c0c */ /* 0x000fda000bf25310 */
[----:B------:R-:W0:Y:S08]  /*0730*/  @P1 LDC.64 R98, c[0x0][0x248] ;  /* 0x00009200ff621b82 */ /* 0x000e300000000a00 */
[----:B------:R-:W0:Y:S01]  /*0740*/  @P1 LDC.64 R92, c[0x0][0x248] ;  /* 0x00009200ff5c1b82 */ /* 0x000e220000000a00 */
[----:B-1----:R-:W-:-:S04]  /*0750*/  @P0 IMAD.WIDE.U32 R94, R71, 0x10, R94 ;  /* 0x00000010475e0825 */ /* 0x002fc800078e005e */
[C---:B------:R-:W-:Y:S01]  /*0760*/  @P0 IMAD.WIDE.U32 R96, R72.reuse, 0x10, R96 ;  /* 0x0000001048600825 */ /* 0x040fe200078e0060 */
[----:B------:R-:W5:Y:S04]  /*0770*/  @P0 LDG.E.128 R24, desc[UR6][R94.64] ;  /* 0x000000065e180981 */ /* 0x000f68000c1e1d00 */
[----:B------:R-:W5:Y:S01]  /*0780*/  @P0 LDG.E.128 R28, desc[UR6][R96.64] ;  /* 0x00000006601c0981 */ /* 0x000f62000c1e1d00 */
[----:B0-----:R-:W-:-:S05]  /*0790*/  @P1 IMAD.WIDE.U32 R98, R72, 0x8, R98 ;  /* 0x0000000848621825 */ /* 0x001fca00078e0062 */
[----:B------:R4:W5:Y:S01]  /*07a0*/  @P1 LDG.E.64 R66, desc[UR6][R98.64] ;  /* 0x0000000662421981 */ /* 0x000962000c1e1b00 */
[----:B------:R-:W-:-:S05]  /*07b0*/  @P1 IMAD.WIDE.U32 R92, R71, 0x8, R92 ;  /* 0x00000008475c1825 */ /* 0x000fca00078e005c */
[----:B------:R0:W5:Y:S01]  /*07c0*/  @P1 LDG.E.64 R68, desc[UR6][R92.64] ;  /* 0x000000065c441981 */ /* 0x000162000c1e1b00 */
[----:B------:R-:W-:Y:S01]  /*07d0*/  UMOV UR4, 0xffffffff ;  /* 0xffffffff00047882 */ /* 0x000fe20000000000 */
[----:B------:R-:W-:Y:S02]  /*07e0*/  IADD3 R90, R90, UR10, RZ ;  /* 0x0000000a5a5a7c10 */ /* 0x000fe4000fffe0ff */
[----:B------:R-:W-:Y:S02]  /*07f0*/  LOP3.LUT P2, RZ, R59, 0x1f, RZ, 0xc0, !PT ;  /* 0x0000001f3bff7812 */ /* 0x000fe4000784c0ff */
[----:B------:R-:W-:Y:S02]  /*0800*/  ISETP.GE.AND P4, PT, R90, UR11, PT ;  /* 0x0000000b5a007c0c */ /* 0x000fe4000bf86270 */
[C---:B----4-:R-:W-:Y:S02]  /*0810*/  PRMT R98, R40.reuse, 0x7632, R98 ;  /* 0x0000763228627816 */ /* 0x050fe40000000062 */
[----:B------:R-:W-:-:S02]  /*0820*/  SHF.L.U32 R101, R40, 0x10, RZ ;  /* 0x0000001028657819 */ /* 0x000fc400000006ff */
[C---:B------:R-:W-:Y:S02]  /*0830*/  PRMT R100, R41.reuse, 0x7632, R100 ;  /* 0x0000763229647816 */ /* 0x040fe40000000064 */
[----:B------:R-:W-:Y:S01]  /*0840*/  FSEL R40, R0, RZ, !P3 ;  /* 0x000000ff00287208 */ /* 0x000fe20005800000 */
[----:B------:R-:W-:Y:S01]  /*0850*/  IMAD.U32 R103, R41, 0x10000, RZ ;  /* 0x0001000029677824 */ /* 0x000fe200078e00ff */
[C---:B------:R-:W-:Y:S01]  /*0860*/  PRMT R102, R42.reuse, 0x7632, R102 ;  /* 0x000076322a667816 */ /* 0x040fe20000000066 */
[C---:B------:R-:W-:Y:S01]  /*0870*/  IMAD.U32 R107, R43.reuse, 0x10000, RZ ;  /* 0x000100002b6b7824 */ /* 0x040fe200078e00ff */
[----:B------:R-:W-:Y:S01]  /*0880*/  SHF.L.U32 R105, R42, 0x10, RZ ;  /* 0x000000102a697819 */ /* 0x000fe200000006ff */
[----:B------:R-:W-:Y:S01]  /*0890*/  FADD.FTZ R0, -R40, R101 ;  /* 0x0000006528007221 */ /* 0x000fe20000010100 */
[----:B------:R-:W-:Y:S02]  /*08a0*/  PRMT R104, R43, 0x7632, R104 ;  /* 0x000076322b687816 */ /* 0x000fe40000000068 */
[C---:B--2---:R-:W-:Y:S01]  /*08b0*/  PRMT R95, R45.reuse, 0x7632, R95 ;  /* 0x000076322d5f7816 */ /* 0x044fe2000000005f */
[----:B0-----:R-:W-:Y:S01]  /*08c0*/  IMAD.U32 R93, R45, 0x10000, RZ ;  /* 0x000100002d5d7824 */ /* 0x001fe200078e00ff */
[----:B------:R-:W-:Y:S01]  /*08d0*/  SHF.L.U32 R45, R98, 0x10, RZ ;  /* 0x00000010622d7819 */ /* 0x000fe200000006ff */
[----:B------:R-:W-:Y:S01]  /*08e0*/  IMAD.U32 R101, R100, 0x10000, RZ ;  /* 0x0001000064657824 */ /* 0x000fe200078e00ff */
[----:B------:R-:W-:-:S02]  /*08f0*/  PRMT R97, R44, 0x7632, R97 ;  /* 0x000076322c617816 */ /* 0x000fc40000000061 */
[----:B------:R-:W-:Y:S02]  /*0900*/  SHF.L.U32 R99, R44, 0x10, RZ ;  /* 0x000000102c637819 */ /* 0x000fe400000006ff */
[----:B------:R-:W-:Y:S02]  /*0910*/  PRMT R44, R48, 0x7632, R44 ;  /* 0x00007632302c7816 */ /* 0x000fe4000000002c */
[----:B------:R-:W-:Y:S02]  /*0920*/  PRMT R42, R49, 0x7632, R42 ;  /* 0x00007632312a7816 */ /* 0x000fe4000000002a */
[----:B------:R-:W-:Y:S02]  /*0930*/  PRMT R41, R50, 0x7632, R41 ;  /* 0x0000763232297816 */ /* 0x000fe40000000029 */
[----:B------:R-:W-:Y:S01]  /*0940*/  PRMT R43, R51, 0x7632, R43 ;  /* 0x00007632332b7816 */ /* 0x000fe2000000002b */
[----:B------:R-:W-:Y:S02]  /*0950*/  IMAD.U32 R111, R49, 0x10000, RZ ;  /* 0x00010000316f7824 */ /* 0x000fe400078e00ff */
[C---:B------:R-:W-:Y:S01]  /*0960*/  FADD.FTZ R124, -R40.reuse, R103 ;  /* 0x00000067287c7221 */ /* 0x040fe20000010100 */
[----:B------:R-:W-:Y:S01]  /*0970*/  FADD.FTZ R114, -R40, R45 ;  /* 0x0000002d28727221 */ /* 0x000fe20000010100 */
[----:B------:R-:W-:Y:S01]  /*0980*/  SHF.L.U32 R109, R48, 0x10, RZ ;  /* 0x00000010306d7819 */ /* 0x000fe200000006ff */
[----:B------:R-:W-:Y:S01]  /*0990*/  FADD.FTZ R49, -R40, R105 ;  /* 0x0000006928317221 */ /* 0x000fe20000010100 */
[----:B------:R-:W-:Y:S01]  /*09a0*/  SHF.L.U32 R113, R50, 0x10, RZ ;  /* 0x0000001032717819 */ /* 0x000fe200000006ff */
[----:B------:R-:W-:Y:S01]  /*09b0*/  FADD.FTZ R110, -R40, R101 ;  /* 0x00000065286e7221 */ /* 0x000fe20000010100 */
[----:B------:R-:W-:Y:S01]  /*09c0*/  SHF.L.U32 R103, R102, 0x10, RZ ;  /* 0x0000001066677819 */ /* 0x000fe200000006ff */
[----:B------:R-:W-:Y:S01]  /*09d0*/  IMAD.U32 R51, R51, 0x10000, RZ ;  /* 0x0001000033337824 */ /* 0x000fe200078e00ff */
[----:B------:R-:W-:Y:S01]  /*09e0*/  SHF.L.U32 R45, R44, 0x10, RZ ;  /* 0x000000102c2d7819 */ /* 0x000fe200000006ff */
[----:B------:R-:W-:Y:S01]  /*09f0*/  IMAD.U32 R105, R104, 0x10000, RZ ;  /* 0x0001000068697824 */ /* 0x000fe200078e00ff */
[----:B------:R-:W-:Y:S01]  /*0a00*/  SHF.L.U32 R41, R41, 0x10, RZ ;  /* 0x0000001029297819 */ /* 0x000fe200000006ff */
[----:B------:R-:W-:-:S02]  /*0a10*/  IMAD.U32 R101, R42, 0x10000, RZ ;  /* 0x000100002a657824 */ /* 0x000fc400078e00ff */
[----:B------:R-:W-:Y:S01]  /*0a20*/  IMAD.U32 R43, R43, 0x10000, RZ ;  /* 0x000100002b2b7824 */ /* 0x000fe200078e00ff */
[----:B------:R-:W-:Y:S01]  /*0a30*/  PRMT R92, R46, 0x7632, R92 ;  /* 0x000076322e5c7816 */ /* 0x000fe2000000005c */
[----:B------:R-:W-:Y:S01]  /*0a40*/  FADD.FTZ R116, -R40, R107 ;  /* 0x0000006b28747221 */ /* 0x000fe20000010100 */
[----:B------:R-:W-:Y:S01]  /*0a50*/  SHF.L.U32 R96, R46, 0x10, RZ ;  /* 0x000000102e607819 */ /* 0x000fe200000006ff */
[C---:B------:R-:W-:Y:S01]  /*0a60*/  FADD.FTZ R100, -R40.reuse, R103 ;  /* 0x0000006728647221 */ /* 0x040fe20000010100 */
[----:B------:R-:W-:Y:S01]  /*0a70*/  PRMT R94, R47, 0x7632, R94 ;  /* 0x000076322f5e7816 */ /* 0x000fe2000000005e */
        /* <DEDUP_REMOVED lines=8> */
[----:B------:R-:W-:Y:S01]  /*0b00*/  FADD.FTZ R40, -R40, R43 ;  /* 0x0000002b28287221 */ /* 0x000fe20000010100 */
[----:B---3--:R-:W-:-:S02]  /*0b10*/  PRMT R45, R52, 0x7632, R45 ;  /* 0x00007632342d7816 */ /* 0x008fc4000000002d */
[----:B------:R-:W-:Y:S01]  /*0b20*/  SHF.L.U32 R50, R52, 0x10, RZ ;  /* 0x0000001034327819 */ /* 0x000fe200000006ff */
[C---:B------:R-:W-:Y:S01]  /*0b30*/  FMUL.FTZ R52, R91.reuse, R124 ;  /* 0x0000007c5b347220 */ /* 0x040fe20000410000 */
[C---:B------:R-:W-:Y:S02]  /*0b40*/  PRMT R43, R54.reuse, 0x7632, R43 ;  /* 0x00007632362b7816 */ /* 0x040fe4000000002b */
[----:B------:R-:W-:Y:S01]  /*0b50*/  SHF.L.U32 R48, R54, 0x10, RZ ;  /* 0x0000001036307819 */ /* 0x000fe200000006ff */
[----:B------:R-:W-:Y:S01]  /*0b60*/  FMUL.FTZ R54, R91, R49 ;  /* 0x000000315b367220 */ /* 0x000fe20000410000 */
[----:B------:R-:W-:Y:S01]  /*0b70*/  SHF.L.U32 R51, R94, 0x10, RZ ;  /* 0x000000105e337819 */ /* 0x000fe200000006ff */
[C---:B------:R-:W-:Y:S01]  /*0b80*/  IMAD.U32 R107, R53.reuse, 0x10000, RZ ;  /* 0x00010000356b7824 */ /* 0x040fe200078e00ff */
[----:B------:R-:W-:Y:S01]  /*0b90*/  PRMT R112, R53, 0x7632, R112 ;  /* 0x0000763235707816 */ /* 0x000fe20000000070 */
[----:B------:R-:W-:Y:S02]  /*0ba0*/  IMAD.U32 R97, R97, 0x10000, RZ ;  /* 0x0001000061617824 */ /* 0x000fe400078e00ff */
[----:B------:R-:W-:Y:S01]  /*0bb0*/  FMUL.FTZ R94, R91, R114 ;  /* 0x000000725b5e7220 */ /* 0x000fe20000410000 */
[----:B------:R-:W-:Y:S01]  /*0bc0*/  IMAD.U32 R49, R92, 0x10000, RZ ;  /* 0x000100005c317824 */ /* 0x000fe200078e00ff */
[----:B------:R-:W-:Y:S01]  /*0bd0*/  PRMT R41, R55, 0x7632, R41 ;  /* 0x0000763237297816 */ /* 0x000fe20000000029 */
[----:B------:R-:W-:-:S02]  /*0be0*/  IMAD.U32 R47, R47, 0x10000, RZ ;  /* 0x000100002f2f7824 */ /* 0x000fc400078e00ff */
[----:B------:R-:W-:Y:S01]  /*0bf0*/  FMUL.FTZ R53, R89, R99 ;  /* 0x0000006359357220 */ /* 0x000fe20000410000 */
[----:B------:R-:W-:Y:S02]  /*0c00*/  IMAD.U32 R117, R55, 0x10000, RZ ;  /* 0x0001000037757824 */ /* 0x000fe400078e00ff */
[C---:B------:R-:W-:Y:S01]  /*0c10*/  FMUL.FTZ R92, R91.reuse, R116 ;  /* 0x000000745b5c7220 */ /* 0x040fe20000410000 */
[----:B------:R-:W-:Y:S01]  /*0c20*/  FMUL.FTZ R0, R91, R0 ;  /* 0x000000005b007220 */ /* 0x000fe20000410000 */
[----:B------:R-:W-:Y:S01]  /*0c30*/  FADD.FTZ R62, R93, R62 ;  /* 0x0000003e5d3e7221 */ /* 0x000fe20000010000 */
[-C--:B------:R-:W-:Y:S01]  /*0c40*/  FFMA.FTZ R63, R52, R93.reuse, R63 ;  /* 0x0000005d343f7223 */ /* 0x080fe2000001003f */
[----:B------:R-:W-:Y:S01]  /*0c50*/  FMUL.FTZ R55, R88, R93 ;  /* 0x0000005d58377220 */ /* 0x000fe20000410000 */
[----:B------:R-:W-:Y:S01]  /*0c60*/  FADD.FTZ R15, R96, R15 ;  /* 0x0000000f600f7221 */ /* 0x000fe20000010000 */
[-C--:B------:R-:W-:Y:S01]  /*0c70*/  FFMA.FTZ R3, R54, R96.reuse, R3 ;  /* 0x0000006036037223 */ /* 0x080fe20000010003 */
[----:B------:R-:W-:Y:S01]  /*0c80*/  FMUL.FTZ R93, R87, R96 ;  /* 0x00000060575d7220 */ /* 0x000fe20000410000 */
[----:B------:R-:W-:Y:S01]  /*0c90*/  SHF.L.U32 R101, R95, 0x10, RZ ;  /* 0x000000105f657819 */ /* 0x000fe200000006ff */
[----:B------:R-:W-:Y:S01]  /*0ca0*/  FADD.FTZ R64, R97, R64 ;  /* 0x0000004061407221 */ /* 0x000fe20000010000 */
[----:B------:R-:W-:Y:S01]  /*0cb0*/  FMUL.FTZ R96, R91, R110 ;  /* 0x0000006e5b607220 */ /* 0x000fe20000410000 */
[----:B------:R-:W-:Y:S01]  /*0cc0*/  FFMA.FTZ R65, R94, R97, R65 ;  /* 0x000000615e417223 */ /* 0x000fe20000010041 */
[----:B------:R-:W-:Y:S01]  /*0cd0*/  FADD.FTZ R17, R47, R17 ;  /* 0x000000112f117221 */ /* 0x000fe20000010000 */
[-C--:B------:R-:W-:Y:S01]  /*0ce0*/  FFMA.FTZ R5, R92, R47.reuse, R5 ;  /* 0x0000002f5c057223 */ /* 0x080fe20000010005 */
[----:B------:R-:W-:Y:S01]  /*0cf0*/  FMUL.FTZ R95, R86, R47 ;  /* 0x0000002f565f7220 */ /* 0x000fe20000410000 */
[----:B------:R-:W-:Y:S01]  /*0d00*/  FMUL.FTZ R97, R80, R97 ;  /* 0x0000006150617220 */ /* 0x000fe20000410000 */
[----:B------:R-:W-:Y:S01]  /*0d10*/  FADD.FTZ R110, RZ, R53 ;  /* 0x00000035ff6e7221 */ /* 0x000fe20000010000 */
[----:B------:R-:W-:-:S03]  /*0d20*/  FFMA.FTZ R47, R0, R53, RZ ;  /* 0x00000035002f7223 */ /* 0x000fc600000100ff */
        /* <DEDUP_REMOVED lines=8> */
[----:B------:R-:W-:Y:S01]  /*0db0*/  FFMA.FTZ R81, R0, R99, R81 ;  /* 0x0000006300517223 */ /* 0x000fe20000010051 */
[C---:B------:R-:W-:Y:S01]  /*0dc0*/  FMUL.FTZ R99, R91.reuse, R100 ;  /* 0x000000645b637220 */ /* 0x040fe20000410000 */
[C---:B------:R-:W-:Y:S01]  /*0dd0*/  FMUL.FTZ R106, R91.reuse, R106 ;  /* 0x0000006a5b6a7220 */ /* 0x040fe20000410000 */
[----:B------:R-:W-:Y:S01]  /*0de0*/  FADD.FTZ R110, R110, R101 ;  /* 0x000000656e6e7221 */ /* 0x000fe20000010000 */
[----:B------:R-:W-:Y:S01]  /*0df0*/  FFMA.FTZ R47, R96, R101, R47 ;  /* 0x00000065602f7223 */ /* 0x000fe2000001002f */
[----:B------:R-:W-:Y:S01]  /*0e00*/  FMUL.FTZ R103, R91, R98 ;  /* 0x000000625b677220 */ /* 0x000fe20000410000 */
[----:B------:R-:W-:Y:S01]  /*0e10*/  FADD.FTZ R14, R49, R14 ;  /* 0x0000000e310e7221 */ /* 0x000fe20000010000 */
[-C--:B------:R-:W-:Y:S01]  /*0e20*/  FFMA.FTZ R2, R99, R49.reuse, R2 ;  /* 0x0000003163027223 */ /* 0x080fe20000010002 */
[----:B------:R-:W-:Y:S01]  /*0e30*/  FMUL.FTZ R98, R78, R49 ;  /* 0x000000314e627220 */ /* 0x000fe20000410000 */
[----:B------:R-:W-:Y:S01]  /*0e40*/  FMUL.FTZ R102, R91, R102 ;  /* 0x000000665b667220 */ /* 0x000fe20000410000 */
[----:B------:R-:W-:Y:S01]  /*0e50*/  FADD.FTZ R23, R48, R23 ;  /* 0x0000001730177221 */ /* 0x000fe20000010000 */
[-C--:B------:R-:W-:Y:S01]  /*0e60*/  FFMA.FTZ R11, R106, R48.reuse, R11 ;  /* 0x000000306a0b7223 */ /* 0x080fe2000001000b */
[----:B------:R-:W-:Y:S01]  /*0e70*/  FADD.FTZ R49, R110, R93 ;  /* 0x0000005d6e317221 */ /* 0x000fe20000010000 */
[----:B------:R-:W-:Y:S01]  /*0e80*/  FMUL.FTZ R109, R83, R48 ;  /* 0x00000030536d7220 */ /* 0x000fe20000410000 */
[----:B------:R-:W-:Y:S01]  /*0e90*/  FFMA.FTZ R48, R54, R93, R47 ;  /* 0x0000005d36307223 */ /* 0x000fe2000001002f */
[----:B------:R-:W-:Y:S01]  /*0ea0*/  FADD.FTZ R19, R50, R19 ;  /* 0x0000001332137221 */ /* 0x000fe20000010000 */
[-C--:B------:R-:W-:Y:S01]  /*0eb0*/  FFMA.FTZ R7, R102, R50.reuse, R7 ;  /* 0x0000003266077223 */ /* 0x080fe20000010007 */
[----:B------:R-:W-:Y:S01]  /*0ec0*/  FMUL.FTZ R105, R85, R50 ;  /* 0x0000003255697220 */ /* 0x000fe20000410000 */
[----:B------:R-:W-:Y:S01]  /*0ed0*/  FADD.FTZ R50, R49, R98 ;  /* 0x0000006231327221 */ /* 0x000fe20000010000 */
[----:B------:R-:W-:Y:S01]  /*0ee0*/  FFMA.FTZ R47, R99, R98, R48 ;  /* 0x00000062632f7223 */ /* 0x000fe20000010030 */
[----:B------:R-:W-:Y:S01]  /*0ef0*/  FMUL.FTZ R100, R77, R51 ;  /* 0x000000334d647220 */ /* 0x000fe20000410000 */
[----:B------:R-:W-:Y:S01]  /*0f00*/  FMUL.FTZ R111, R91, R46 ;  /* 0x0000002e5b6f7220 */ /* 0x000fe20000410000 */
[----:B------:R-:W-:Y:S01]  /*0f10*/  FADD.FTZ R49, R50, R95 ;  /* 0x0000005f32317221 */ /* 0x000fe20000010000 */
[----:B------:R-:W-:Y:S01]  /*0f20*/  FFMA.FTZ R46, R92, R95, R47 ;  /* 0x0000005f5c2e7223 */ /* 0x000fe2000001002f */
[----:B------:R-:W-:-:S02]  /*0f30*/  IMAD.U32 R45, R45, 0x10000, RZ ;  /* 0x000100002d2d7824 */ /* 0x000fc400078e00ff */
[----:B------:R-:W-:Y:S01]  /*0f40*/  FADD.FTZ R48, R49, R100 ;  /* 0x0000006431307221 */ /* 0x000fe20000010000 */
[----:B------:R-:W-:Y:S01]  /*0f50*/  FFMA.FTZ R47, R103, R100, R46 ;  /* 0x00000064672f7223 */ /* 0x000fe2000001002e */
[----:B------:R-:W-:Y:S01]  /*0f60*/  FMUL.FTZ R104, R91, R104 ;  /* 0x000000685b687220 */ /* 0x000fe20000410000 */
[----:B------:R-:W-:Y:S01]  /*0f70*/  FADD.FTZ R18, R45, R18 ;  /* 0x000000122d127221 */ /* 0x000fe20000010000 */
[-C--:B------:R-:W-:Y:S01]  /*0f80*/  FFMA.FTZ R6, R111, R45.reuse, R6 ;  /* 0x0000002d6f067223 */ /* 0x080fe20000010006 */
[----:B------:R-:W-:Y:S01]  /*0f90*/  FMUL.FTZ R110, R76, R45 ;  /* 0x0000002d4c6e7220 */ /* 0x000fe20000410000 */
[----:B------:R-:W-:Y:S01]  /*0fa0*/  FADD.FTZ R45, R48, R105 ;  /* 0x00000069302d7221 */ /* 0x000fe20000010000 */
[----:B------:R-:W-:Y:S01]  /*0fb0*/  FMUL.FTZ R113, R91, R44 ;  /* 0x0000002c5b717220 */ /* 0x000fe20000410000 */
[----:B------:R-:W-:Y:S01]  /*0fc0*/  FFMA.FTZ R44, R102, R105, R47 ;  /* 0x00000069662c7223 */ /* 0x000fe2000001002f */
[----:B------:R-:W-:Y:S01]  /*0fd0*/  SHF.L.U32 R112, R112, 0x10, RZ ;  /* 0x0000001070707819 */ /* 0x000fe200000006ff */
        /* <DEDUP_REMOVED lines=8> */
[----:B------:R-:W-:Y:S01]  /*1060*/  FADD.FTZ R47, R46, R107 ;  /* 0x0000006b2e2f7221 */ /* 0x000fe20000010000 */
[----:B------:R-:W-:Y:S01]  /*1070*/  FMUL.FTZ R115, R91, R42 ;  /* 0x0000002a5b737220 */ /* 0x000fe20000410000 */
[----:B------:R-:W-:Y:S01]  /*1080*/  FFMA.FTZ R42, R104, R107, R45 ;  /* 0x0000006b682a7223 */ /* 0x000fe2000001002d */
[----:B------:R-:W-:-:S02]  /*1090*/  IMAD.U32 R43, R43, 0x10000, RZ ;  /* 0x000100002b2b7824 */ /* 0x000fc400078e00ff */
[----:B------:R-:W-:Y:S01]  /*10a0*/  FADD.FTZ R44, R47, R112 ;  /* 0x000000702f2c7221 */ /* 0x000fe20000010000 */
[----:B------:R-:W-:Y:S01]  /*10b0*/  FFMA.FTZ R45, R113, R112, R42 ;  /* 0x00000070712d7223 */ /* 0x000fe2000001002a */
[----:B------:R-:W-:Y:S01]  /*10c0*/  FADD.FTZ R22, R43, R22 ;  /* 0x000000162b167221 */ /* 0x000fe20000010000 */
[-C--:B------:R-:W-:Y:S01]  /*10d0*/  FFMA.FTZ R10, R115, R43.reuse, R10 ;  /* 0x0000002b730a7223 */ /* 0x080fe2000001000a */
[----:B------:R-:W-:Y:S01]  /*10e0*/  FMUL.FTZ R114, R74, R43 ;  /* 0x0000002b4a727220 */ /* 0x000fe20000410000 */
[----:B------:R-:W-:Y:S01]  /*10f0*/  FMUL.FTZ R108, R91, R108 ;  /* 0x0000006c5b6c7220 */ /* 0x000fe20000410000 */
[----:B------:R-:W-:Y:S01]  /*1100*/  FADD.FTZ R43, R44, R109 ;  /* 0x0000006d2c2b7221 */ /* 0x000fe20000010000 */
[----:B------:R-:W-:Y:S01]  /*1110*/  FFMA.FTZ R42, R106, R109, R45 ;  /* 0x0000006d6a2a7223 */ /* 0x000fe2000001002d */
[----:B------:R-:W-:Y:S01]  /*1120*/  SHF.L.U32 R41, R41, 0x10, RZ ;  /* 0x0000001029297819 */ /* 0x000fe200000006ff */
[----:B------:R-:W-:Y:S01]  /*1130*/  FADD.FTZ R57, R117, R57 ;  /* 0x0000003975397221 */ /* 0x000fe20000010000 */
[-C--:B------:R-:W-:Y:S01]  /*1140*/  FFMA.FTZ R13, R108, R117.reuse, R13 ;  /* 0x000000756c0d7223 */ /* 0x080fe2000001000d */
[----:B------:R-:W-:Y:S01]  /*1150*/  FADD.FTZ R44, R43, R114 ;  /* 0x000000722b2c7221 */ /* 0x000fe20000010000 */
[----:B------:R-:W-:Y:S01]  /*1160*/  FMUL.FTZ R117, R82, R117 ;  /* 0x0000007552757220 */ /* 0x000fe20000410000 */
        /* <DEDUP_REMOVED lines=30> */
.L_x_284:
[----:B------:R-:W-:Y:S01]  /*1350*/  LOP3.LUT P5, RZ, R118, 0xff, RZ, 0xc0, !PT ;  /* 0x000000ff76ff7812 */ /* 0x000fe200078ac0ff */
[----:B01----:R-:W-:Y:S01]  /*1360*/  FADD.FTZ R40, R40, R43 ;  /* 0x0000002b28287221 */ /* 0x003fe20000010000 */
[----:B--2---:R-:W-:Y:S01]  /*1370*/  FADD.FTZ R41, R41, R42 ;  /* 0x0000002a29297221 */ /* 0x004fe20000010000 */
[----:B------:R-:W-:Y:S10]  /*1380*/  @P2 BRA `(.L_x_272) ;  /* 0x0000000000242947 */ /* 0x000ff40003800000 */
        /* <DEDUP_REMOVED lines=9> */
.L_x_272:
[----:B------:R-:W-:Y:S01]  /*1420*/  UISETP.NE.AND UP0, UPT, UR17, URZ, UPT ;  /* 0x0000003f1100728c */ /* 0x000fe2000bf05270 */
[----:B0-----:R-:W-:-:S04]  /*1430*/  SHF.R.U32.HI R40, RZ, 0x5, R59 ;  /* 0x00000005ff287819 */ /* 0x001fc8000001163b */
[----:B------:R-:W-:Y:S02]  /*1440*/  LOP3.LUT R40, R40, 0x7fffff8, RZ, 0xc0, !PT ;  /* 0x07fffff828287812 */ /* 0x000fe400078ec0ff */
[----:B------:R-:W-:Y:S01]  /*1450*/  PLOP3.LUT P3, PT, PT, PT, UP0, 0x80, 0x0 ;  /* 0x000000000000781c */ /* 0x000fe20003f6f008 */
[----:B------:R-:W-:Y:S05]  /*1460*/  WARPSYNC.ALL ;  /* 0x0000000000007948 */ /* 0x000fea0003800000 */
[----:B------:R-:W0:Y:S08]  /*1470*/  S2UR UR5, SR_CgaCtaId ;  /* 0x00000000000579c3 */ /* 0x000e300000008800 */
[----:B------:R-:W-:Y:S01]  /*1480*/  BAR.SYNC.DEFER_BLOCKING 0x0 ;  /* 0x0000000000007b1d */ /* 0x000fe20000010000 */
[----:B------:R-:W-:-:S05]  /*1490*/  @!P5 IADD3 R40, R40, 0x8, RZ ;  /* 0x000000082828d810 */ /* 0x000fca0007ffe0ff */
[----:B------:R-:W-:Y:S02]  /*14a0*/  UMOV UR4, 0x400 ;  /* 0x0000040000047882 */ /* 0x000fe40000000000 */
[----:B0-----:R-:W-:-:S06]  /*14b0*/  ULEA UR4, UR5, UR4, 0x18 ;  /* 0x0000000405047291 */ /* 0x001fcc000f8ec03f */
        /* <DEDUP_REMOVED lines=11> */
[----:B------:R-:W-:Y:S01]  /*1570*/  FADD.FTZ R40, R43, R40 ;  /* 0x000000282b287221 */ /* 0x000fe20000010000 */
[----:B-----5:R-:W-:Y:S01]  /*1580*/  @P1 MOV R43, R66 ;  /* 0x00000042002b1202 */ /* 0x020fe20000000f00 */
[----:B------:R-:W1:Y:S03]  /*1590*/  LDS.128 R48, [R118+0x4030] ;  /* 0x0040300076307984 */ /* 0x000e660000000c00 */
[----:B------:R-:W-:-:S02]  /*15a0*/  @P1 LOP3.LUT P6, RZ, R43, 0xff, RZ, 0xc0, !PT ;  /* 0x000000ff2bff1812 */ /* 0x000fc400078cc0ff */
[----:B------:R-:W-:Y:S01]  /*15b0*/  @P0 PRMT R43, R28, 0x7632, R43 ;  /* 0x000076321c2b0816 */ /* 0x000fe2000000002b */
[----:B0-----:R-:W-:Y:S01]  /*15c0*/  FADD.FTZ R41, R41, R44 ;  /* 0x0000002c29297221 */ /* 0x001fe20000010000 */
[----:B------:R-:W-:-:S03]  /*15d0*/  FADD.FTZ R40, R40, R45 ;  /* 0x0000002d28287221 */ /* 0x000fc60000010000 */
[----:B------:R-:W-:Y:S01]  /*15e0*/  FADD.FTZ R41, R46, R41 ;  /* 0x000000292e297221 */ /* 0x000fe20000010000 */
[----:B------:R-:W-:Y:S01]  /*15f0*/  FADD.FTZ R40, R47, R40 ;  /* 0x000000282f287221 */ /* 0x000fe20000010000 */
[----:B------:R-:W-:Y:S02]  /*1600*/  @P0 SHF.L.U32 R47, R30, 0x10, RZ ;  /* 0x000000101e2f0819 */ /* 0x000fe400000006ff */
[----:B-1----:R-:W-:Y:S01]  /*1610*/  FADD.FTZ R41, R41, R48 ;  /* 0x0000003029297221 */ /* 0x002fe20000010000 */
[----:B------:R-:W-:-:S03]  /*1620*/  FADD.FTZ R40, R40, R49 ;  /* 0x0000003128287221 */ /* 0x000fc60000010000 */
[----:B------:R-:W-:-:S04]  /*1630*/  FADD.FTZ R41, R50, R41 ;  /* 0x0000002932297221 */ /* 0x000fc80000010000 */
[----:B------:R-:W-:Y:S01]  /*1640*/  FMUL.FTZ R42, R41, UR9 ;  /* 0x00000009292a7c20 */ /* 0x000fe20008410000 */
[----:B------:R-:W-:-:S04]  /*1650*/  FADD.FTZ R41, R51, R40 ;  /* 0x0000002833297221 */ /* 0x000fc80000010000 */
[----:B------:R-:W-:Y:S01]  /*1660*/  FSEL R40, R42, RZ, !P3 ;  /* 0x000000ff2a287208 */ /* 0x000fe20005800000 */
[----:B------:R-:W-:Y:S01]  /*1670*/  FMUL.FTZ R41, R41, UR9 ;  /* 0x0000000929297c20 */ /* 0x000fe20008410000 */
[----:B------:R-:W-:-:S03]  /*1680*/  IMAD.MOV.U32 R42, RZ, RZ, R122 ;  /* 0x000000ffff2a7224 */ /* 0x000fc600078e007a */
[-CC-:B------:R-:W-:Y:S01]  /*1690*/  FFMA.FTZ R0, R0, R41.reuse, R40.reuse ;  /* 0x0000002900007223 */ /* 0x180fe20000010028 */
[-CC-:B------:R-:W-:Y:S01]  /*16a0*/  FFMA.FTZ R94, R94, R41.reuse, R40.reuse ;  /* 0x000000295e5e7223 */ /* 0x180fe20000010028 */
[-CC-:B------:R-:W-:Y:S01]  /*16b0*/  FFMA.FTZ R54, R54, R41.reuse, R40.reuse ;  /* 0x0000002936367223 */ /* 0x180fe20000010028 */
[-C--:B------:R-:W-:Y:S01]  /*16c0*/  FFMA.FTZ R52, R52, R41.reuse, R40 ;  /* 0x0000002934347223 */ /* 0x080fe20000010028 */
[----:B------:R-:W-:Y:S01]  /*16d0*/  FADD.FTZ R0, R53, -R0 ;  /* 0x8000000035007221 */ /* 0x000fe20000010000 */
[----:B------:R-:W-:Y:S01]  /*16e0*/  FADD.FTZ R94, R97, -R94 ;  /* 0x8000005e615e7221 */ /* 0x000fe20000010000 */
[----:B------:R-:W-:Y:S01]  /*16f0*/  LOP3.LUT P2, RZ, R42, 0xff, RZ, 0xc0, !PT ;  /* 0x000000ff2aff7812 */ /* 0x000fe2000784c0ff */
[----:B------:R-:W-:Y:S01]  /*1700*/  FADD.FTZ R54, R93, -R54 ;  /* 0x800000365d367221 */ /* 0x000fe20000010000 */
[----:B------:R-:W-:Y:S02]  /*1710*/  @P0 IMAD.U32 R42, R28, 0x10000, RZ ;  /* 0x000100001c2a0824 */ /* 0x000fe400078e00ff */
[----:B------:R-:W-:Y:S01]  /*1720*/  FMUL.FTZ R93, R91, R0 ;  /* 0x000000005b5d7220 */ /* 0x000fe20000410000 */
[----:B------:R-:W-:Y:S01]  /*1730*/  FADD.FTZ R52, R55, -R52 ;  /* 0x8000003437347221 */ /* 0x000fe20000010000 */
[----:B------:R-:W-:Y:S01]  /*1740*/  @P0 SHF.L.U32 R0, R43, 0x10, RZ ;  /* 0x000000102b000819 */ /* 0x000fe200000006ff */
[----:B------:R-:W-:Y:S01]  /*1750*/  FFMA.FTZ R96, R96, R41, R40 ;  /* 0x0000002960607223 */ /* 0x000fe20000010028 */
[----:B------:R-:W-:Y:S01]  /*1760*/  FMUL.FTZ R55, R91, R94 ;  /* 0x0000005e5b377220 */ /* 0x000fe20000410000 */
[----:B------:R-:W-:Y:S01]  /*1770*/  @P0 FADD.FTZ R93, R93, R42 ;  /* 0x0000002a5d5d0221 */ /* 0x000fe20000010000 */
[----:B------:R-:W-:-:S02]  /*1780*/  @P0 IMAD.U32 R43, R29, 0x10000, RZ ;  /* 0x000100001d2b0824 */ /* 0x000fc400078e00ff */
[----:B------:R-:W-:Y:S01]  /*1790*/  FADD.FTZ R44, R101, -R96 ;  /* 0x80000060652c7221 */ /* 0x000fe20000010000 */
[--C-:B------:R-:W-:Y:S01]  /*17a0*/  @P0 FADD.FTZ R55, R55, R0.reuse ;  /* 0x0000000037370221 */ /* 0x100fe20000010000 */
[----:B------:R-:W-:Y:S01]  /*17b0*/  FMUL.FTZ R96, R91, R52 ;  /* 0x000000345b607220 */ /* 0x000fe20000410000 */
[----:B------:R-:W-:Y:S01]  /*17c0*/  @P0 PRMT R0, R30, 0x7632, R0 ;  /* 0x000076321e000816 */ /* 0x000fe20000000000 */
[----:B------:R-:W-:Y:S01]  /*17d0*/  FMUL.FTZ R49, R93, UR16 ;  /* 0x000000105d317c20 */ /* 0x000fe20008410000 */
[----:B------:R-:W-:Y:S01]  /*17e0*/  @P0 PRMT R42, R29, 0x7632, R42 ;  /* 0x000076321d2a0816 */ /* 0x000fe2000000002a */
[----:B------:R-:W-:Y:S01]  /*17f0*/  @P0 FADD.FTZ R96, R96, R43 ;  /* 0x0000002b60600221 */ /* 0x000fe20000010000 */
[-CC-:B------:R-:W-:Y:S01]  /*1800*/  FFMA.FTZ R99, R99, R41.reuse, R40.reuse ;  /* 0x0000002963637223 */ /* 0x180fe20000010028 */
[----:B------:R-:W-:Y:S01]  /*1810*/  @P0 IMAD.U32 R43, R0, 0x10000, RZ ;  /* 0x00010000002b0824 */ /* 0x000fe200078e00ff */
[----:B------:R-:W-:Y:S01]  /*1820*/  @P0 SHF.L.U32 R45, R42, 0x10, RZ ;  /* 0x000000102a2d0819 */ /* 0x000fe200000006ff */
[----:B------:R-:W-:Y:S01]  /*1830*/  FMUL.FTZ R94, R91, R44 ;  /* 0x0000002c5b5e7220 */ /* 0x000fe20000410000 */
[----:B------:R-:W-:Y:S01]  /*1840*/  FMUL.FTZ R42, R55, UR16 ;  /* 0x00000010372a7c20 */ /* 0x000fe20008410000 */
[----:B------:R-:W-:Y:S01]  /*1850*/  FSEL R0, R49, RZ, P2 ;  /* 0x000000ff31007208 */ /* 0x000fe20001000000 */
[----:B------:R-:W-:Y:S01]  /*1860*/  FADD.FTZ R98, R98, -R99 ;  /* 0x8000006362627221 */ /* 0x000fe20000010000 */
[----:B------:R-:W-:Y:S01]  /*1870*/  LOP3.LUT P2, RZ, R122, 0xff00, RZ, 0xc0, !PT ;  /* 0x0000ff007aff7812 */ /* 0x000fe2000784c0ff */
[----:B------:R-:W-:Y:S01]  /*1880*/  @P0 FADD.FTZ R94, R94, R45 ;  /* 0x0000002d5e5e0221 */ /* 0x000fe20000010000 */
[----:B------:R-:W-:Y:S01]  /*1890*/  FMUL.FTZ R48, R96, UR16 ;  /* 0x0000001060307c20 */ /* 0x000fe20008410000 */
[C---:B------:R-:W-:Y:S01]  /*18a0*/  FMUL.FTZ R52, R91.reuse, R98 ;  /* 0x000000625b347220 */ /* 0x040fe20000410000 */
[----:B------:R-:W-:Y:S01]  /*18b0*/  FSEL R45, R42, RZ, P2 ;  /* 0x000000ff2a2d7208 */ /* 0x000fe20001000000 */
[----:B------:R-:W-:Y:S01]  /*18c0*/  FMUL.FTZ R54, R91, R54 ;  /* 0x000000365b367220 */ /* 0x000fe20000410000 */
[----:B------:R-:W-:Y:S01]  /*18d0*/  LOP3.LUT P2, RZ, R122, 0xff0000, RZ, 0xc0, !PT ;  /* 0x00ff00007aff7812 */ /* 0x000fe2000784c0ff */
[----:B------:R-:W-:Y:S01]  /*18e0*/  @P0 FADD.FTZ R52, R52, R43 ;  /* 0x0000002b34340221 */ /* 0x000fe20000010000 */
[----:B------:R-:W-:Y:S01]  /*18f0*/  @P1 FSEL R49, R49, RZ, P6 ;  /* 0x000000ff31311208 */ /* 0x000fe20003000000 */
[----:B------:R-:W-:Y:S01]  /*1900*/  FMUL.FTZ R51, R94, UR16 ;  /* 0x000000105e337c20 */ /* 0x000fe20008410000 */
[----:B------:R-:W-:Y:S01]  /*1910*/  @P1 LOP3.LUT P6, RZ, R66, 0xff00, RZ, 0xc0, !PT ;  /* 0x0000ff0042ff1812 */ /* 0x000fe200078cc0ff */
[----:B------:R-:W-:Y:S01]  /*1920*/  @P0 FADD.FTZ R54, R54, R47 ;  /* 0x0000002f36360221 */ /* 0x000fe20000010000 */
[----:B------:R-:W-:Y:S01]  /*1930*/  FSEL R44, R48, RZ, P2 ;  /* 0x000000ff302c7208 */ /* 0x000fe20001000000 */
[-CC-:B------:R-:W-:Y:S01]  /*1940*/  FFMA.FTZ R103, R103, R41.reuse, R40.reuse ;  /* 0x0000002967677223 */ /* 0x180fe20000010028 */
[----:B------:R-:W-:Y:S01]  /*1950*/  LOP3.LUT P2, RZ, R122, 0xff000000, RZ, 0xc0, !PT ;  /* 0xff0000007aff7812 */ /* 0x000fe2000784c0ff */
[-C--:B------:R-:W-:Y:S01]  /*1960*/  FFMA.FTZ R122, R92, R41.reuse, R40 ;  /* 0x000000295c7a7223 */ /* 0x080fe20000010028 */
[----:B------:R-:W-:Y:S01]  /*1970*/  @P1 FSEL R43, R42, RZ, P6 ;  /* 0x000000ff2a2b1208 */ /* 0x000fe20003000000 */
[----:B------:R-:W-:Y:S01]  /*1980*/  FMUL.FTZ R46, R54, UR16 ;  /* 0x00000010362e7c20 */ /* 0x000fe20008410000 */
[----:B------:R-:W-:Y:S01]  /*1990*/  @P1 LOP3.LUT P6, RZ, R66, 0xff0000, RZ, 0xc0, !PT ;  /* 0x00ff000042ff1812 */ /* 0x000fe200078cc0ff */
[----:B------:R-:W-:Y:S01]  /*19a0*/  FADD.FTZ R122, R95, -R122 ;  /* 0x8000007a5f7a7221 */ /* 0x000fe20000010000 */
[----:B------:R-:W-:Y:S01]  /*19b0*/  FSEL R47, R51, RZ, P2 ;  /* 0x000000ff332f7208 */ /* 0x000fe20001000000 */
[-CC-:B------:R-:W-:Y:S01]  /*19c0*/  FFMA.FTZ R118, R102, R41.reuse, R40.reuse ;  /* 0x0000002966767223 */ /* 0x180fe20000010028 */
[----:B------:R-:W-:Y:S01]  /*19d0*/  @P1 FSEL R48, R48, RZ, P6 ;  /* 0x000000ff30301208 */ /* 0x000fe20003000000 */
[-CC-:B------:R-:W-:Y:S01]  /*19e0*/  FFMA.FTZ R111, R111, R41.reuse, R40.reuse ;  /* 0x000000296f6f7223 */ /* 0x180fe20000010028 */
[-CC-:B------:R-:W-:Y:S01]  /*19f0*/  FFMA.FTZ R98, R104, R41.reuse, R40.reuse ;  /* 0x0000002968627223 */ /* 0x180fe20000010028 */
[-CC-:B------:R-:W-:Y:S01]  /*1a00*/  FFMA.FTZ R113, R113, R41.reuse, R40.reuse ;  /* 0x0000002971717223 */ /* 0x180fe20000010028 */
[-CC-:B------:R-:W-:Y:S01]  /*1a10*/  FFMA.FTZ R92, R106, R41.reuse, R40.reuse ;  /* 0x000000296a5c7223 */ /* 0x180fe20000010028 */
[-CC-:B------:R-:W-:Y:S01]  /*1a20*/  FFMA.FTZ R115, R115, R41.reuse, R40.reuse ;  /* 0x0000002973737223 */ /* 0x180fe20000010028 */
[-CC-:B------:R-:W-:Y:S01]  /*1a30*/  FFMA.FTZ R108, R108, R41.reuse, R40.reuse ;  /* 0x000000296c6c7223 */ /* 0x180fe20000010028 */
[----:B------:R-:W-:Y:S01]  /*1a40*/  @P1 LOP3.LUT P6, RZ, R66, 0xff000000, RZ, 0xc0, !PT ;  /* 0xff00000042ff1812 */ /* 0x000fe200078cc0ff */
[----:B------:R-:W-:Y:S01]  /*1a50*/  FFMA.FTZ R41, R119, R41, R40 ;  /* 0x0000002977297223 */ /* 0x000fe20000010028 */
[----:B------:R-:W-:Y:S01]  /*1a60*/  LOP3.LUT P2, RZ, R123, 0xff, RZ, 0xc0, !PT ;  /* 0x000000ff7bff7812 */ /* 0x000fe2000784c0ff */
[----:B------:R-:W-:-:S02]  /*1a70*/  @P0 IMAD.U32 R95, R31, 0x10000, RZ ;  /* 0x000100001f5f0824 */ /* 0x000fc400078e00ff */
[----:B------:R-:W-:Y:S01]  /*1a80*/  FMUL.FTZ R102, R91, R122 ;  /* 0x0000007a5b667220 */ /* 0x000fe20000410000 */
[----:B------:R-:W-:Y:S01]  /*1a90*/  @P0 PRMT R40, R31, 0x7632, R40 ;  /* 0x000076321f280816 */ /* 0x000fe20000000028 */
[----:B------:R-:W-:Y:S01]  /*1aa0*/  FADD.FTZ R100, R100, -R103 ;  /* 0x8000006764647221 */ /* 0x000fe20000010000 */
[----:B------:R-:W-:Y:S01]  /*1ab0*/  @P1 FSEL R51, R51, RZ, P6 ;  /* 0x000000ff33331208 */ /* 0x000fe20003000000 */
[----:B------:R-:W-:Y:S01]  /*1ac0*/  FMUL.FTZ R50, R52, UR16 ;  /* 0x0000001034327c20 */ /* 0x000fe20008410000 */
[----:B------:R-:W-:Y:S01]  /*1ad0*/  FSEL R42, R46, RZ, P2 ;  /* 0x000000ff2e2a7208 */ /* 0x000fe20001000000 */
[----:B------:R-:W-:Y:S01]  /*1ae0*/  @P0 FADD.FTZ R102, R102, R95 ;  /* 0x0000005f66660221 */ /* 0x000fe20000010000 */
[----:B------:R-:W-:Y:S01]  /*1af0*/  @P1 LOP3.LUT P6, RZ, R67, 0xff, RZ, 0xc0, !PT ;  /* 0x000000ff43ff1812 */ /* 0x000fe200078cc0ff */
[----:B------:R-:W-:Y:S01]  /*1b00*/  FMUL.FTZ R101, R91, R100 ;  /* 0x000000645b657220 */ /* 0x000fe20000410000 */
[----:B------:R-:W-:Y:S01]  /*1b10*/  LOP3.LUT P2, RZ, R123, 0xff00, RZ, 0xc0, !PT ;  /* 0x0000ff007bff7812 */ /* 0x000fe2000784c0ff */
[----:B------:R-:W-:Y:S01]  /*1b20*/  FMUL.FTZ R104, R102, UR16 ;  /* 0x0000001066687c20 */ /* 0x000fe20008410000 */
[----:B------:R-:W-:Y:S01]  /*1b30*/  @P0 SHF.L.U32 R40, R40, 0x10, RZ ;  /* 0x0000001028280819 */ /* 0x000fe200000006ff */
[----:B------:R-:W-:Y:S01]  /*1b40*/  FADD.FTZ R118, R105, -R118 ;  /* 0x8000007669767221 */ /* 0x000fe20000010000 */
[----:B------:R-:W-:Y:S01]  /*1b50*/  @P1 FSEL R46, R46, RZ, P6 ;  /* 0x000000ff2e2e1208 */ /* 0x000fe20003000000 */
[----:B------:R-:W-:Y:S01]  /*1b60*/  FADD.FTZ R98, R107, -R98 ;  /* 0x800000626b627221 */ /* 0x000fe20000010000 */
[C---:B------:R-:W-:Y:S01]  /*1b70*/  FSEL R53, R50.reuse, RZ, P2 ;  /* 0x000000ff32357208 */ /* 0x040fe20001000000 */
[----:B------:R-:W-:Y:S01]  /*1b80*/  @P0 FADD.FTZ R101, R101, R40 ;  /* 0x0000002865650221 */ /* 0x000fe20000010000 */
[----:B------:R-:W-:Y:S01]  /*1b90*/  @P1 LOP3.LUT P6, RZ, R67, 0xff00, RZ, 0xc0, !PT ;  /* 0x0000ff0043ff1812 */ /* 0x000fe200078cc0ff */
[----:B------:R-:W-:Y:S01]  /*1ba0*/  IMAD.MOV.U32 R40, RZ, RZ, R120 ;  /* 0x000000ffff287224 */ /* 0x000fe200078e0078 */
[----:B------:R-:W-:Y:S01]  /*1bb0*/  LOP3.LUT P2, RZ, R123, 0xff0000, RZ, 0xc0, !PT ;  /* 0x00ff00007bff7812 */ /* 0x000fe2000784c0ff */
[----:B------:R-:W-:Y:S01]  /*1bc0*/  FMUL.FTZ R105, R101, UR16 ;  /* 0x0000001065697c20 */ /* 0x000fe20008410000 */
[----:B------:R-:W-:Y:S01]  /*1bd0*/  @P1 FSEL R50, R50, RZ, P6 ;  /* 0x000000ff32321208 */ /* 0x000fe20003000000 */
[----:B------:R-:W-:Y:S01]  /*1be0*/  FMUL.FTZ R107, R91, R118 ;  /* 0x000000765b6b7220 */ /* 0x000fe20000410000 */
[----:B------:R-:W-:Y:S01]  /*1bf0*/  FSEL R103, R104, RZ, P2 ;  /* 0x000000ff68677208 */ /* 0x000fe20001000000 */
[----:B------:R-:W-:Y:S01]  /*1c00*/  FADD.FTZ R110, R110, -R111 ;  /* 0x8000006f6e6e7221 */ /* 0x000fe20000010000 */
[----:B------:R-:W-:Y:S01]  /*1c10*/  LOP3.LUT P6, RZ, R123, 0xff000000, RZ, 0xc0, !PT ;  /* 0xff0000007bff7812 */ /* 0x000fe200078cc0ff */
[----:B------:R-:W-:Y:S01]  /*1c20*/  FADD.FTZ R112, R112, -R113 ;  /* 0x8000007170707221 */ /* 0x000fe20000010000 */
[----:B------:R-:W-:Y:S01]  /*1c30*/  @P1 LOP3.LUT P2, RZ, R67, 0xff0000, RZ, 0xc0, !PT ;  /* 0x00ff000043ff1812 */ /* 0x000fe2000784c0ff */
[----:B------:R-:W-:Y:S01]  /*1c40*/  FMUL.FTZ R118, R91, R110 ;  /* 0x0000006e5b767220 */ /* 0x000fe20000410000 */
[----:B------:R-:W-:Y:S01]  /*1c50*/  FSEL R106, R105, RZ, P6 ;  /* 0x000000ff696a7208 */ /* 0x000fe20003000000 */
[----:B------:R-:W-:Y:S01]  /*1c60*/  FADD.FTZ R122, R114, -R115 ;  /* 0x80000073727a7221 */ /* 0x000fe20000010000 */
[----:B------:R-:W-:Y:S01]  /*1c70*/  @P1 FSEL R104, R104, RZ, P2 ;  /* 0x000000ff68681208 */ /* 0x000fe20001000000 */
[----:B------:R-:W-:Y:S01]  /*1c80*/  FMUL.FTZ R115, R91, R98 ;  /* 0x000000625b737220 */ /* 0x000fe20000410000 */
[----:B------:R-:W-:Y:S01]  /*1c90*/  LOP3.LUT P2, RZ, R40, 0xff, RZ, 0xc0, !PT ;  /* 0x000000ff28ff7812 */ /* 0x000fe2000784c0ff */
[----:B------:R-:W-:Y:S01]  /*1ca0*/  FADD.FTZ R108, R117, -R108 ;  /* 0x8000006c756c7221 */ /* 0x000fe20000010000 */
[----:B------:R-:W-:Y:S01]  /*1cb0*/  @P1 LOP3.LUT P6, RZ, R67, 0xff000000, RZ, 0xc0, !PT ;  /* 0xff00000043ff1812 */ /* 0x000fe200078cc0ff */
[----:B------:R-:W-:Y:S01]  /*1cc0*/  FMUL.FTZ R117, R91, R112 ;  /* 0x000000705b757220 */ /* 0x000fe20000410000 */
[----:B------:R-:W-:Y:S01]  /*1cd0*/  @P1 MOV R40, R68 ;  /* 0x0000004400281202 */ /* 0x000fe20000000f00 */
[----:B------:R-:W-:Y:S01]  /*1ce0*/  FADD.FTZ R92, R109, -R92 ;  /* 0x8000005c6d5c7221 */ /* 0x000fe20000010000 */
[----:B------:R-:W-:-:S02]  /*1cf0*/  @P1 FSEL R105, R105, RZ, P6 ;  /* 0x000000ff69691208 */ /* 0x000fc40003000000 */
[----:B------:R-:W-:Y:S01]  /*1d00*/  @P1 LOP3.LUT P6, RZ, R40, 0xff, RZ, 0xc0, !PT ;  /* 0x000000ff28ff1812 */ /* 0x000fe200078cc0ff */
[--C-:B------:R-:W-:Y:S01]  /*1d10*/  FADD.FTZ R40, R116, -R41.reuse ;  /* 0x8000002974287221 */ /* 0x100fe20000010000 */
[C---:B------:R-:W-:Y:S01]  /*1d20*/  @P0 SHF.L.U32 R100, R24.reuse, 0x10, RZ ;  /* 0x0000001018640819 */ /* 0x040fe200000006ff */
[C---:B------:R-:W-:Y:S01]  /*1d30*/  FMUL.FTZ R116, R91.reuse, R122 ;  /* 0x0000007a5b747220 */ /* 0x040fe20000410000 */
[----:B------:R-:W-:Y:S01]  /*1d40*/  @P0 PRMT R41, R24, 0x7632, R41 ;  /* 0x0000763218290816 */ /* 0x000fe20000000029 */
[----:B------:R-:W-:Y:S01]  /*1d50*/  FMUL.FTZ R123, R91, R40 ;  /* 0x000000285b7b7220 */ /* 0x000fe20000410000 */
[----:B------:R-:W-:Y:S01]  /*1d60*/  @P0 PRMT R95, R25, 0x7632, R95 ;  /* 0x00007632195f0816 */ /* 0x000fe2000000005f */
[----:B------:R-:W-:Y:S01]  /*1d70*/  @P0 FADD.FTZ R107, R107, R100 ;  /* 0x000000646b6b0221 */ /* 0x000fe20000010000 */
[----:B------:R-:W-:Y:S01]  /*1d80*/  @P0 SHF.L.U32 R41, R41, 0x10, RZ ;  /* 0x0000001029290819 */ /* 0x000fe200000006ff */
[----:B------:R-:W-:Y:S01]  /*1d90*/  @P0 IMAD.U32 R100, R25, 0x10000, RZ ;  /* 0x0001000019640824 */ /* 0x000fe200078e00ff */
[----:B------:R-:W-:Y:S01]  /*1da0*/  @P0 SHF.L.U32 R114, R95, 0x10, RZ ;  /* 0x000000105f720819 */ /* 0x000fe200000006ff */
[----:B------:R-:W-:Y:S01]  /*1db0*/  FMUL.FTZ R119, R107, UR16 ;  /* 0x000000106b777c20 */ /* 0x000fe20008410000 */
[----:B------:R-:W-:Y:S01]  /*1dc0*/  @P0 PRMT R97, R26, 0x7632, R97 ;  /* 0x000076321a610816 */ /* 0x000fe20000000061 */
[----:B------:R-:W-:Y:S01]  /*1dd0*/  @P0 FADD.FTZ R118, R118, R41 ;  /* 0x0000002976760221 */ /* 0x000fe20000010000 */
[----:B------:R-:W-:Y:S01]  /*1de0*/  @P0 FADD.FTZ R115, R115, R100 ;  /* 0x0000006473730221 */ /* 0x000fe20000010000 */
[----:B------:R-:W-:Y:S01]  /*1df0*/  @P0 FADD.FTZ R117, R117, R114 ;  /* 0x0000007275750221 */ /* 0x000fe20000010000 */
[----:B------:R-:W-:Y:S01]  /*1e00*/  FSEL R95, R119, RZ, P2 ;  /* 0x000000ff775f7208 */ /* 0x000fe20001000000 */
[----:B------:R-:W-:Y:S01]  /*1e10*/  FMUL.FTZ R113, R118, UR16 ;  /* 0x0000001076717c20 */ /* 0x000fe20008410000 */
[----:B------:R-:W-:Y:S01]  /*1e20*/  LOP3.LUT P2, RZ, R120, 0xff00, RZ, 0xc0, !PT ;  /* 0x0000ff0078ff7812 */ /* 0x000fe2000784c0ff */
[----:B------:R-:W-:Y:S01]  /*1e30*/  FMUL.FTZ R114, R91, R92 ;  /* 0x0000005c5b727220 */ /* 0x000fe20000410000 */
[----:B------:R-:W-:Y:S01]  /*1e40*/  @P1 FSEL R119, R119, RZ, P6 ;  /* 0x000000ff77771208 */ /* 0x000fe20003000000 */
[----:B------:R-:W-:Y:S01]  /*1e50*/  FMUL.FTZ R110, R115, UR16 ;  /* 0x00000010736e7c20 */ /* 0x000fe20008410000 */
[----:B------:R-:W-:Y:S01]  /*1e60*/  @P1 LOP3.LUT P6, RZ, R68, 0xff00, RZ, 0xc0, !PT ;  /* 0x0000ff0044ff1812 */ /* 0x000fe200078cc0ff */
[----:B------:R-:W-:Y:S01]  /*1e70*/  @P0 IMAD.U32 R97, R97, 0x10000, RZ ;  /* 0x0001000061610824 */ /* 0x000fe200078e00ff */
[----:B------:R-:W-:Y:S01]  /*1e80*/  FSEL R92, R113, RZ, P2 ;  /* 0x000000ff715c7208 */ /* 0x000fe20001000000 */
[----:B------:R-:W-:Y:S01]  /*1e90*/  FMUL.FTZ R112, R117, UR16 ;  /* 0x0000001075707c20 */ /* 0x000fe20008410000 */
[----:B------:R-:W-:Y:S01]  /*1ea0*/  @P0 SHF.L.U32 R41, R26, 0x10, RZ ;  /* 0x000000101a290819 */ /* 0x000fe200000006ff */
[----:B------:R-:W-:Y:S01]  /*1eb0*/  @P0 FADD.FTZ R116, R116, R97 ;  /* 0x0000006174740221 */ /* 0x000fe20000010000 */
[----:B------:R-:W-:-:S02]  /*1ec0*/  LOP3.LUT P2, RZ, R120, 0xff0000, RZ, 0xc0, !PT ;  /* 0x00ff000078ff7812 */ /* 0x000fc4000784c0ff */
[----:B------:R-:W-:Y:S01]  /*1ed0*/  @P1 FSEL R113, R113, RZ, P6 ;  /* 0x000000ff71711208 */ /* 0x000fe20003000000 */
[----:B------:R-:W-:Y:S01]  /*1ee0*/  @P0 FADD.FTZ R114, R114, R41 ;  /* 0x0000002972720221 */ /* 0x000fe20000010000 */
[----:B------:R-:W-:Y:S01]  /*1ef0*/  @P1 LOP3.LUT P6, RZ, R68, 0xff0000, RZ, 0xc0, !PT ;  /* 0x00ff000044ff1812 */ /* 0x000fe200078cc0ff */
[----:B------:R-:W-:Y:S01]  /*1f00*/  FMUL.FTZ R111, R116, UR16 ;  /* 0x00000010746f7c20 */ /* 0x000fe20008410000 */
[----:B------:R-:W-:Y:S01]  /*1f10*/  FSEL R98, R110, RZ, P2 ;  /* 0x000000ff6e627208 */ /* 0x000fe20001000000 */
[----:B------:R-:W-:Y:S01]  /*1f20*/  FMUL.FTZ R109, R114, UR16 ;  /* 0x00000010726d7c20 */ /* 0x000fe20008410000 */
[----:B------:R-:W-:Y:S01]  /*1f30*/  LOP3.LUT P2, RZ, R120, 0xff000000, RZ, 0xc0, !PT ;  /* 0xff00000078ff7812 */ /* 0x000fe2000784c0ff */
[----:B------:R-:W-:Y:S01]  /*1f40*/  FMUL.FTZ R120, R91, R108 ;  /* 0x0000006c5b787220 */ /* 0x000fe20000410000 */
[----:B------:R-:W-:Y:S02]  /*1f50*/  @P1 FSEL R110, R110, RZ, P6 ;  /* 0x000000ff6e6e1208 */ /* 0x000fe40003000000 */
[----:B------:R-:W-:-:S02]  /*1f60*/  @P1 LOP3.LUT P6, RZ, R68, 0xff000000, RZ, 0xc0, !PT ;  /* 0xff00000044ff1812 */ /* 0x000fc400078cc0ff */
[C---:B------:R-:W-:Y:S02]  /*1f70*/  FSEL R97, R112.reuse, RZ, P2 ;  /* 0x000000ff70617208 */ /* 0x040fe40001000000 */
[----:B------:R-:W-:Y:S02]  /*1f80*/  LOP3.LUT P2, RZ, R121, 0xff, RZ, 0xc0, !PT ;  /* 0x000000ff79ff7812 */ /* 0x000fe4000784c0ff */
[----:B------:R-:W-:Y:S02]  /*1f90*/  @P1 FSEL R112, R112, RZ, P6 ;  /* 0x000000ff70701208 */ /* 0x000fe40003000000 */
[----:B------:R-:W-:Y:S02]  /*1fa0*/  @P1 LOP3.LUT P6, RZ, R69, 0xff, RZ, 0xc0, !PT ;  /* 0x000000ff45ff1812 */ /* 0x000fe400078cc0ff */
[----:B------:R-:W-:Y:S02]  /*1fb0*/  @P0 SHF.L.U32 R41, R27, 0x10, RZ ;  /* 0x000000101b290819 */ /* 0x000fe400000006ff */
[----:B------:R-:W-:-:S02]  /*1fc0*/  FSEL R99, R109, RZ, P2 ;  /* 0x000000ff6d637208 */ /* 0x000fc40001000000 */
[----:B------:R-:W-:Y:S01]  /*1fd0*/  LOP3.LUT P2, RZ, R121, 0xff00, RZ, 0xc0, !PT ;  /* 0x0000ff0079ff7812 */ /* 0x000fe2000784c0ff */
[----:B------:R-:W-:Y:S01]  /*1fe0*/  @P0 FADD.FTZ R120, R120, R41 ;  /* 0x0000002978780221 */ /* 0x000fe20000010000 */
[----:B------:R-:W-:Y:S02]  /*1ff0*/  @P1 FSEL R109, R109, RZ, P6 ;  /* 0x000000ff6d6d1208 */ /* 0x000fe40003000000 */
[----:B------:R-:W-:Y:S02]  /*2000*/  @P1 LOP3.LUT P6, RZ, R69, 0xff00, RZ, 0xc0, !PT ;  /* 0x0000ff0045ff1812 */ /* 0x000fe400078cc0ff */
[----:B------:R-:W-:Y:S02]  /*2010*/  FSEL R100, R111, RZ, P2 ;  /* 0x000000ff6f647208 */ /* 0x000fe40001000000 */
[----:B------:R-:W-:Y:S02]  /*2020*/  @P0 PRMT R40, R27, 0x7632, R40 ;  /* 0x000076321b280816 */ /* 0x000fe40000000028 */
[----:B------:R-:W-:-:S02]  /*2030*/  @P1 FSEL R111, R111, RZ, P6 ;  /* 0x000000ff6f6f1208 */ /* 0x000fc40003000000 */
[C---:B------:R-:W-:Y:S01]  /*2040*/  LOP3.LUT P2, RZ, R121.reuse, 0xff0000, RZ, 0xc0, !PT ;  /* 0x00ff000079ff7812 */ /* 0x040fe2000784c0ff */
[----:B------:R-:W-:Y:S01]  /*2050*/  @P0 IMAD.U32 R40, R40, 0x10000, RZ ;  /* 0x0001000028280824 */ /* 0x000fe200078e00ff */
[----:B------:R-:W-:Y:S01]  /*2060*/  LOP3.LUT P6, RZ, R121, 0xff000000, RZ, 0xc0, !PT ;  /* 0xff00000079ff7812 */ /* 0x000fe200078cc0ff */
[----:B------:R-:W-:Y:S01]  /*2070*/  FMUL.FTZ R121, R120, UR16 ;  /* 0x0000001078797c20 */ /* 0x000fe20008410000 */
[----:B------:R-:W-:Y:S01]  /*2080*/  F2FP.BF16.F32.PACK_AB R42, R53, R42 ;  /* 0x0000002a352a723e */ /* 0x000fe200000010ff */
[----:B------:R-:W-:Y:S01]  /*2090*/  @P0 FADD.FTZ R123, R123, R40 ;  /* 0x000000287b7b0221 */ /* 0x000fe20000010000 */
[----:B------:R-:W-:Y:S02]  /*20a0*/  @P1 F2FP.BF16.F32.PACK_AB R104, RZ, R104 ;  /* 0x00000068ff68123e */ /* 0x000fe400000010ff */
[----:B------:R-:W-:Y:S01]  /*20b0*/  FSEL R91, R121, RZ, P2 ;  /* 0x000000ff795b7208 */ /* 0x000fe20001000000 */
[----:B------:R-:W-:Y:S01]  /*20c0*/  FMUL.FTZ R108, R123, UR16 ;  /* 0x000000107b6c7c20 */ /* 0x000fe20008410000 */
[----:B------:R-:W-:-:S02]  /*20d0*/  @P1 LOP3.LUT P2, RZ, R69, 0xff0000, RZ, 0xc0, !PT ;  /* 0x00ff000045ff1812 */ /* 0x000fc4000784c0ff */
[----:B------:R-:W-:Y:S02]  /*20e0*/  @P1 F2FP.BF16.F32.PACK_AB R105, RZ, R105 ;  /* 0x00000069ff69123e */ /* 0x000fe400000010ff */
[----:B------:R-:W-:Y:S02]  /*20f0*/  @P1 FSEL R121, R121, RZ, P2 ;  /* 0x000000ff79791208 */ /* 0x000fe40001000000 */
[----:B------:R-:W-:Y:S02]  /*2100*/  @P1 LOP3.LUT P2, RZ, R69, 0xff000000, RZ, 0xc0, !PT ;  /* 0xff00000045ff1812 */ /* 0x000fe4000784c0ff */
[----:B------:R-:W-:Y:S02]  /*2110*/  @P1 PRMT R35, R104, 0x7610, R35 ;  /* 0x0000761068231816 */ /* 0x000fe40000000023 */
[----:B------:R-:W-:Y:S02]  /*2120*/  @P1 FSEL R122, R108, RZ, P2 ;  /* 0x000000ff6c7a1208 */ /* 0x000fe40001000000 */
[----:B------:R-:W-:-:S02]  /*2130*/  ISETP.NE.U32.AND P2, PT, RZ, UR14, PT ;  /* 0x0000000eff007c0c */ /* 0x000fc4000bf45070 */
[----:B------:R-:W-:Y:S02]  /*2140*/  @P1 PRMT R35, R35, 0x5410, R105 ;  /* 0x0000541023231816 */ /* 0x000fe40000000069 */
[----:B------:R-:W-:Y:S02]  /*2150*/  ISETP.NE.AND.EX P2, PT, RZ, UR15, PT, P2 ;  /* 0x0000000fff007c0c */ /* 0x000fe4000bf45320 */
[----:B------:R-:W-:Y:S02]  /*2160*/  @P1 F2FP.BF16.F32.PACK_AB R119, RZ, R119 ;  /* 0x00000077ff77123e */ /* 0x000fe400000010ff */
[----:B------:R-:W-:Y:S02]  /*2170*/  @P1 F2FP.BF16.F32.PACK_AB R110, RZ, R110 ;  /* 0x0000006eff6e123e */ /* 0x000fe400000010ff */
[----:B------:R-:W-:Y:S02]  /*2180*/  @P1 F2FP.BF16.F32.PACK_AB R109, RZ, R109 ;  /* 0x0000006dff6d123e */ /* 0x000fe400000010ff */
[----:B------:R-:W-:-:S02]  /*2190*/  @P1 F2FP.BF16.F32.PACK_AB R121, RZ, R121 ;  /* 0x00000079ff79123e */ /* 0x000fc400000010ff */
[----:B------:R-:W-:Y:S02]  /*21a0*/  FSEL R108, R108, RZ, P6 ;  /* 0x000000ff6c6c7208 */ /* 0x000fe40003000000 */
[----:B------:R-:W-:Y:S01]  /*21b0*/  @P1 F2FP.BF16.F32.PACK_AB R113, RZ, R113 ;  /* 0x00000071ff71123e */ /* 0x000fe200000010ff */
[----:B------:R-:W0:Y:S01]  /*21c0*/  @P2 LDC.64 R40, c[0x0][0x308] ;  /* 0x0000c200ff282b82 */ /* 0x000e220000000a00 */
[----:B------:R-:W-:Y:S02]  /*21d0*/  @P2 F2FP.BF16.F32.PACK_AB R93, RZ, R93 ;  /* 0x0000005dff5d223e */ /* 0x000fe400000010ff */
[----:B------:R-:W-:Y:S02]  /*21e0*/  @P2 F2FP.BF16.F32.PACK_AB R54, RZ, R54 ;  /* 0x00000036ff36223e */ /* 0x000fe400000010ff */
[----:B------:R-:W-:Y:S02]  /*21f0*/  @P2 F2FP.BF16.F32.PACK_AB R96, RZ, R96 ;  /* 0x00000060ff60223e */ /* 0x000fe400000010ff */
[----:B------:R-:W-:-:S02]  /*2200*/  @P2 F2FP.BF16.F32.PACK_AB R55, RZ, R55 ;  /* 0x00000037ff37223e */ /* 0x000fc400000010ff */
[----:B------:R-:W-:Y:S02]  /*2210*/  @P2 F2FP.BF16.F32.PACK_AB R52, RZ, R52 ;  /* 0x00000034ff34223e */ /* 0x000fe400000010ff */
[----:B------:R-:W-:Y:S02]  /*2220*/  @P2 PRMT R36, R93, 0x7610, R36 ;  /* 0x000076105d242816 */ /* 0x000fe40000000024 */
[----:B------:R-:W-:Y:S02]  /*2230*/  @P2 PRMT R38, R54, 0x7610, R38 ;  /* 0x0000761036262816 */ /* 0x000fe40000000026 */
[----:B------:R-:W-:Y:S02]  /*2240*/  @P2 PRMT R37, R96, 0x7610, R37 ;  /* 0x0000761060252816 */ /* 0x000fe40000000025 */
[----:B------:R-:W-:Y:S02]  /*2250*/  @P2 PRMT R36, R36, 0x5410, R55 ;  /* 0x0000541024242816 */ /* 0x000fe40000000037 */
[----:B------:R-:W-:-:S02]  /*2260*/  @P2 PRMT R38, R38, 0x5410, R52 ;  /* 0x0000541026262816 */ /* 0x000fc40000000034 */
[----:B------:R-:W-:Y:S02]  /*2270*/  @P1 F2FP.BF16.F32.PACK_AB R93, RZ, R51 ;  /* 0x00000033ff5d123e */ /* 0x000fe400000010ff */
[----:B------:R-:W-:Y:S01]  /*2280*/  @P1 F2FP.BF16.F32.PACK_AB R96, RZ, R50 ;  /* 0x00000032ff60123e */ /* 0x000fe200000010ff */
[----:B0-----:R-:W-:Y:S01]  /*2290*/  @P2 IMAD.WIDE.U32 R40, R72, 0x10, R40 ;  /* 0x0000001048282825 */ /* 0x001fe200078e0028 */
[----:B------:R-:W-:Y:S01]  /*22a0*/  @P1 F2FP.BF16.F32.PACK_AB R52, RZ, R49 ;  /* 0x00000031ff34123e */ /* 0x000fe200000010ff */
[----:B------:R-:W0:Y:S01]  /*22b0*/  LDC.64 R50, c[0x0][0x2f8] ;  /* 0x0000be00ff327b82 */ /* 0x000e220000000a00 */
[----:B------:R-:W-:Y:S02]  /*22c0*/  @P1 F2FP.BF16.F32.PACK_AB R55, RZ, R48 ;  /* 0x00000030ff37123e */ /* 0x000fe400000010ff */
[----:B------:R-:W-:Y:S02]  /*22d0*/  @P1 F2FP.BF16.F32.PACK_AB R54, RZ, R43 ;  /* 0x0000002bff36123e */ /* 0x000fe400000010ff */
[----:B------:R-:W-:-:S02]  /*22e0*/  @P1 PRMT R32, R52, 0x7610, R32 ;  /* 0x0000761034201816 */ /* 0x000fc40000000020 */
[----:B------:R-:W-:Y:S01]  /*22f0*/  @P2 F2FP.BF16.F32.PACK_AB R102, RZ, R102 ;  /* 0x00000066ff66223e */ /* 0x000fe200000010ff */
[----:B------:R-:W1:Y:S01]  /*2300*/  @P1 LDC.64 R48, c[0x0][0x300] ;  /* 0x0000c000ff301b82 */ /* 0x000e620000000a00 */
[----:B------:R-:W-:Y:S02]  /*2310*/  @P1 PRMT R33, R55, 0x7610, R33 ;  /* 0x0000761037211816 */ /* 0x000fe40000000021 */
[----:B------:R-:W-:Y:S02]  /*2320*/  @P1 PRMT R32, R32, 0x5410, R54 ;  /* 0x0000541020201816 */ /* 0x000fe40000000036 */
[----:B------:R-:W-:Y:S02]  /*2330*/  @P2 F2FP.BF16.F32.PACK_AB R94, RZ, R94 ;  /* 0x0000005eff5e223e */ /* 0x000fe400000010ff */
[----:B------:R-:W-:Y:S01]  /*2340*/  @P2 F2FP.BF16.F32.PACK_AB R101, RZ, R101 ;  /* 0x00000065ff65223e */ /* 0x000fe200000010ff */
[----:B------:R-:W2:Y:S01]  /*2350*/  @P2 LDC.64 R52, c[0x0][0x308] ;  /* 0x0000c200ff342b82 */ /* 0x000ea20000000a00 */
[----:B------:R-:W-:-:S02]  /*2360*/  @P2 PRMT R39, R102, 0x7610, R39 ;  /* 0x0000761066272816 */ /* 0x000fc40000000027 */
[----:B------:R-:W-:Y:S02]  /*2370*/  @P2 PRMT R37, R37, 0x5410, R94 ;  /* 0x0000541025252816 */ /* 0x000fe4000000005e */
[----:B------:R-:W-:Y:S02]  /*2380*/  @P2 PRMT R39, R39, 0x5410, R101 ;  /* 0x0000541027272816 */ /* 0x000fe40000000065 */
[----:B------:R-:W-:Y:S01]  /*2390*/  @P1 F2FP.BF16.F32.PACK_AB R94, RZ, R46 ;  /* 0x0000002eff5e123e */ /* 0x000fe200000010ff */
[----:B------:R-:W3:Y:S01]  /*23a0*/  @P1 LDC.64 R54, c[0x0][0x300] ;  /* 0x0000c000ff361b82 */ /* 0x000ee20000000a00 */
[----:B------:R-:W-:Y:S01]  /*23b0*/  @P1 PRMT R33, R33, 0x5410, R93 ;  /* 0x0000541021211816 */ /* 0x000fe2000000005d */
[----:B------:R4:W-:Y:S01]  /*23c0*/  @P2 STG.E.128 desc[UR6][R40.64], R36 ;  /* 0x0000002428002986 */ /* 0x0009e2000c101d06 */
[----:B------:R-:W-:Y:S02]  /*23d0*/  @P1 PRMT R34, R94, 0x7610, R34 ;  /* 0x000076105e221816 */ /* 0x000fe40000000022 */
[----:B------:R-:W-:-:S02]  /*23e0*/  F2FP.BF16.F32.PACK_AB R43, R106, R103 ;  /* 0x000000676a2b723e */ /* 0x000fc400000010ff */
[----:B------:R-:W-:Y:S01]  /*23f0*/  @P2 F2FP.BF16.F32.PACK_AB R107, RZ, R107 ;  /* 0x0000006bff6b223e */ /* 0x000fe200000010ff */
[----:B-1----:R-:W-:Y:S01]  /*2400*/  @P1 IMAD.WIDE.U32 R48, R72, 0x10, R48 ;  /* 0x0000001048301825 */ /* 0x002fe200078e0030 */
[----:B------:R-:W-:Y:S02]  /*2410*/  @P2 F2FP.BF16.F32.PACK_AB R115, RZ, R115 ;  /* 0x00000073ff73223e */ /* 0x000fe400000010ff */
[----:B------:R-:W-:Y:S02]  /*2420*/  @P2 F2FP.BF16.F32.PACK_AB R114, RZ, R114 ;  /* 0x00000072ff72223e */ /* 0x000fe400000010ff */
[----:B------:R-:W-:Y:S02]  /*2430*/  @P2 F2FP.BF16.F32.PACK_AB R120, RZ, R120 ;  /* 0x00000078ff78223e */ /* 0x000fe400000010ff */
[----:B------:R-:W-:Y:S01]  /*2440*/  @P1 PRMT R34, R34, 0x5410, R96 ;  /* 0x0000541022221816 */ /* 0x000fe20000000060 */
[----:B--2---:R-:W-:Y:S01]  /*2450*/  @P2 IMAD.WIDE.U32 R52, R71, 0x10, R52 ;  /* 0x0000001047342825 */ /* 0x004fe200078e0034 */
[----:B------:R-:W-:-:S02]  /*2460*/  @P2 F2FP.BF16.F32.PACK_AB R118, RZ, R118 ;  /* 0x00000076ff76223e */ /* 0x000fc400000010ff */
[----:B------:R-:W-:Y:S02]  /*2470*/  @P2 F2FP.BF16.F32.PACK_AB R117, RZ, R117 ;  /* 0x00000075ff75223e */ /* 0x000fe400000010ff */
[----:B----4-:R-:W-:Y:S02]  /*2480*/  F2FP.BF16.F32.PACK_AB R41, R47, R44 ;  /* 0x0000002c2f29723e */ /* 0x010fe400000010ff */
[----:B------:R-:W-:Y:S01]  /*2490*/  F2FP.BF16.F32.PACK_AB R44, R92, R95 ;  /* 0x0000005f5c2c723e */ /* 0x000fe200000010ff */
[--C-:B0-----:R-:W-:Y:S01]  /*24a0*/  IMAD.WIDE.U32 R92, R72, 0x10, R50.reuse ;  /* 0x00000010485c7825 */ /* 0x101fe200078e0032 */
[----:B------:R-:W-:Y:S02]  /*24b0*/  F2FP.BF16.F32.PACK_AB R40, R45, R0 ;  /* 0x000000002d28723e */ /* 0x000fe400000010ff */
[----:B------:R-:W-:Y:S01]  /*24c0*/  @P2 F2FP.BF16.F32.PACK_AB R116, RZ, R116 ;  /* 0x00000074ff74223e */ /* 0x000fe200000010ff */
[----:B------:R-:W-:Y:S01]  /*24d0*/  IMAD.WIDE.U32 R50, R71, 0x10, R50 ;  /* 0x0000001047327825 */ /* 0x000fe200078e0032 */
[----:B------:R-:W-:Y:S01]  /*24e0*/  @P2 F2FP.BF16.F32.PACK_AB R123, RZ, R123 ;  /* 0x0000007bff7b223e */ /* 0x000fe200000010ff */
[----:B------:R-:W-:Y:S01]  /*24f0*/  STG.E.128 desc[UR6][R92.64], R40 ;  /* 0x000000285c007986 */ /* 0x000fe2000c101d06 */
[----:B------:R-:W-:Y:S01]  /*2500*/  @P2 PRMT R36, R107, 0x7610, R36 ;  /* 0x000076106b242816 */ /* 0x000fe20000000024 */
[----:B---3--:R-:W-:Y:S01]  /*2510*/  @P1 IMAD.WIDE.U32 R54, R71, 0x10, R54 ;  /* 0x0000001047361825 */ /* 0x008fe200078e0036 */
[----:B------:R-:W-:Y:S01]  /*2520*/  @P2 PRMT R37, R115, 0x7610, R37 ;  /* 0x0000761073252816 */ /* 0x000fe20000000025 */
[----:B------:R0:W-:Y:S01]  /*2530*/  @P1 STG.E.128 desc[UR6][R48.64], R32 ;  /* 0x0000002030001986 */ /* 0x0001e2000c101d06 */
[----:B------:R-:W-:-:S02]  /*2540*/  @P2 PRMT R38, R114, 0x7610, R38 ;  /* 0x0000761072262816 */ /* 0x000fc40000000026 */
[----:B------:R-:W-:Y:S02]  /*2550*/  @P2 PRMT R39, R120, 0x7610, R39 ;  /* 0x0000761078272816 */ /* 0x000fe40000000027 */
[----:B------:R-:W-:Y:S02]  /*2560*/  @P1 F2FP.BF16.F32.PACK_AB R112, RZ, R112 ;  /* 0x00000070ff70123e */ /* 0x000fe400000010ff */
[----:B------:R-:W-:Y:S02]  /*2570*/  @P1 F2FP.BF16.F32.PACK_AB R111, RZ, R111 ;  /* 0x0000006fff6f123e */ /* 0x000fe400000010ff */
[----:B------:R-:W-:Y:S02]  /*2580*/  @P1 F2FP.BF16.F32.PACK_AB R122, RZ, R122 ;  /* 0x0000007aff7a123e */ /* 0x000fe400000010ff */
[----:B------:R-:W-:Y:S02]  /*2590*/  @P2 PRMT R36, R36, 0x5410, R118 ;  /* 0x0000541024242816 */ /* 0x000fe40000000076 */
[----:B------:R-:W-:-:S02]  /*25a0*/  @P2 PRMT R37, R37, 0x5410, R117 ;  /* 0x0000541025252816 */ /* 0x000fc40000000075 */
[----:B------:R-:W-:Y:S02]  /*25b0*/  @P2 PRMT R38, R38, 0x5410, R116 ;  /* 0x0000541026262816 */ /* 0x000fe40000000074 */
[----:B------:R-:W-:Y:S02]  /*25c0*/  @P2 PRMT R39, R39, 0x5410, R123 ;  /* 0x0000541027272816 */ /* 0x000fe4000000007b */
[----:B0-----:R-:W-:Y:S02]  /*25d0*/  @P1 PRMT R32, R119, 0x7610, R32 ;  /* 0x0000761077201816 */ /* 0x001fe40000000020 */
[----:B------:R-:W-:Y:S01]  /*25e0*/  @P1 PRMT R33, R110, 0x7610, R33 ;  /* 0x000076106e211816 */ /* 0x000fe20000000021 */
[----:B------:R0:W-:Y:S01]  /*25f0*/  @P2 STG.E.128 desc[UR6][R52.64], R36 ;  /* 0x0000002434002986 */ /* 0x0001e2000c101d06 */
[----:B------:R-:W-:Y:S02]  /*2600*/  @P1 PRMT R34, R109, 0x7610, R34 ;  /* 0x000076106d221816 */ /* 0x000fe40000000022 */
[----:B------:R-:W-:-:S02]  /*2610*/  @P1 PRMT R35, R121, 0x7610, R35 ;  /* 0x0000761079231816 */ /* 0x000fc40000000023 */
[----:B------:R-:W-:Y:S02]  /*2620*/  F2FP.BF16.F32.PACK_AB R47, R108, R91 ;  /* 0x0000005b6c2f723e */ /* 0x000fe400000010ff */
[----:B------:R-:W-:Y:S02]  /*2630*/  F2FP.BF16.F32.PACK_AB R46, R100, R99 ;  /* 0x00000063642e723e */ /* 0x000fe400000010ff */
[----:B------:R-:W-:Y:S02]  /*2640*/  F2FP.BF16.F32.PACK_AB R45, R97, R98 ;  /* 0x00000062612d723e */ /* 0x000fe400000010ff */
        /* <DEDUP_REMOVED lines=8> */
[----:B0-----:R-:W-:Y:S01]  /*26d0*/  MOV R38, R17 ;  /* 0x0000001100267202 */ /* 0x001fe20000000f00 */
        /* <DEDUP_REMOVED lines=31> */
.L_x_270:
        /* <DEDUP_REMOVED lines=18> */
.L_x_271:
[----:B------:R-:W-:Y:S01]  /*29f0*/  HFMA2.MMA R44, -RZ, RZ, 0, 9.5367431640625e-07 ;  /* 0x00000010ff2c7435 */ /* 0x000fe200000001ff */
[----:B------:R-:W-:Y:S01]  /*2a00*/  IMAD.MOV.U32 R125, RZ, RZ, R40 ;  /* 0x000000ffff7d7224 */ /* 0x000fe200078e0028 */
[----:B------:R-:W-:Y:S01]  /*2a10*/  MOV R45, 0x1f ;  /* 0x0000001f002d7802 */ /* 0x000fe20000000f00 */
[----:B------:R-:W-:-:S08]  /*2a20*/  IMAD.MOV.U32 R46, RZ, RZ, -0x1 ;  /* 0xffffffffff2e7424 */ /* 0x000fd000078e00ff */
[----:B-----5:R-:W-:Y:S05]  /*2a30*/  WARPSYNC.COLLECTIVE R46, `(.L_x_274) ;  /* 0x000000002e087348 */ /* 0x020fea0003c00000 */
[----:B------:R0:W1:Y:S02]  /*2a40*/  SHFL.DOWN P3, R51, R125, R44, R45 ;  /* 0x0800002c7d337389 */ /* 0x000064000006002d */
[----:B01---5:R-:W-:Y:S01]  /*2a50*/  ENDCOLLECTIVE ;  /* 0x000000000000791b */ /* 0x023fe20003800000 */
.L_x_274:
[----:B------:R-:W-:Y:S02]  /*2a60*/  MOV R125, R43 ;  /* 0x0000002b007d7202 */ /* 0x000fe40000000f00 */
[----:B------:R-:W-:-:S07]  /*2a70*/  MOV R41, R51 ;  /* 0x0000003300297202 */ /* 0x000fce0000000f00 */
[----:B------:R-:W-:Y:S05]  /*2a80*/  WARPSYNC.COLLECTIVE R46, `(.L_x_275) ;  /* 0x000000002e087348 */ /* 0x000fea0003c00000 */
[----:B------:R0:W1:Y:S02]  /*2a90*/  SHFL.DOWN P3, R51, R125, R44, R45 ;  /* 0x0800002c7d337389 */ /* 0x000064000006002d */
[----:B01----:R-:W-:Y:S01]  /*2aa0*/  ENDCOLLECTIVE ;  /* 0x000000000000791b */ /* 0x003fe20003800000 */
.L_x_275:
[----:B------:R-:W-:Y:S01]  /*2ab0*/  FADD.FTZ R41, R40, R41 ;  /* 0x0000002928297221 */ /* 0x000fe20000010000 */
[----:B------:R-:W-:-:S04]  /*2ac0*/  HFMA2.MMA R44, -RZ, RZ, 0, 4.76837158203125e-07 ;  /* 0x00000008ff2c7435 */ /* 0x000fc800000001ff */
[----:B------:R-:W-:Y:S01]  /*2ad0*/  MOV R125, R41 ;  /* 0x00000029007d7202 */ /* 0x000fe20000000f00 */
[----:B------:R-:W-:-:S07]  /*2ae0*/  IMAD.MOV.U32 R42, RZ, RZ, R51 ;  /* 0x000000ffff2a7224 */ /* 0x000fce00078e0033 */
[----:B------:R-:W-:Y:S05]  /*2af0*/  WARPSYNC.COLLECTIVE R46, `(.L_x_276) ;  /* 0x000000002e087348 */ /* 0x000fea0003c00000 */
[----:B------:R0:W1:Y:S02]  /*2b00*/  SHFL.DOWN P3, R51, R125, R44, R45 ;  /* 0x0800002c7d337389 */ /* 0x000064000006002d */
[----:B01----:R-:W-:Y:S01]  /*2b10*/  ENDCOLLECTIVE ;  /* 0x000000000000791b */ /* 0x003fe20003800000 */
.L_x_276:
[----:B------:R-:W-:-:S05]  /*2b20*/  FADD.FTZ R42, R43, R42 ;  /* 0x0000002a2b2a7221 */ /* 0x000fca0000010000 */
[----:B------:R-:W-:Y:S01]  /*2b30*/  MOV R125, R42 ;  /* 0x0000002a007d7202 */ /* 0x000fe20000000f00 */
[----:B------:R-:W-:-:S07]  /*2b40*/  IMAD.MOV.U32 R48, RZ, RZ, R51 ;  /* 0x000000ffff307224 */ /* 0x000fce00078e0033 */
[----:B------:R-:W-:Y:S05]  /*2b50*/  WARPSYNC.COLLECTIVE R46, `(.L_x_277) ;  /* 0x000000002e087348 */ /* 0x000fea0003c00000 */
[----:B------:R0:W1:Y:S02]  /*2b60*/  SHFL.DOWN P3, R51, R125, R44, R45 ;  /* 0x0800002c7d337389 */ /* 0x000064000006002d */
[----:B01----:R-:W-:Y:S01]  /*2b70*/  ENDCOLLECTIVE ;  /* 0x000000000000791b */ /* 0x003fe20003800000 */
.L_x_277:
[----:B------:R-:W-:Y:S01]  /*2b80*/  FADD.FTZ R48, R41, R48 ;  /* 0x0000003029307221 */ /* 0x000fe20000010000 */
[----:B------:R-:W-:-:S03]  /*2b90*/  HFMA2.MMA R44, -RZ, RZ, 0, 2.384185791015625e-07 ;  /* 0x00000004ff2c7435 */ /* 0x000fc600000001ff */
[----:B------:R-:W-:Y:S01]  /*2ba0*/  IMAD.MOV.U32 R125, RZ, RZ, R48 ;  /* 0x000000ffff7d7224 */ /* 0x000fe200078e0030 */
[----:B------:R-:W-:-:S07]  /*2bb0*/  MOV R47, R51 ;  /* 0x00000033002f7202 */ /* 0x000fce0000000f00 */
[----:B------:R-:W-:Y:S05]  /*2bc0*/  WARPSYNC.COLLECTIVE R46, `(.L_x_278) ;  /* 0x000000002e087348 */ /* 0x000fea0003c00000 */
[----:B------:R0:W1:Y:S02]  /*2bd0*/  SHFL.DOWN P3, R51, R125, R44, R45 ;  /* 0x0800002c7d337389 */ /* 0x000064000006002d */
[----:B01----:R-:W-:Y:S01]  /*2be0*/  ENDCOLLECTIVE ;  /* 0x000000000000791b */ /* 0x003fe20003800000 */
.L_x_278:
[----:B------:R-:W-:-:S04]  /*2bf0*/  FADD.FTZ R47, R42, R47 ;  /* 0x0000002f2a2f7221 */ /* 0x000fc80000010000 */
[----:B------:R-:W-:Y:S01]  /*2c00*/  IMAD.MOV.U32 R125, RZ, RZ, R47 ;  /* 0x000000ffff7d7224 */ /* 0x000fe200078e002f */
[----:B------:R-:W-:-:S07]  /*2c10*/  MOV R49, R51 ;  /* 0x0000003300317202 */ /* 0x000fce0000000f00 */
[----:B------:R-:W-:Y:S05]  /*2c20*/  WARPSYNC.COLLECTIVE R46, `(.L_x_279) ;  /* 0x000000002e087348 */ /* 0x000fea0003c00000 */
[----:B------:R0:W1:Y:S02]  /*2c30*/  SHFL.DOWN P3, R51, R125, R44, R45 ;  /* 0x0800002c7d337389 */ /* 0x000064000006002d */
[----:B01----:R-:W-:Y:S01]  /*2c40*/  ENDCOLLECTIVE ;  /* 0x000000000000791b */ /* 0x003fe20003800000 */
.L_x_279:
[----:B------:R-:W-:-:S05]  /*2c50*/  FADD.FTZ R49, R48, R49 ;  /* 0x0000003130317221 */ /* 0x000fca0000010000 */
[----:B------:R-:W-:Y:S01]  /*2c60*/  MOV R125, R49 ;  /* 0x00000031007d7202 */ /* 0x000fe20000000f00 */
[----:B------:R-:W-:Y:S01]  /*2c70*/  IMAD.MOV.U32 R44, RZ, RZ, 0x2 ;  /* 0x00000002ff2c7424 */ /* 0x000fe200078e00ff */
[----:B------:R-:W-:-:S07]  /*2c80*/  MOV R50, R51 ;  /* 0x0000003300327202 */ /* 0x000fce0000000f00 */
[----:B------:R-:W-:Y:S05]  /*2c90*/  WARPSYNC.COLLECTIVE R46, `(.L_x_280) ;  /* 0x000000002e087348 */ /* 0x000fea0003c00000 */
[----:B------:R0:W1:Y:S02]  /*2ca0*/  SHFL.DOWN P3, R51, R125, R44, R45 ;  /* 0x0800002c7d337389 */ /* 0x000064000006002d */
[----:B01----:R-:W-:Y:S01]  /*2cb0*/  ENDCOLLECTIVE ;  /* 0x000000000000791b */ /* 0x003fe20003800000 */
.L_x_280:
[----:B------:R-:W-:-:S05]  /*2cc0*/  FADD.FTZ R50, R47, R50 ;  /* 0x000000322f327221 */ /* 0x000fca0000010000 */
[----:B------:R-:W-:Y:S02]  /*2cd0*/  MOV R125, R50 ;  /* 0x00000032007d7202 */ /* 0x000fe40000000f00 */
[----:B------:R-:W-:-:S07]  /*2ce0*/  MOV R40, R51 ;  /* 0x0000003300287202 */ /* 0x000fce0000000f00 */
[----:B------:R-:W-:Y:S05]  /*2cf0*/  WARPSYNC.COLLECTIVE R46, `(.L_x_281) ;  /* 0x000000002e087348 */ /* 0x000fea0003c00000 */
[----:B------:R0:W1:Y:S02]  /*2d00*/  SHFL.DOWN P3, R51, R125, R44, R45 ;  /* 0x0800002c7d337389 */ /* 0x000064000006002d */
[----:B01----:R-:W-:Y:S01]  /*2d10*/  ENDCOLLECTIVE ;  /* 0x000000000000791b */ /* 0x003fe20003800000 */
.L_x_281:
[----:B------:R-:W-:Y:S01]  /*2d20*/  FADD.FTZ R40, R49, R40 ;  /* 0x0000002831287221 */ /* 0x000fe20000010000 */
[----:B------:R-:W-:-:S04]  /*2d30*/  HFMA2.MMA R44, -RZ, RZ, 0, 5.9604644775390625e-08 ;  /* 0x00000001ff2c7435 */ /* 0x000fc800000001ff */
[----:B------:R-:W-:Y:S01]  /*2d40*/  MOV R125, R40 ;  /* 0x00000028007d7202 */ /* 0x000fe20000000f00 */
[----:B------:R-:W-:-:S07]  /*2d50*/  IMAD.MOV.U32 R43, RZ, RZ, R51 ;  /* 0x000000ffff2b7224 */ /* 0x000fce00078e0033 */
[----:B------:R-:W-:Y:S05]  /*2d60*/  WARPSYNC.COLLECTIVE R46, `(.L_x_282) ;  /* 0x000000002e087348 */ /* 0x000fea0003c00000 */
[----:B------:R0:W1:Y:S02]  /*2d70*/  SHFL.DOWN P3, R51, R125, R44, R45 ;  /* 0x0800002c7d337389 */ /* 0x000064000006002d */
[----:B01----:R-:W-:Y:S01]  /*2d80*/  ENDCOLLECTIVE ;  /* 0x000000000000791b */ /* 0x003fe20003800000 */
.L_x_282:
[----:B------:R-:W-:-:S05]  /*2d90*/  FADD.FTZ R41, R50, R43 ;  /* 0x0000002b32297221 */ /* 0x000fca0000010000 */
[----:B------:R-:W-:Y:S01]  /*2da0*/  MOV R125, R41 ;  /* 0x00000029007d7202 */ /* 0x000fe20000000f00 */
[----:B------:R-:W-:-:S07]  /*2db0*/  IMAD.MOV.U32 R43, RZ, RZ, R51 ;  /* 0x000000ffff2b7224 */ /* 0x000fce00078e0033 */
[----:B------:R-:W-:Y:S05]  /*2dc0*/  WARPSYNC.COLLECTIVE R46, `(.L_x_283) ;  /* 0x000000002e087348 */ /* 0x000fea0003c00000 */
[----:B------:R0:W1:Y:S02]  /*2dd0*/  SHFL.DOWN P3, R51, R125, R44, R45 ;  /* 0x0800002c7d337389 */ /* 0x000064000006002d */
[----:B01----:R-:W-:Y:S01]  /*2de0*/  ENDCOLLECTIVE ;  /* 0x000000000000791b */ /* 0x003fe20003800000 */
.L_x_283:
[----:B------:R-:W-:Y:S01]  /*2df0*/  MOV R42, R51 ;  /* 0x00000033002a7202 */ /* 0x000fe20000000f00 */
[----:B------:R-:W-:Y:S06]  /*2e00*/  BRA `(.L_x_284) ;  /* 0xffffffe400507947 */ /* 0x000fec000383ffff */
.L_x_285:
        /* <DEDUP_REMOVED lines=15> */
.L_x_2935:


//--------------------- .text._ZN10layer_norm31ln_parallel_residual_bwd_kernelINS_13Kernel_traitsI6__halfS2_S2_S2_fjLj4096ELj1ELj1ELj8ELj16ENS_18Kernel_traits_baseILj4096ES2_S2_S2_S2_fjLj256EEEEELb0ELb0ELb0EEEvNS_9BwdParamsE --------------------------
	.section	.text._ZN10layer_norm31ln_parallel_residual_bwd_kernelINS_13Kernel_traitsI6__halfS2_S2_S2_fjLj4096ELj1ELj1ELj8ELj16ENS_18Kernel_traits_baseILj4096ES2_S2_S2_S2_fjLj256EEEEELb0ELb0ELb0EEEvNS_9BwdParamsE,"ax",@progbits
	.align	128
        .global         _ZN10layer_norm31ln_parallel_residual_bwd_kernelINS_13Kernel_traitsI6__halfS2_S2_S2_fjLj4096ELj1ELj1ELj8ELj16ENS_18Kernel_traits_baseILj4096ES2_S2_S2_S2_fjLj256EEEEELb0ELb0ELb0EEEvNS_9BwdParamsE
        .type           _ZN10layer_norm31ln_parallel_residual_bwd_kernelINS_13Kernel_traitsI6__halfS2_S2_S2_fjLj4096ELj1ELj1ELj8ELj16ENS_18Kernel_traits_baseILj4096ES2_S2_S2_S2_fjLj256EEEEELb0ELb0ELb0EEEvNS_9BwdParamsE,@function
        .size           _ZN10layer_norm31ln_parallel_residual_bwd_kernelINS_13Kernel_traitsI6__halfS2_S2_S2_fjLj4096ELj1ELj1ELj8ELj16ENS_18Kernel_traits_baseILj4096ES2_S2_S2_S2_fjLj256EEEEELb0ELb0ELb0EEEvNS_9BwdParamsE,(.L_x_2936 - _ZN10layer_norm31ln_parallel_residual_bwd_kernelINS_13Kernel_traitsI6__halfS2_S2_S2_fjLj4096ELj1ELj1ELj8ELj16ENS_18Kernel_traits_baseILj4096ES2_S2_S2_S2_fjLj256EEEEELb0ELb0ELb0EEEvNS_9BwdParamsE)
        .other          _ZN10layer_norm31ln_parallel_residual_bwd_kernelINS_13Kernel_traitsI6__halfS2_S2_S2_fjLj4096ELj1ELj1ELj8ELj16ENS_18Kernel_traits_baseILj4096ES2_S2_S2_S2_fjLj256EEEEELb0ELb0ELb0EEEvNS_9BwdParamsE,@"STO_CUDA_ENTRY STV_DEFAULT"
_ZN10layer_norm31ln_parallel_residual_bwd_kernelINS_13Kernel_traitsI6__halfS2_S2_S2_fjLj4096ELj1ELj1ELj8ELj16ENS_18Kernel_traits_baseILj4096ES2_S2_S2_S2_fjLj256EEEEELb0ELb0ELb0EEEvNS_9BwdParamsE:
.text._ZN10layer_norm31ln_parallel_residual_bwd_kernelINS_13Kernel_traitsI6__halfS2_S2_S2_fjLj4096ELj1ELj1ELj8ELj16ENS_18Kernel_traits_baseILj4096ES2_S2_S2_S2_fjLj256EEEEELb0ELb0ELb0EEEvNS_9BwdParamsE:
        /* <DEDUP_REMOVED lines=32> */
[----:B------:R-:W5:Y:S01]  /*0200*/  @P3 LDG.E.128 R72, desc[UR4][R4.64] ;  /* 0x0000000404483981 */ /* 0x000f62000c1e1d00 */
[C---:B-1----:R-:W-:Y:S01]  /*0210*/  @P3 IMAD.WIDE.U32 R6, R3.reuse, 0x10, R6 ;  /* 0x0000001003063825 */ /* 0x042fe200078e0006 */
[----:B------:R-:W-:Y:S02]  /*0220*/  @P3 LOP3.LUT R3, R3, 0x100, RZ, 0xfc, !PT ;  /* 0x0000010003033812 */ /* 0x000fe400078efcff */
[----:B------:R-:W-:Y:S02]  /*0230*/  CS2R R62, SRZ ;  /* 0x00000000003e7805 */ /* 0x000fe4000001ff00 */
[----:B------:R-:W-:Y:S02]  /*0240*/  CS2R R56, SRZ ;  /* 0x0000000000387805 */ /* 0x000fe4000001ff00 */
[----:B------:R-:W-:Y:S01]  /*0250*/  CS2R R58, SRZ ;  /* 0x00000000003a7805 */ /* 0x000fe2000001ff00 */
[----:B------:R-:W5:Y:S01]  /*0260*/  @P3 LDG.E.128 R76, desc[UR4][R6.64] ;  /* 0x00000004064c3981 */ /* 0x000f62000c1e1d00 */
[----:B--2---:R-:W-:Y:S01]  /*0270*/  @P4 IMAD.WIDE.U32 R8, R3, 0x10, R8 ;  /* 0x0000001003084825 */ /* 0x004fe200078e0008 */
[----:B------:R-:W-:-:S02]  /*0280*/  CS2R R52, SRZ ;  /* 0x0000000000347805 */ /* 0x000fc4000001ff00 */
[----:B------:R-:W-:Y:S02]  /*0290*/  CS2R R54, SRZ ;  /* 0x0000000000367805 */ /* 0x000fe4000001ff00 */
[----:B------:R-:W-:Y:S02]  /*02a0*/  CS2R R48, SRZ ;  /* 0x0000000000307805 */ /* 0x000fe4000001ff00 */
[----:B------:R-:W-:Y:S01]  /*02b0*/  CS2R R50, SRZ ;  /* 0x0000000000327805 */ /* 0x000fe2000001ff00 */
[----:B------:R0:W5:Y:S01]  /*02c0*/  @P4 LDG.E.128 R80, desc[UR4][R8.64] ;  /* 0x0000000408504981 */ /* 0x000162000c1e1d00 */
[----:B---3--:R-:W-:Y:S01]  /*02d0*/  @P4 IMAD.WIDE.U32 R10, R3, 0x10, R10 ;  /* 0x00000010030a4825 */ /* 0x008fe200078e000a */
        /* <DEDUP_REMOVED lines=20> */
[----:B-1----:R-:W-:Y:S02]  /*0420*/  CS2R R10, SRZ ;  /* 0x00000000000a7805 */ /* 0x002fe4000001ff00 */
[----:B------:R-:W-:-:S02]  /*0430*/  CS2R R4, SRZ ;  /* 0x0000000000047805 */ /* 0x000fc4000001ff00 */
[----:B------:R-:W-:Y:S01]  /*0440*/  CS2R R6, SRZ ;  /* 0x0000000000067805 */ /* 0x000fe2000001ff00 */
[----:B------:R-:W-:Y:S06]  /*0450*/  @P0 BRA `(.L_x_286) ;  /* 0x0000002000a80947 */ /* 0x000fec0003800000 */
[----:B------:R-:W0:Y:S01]  /*0460*/  LDC.U8 R164, c[0x0][0x2a0] ;  /* 0x0000a800ffa47b82 */ /* 0x000e220000000000 */
[----:B------:R-:W-:Y:S01]  /*0470*/  HFMA2.MMA R88, -RZ, RZ, 0, 5.9604644775390625e-08 ;  /* 0x00000001ff587435 */ /* 0x000fe200000001ff */
[--C-:B-----5:R-:W-:Y:S01]  /*0480*/  HADD2.F32 R98, -RZ, R72.reuse.H0_H0 ;  /* 0x20000048ff627230 */ /* 0x120fe20000004100 */
[----:B------:R-:W-:Y:S01]  /*0490*/  MOV R65, RZ ;  /* 0x000000ff00417202 */ /* 0x000fe20000000f00 */
[----:B------:R-:W-:Y:S02]  /*04a0*/  HADD2.F32 R99, -RZ, R72.H1_H1 ;  /* 0x30000048ff637230 */ /* 0x000fe40000004100 */
[--C-:B------:R-:W-:Y:S02]  /*04b0*/  HADD2.F32 R100, -RZ, R73.reuse.H0_H0 ;  /* 0x20000049ff647230 */ /* 0x100fe40000004100 */
[----:B------:R-:W-:Y:S02]  /*04c0*/  HADD2.F32 R101, -RZ, R73.H1_H1 ;  /* 0x30000049ff657230 */ /* 0x000fe40000004100 */
[----:B------:R-:W-:-:S02]  /*04d0*/  HADD2.F32 R102, -RZ, R74.H0_H0 ;  /* 0x2000004aff667230 */ /* 0x000fc40000004100 */
[----:B------:R-:W-:Y:S02]  /*04e0*/  HADD2.F32 R103, -RZ, R74.H1_H1 ;  /* 0x3000004aff677230 */ /* 0x000fe40000004100 */
[--C-:B------:R-:W-:Y:S02]  /*04f0*/  HADD2.F32 R104, -RZ, R75.reuse.H0_H0 ;  /* 0x2000004bff687230 */ /* 0x100fe40000004100 */
        /* <DEDUP_REMOVED lines=24> */
[----:B0-----:R-:W-:-:S07]  /*0680*/  HADD2.F32 R129, -RZ, R71.H1_H1 ;  /* 0x30000047ff817230 */ /* 0x001fce0000004100 */
.L_x_296:
[----:B0-----:R-:W0:Y:S08]  /*0690*/  LDC.64 R84, c[0x0][0x250] ;  /* 0x00009400ff547b82 */ /* 0x001e300000000a00 */
        /* <DEDUP_REMOVED lines=10> */
[----:B------:R-:W-:Y:S02]  /*0740*/  LEA.HI.SX32 R130, R89, R2, 0x1d ;  /* 0x0000000259827211 */ /* 0x000fe400078feaff */
[----:B------:R-:W-:Y:S02]  /*0750*/  LOP3.LUT P5, RZ, R88, 0xff, RZ, 0xc0, !PT ;  /* 0x000000ff58ff7812 */ /* 0x000fe400078ac0ff */
[----:B------:R-:W-:Y:S02]  /*0760*/  MOV R165, RZ ;  /* 0x000000ff00a57202 */ /* 0x000fe40000000f00 */
[----:B------:R-:W-:-:S02]  /*0770*/  MOV R166, RZ ;  /* 0x000000ff00a67202 */ /* 0x000fc40000000f00 */
[----:B------:R-:W-:Y:S01]  /*0780*/  MOV R167, R130 ;  /* 0x0000008200a77202 */ /* 0x000fe20000000f00 */
[----:B0-----:R-:W-:Y:S06]  /*0790*/  @!P3 BRA `(.L_x_288) ;  /* 0x0000000400e4b947 */ /* 0x001fec0003800000 */
        /* <DEDUP_REMOVED lines=15> */
[----:B------:R-:W-:Y:S01]  /*0890*/  IADD3 R167, R130, 0x100, RZ ;  /* 0x0000010082a77810 */ /* 0x000fe20007ffe0ff */
[--C-:B--2---:R-:W-:Y:S02]  /*08a0*/  HADD2.F32 R3, -RZ, R92.reuse.H0_H0 ;  /* 0x2000005cff037230 */ /* 0x104fe40000004100 */
[----:B------:R-:W-:Y:S01]  /*08b0*/  HADD2.F32 R149, -RZ, R92.H1_H1 ;  /* 0x3000005cff957230 */ /* 0x000fe20000004100 */
[----:B-----5:R-:W-:Y:S01]  /*08c0*/  FSEL R92, R157, RZ, !P0 ;  /* 0x000000ff9d5c7208 */ /* 0x020fe20004000000 */
[--C-:B------:R-:W-:Y:S02]  /*08d0*/  HADD2.F32 R161, -RZ, R95.reuse.H0_H0 ;  /* 0x2000005fffa17230 */ /* 0x100fe40000004100 */
[----:B------:R-:W-:-:S02]  /*08e0*/  HADD2.F32 R95, -RZ, R95.H1_H1 ;  /* 0x3000005fff5f7230 */ /* 0x000fc40000004100 */
[--C-:B------:R-:W-:Y:S02]  /*08f0*/  HADD2.F32 R153, -RZ, R93.reuse.H0_H0 ;  /* 0x2000005dff997230 */ /* 0x100fe40000004100 */
[----:B------:R-:W-:Y:S02]  /*0900*/  HADD2.F32 R93, -RZ, R93.H1_H1 ;  /* 0x3000005dff5d7230 */ /* 0x000fe40000004100 */
[C---:B------:R-:W-:Y:S01]  /*0910*/  FADD.FTZ R162, -R92.reuse, R95 ;  /* 0x0000005f5ca27221 */ /* 0x040fe20000010100 */
[--C-:B------:R-:W-:Y:S02]  /*0920*/  HADD2.F32 R155, -RZ, R94.reuse.H0_H0 ;  /* 0x2000005eff9b7230 */ /* 0x100fe40000004100 */
[----:B------:R-:W-:Y:S02]  /*0930*/  HADD2.F32 R159, -RZ, R94.H1_H1 ;  /* 0x3000005eff9f7230 */ /* 0x000fe40000004100 */
[----:B------:R-:W-:Y:S01]  /*0940*/  FADD.FTZ R94, R3, -R92 ;  /* 0x8000005c035e7221 */ /* 0x000fe20000010000 */
[----:B0-----:R-:W-:Y:S01]  /*0950*/  FADD.FTZ R150, -R92, R149 ;  /* 0x000000955c967221 */ /* 0x001fe20000010100 */
[----:B---3--:R-:W-:-:S02]  /*0960*/  HADD2.F32 R95, -RZ, R84.H0_H0 ;  /* 0x20000054ff5f7230 */ /* 0x008fc40000004100 */
[----:B------:R-:W-:Y:S02]  /*0970*/  HADD2.F32 R84, -RZ, R84.H1_H1 ;  /* 0x30000054ff547230 */ /* 0x000fe40000004100 */
[C---:B------:R-:W-:Y:S01]  /*0980*/  FADD.FTZ R154, -R92.reuse, R93 ;  /* 0x0000005d5c9a7221 */ /* 0x040fe20000010100 */
[C---:B------:R-:W-:Y:S01]  /*0990*/  FADD.FTZ R152, -R92.reuse, R153 ;  /* 0x000000995c987221 */ /* 0x040fe20000010100 */
[C---:B------:R-:W-:Y:S01]  /*09a0*/  FADD.FTZ R156, -R92.reuse, R155 ;  /* 0x0000009b5c9c7221 */ /* 0x040fe20000010100 */
[C---:B------:R-:W-:Y:S01]  /*09b0*/  FADD.FTZ R158, -R92.reuse, R159 ;  /* 0x0000009f5c9e7221 */ /* 0x040fe20000010100 */
[----:B------:R-:W-:Y:S01]  /*09c0*/  FADD.FTZ R160, -R92, R161 ;  /* 0x000000a15ca07221 */ /* 0x000fe20000010100 */
[--C-:B----4-:R-:W-:Y:S02]  /*09d0*/  HADD2.F32 R93, -RZ, R88.reuse.H0_H0 ;  /* 0x20000058ff5d7230 */ /* 0x110fe40000004100 */
[----:B------:R-:W-:Y:S01]  /*09e0*/  FMUL.FTZ R3, R141, R94 ;  /* 0x0000005e8d037220 */ /* 0x000fe20000410000 */
[----:B------:R-:W-:Y:S01]  /*09f0*/  FMUL.FTZ R149, R106, R95 ;  /* 0x0000005f6a957220 */ /* 0x000fe20000410000 */
[----:B------:R-:W-:-:S02]  /*0a00*/  HADD2.F32 R88, -RZ, R88.H1_H1 ;  /* 0x30000058ff587230 */ /* 0x000fc40000004100 */
[----:B------:R-:W-:Y:S01]  /*0a10*/  FMUL.FTZ R150, R141, R150 ;  /* 0x000000968d967220 */ /* 0x000fe20000410000 */
[----:B------:R-:W-:Y:S01]  /*0a20*/  FMUL.FTZ R92, R107, R84 ;  /* 0x000000546b5c7220 */ /* 0x000fe20000410000 */
[----:B------:R-:W-:Y:S01]  /*0a30*/  FFMA.FTZ R146, R98, R93, R149 ;  /* 0x0000005d62927223 */ /* 0x000fe20000010095 */
[----:B------:R-:W-:Y:S01]  /*0a40*/  FADD.FTZ R16, R16, R95 ;  /* 0x0000005f10107221 */ /* 0x000fe20000010000 */
[----:B------:R-:W-:Y:S01]  /*0a50*/  FFMA.FTZ R32, R3, R95, R32 ;  /* 0x0000005f03207223 */ /* 0x000fe20000010020 */
[----:B------:R-:W-:Y:S01]  /*0a60*/  FADD.FTZ R49, R49, R88 ;  /* 0x0000005831317221 */ /* 0x000fe20000010000 */
[-C--:B------:R-:W-:Y:S01]  /*0a70*/  FFMA.FTZ R65, R150, R88.reuse, R65 ;  /* 0x0000005896417223 */ /* 0x080fe20000010041 */
[----:B------:R-:W-:Y:S01]  /*0a80*/  FFMA.FTZ R149, R99, R88, R92 ;  /* 0x0000005863957223 */ /* 0x000fe2000001005c */
[--C-:B------:R-:W-:Y:S02]  /*0a90*/  HADD2.F32 R95, -RZ, R85.reuse.H0_H0 ;  /* 0x20000055ff5f7230 */ /* 0x100fe40000004100 */
[----:B------:R-:W-:-:S02]  /*0aa0*/  HADD2.F32 R88, -RZ, R85.H1_H1 ;  /* 0x30000055ff587230 */ /* 0x000fc40000004100 */
[----:B------:R-:W-:Y:S01]  /*0ab0*/  FADD.FTZ R48, R48, R93 ;  /* 0x0000005d30307221 */ /* 0x000fe20000010000 */
[----:B------:R-:W-:Y:S01]  /*0ac0*/  FFMA.FTZ R64, R3, R93, R64 ;  /* 0x0000005d03407223 */ /* 0x000fe20000010040 */
[----:B------:R-:W-:Y:S01]  /*0ad0*/  FADD.FTZ R17, R17, R84 ;  /* 0x0000005411117221 */ /* 0x000fe20000010000 */
[----:B------:R-:W-:Y:S01]  /*0ae0*/  FFMA.FTZ R33, R150, R84, R33 ;  /* 0x0000005496217223 */ /* 0x000fe20000010021 */
[--C-:B------:R-:W-:Y:S02]  /*0af0*/  HADD2.F32 R93, -RZ, R89.reuse.H0_H0 ;  /* 0x20000059ff5d7230 */ /* 0x100fe40000004100 */
[----:B------:R-:W-:Y:S01]  /*0b00*/  FMUL.FTZ R153, R108, R95 ;  /* 0x0000005f6c997220 */ /* 0x000fe20000410000 */
[----:B------:R-:W-:Y:S02]  /*0b10*/  HADD2.F32 R84, -RZ, R89.H1_H1 ;  /* 0x30000059ff547230 */ /* 0x000fe40000004100 */
[----:B------:R-:W-:Y:S01]  /*0b20*/  FMUL.FTZ R154, R141, R154 ;  /* 0x0000009a8d9a7220 */ /* 0x000fe20000410000 */
[----:B------:R-:W-:-:S02]  /*0b30*/  HADD2.F32 R89, -RZ, R86.H0_H0 ;  /* 0x20000056ff597230 */ /* 0x000fc40000004100 */
[----:B------:R-:W-:Y:S01]  /*0b40*/  FMUL.FTZ R92, R109, R88 ;  /* 0x000000586d5c7220 */ /* 0x000fe20000410000 */
[----:B------:R-:W-:Y:S02]  /*0b50*/  HADD2.F32 R86, -RZ, R86.H1_H1 ;  /* 0x30000056ff567230 */ /* 0x000fe40000004100 */
[C---:B------:R-:W-:Y:S01]  /*0b60*/  FMUL.FTZ R151, R141.reuse, R152 ;  /* 0x000000988d977220 */ /* 0x040fe20000410000 */
[C---:B------:R-:W-:Y:S01]  /*0b70*/  FMUL.FTZ R158, R141.reuse, R158 ;  /* 0x0000009e8d9e7220 */ /* 0x040fe20000410000 */
[----:B------:R-:W-:Y:S01]  /*0b80*/  FMUL.FTZ R155, R141, R156 ;  /* 0x0000009c8d9b7220 */ /* 0x000fe20000410000 */
[----:B------:R-:W-:Y:S01]  /*0b90*/  FFMA.FTZ R152, R100, R93, R153 ;  /* 0x0000005d64987223 */ /* 0x000fe20000010099 */
[--C-:B------:R-:W-:Y:S02]  /*0ba0*/  HADD2.F32 R85, -RZ, R90.reuse.H0_H0 ;  /* 0x2000005aff557230 */ /* 0x100fe40000004100 */
[----:B------:R-:W-:Y:S01]  /*0bb0*/  FADD.FTZ R51, R51, R84 ;  /* 0x0000005433337221 */ /* 0x000fe20000010000 */
[-C--:B------:R-:W-:Y:S01]  /*0bc0*/  FFMA.FTZ R67, R154, R84.reuse, R67 ;  /* 0x000000549a437223 */ /* 0x080fe20000010043 */
[----:B------:R-:W-:Y:S01]  /*0bd0*/  FFMA.FTZ R153, R101, R84, R92 ;  /* 0x0000005465997223 */ /* 0x000fe2000001005c */
[----:B------:R-:W-:-:S02]  /*0be0*/  HADD2.F32 R90, -RZ, R90.H1_H1 ;  /* 0x3000005aff5a7230 */ /* 0x000fc40000004100 */
[----:B------:R-:W-:Y:S01]  /*0bf0*/  FADD.FTZ R50, R50, R93 ;  /* 0x0000005d32327221 */ /* 0x000fe20000010000 */
[----:B------:R-:W-:Y:S01]  /*0c00*/  FFMA.FTZ R66, R151, R93, R66 ;  /* 0x0000005d97427223 */ /* 0x000fe20000010042 */
[-C--:B------:R-:W-:Y:S01]  /*0c10*/  FMUL.FTZ R84, R111, R86.reuse ;  /* 0x000000566f547220 */ /* 0x080fe20000410000 */
[----:B------:R-:W-:Y:S01]  /*0c20*/  FADD.FTZ R13, R13, R86 ;  /* 0x000000560d0d7221 */ /* 0x000fe20000010000 */
[----:B------:R-:W-:Y:S01]  /*0c30*/  FFMA.FTZ R29, R158, R86, R29 ;  /* 0x000000569e1d7223 */ /* 0x000fe2000001001d */
[-C--:B------:R-:W-:Y:S01]  /*0c40*/  FMUL.FTZ R93, R110, R89.reuse ;  /* 0x000000596e5d7220 */ /* 0x080fe20000410000 */
[----:B------:R-:W-:Y:S01]  /*0c50*/  FADD.FTZ R12, R12, R89 ;  /* 0x000000590c0c7221 */ /* 0x000fe20000010000 */
[----:B------:R-:W-:Y:S01]  /*0c60*/  FFMA.FTZ R28, R155, R89, R28 ;  /* 0x000000599b1c7223 */ /* 0x000fe2000001001c */
[--C-:B------:R-:W-:Y:S02]  /*0c70*/  HADD2.F32 R86, -RZ, R87.reuse.H1_H1 ;  /* 0x30000057ff567230 */ /* 0x100fe40000004100 */
[----:B------:R-:W-:-:S02]  /*0c80*/  HADD2.F32 R89, -RZ, R87.H0_H0 ;  /* 0x20000057ff597230 */ /* 0x000fc40000004100 */
[----:B------:R-:W-:Y:S01]  /*0c90*/  FFMA.FTZ R159, R103, R90, R84 ;  /* 0x0000005a679f7223 */ /* 0x000fe20000010054 */
[----:B------:R-:W-:Y:S01]  /*0ca0*/  FADD.FTZ R19, R19, R88 ;  /* 0x0000005813137221 */ /* 0x000fe20000010000 */
[----:B------:R-:W-:Y:S01]  /*0cb0*/  FFMA.FTZ R35, R154, R88, R35 ;  /* 0x000000589a237223 */ /* 0x000fe20000010023 */
[----:B------:R-:W-:Y:S01]  /*0cc0*/  FADD.FTZ R44, R44, R85 ;  /* 0x000000552c2c7221 */ /* 0x000fe20000010000 */
[-C--:B------:R-:W-:Y:S01]  /*0cd0*/  FFMA.FTZ R60, R155, R85.reuse, R60 ;  /* 0x000000559b3c7223 */ /* 0x080fe2000001003c */
[----:B------:R-:W-:Y:S01]  /*0ce0*/  FFMA.FTZ R156, R102, R85, R93 ;  /* 0x00000055669c7223 */ /* 0x000fe2000001005d */
[--C-:B------:R-:W-:Y:S02]  /*0cf0*/  HADD2.F32 R84, -RZ, R91.reuse.H1_H1 ;  /* 0x3000005bff547230 */ /* 0x100fe40000004100 */
[----:B------:R-:W-:Y:S01]  /*0d00*/  FMUL.FTZ R162, R141, R162 ;  /* 0x000000a28da27220 */ /* 0x000fe20000410000 */
[----:B------:R-:W-:Y:S02]  /*0d10*/  HADD2.F32 R85, -RZ, R91.H0_H0 ;  /* 0x2000005bff557230 */ /* 0x000fe40000004100 */
[----:B------:R-:W-:Y:S01]  /*0d20*/  FMUL.FTZ R88, R113, R86 ;  /* 0x0000005671587220 */ /* 0x000fe20000410000 */
[----:B------:R-:W-:Y:S01]  /*0d30*/  FMUL.FTZ R161, R141, R160 ;  /* 0x000000a08da17220 */ /* 0x000fe20000410000 */
[----:B------:R-:W-:Y:S01]  /*0d40*/  FMUL.FTZ R93, R112, R89 ;  /* 0x00000059705d7220 */ /* 0x000fe20000410000 */
[----:B------:R-:W-:Y:S01]  /*0d50*/  FADD.FTZ R47, R47, R84 ;  /* 0x000000542f2f7221 */ /* 0x000fe20000010000 */
[-C--:B------:R-:W-:Y:S01]  /*0d60*/  FFMA.FTZ R63, R162, R84.reuse, R63 ;  /* 0x00000054a23f7223 */ /* 0x080fe2000001003f */
[----:B------:R-:W-:Y:S01]  /*0d70*/  FFMA.FTZ R163, R105, R84, R88 ;  /* 0x0000005469a37223 */ /* 0x000fe20000010058 */
[----:B------:R-:W-:Y:S01]  /*0d80*/  FADD.FTZ R46, R46, R85 ;  /* 0x000000552e2e7221 */ /* 0x000fe20000010000 */
[-C--:B------:R-:W-:Y:S01]  /*0d90*/  FFMA.FTZ R62, R161, R85.reuse, R62 ;  /* 0x00000055a13e7223 */ /* 0x080fe2000001003e */
[----:B------:R-:W-:Y:S01]  /*0da0*/  FFMA.FTZ R160, R104, R85, R93 ;  /* 0x0000005568a07223 */ /* 0x000fe2000001005d */
[----:B------:R-:W-:Y:S01]  /*0db0*/  FADD.FTZ R84, RZ, R146 ;  /* 0x00000092ff547221 */ /* 0x000fe20000010000 */
[----:B------:R-:W-:-:S03]  /*0dc0*/  FFMA.FTZ R85, R3, R146, RZ ;  /* 0x0000009203557223 */ /* 0x000fc600000100ff */
        /* <DEDUP_REMOVED lines=22> */
.L_x_288:
[----:B------:R-:W-:Y:S05]  /*0f30*/  BSYNC B0 ;  /* 0x0000000000007941 */ /* 0x000fea0003800000 */
.L_x_287:
        /* <DEDUP_REMOVED lines=17> */
[----:B-----5:R-:W-:Y:S01]  /*1050*/  FSEL R148, R157, RZ, !P0 ;  /* 0x000000ff9d947208 */ /* 0x020fe20004000000 */
[--C-:B--2---:R-:W-:Y:S02]  /*1060*/  HADD2.F32 R135, -RZ, R93.reuse.H0_H0 ;  /* 0x2000005dff877230 */ /* 0x104fe40000004100 */
[--C-:B------:R-:W-:Y:S02]  /*1070*/  HADD2.F32 R131, -RZ, R92.reuse.H0_H0 ;  /* 0x2000005cff837230 */ /* 0x100fe40000004100 */
[----:B------:R-:W-:Y:S02]  /*1080*/  HADD2.F32 R134, -RZ, R92.H1_H1 ;  /* 0x3000005cff867230 */ /* 0x000fe40000004100 */
[----:B------:R-:W-:Y:S02]  /*1090*/  HADD2.F32 R93, -RZ, R93.H1_H1 ;  /* 0x3000005dff5d7230 */ /* 0x000fe40000004100 */
[--C-:B------:R-:W-:Y:S02]  /*10a0*/  HADD2.F32 R136, -RZ, R94.reuse.H0_H0 ;  /* 0x2000005eff887230 */ /* 0x100fe40000004100 */
[----:B------:R-:W-:-:S02]  /*10b0*/  HADD2.F32 R137, -RZ, R94.H1_H1 ;  /* 0x3000005eff897230 */ /* 0x000fc40000004100 */
[--C-:B------:R-:W-:Y:S02]  /*10c0*/  HADD2.F32 R139, -RZ, R95.reuse.H0_H0 ;  /* 0x2000005fff8b7230 */ /* 0x100fe40000004100 */
[----:B------:R-:W-:Y:S02]  /*10d0*/  HADD2.F32 R95, -RZ, R95.H1_H1 ;  /* 0x3000005fff5f7230 */ /* 0x000fe40000004100 */
        /* <DEDUP_REMOVED lines=8> */
[----:B---3--:R-:W-:-:S02]  /*1160*/  HADD2.F32 R95, -RZ, R84.H0_H0 ;  /* 0x20000054ff5f7230 */ /* 0x008fc40000004100 */
[----:B------:R-:W-:Y:S02]  /*1170*/  HADD2.F32 R84, -RZ, R84.H1_H1 ;  /* 0x30000054ff547230 */ /* 0x000fe40000004100 */
[C---:B------:R-:W-:Y:S01]  /*1180*/  FMUL.FTZ R131, R141.reuse, R92 ;  /* 0x0000005c8d837220 */ /* 0x040fe20000410000 */
[--C-:B----4-:R-:W-:Y:S02]  /*1190*/  HADD2.F32 R93, -RZ, R88.reuse.H0_H0 ;  /* 0x20000058ff5d7230 */ /* 0x110fe40000004100 */
[----:B0-----:R-:W-:Y:S01]  /*11a0*/  FMUL.FTZ R133, R122, R95 ;  /* 0x0000005f7a857220 */ /* 0x001fe20000410000 */
[----:B------:R-:W-:Y:S02]  /*11b0*/  HADD2.F32 R88, -RZ, R88.H1_H1 ;  /* 0x30000058ff587230 */ /* 0x000fe40000004100 */
        /* <DEDUP_REMOVED lines=8> */
[----:B------:R-:W-:-:S02]  /*1240*/  HADD2.F32 R95, -RZ, R85.H0_H0 ;  /* 0x20000055ff5f7230 */ /* 0x000fc40000004100 */
[----:B------:R-:W-:Y:S02]  /*1250*/  HADD2.F32 R88, -RZ, R85.H1_H1 ;  /* 0x30000055ff587230 */ /* 0x000fe40000004100 */
        /* <DEDUP_REMOVED lines=72> */
.L_x_290:
[----:B------:R-:W-:Y:S05]  /*16e0*/  BSYNC B0 ;  /* 0x0000000000007941 */ /* 0x000fea0003800000 */
.L_x_289:
[----:B------:R-:W-:Y:S01]  /*16f0*/  SHF.R.U32.HI R84, RZ, 0x5, R0 ;  /* 0x00000005ff547819 */ /* 0x000fe20000011600 */
[----:B------:R-:W-:Y:S01]  /*1700*/  UMOV UR13, 0xffffffff ;  /* 0xffffffff000d7882 */ /* 0x000fe20000000000 */
[----:B------:R-:W-:Y:S02]  /*1710*/  IADD3 R97, R97, UR6, RZ ;  /* 0x0000000661617c10 */ /* 0x000fe4000fffe0ff */
[----:B------:R-:W-:Y:S02]  /*1720*/  LOP3.LUT R85, R84, 0x7fffff8, RZ, 0xc0, !PT ;  /* 0x07fffff854557812 */ /* 0x000fe400078ec0ff */
[----:B------:R-:W-:Y:S02]  /*1730*/  LOP3.LUT P0, RZ, R0, 0x1f, RZ, 0xc0, !PT ;  /* 0x0000001f00ff7812 */ /* 0x000fe4000780c0ff */
        /* <DEDUP_REMOVED lines=21> */
.L_x_309:
        /* <DEDUP_REMOVED lines=40> */
[----:B------:R-:W-:Y:S01]  /*1b10*/  ISETP.NE.U32.AND P1, PT, RZ, UR14, PT ;  /* 0x0000000eff007c0c */ /* 0x000fe2000bf25070 */
[----:B------:R-:W-:Y:S01]  /*1b20*/  FFMA.FTZ R86, R150, R170, R95 ;  /* 0x000000aa96567223 */ /* 0x000fe2000001005f */
[----:B------:R-:W-:Y:S01]  /*1b30*/  ISETP.NE.AND.EX P0, PT, RZ, UR9, PT, P0 ;  /* 0x00000009ff007c0c */ /* 0x000fe2000bf05300 */
[----:B------:R-:W-:Y:S01]  /*1b40*/  FADD.FTZ R84, R146, -R85 ;  /* 0x8000005592547221 */ /* 0x000fe20000010000 */
[----:B------:R-:W-:Y:S01]  /*1b50*/  ISETP.NE.AND.EX P1, PT, RZ, UR15, PT, P1 ;  /* 0x0000000fff007c0c */ /* 0x000fe2000bf25310 */
[----:B------:R-:W-:Y:S01]  /*1b60*/  FADD.FTZ R86, R149, -R86 ;  /* 0x8000005695567221 */ /* 0x000fe20000010000 */
[----:B------:R-:W-:Y:S01]  /*1b70*/  ISETP.NE.U32.AND P2, PT, RZ, UR16, PT ;  /* 0x00000010ff007c0c */ /* 0x000fe2000bf45070 */
[C---:B-----5:R-:W-:Y:S01]  /*1b80*/  FMUL.FTZ R84, R141.reuse, R84 ;  /* 0x000000548d547220 */ /* 0x060fe20000410000 */
[--C-:B------:R-:W-:Y:S01]  /*1b90*/  FFMA.FTZ R90, R154, R170, R95.reuse ;  /* 0x000000aa9a5a7223 */ /* 0x100fe2000001005f */
[----:B------:R-:W-:Y:S01]  /*1ba0*/  FMUL.FTZ R87, R141, R86 ;  /* 0x000000568d577220 */ /* 0x000fe20000410000 */
[----:B------:R-:W-:Y:S01]  /*1bb0*/  ISETP.NE.AND.EX P2, PT, RZ, UR17, PT, P2 ;  /* 0x00000011ff007c0c */ /* 0x000fe2000bf45320 */
[----:B------:R-:W-:Y:S01]  /*1bc0*/  FFMA.FTZ R89, R151, R170, R95 ;  /* 0x000000aa97597223 */ /* 0x000fe2000001005f */
[----:B------:R-:W-:-:S03]  /*1bd0*/  FADD.FTZ R90, R153, -R90 ;  /* 0x8000005a995a7221 */ /* 0x000fc60000010000 */
[--C-:B------:R-:W-:Y:S02]  /*1be0*/  @P0 HADD2.F32 R85, -RZ, R68.reuse.H0_H0 ;  /* 0x20000044ff550230 */ /* 0x100fe40000004100 */
[----:B------:R-:W-:Y:S01]  /*1bf0*/  FADD.FTZ R88, R152, -R89 ;  /* 0x8000005998587221 */ /* 0x000fe20000010000 */
[----:B------:R-:W-:Y:S02]  /*1c00*/  @P0 HADD2.F32 R86, -RZ, R68.H1_H1 ;  /* 0x30000044ff560230 */ /* 0x000fe40000004100 */
[C---:B------:R-:W-:Y:S01]  /*1c10*/  FMUL.FTZ R89, R141.reuse, R90 ;  /* 0x0000005a8d597220 */ /* 0x040fe20000410000 */
[----:B------:R-:W-:Y:S02]  /*1c20*/  @P0 HADD2.F32 R90, -RZ, R69.H1_H1 ;  /* 0x30000045ff5a0230 */ /* 0x000fe40000004100 */
[----:B------:R-:W-:Y:S01]  /*1c30*/  @P0 FADD.FTZ R84, R84, R85 ;  /* 0x0000005554540221 */ /* 0x000fe20000010000 */
[----:B------:R-:W-:Y:S01]  /*1c40*/  FMUL.FTZ R88, R141, R88 ;  /* 0x000000588d587220 */ /* 0x000fe20000410000 */
[----:B------:R-:W-:Y:S01]  /*1c50*/  @P0 FADD.FTZ R87, R87, R86 ;  /* 0x0000005657570221 */ /* 0x000fe20000010000 */
[----:B------:R-:W-:-:S02]  /*1c60*/  @P0 FADD.FTZ R89, R89, R90 ;  /* 0x0000005a59590221 */ /* 0x000fc40000010000 */
[-C--:B------:R-:W-:Y:S02]  /*1c70*/  @P1 F2FP.F16.F32.PACK_AB R85, RZ, R84.reuse ;  /* 0x00000054ff55123e */ /* 0x080fe400000000ff */
[----:B------:R-:W-:Y:S02]  /*1c80*/  @P2 F2FP.F16.F32.PACK_AB R91, RZ, R84 ;  /* 0x00000054ff5b223e */ /* 0x000fe400000000ff */
[----:B------:R-:W-:Y:S01]  /*1c90*/  @P1 PRMT R76, R85, 0x7610, R76 ;  /* 0x00007610554c1816 */ /* 0x000fe2000000004c */
[----:B------:R-:W-:Y:S01]  /*1ca0*/  FFMA.FTZ R85, R155, R170, R95 ;  /* 0x000000aa9b557223 */ /* 0x000fe2000001005f */
[-C--:B------:R-:W-:Y:S02]  /*1cb0*/  @P1 F2FP.F16.F32.PACK_AB R86, RZ, R87.reuse ;  /* 0x00000057ff56123e */ /* 0x080fe400000000ff */
[----:B------:R-:W-:Y:S01]  /*1cc0*/  @P2 F2FP.F16.F32.PACK_AB R93, RZ, R87 ;  /* 0x00000057ff5d223e */ /* 0x000fe200000000ff */
[----:B------:R-:W-:Y:S01]  /*1cd0*/  FADD.FTZ R92, R156, -R85 ;  /* 0x800000559c5c7221 */ /* 0x000fe20000010000 */
[----:B------:R-:W-:Y:S01]  /*1ce0*/  F2FP.F16.F32.PACK_AB R84, R87, R84 ;  /* 0x000000545754723e */ /* 0x000fe200000000ff */
[----:B------:R-:W-:Y:S01]  /*1cf0*/  @P0 HADD2.F32 R87, -RZ, R69.H0_H0 ;  /* 0x20000045ff570230 */ /* 0x000fe20000004100 */
[----:B------:R-:W-:Y:S01]  /*1d00*/  @P2 PRMT R80, R91, 0x7610, R80 ;  /* 0x000076105b502816 */ /* 0x000fe20000000050 */
[----:B------:R-:W-:-:S02]  /*1d10*/  @P0 HADD2.F32 R85, -RZ, R70.H0_H0 ;  /* 0x20000046ff550230 */ /* 0x000fc40000004100 */
[----:B------:R-:W-:Y:S01]  /*1d20*/  FMUL.FTZ R92, R141, R92 ;  /* 0x0000005c8d5c7220 */ /* 0x000fe20000410000 */
[----:B------:R-:W-:Y:S01]  /*1d30*/  @P1 PRMT R76, R76, 0x5410, R86 ;  /* 0x000054104c4c1816 */ /* 0x000fe20000000056 */
[----:B------:R-:W-:Y:S01]  /*1d40*/  @P0 FADD.FTZ R88, R88, R87 ;  /* 0x0000005758580221 */ /* 0x000fe20000010000 */
[----:B------:R-:W-:Y:S02]  /*1d50*/  @P0 HADD2.F32 R86, -RZ, R70.H1_H1 ;  /* 0x30000046ff560230 */ /* 0x000fe40000004100 */
[----:B------:R-:W-:Y:S01]  /*1d60*/  @P0 FADD.FTZ R92, R92, R85 ;  /* 0x000000555c5c0221 */ /* 0x000fe20000010000 */
[----:B------:R-:W-:Y:S02]  /*1d70*/  @P1 F2FP.F16.F32.PACK_AB R90, RZ, R89 ;  /* 0x00000059ff5a123e */ /* 0x000fe400000000ff */
[-C--:B------:R-:W-:Y:S02]  /*1d80*/  @P1 F2FP.F16.F32.PACK_AB R87, RZ, R88.reuse ;  /* 0x00000058ff57123e */ /* 0x080fe400000000ff */
[----:B------:R-:W-:-:S02]  /*1d90*/  @P2 F2FP.F16.F32.PACK_AB R91, RZ, R88 ;  /* 0x00000058ff5b223e */ /* 0x000fc400000000ff */
[----:B------:R-:W-:Y:S02]  /*1da0*/  F2FP.F16.F32.PACK_AB R85, R89, R88 ;  /* 0x000000585955723e */ /* 0x000fe400000000ff */
[----:B------:R-:W-:Y:S02]  /*1db0*/  @P2 F2FP.F16.F32.PACK_AB R88, RZ, R92 ;  /* 0x0000005cff58223e */ /* 0x000fe400000000ff */
[----:B------:R-:W-:Y:S02]  /*1dc0*/  @P1 PRMT R77, R87, 0x7610, R77 ;  /* 0x00007610574d1816 */ /* 0x000fe4000000004d */
[----:B------:R-:W-:Y:S01]  /*1dd0*/  @P2 PRMT R82, R88, 0x7610, R82 ;  /* 0x0000761058522816 */ /* 0x000fe20000000052 */
[--C-:B------:R-:W-:Y:S01]  /*1de0*/  FFMA.FTZ R88, R158, R170, R95.reuse ;  /* 0x000000aa9e587223 */ /* 0x100fe2000001005f */
[----:B------:R-:W-:Y:S02]  /*1df0*/  @P1 F2FP.F16.F32.PACK_AB R87, RZ, R92 ;  /* 0x0000005cff57123e */ /* 0x000fe400000000ff */
[----:B------:R-:W-:Y:S01]  /*1e00*/  @P2 F2FP.F16.F32.PACK_AB R94, RZ, R89 ;  /* 0x00000059ff5e223e */ /* 0x000fe200000000ff */
[----:B------:R-:W-:Y:S01]  /*1e10*/  FADD.FTZ R88, R159, -R88 ;  /* 0x800000589f587221 */ /* 0x000fe20000010000 */
[----:B------:R-:W-:Y:S01]  /*1e20*/  @P1 PRMT R78, R87, 0x7610, R78 ;  /* 0x00007610574e1816 */ /* 0x000fe2000000004e */
[----:B------:R-:W-:Y:S01]  /*1e30*/  FFMA.FTZ R89, R161, R170, R95 ;  /* 0x000000aaa1597223 */ /* 0x000fe2000001005f */
[----:B------:R-:W-:Y:S01]  /*1e40*/  @P2 PRMT R81, R91, 0x7610, R81 ;  /* 0x000076105b512816 */ /* 0x000fe20000000051 */
[----:B------:R-:W-:Y:S01]  /*1e50*/  FMUL.FTZ R87, R141, R88 ;  /* 0x000000588d577220 */ /* 0x000fe20000410000 */
[----:B------:R-:W-:Y:S01]  /*1e60*/  @P1 PRMT R77, R77, 0x5410, R90 ;  /* 0x000054104d4d1816 */ /* 0x000fe2000000005a */
[----:B------:R-:W-:Y:S01]  /*1e70*/  FADD.FTZ R88, R160, -R89 ;  /* 0x80000059a0587221 */ /* 0x000fe20000010000 */
[----:B------:R-:W-:-:S02]  /*1e80*/  @P0 HADD2.F32 R89, -RZ, R71.H0_H0 ;  /* 0x20000047ff590230 */ /* 0x000fc40000004100 */
[----:B------:R-:W-:Y:S01]  /*1e90*/  @P0 FADD.FTZ R87, R87, R86 ;  /* 0x0000005657570221 */ /* 0x000fe20000010000 */
[----:B------:R-:W-:Y:S01]  /*1ea0*/  @P2 PRMT R80, R80, 0x5410, R93 ;  /* 0x0000541050502816 */ /* 0x000fe2000000005d */
[----:B------:R-:W-:Y:S01]  /*1eb0*/  FMUL.FTZ R90, R141, R88 ;  /* 0x000000588d5a7220 */ /* 0x000fe20000410000 */
[----:B------:R-:W-:Y:S02]  /*1ec0*/  @P2 PRMT R81, R81, 0x5410, R94 ;  /* 0x0000541051512816 */ /* 0x000fe4000000005e */
[-C--:B------:R-:W-:Y:S01]  /*1ed0*/  @P1 F2FP.F16.F32.PACK_AB R86, RZ, R87.reuse ;  /* 0x00000057ff56123e */ /* 0x080fe200000000ff */
[----:B------:R-:W-:Y:S01]  /*1ee0*/  @P0 FADD.FTZ R90, R90, R89 ;  /* 0x000000595a5a0221 */ /* 0x000fe20000010000 */
[----:B------:R-:W-:Y:S02]  /*1ef0*/  @P2 F2FP.F16.F32.PACK_AB R93, RZ, R87 ;  /* 0x00000057ff5d223e */ /* 0x000fe400000000ff */
[----:B------:R-:W-:Y:S01]  /*1f00*/  @P1 PRMT R78, R78, 0x5410, R86 ;  /* 0x000054104e4e1816 */ /* 0x000fe20000000056 */
[----:B------:R-:W-:Y:S01]  /*1f10*/  FFMA.FTZ R86, R162, R170, R95 ;  /* 0x000000aaa2567223 */ /* 0x000fe2000001005f */
[----:B------:R-:W-:-:S03]  /*1f20*/  @P2 PRMT R82, R82, 0x5410, R93 ;  /* 0x0000541052522816 */ /* 0x000fc6000000005d */
[----:B------:R-:W-:-:S04]  /*1f30*/  FADD.FTZ R86, R163, -R86 ;  /* 0x80000056a3567221 */ /* 0x000fc80000010000 */
[----:B------:R-:W-:Y:S01]  /*1f40*/  FMUL.FTZ R91, R141, R86 ;  /* 0x000000568d5b7220 */ /* 0x000fe20000410000 */
[----:B------:R-:W-:-:S05]  /*1f50*/  @P0 HADD2.F32 R86, -RZ, R71.H1_H1 ;  /* 0x30000047ff560230 */ /* 0x000fca0000004100 */
[----:B------:R-:W-:Y:S01]  /*1f60*/  @P0 FADD.FTZ R91, R91, R86 ;  /* 0x000000565b5b0221 */ /* 0x000fe20000010000 */
[----:B------:R-:W-:Y:S02]  /*1f70*/  ISETP.NE.U32.AND P0, PT, RZ, UR14, PT ;  /* 0x0000000eff007c0c */ /* 0x000fe4000bf05070 */
[----:B------:R-:W-:Y:S02]  /*1f80*/  @P1 F2FP.F16.F32.PACK_AB R86, RZ, R90 ;  /* 0x0000005aff56123e */ /* 0x000fe400000000ff */
[----:B------:R-:W-:Y:S02]  /*1f90*/  ISETP.NE.AND.EX P0, PT, RZ, UR15, PT, P0 ;  /* 0x0000000fff007c0c */ /* 0x000fe4000bf05300 */
[----:B------:R-:W-:Y:S02]  /*1fa0*/  @P1 PRMT R79, R86, 0x7610, R79 ;  /* 0x00007610564f1816 */ /* 0x000fe4000000004f */
[----:B------:R-:W-:-:S04]  /*1fb0*/  @P1 F2FP.F16.F32.PACK_AB R86, RZ, R91 ;  /* 0x0000005bff56123e */ /* 0x000fc800000000ff */
[----:B------:R-:W-:Y:S02]  /*1fc0*/  @P1 PRMT R79, R79, 0x5410, R86 ;  /* 0x000054104f4f1816 */ /* 0x000fe40000000056 */
[----:B------:R-:W-:-:S03]  /*1fd0*/  @P2 F2FP.F16.F32.PACK_AB R86, RZ, R90 ;  /* 0x0000005aff56223e */ /* 0x000fc600000000ff */
[----:B------:R-:W0:Y:S01]  /*1fe0*/  @P0 LDC.64 R88, c[0x0][0x308] ;  /* 0x0000c200ff580b82 */ /* 0x000e220000000a00 */
[----:B------:R-:W-:Y:S02]  /*1ff0*/  @P2 PRMT R83, R86, 0x7610, R83 ;  /* 0x0000761056532816 */ /* 0x000fe40000000053 */
[----:B------:R-:W-:Y:S02]  /*2000*/  F2FP.F16.F32.PACK_AB R86, R87, R92 ;  /* 0x0000005c5756723e */ /* 0x000fe400000000ff */
[----:B------:R-:W-:Y:S01]  /*2010*/  F2FP.F16.F32.PACK_AB R87, R91, R90 ;  /* 0x0000005a5b57723e */ /* 0x000fe200000000ff */
[----:B0-----:R-:W-:-:S05]  /*2020*/  @P0 IMAD.WIDE.U32 R88, R130, 0x10, R88 ;  /* 0x0000001082580825 */ /* 0x001fca00078e0058 */
[----:B------:R0:W-:Y:S01]  /*2030*/  @P0 STG.E.128 desc[UR4][R88.64], R76 ;  /* 0x0000004c58000986 */ /* 0x0001e2000c101d04 */
[----:B------:R-:W-:-:S04]  /*2040*/  @P2 LEA R92, P0, R130, UR16, 0x4 ;  /* 0x00000010825c2c11 */ /* 0x000fc8000f8020ff */
[C---:B------:R-:W-:Y:S02]  /*2050*/  @P2 LEA.HI.X R93, R130.reuse, UR17, RZ, 0x4, P0 ;  /* 0x00000011825d2c11 */ /* 0x040fe400080f24ff */
[----:B0-----:R-:W-:Y:S02]  /*2060*/  @P2 F2FP.F16.F32.PACK_AB R89, RZ, R91 ;  /* 0x0000005bff59223e */ /* 0x001fe400000000ff */
[----:B------:R-:W0:Y:S02]  /*2070*/  LDC.64 R90, c[0x0][0x2f8] ;  /* 0x0000be00ff5a7b82 */ /* 0x000e240000000a00 */
[----:B------:R-:W-:Y:S01]  /*2080*/  @P2 PRMT R83, R83, 0x5410, R89 ;  /* 0x0000541053532816 */ /* 0x000fe20000000059 */
[C---:B0-----:R-:W-:Y:S01]  /*2090*/  IMAD.WIDE.U32 R90, R130.reuse, 0x10, R90 ;  /* 0x00000010825a7825 */ /* 0x041fe200078e005a */
[----:B------:R-:W-:-:S04]  /*20a0*/  IADD3 R130, R130, 0x100, RZ ;  /* 0x0000010082827810 */ /* 0x000fc80007ffe0ff */
[----:B------:R0:W-:Y:S04]  /*20b0*/  STG.E.128 desc[UR4][R90.64], R84 ;  /* 0x000000545a007986 */ /* 0x0001e8000c101d04 */
[----:B------:R0:W-:Y:S02]  /*20c0*/  @P2 STG.E.128 desc[UR4][R92.64], R80 ;  /* 0x000000505c002986 */ /* 0x0001e4000c101d04 */
.L_x_293:
[----:B------:R-:W-:Y:S05]  /*20d0*/  BSYNC B0 ;  /* 0x0000000000007941 */ /* 0x000fea0003800000 */
.L_x_292:
[----:B------:R-:W-:Y:S04]  /*20e0*/  BSSY B0, `(.L_x_294) ;  /* 0x000005f000007945 */ /* 0x000fe80003800000 */
[----:B------:R-:W-:Y:S05]  /*20f0*/  @!P4 BRA `(.L_x_295) ;  /* 0x000000040074c947 */ /* 0x000fea0003800000 */
[----:B------:R-:W-:Y:S01]  /*2100*/  ISETP.NE.U32.AND P0, PT, RZ, UR8, PT ;  /* 0x00000008ff007c0c */ /* 0x000fe2000bf05070 */
[-CC-:B0-----:R-:W-:Y:S01]  /*2110*/  FFMA.FTZ R85, R131, R170.reuse, R95.reuse ;  /* 0x000000aa83557223 */ /* 0x181fe2000001005f */
[-CC-:B------:R-:W-:Y:S01]  /*2120*/  FFMA.FTZ R87, R135, R170.reuse, R95.reuse ;  /* 0x000000aa87577223 */ /* 0x180fe2000001005f */
[----:B------:R-:W-:Y:S01]  /*2130*/  ISETP.NE.U32.AND P1, PT, RZ, UR14, PT ;  /* 0x0000000eff007c0c */ /* 0x000fe2000bf25070 */
[-C--:B------:R-:W-:Y:S01]  /*2140*/  FFMA.FTZ R86, R134, R170.reuse, R95 ;  /* 0x000000aa86567223 */ /* 0x080fe2000001005f */
[----:B------:R-:W-:Y:S01]  /*2150*/  ISETP.NE.AND.EX P0, PT, RZ, UR9, PT, P0 ;  /* 0x00000009ff007c0c */ /* 0x000fe2000bf05300 */
[----:B------:R-:W-:Y:S01]  /*2160*/  FADD.FTZ R84, R132, -R85 ;  /* 0x8000005584547221 */ /* 0x000fe20000010000 */
[----:B------:R-:W-:Y:S01]  /*2170*/  FADD.FTZ R88, R136, -R87 ;  /* 0x8000005788587221 */ /* 0x000fe20000010000 */
[----:B------:R-:W-:Y:S01]  /*2180*/  ISETP.NE.AND.EX P1, PT, RZ, UR15, PT, P1 ;  /* 0x0000000fff007c0c */ /* 0x000fe2000bf25310 */
[--C-:B------:R-:W-:Y:S01]  /*2190*/  FFMA.FTZ R166, R142, R170, R95.reuse ;  /* 0x000000aa8ea67223 */ /* 0x100fe2000001005f */
[C---:B-----5:R-:W-:Y:S01]  /*21a0*/  FMUL.FTZ R84, R141.reuse, R84 ;  /* 0x000000548d547220 */ /* 0x060fe20000410000 */
[----:B------:R-:W-:Y:S01]  /*21b0*/  FMUL.FTZ R90, R141, R88 ;  /* 0x000000588d5a7220 */ /* 0x000fe20000410000 */
[----:B------:R-:W-:Y:S01]  /*21c0*/  FADD.FTZ R86, R133, -R86 ;  /* 0x8000005685567221 */ /* 0x000fe20000010000 */
[----:B------:R-:W-:Y:S01]  /*21d0*/  FADD.FTZ R166, R143, -R166 ;  /* 0x800000a68fa67221 */ /* 0x000fe20000010000 */
[-CC-:B------:R-:W-:Y:S01]  /*21e0*/  FFMA.FTZ R92, R138, R170.reuse, R95.reuse ;  /* 0x000000aa8a5c7223 */ /* 0x180fe2000001005f */
[-CC-:B------:R-:W-:Y:S01]  /*21f0*/  FFMA.FTZ R89, R139, R170.reuse, R95.reuse ;  /* 0x000000aa8b597223 */ /* 0x180fe2000001005f */
[-CC-:B------:R-:W-:Y:S01]  /*2200*/  FFMA.FTZ R91, R145, R170.reuse, R95.reuse ;  /* 0x000000aa915b7223 */ /* 0x180fe2000001005f */
[----:B------:R-:W-:Y:S01]  /*2210*/  FFMA.FTZ R170, R148, R170, R95 ;  /* 0x000000aa94aa7223 */ /* 0x000fe2000001005f */
[----:B------:R-:W-:-:S02]  /*2220*/  @P0 HADD2.F32 R85, -RZ, R72.H0_H0 ;  /* 0x20000048ff550230 */ /* 0x000fc40000004100 */
[C---:B------:R-:W-:Y:S01]  /*2230*/  FMUL.FTZ R87, R141.reuse, R86 ;  /* 0x000000568d577220 */ /* 0x040fe20000410000 */
[----:B------:R-:W-:Y:S02]  /*2240*/  @P0 HADD2.F32 R86, -RZ, R72.H1_H1 ;  /* 0x30000048ff560230 */ /* 0x000fe40000004100 */
[----:B------:R-:W-:Y:S01]  /*2250*/  FMUL.FTZ R93, R141, R166 ;  /* 0x000000a68d5d7220 */ /* 0x000fe20000410000 */
[----:B------:R-:W-:Y:S01]  /*2260*/  FADD.FTZ R92, R137, -R92 ;  /* 0x8000005c895c7221 */ /* 0x000fe20000010000 */
[----:B------:R-:W-:Y:S01]  /*2270*/  @P0 FADD.FTZ R84, R84, R85 ;  /* 0x0000005554540221 */ /* 0x000fe20000010000 */
[----:B------:R-:W-:Y:S02]  /*2280*/  @P0 HADD2.F32 R85, -RZ, R73.H0_H0 ;  /* 0x20000049ff550230 */ /* 0x000fe40000004100 */
[----:B------:R-:W-:Y:S01]  /*2290*/  FADD.FTZ R94, R140, -R89 ;  /* 0x800000598c5e7221 */ /* 0x000fe20000010000 */
[----:B------:R-:W-:Y:S01]  /*22a0*/  FADD.FTZ R168, R144, -R91 ;  /* 0x8000005b90a87221 */ /* 0x000fe20000010000 */
[----:B------:R-:W-:Y:S01]  /*22b0*/  FADD.FTZ R170, R147, -R170 ;  /* 0x800000aa93aa7221 */ /* 0x000fe20000010000 */
[----:B------:R-:W-:Y:S01]  /*22c0*/  @P0 FADD.FTZ R87, R87, R86 ;  /* 0x0000005657570221 */ /* 0x000fe20000010000 */
[----:B------:R-:W-:Y:S01]  /*22d0*/  @P0 FADD.FTZ R90, R90, R85 ;  /* 0x000000555a5a0221 */ /* 0x000fe20000010000 */
[----:B------:R-:W-:Y:S01]  /*22e0*/  @P1 F2FP.F16.F32.PACK_AB R85, RZ, R84 ;  /* 0x00000054ff55123e */ /* 0x000fe200000000ff */
[C---:B------:R-:W-:Y:S01]  /*22f0*/  FMUL.FTZ R91, R141.reuse, R92 ;  /* 0x0000005c8d5b7220 */ /* 0x040fe20000410000 */
[C---:B------:R-:W-:Y:S01]  /*2300*/  FMUL.FTZ R94, R141.reuse, R94 ;  /* 0x0000005e8d5e7220 */ /* 0x040fe20000410000 */
[----:B------:R-:W-:Y:S01]  /*2310*/  FMUL.FTZ R168, R141, R168 ;  /* 0x000000a88da87220 */ /* 0x000fe20000410000 */
[----:B------:R-:W-:Y:S01]  /*2320*/  @P1 F2FP.F16.F32.PACK_AB R88, RZ, R90 ;  /* 0x0000005aff58123e */ /* 0x000fe200000000ff */
[----:B------:R-:W-:Y:S01]  /*2330*/  @P0 HADD2.F32 R89, -RZ, R75.H0_H0 ;  /* 0x2000004bff590230 */ /* 0x000fe20000004100 */
[----:B------:R-:W-:Y:S01]  /*2340*/  @P1 PRMT R76, R85, 0x7610, R76 ;  /* 0x00007610554c1816 */ /* 0x000fe2000000004c */
[--C-:B------:R-:W-:Y:S01]  /*2350*/  @P0 HADD2.F32 R85, -RZ, R74.reuse.H0_H0 ;  /* 0x2000004aff550230 */ /* 0x100fe20000004100 */
[----:B------:R-:W-:Y:S01]  /*2360*/  @P1 PRMT R77, R88, 0x7610, R77 ;  /* 0x00007610584d1816 */ /* 0x000fe2000000004d */
[----:B------:R-:W-:-:S02]  /*2370*/  @P0 HADD2.F32 R88, -RZ, R74.H1_H1 ;  /* 0x3000004aff580230 */ /* 0x000fc40000004100 */
[----:B------:R-:W-:Y:S01]  /*2380*/  FMUL.FTZ R141, R141, R170 ;  /* 0x000000aa8d8d7220 */ /* 0x000fe20000410000 */
[----:B------:R-:W-:Y:S02]  /*2390*/  @P0 HADD2.F32 R86, -RZ, R73.H1_H1 ;  /* 0x30000049ff560230 */ /* 0x000fe40000004100 */
[----:B------:R-:W-:Y:S01]  /*23a0*/  @P0 FADD.FTZ R94, R94, R85 ;  /* 0x000000555e5e0221 */ /* 0x000fe20000010000 */
[----:B------:R-:W-:Y:S01]  /*23b0*/  @P0 FADD.FTZ R168, R168, R89 ;  /* 0x00000059a8a80221 */ /* 0x000fe20000010000 */
[----:B------:R-:W-:Y:S01]  /*23c0*/  @P0 FADD.FTZ R93, R93, R88 ;  /* 0x000000585d5d0221 */ /* 0x000fe20000010000 */
[----:B------:R-:W-:Y:S02]  /*23d0*/  @P0 HADD2.F32 R88, -RZ, R75.H1_H1 ;  /* 0x3000004bff580230 */ /* 0x000fe40000004100 */
[----:B------:R-:W-:Y:S01]  /*23e0*/  @P0 FADD.FTZ R91, R91, R86 ;  /* 0x000000565b5b0221 */ /* 0x000fe20000010000 */
[----:B------:R-:W-:Y:S02]  /*23f0*/  @P1 F2FP.F16.F32.PACK_AB R85, RZ, R94 ;  /* 0x0000005eff55123e */ /* 0x000fe400000000ff */
[----:B------:R-:W-:Y:S01]  /*2400*/  @P1 F2FP.F16.F32.PACK_AB R86, RZ, R168 ;  /* 0x000000a8ff56123e */ /* 0x000fe200000000ff */
[----:B------:R-:W-:Y:S01]  /*2410*/  @P0 FADD.FTZ R141, R141, R88 ;  /* 0x000000588d8d0221 */ /* 0x000fe20000010000 */
[----:B------:R-:W-:-:S02]  /*2420*/  ISETP.NE.U32.AND P0, PT, RZ, UR14, PT ;  /* 0x0000000eff007c0c */ /* 0x000fc4000bf05070 */
[----:B------:R-:W-:Y:S02]  /*2430*/  @P1 F2FP.F16.F32.PACK_AB R88, RZ, R93 ;  /* 0x0000005dff58123e */ /* 0x000fe400000000ff */
[----:B------:R-:W-:Y:S02]  /*2440*/  ISETP.NE.AND.EX P0, PT, RZ, UR15, PT, P0 ;  /* 0x0000000fff007c0c */ /* 0x000fe4000bf05300 */
[----:B------:R-:W-:Y:S02]  /*2450*/  @P1 F2FP.F16.F32.PACK_AB R89, RZ, R141 ;  /* 0x0000008dff59123e */ /* 0x000fe400000000ff */
[----:B------:R-:W-:Y:S02]  /*2460*/  @P1 PRMT R78, R85, 0x7610, R78 ;  /* 0x00007610554e1816 */ /* 0x000fe4000000004e */
[----:B------:R-:W-:Y:S02]  /*2470*/  @P1 PRMT R79, R86, 0x7610, R79 ;  /* 0x00007610564f1816 */ /* 0x000fe4000000004f */
[----:B------:R-:W-:-:S02]  /*2480*/  @P1 PRMT R78, R78, 0x5410, R88 ;  /* 0x000054104e4e1816 */ /* 0x000fc40000000058 */
[----:B------:R-:W-:Y:S02]  /*2490*/  @P1 PRMT R79, R79, 0x5410, R89 ;  /* 0x000054104f4f1816 */ /* 0x000fe40000000059 */
[----:B------:R-:W-:Y:S01]  /*24a0*/  @P1 F2FP.F16.F32.PACK_AB R85, RZ, R87 ;  /* 0x00000057ff55123e */ /* 0x000fe200000000ff */
[----:B------:R-:W0:Y:S01]  /*24b0*/  @P0 LDC.64 R88, c[0x0][0x308] ;  /* 0x0000c200ff580b82 */ /* 0x000e220000000a00 */
[----:B------:R-:W-:Y:S02]  /*24c0*/  @P1 F2FP.F16.F32.PACK_AB R86, RZ, R91 ;  /* 0x0000005bff56123e */ /* 0x000fe400000000ff */
[----:B------:R-:W-:Y:S02]  /*24d0*/  @P1 PRMT R76, R76, 0x5410, R85 ;  /* 0x000054104c4c1816 */ /* 0x000fe40000000055 */
[----:B------:R-:W-:Y:S02]  /*24e0*/  @P1 PRMT R77, R77, 0x5410, R86 ;  /* 0x000054104d4d1816 */ /* 0x000fe40000000056 */
[----:B------:R-:W-:-:S02]  /*24f0*/  ISETP.NE.U32.AND P1, PT, RZ, UR16, PT ;  /* 0x00000010ff007c0c */ /* 0x000fc4000bf25070 */
[----:B------:R-:W-:Y:S02]  /*2500*/  F2FP.F16.F32.PACK_AB R85, R91, R90 ;  /* 0x0000005a5b55723e */ /* 0x000fe400000000ff */
[----:B------:R-:W-:Y:S02]  /*2510*/  ISETP.NE.AND.EX P1, PT, RZ, UR17, PT, P1 ;  /* 0x00000011ff007c0c */ /* 0x000fe4000bf25310 */
[----:B------:R-:W-:Y:S01]  /*2520*/  F2FP.F16.F32.PACK_AB R86, R93, R94 ;  /* 0x0000005e5d56723e */ /* 0x000fe200000000ff */
[----:B0-----:R-:W-:-:S10]  /*2530*/  @P0 IMAD.WIDE.U32 R88, R130, 0x10, R88 ;  /* 0x0000001082580825 */ /* 0x001fd400078e0058 */
[----:B------:R-:W-:Y:S02]  /*2540*/  @P1 F2FP.F16.F32.PACK_AB R157, RZ, R90 ;  /* 0x0000005aff9d123e */ /* 0x000fe400000000ff */
[----:B------:R-:W-:Y:S01]  /*2550*/  @P1 F2FP.F16.F32.PACK_AB R165, RZ, R91 ;  /* 0x0000005bffa5123e */ /* 0x000fe200000000ff */
[----:B------:R0:W-:Y:S01]  /*2560*/  @P0 STG.E.128 desc[UR4][R88.64], R76 ;  /* 0x0000004c58000986 */ /* 0x0001e2000c101d04 */
[----:B------:R-:W-:Y:S02]  /*2570*/  @P1 F2FP.F16.F32.PACK_AB R90, RZ, R94 ;  /* 0x0000005eff5a123e */ /* 0x000fe400000000ff */
[----:B------:R-:W-:Y:S02]  /*2580*/  @P1 F2FP.F16.F32.PACK_AB R92, RZ, R84 ;  /* 0x00000054ff5c123e */ /* 0x000fe400000000ff */
[----:B------:R-:W-:Y:S02]  /*2590*/  @P1 F2FP.F16.F32.PACK_AB R91, RZ, R168 ;  /* 0x000000a8ff5b123e */ /* 0x000fe400000000ff */
[----:B------:R-:W-:-:S02]  /*25a0*/  @P1 F2FP.F16.F32.PACK_AB R166, RZ, R93 ;  /* 0x0000005dffa6123e */ /* 0x000fc400000000ff */
[----:B------:R-:W-:Y:S02]  /*25b0*/  @P1 PRMT R82, R90, 0x7610, R82 ;  /* 0x000076105a521816 */ /* 0x000fe40000000052 */
[----:B------:R-:W-:Y:S02]  /*25c0*/  @P1 F2FP.F16.F32.PACK_AB R95, RZ, R87 ;  /* 0x00000057ff5f123e */ /* 0x000fe400000000ff */
[----:B------:R-:W-:Y:S02]  /*25d0*/  @P1 F2FP.F16.F32.PACK_AB R93, RZ, R141 ;  /* 0x0000008dff5d123e */ /* 0x000fe400000000ff */
[----:B------:R-:W-:Y:S02]  /*25e0*/  @P1 PRMT R80, R92, 0x7610, R80 ;  /* 0x000076105c501816 */ /* 0x000fe40000000050 */
[----:B------:R-:W-:Y:S01]  /*25f0*/  @P1 PRMT R81, R157, 0x7610, R81 ;  /* 0x000076109d511816 */ /* 0x000fe20000000051 */
[----:B0-----:R-:W0:Y:S01]  /*2600*/  LDC.64 R88, c[0x0][0x2f8] ;  /* 0x0000be00ff587b82 */ /* 0x001e220000000a00 */
[----:B------:R-:W-:-:S02]  /*2610*/  @P1 PRMT R83, R91, 0x7610, R83 ;  /* 0x000076105b531816 */ /* 0x000fc40000000053 */
[----:B------:R-:W-:Y:S02]  /*2620*/  @P1 LEA R90, P0, R130, UR16, 0x4 ;  /* 0x00000010825a1c11 */ /* 0x000fe4000f8020ff */
[----:B------:R-:W-:Y:S02]  /*2630*/  F2FP.F16.F32.PACK_AB R84, R87, R84 ;  /* 0x000000545754723e */ /* 0x000fe400000000ff */
[----:B------:R-:W-:Y:S02]  /*2640*/  F2FP.F16.F32.PACK_AB R87, R141, R168 ;  /* 0x000000a88d57723e */ /* 0x000fe400000000ff */
[----:B------:R-:W-:Y:S02]  /*2650*/  @P1 PRMT R80, R80, 0x5410, R95 ;  /* 0x0000541050501816 */ /* 0x000fe4000000005f */
[----:B------:R-:W-:Y:S02]  /*2660*/  @P1 PRMT R81, R81, 0x5410, R165 ;  /* 0x0000541051511816 */ /* 0x000fe400000000a5 */
[----:B------:R-:W-:-:S02]  /*2670*/  @P1 LEA.HI.X R91, R130, UR17, RZ, 0x4, P0 ;  /* 0x00000011825b1c11 */ /* 0x000fc400080f24ff */
[----:B------:R-:W-:Y:S02]  /*2680*/  @P1 PRMT R82, R82, 0x5410, R166 ;  /* 0x0000541052521816 */ /* 0x000fe400000000a6 */
[----:B------:R-:W-:Y:S01]  /*2690*/  @P1 PRMT R83, R83, 0x5410, R93 ;  /* 0x0000541053531816 */ /* 0x000fe2000000005d */
[----:B0-----:R-:W-:-:S05]  /*26a0*/  IMAD.WIDE.U32 R88, R130, 0x10, R88 ;  /* 0x0000001082587825 */ /* 0x001fca00078e0058 */
[----:B------:R1:W-:Y:S04]  /*26b0*/  STG.E.128 desc[UR4][R88.64], R84 ;  /* 0x0000005458007986 */ /* 0x0003e8000c101d04 */
[----:B------:R1:W-:Y:S02]  /*26c0*/  @P1 STG.E.128 desc[UR4][R90.64], R80 ;  /* 0x000000505a001986 */ /* 0x0003e4000c101d04 */
.L_x_295:
[----:B------:R-:W-:Y:S05]  /*26d0*/  BSYNC B0 ;  /* 0x0000000000007941 */ /* 0x000fea0003800000 */
.L_x_294:
[----:B-1----:R-:W-:Y:S01]  /*26e0*/  SEL R88, RZ, 0x1, P5 ;  /* 0x00000001ff587807 */ /* 0x002fe20002800000 */
[----:B------:R-:W-:Y:S06]  /*26f0*/  @!P6 BRA `(.L_x_296) ;  /* 0xffffffdc00e4e947 */ /* 0x000fec000383ffff */
.L_x_286:
[----:B------:R-:W1:Y:S01]  /*2700*/  S2UR UR13, SR_CTAID.X ;  /* 0x00000000000d79c3 */ /* 0x000e620000002500 */
[C---:B-----5:R-:W-:Y:S01]  /*2710*/  LOP3.LUT R75, R0.reuse, 0xff, RZ, 0xc0, !PT ;  /* 0x000000ff004b7812 */ /* 0x060fe200078ec0ff */
[----:B------:R-:W-:Y:S01]  /*2720*/  BSSY B0, `(.L_x_297) ;  /* 0x0000016000007945 */ /* 0x000fe20003800000 */
[----:B-1----:R-:W-:-:S05]  /*2730*/  LEA.HI R3, R0, UR13, RZ, 0x18 ;  /* 0x0000000d00037c11 */ /* 0x002fca000f8fc0ff */
[----:B------:R-:W-:-:S05]  /*2740*/  IMAD R96, R3, R96, RZ ;  /* 0x0000006003607224 */ /* 0x000fca00078e02ff */
[----:B------:R-:W-:Y:S01]  /*2750*/  LEA.HI R75, R96, R75, RZ, 0x1d ;  /* 0x0000004b604b7211 */ /* 0x000fe200078fe8ff */
[----:B------:R-:W-:Y:S06]  /*2760*/  @!P3 BRA `(.L_x_298) ;  /* 0x000000000044b947 */ /* 0x000fec0003800000 */
[----:B------:R-:W1:Y:S08]  /*2770*/  LDC.64 R2, c[0x0][0x2d0] ;  /* 0x0000b400ff027b82 */ /* 0x000e700000000a00 */
[----:B------:R-:W2:Y:S08]  /*2780*/  LDC.64 R68, c[0x0][0x2d8] ;  /* 0x0000b600ff447b82 */ /* 0x000eb00000000a00 */
[----:B------:R-:W3:Y:S08]  /*2790*/  LDC.64 R70, c[0x0][0x2e0] ;  /* 0x0000b800ff467b82 */ /* 0x000ef00000000a00 */
[----:B------:R-:W4:Y:S01]  /*27a0*/  LDC.64 R72, c[0x0][0x2e8] ;  /* 0x0000ba00ff487b82 */ /* 0x000f220000000a00 */
[----:B-1----:R-:W-:-:S05]  /*27b0*/  IMAD.WIDE.U32 R2, R75, 0x20, R2 ;  /* 0x000000204b027825 */ /* 0x002fca00078e0002 */
        /* <DEDUP_REMOVED lines=12> */
.L_x_298:
[----:B------:R-:W-:Y:S05]  /*2880*/  BSYNC B0 ;  /* 0x0000000000007941 */ /* 0x000fea0003800000 */
.L_x_297:
[----:B------:R-:W-:Y:S05]  /*2890*/  @!P4 EXIT ;  /* 0x000000000000c94d */ /* 0x000fea0003800000 */
[----:B-1----:R-:W1:Y:S08]  /*28a0*/  LDC.64 R2, c[0x0][0x2d0] ;  /* 0x0000b400ff027b82 */ /* 0x002e700000000a00 */
[----:B------:R-:W2:Y:S08]  /*28b0*/  LDC.64 R12, c[0x0][0x2d8] ;  /* 0x0000b600ff0c7b82 */ /* 0x000eb00000000a00 */
[----:B------:R-:W3:Y:S08]  /*28c0*/  LDC.64 R14, c[0x0][0x2e0] ;  /* 0x0000b800ff0e7b82 */ /* 0x000ef00000000a00 */
[----:B------:R-:W4:Y:S01]  /*28d0*/  LDC.64 R16, c[0x0][0x2e8] ;  /* 0x0000ba00ff107b82 */ /* 0x000f220000000a00 */
[----:B-1----:R-:W-:-:S05]  /*28e0*/  IMAD.WIDE.U32 R2, R75, 0x20, R2 ;  /* 0x000000204b027825 */ /* 0x002fca00078e0002 */
        /* <DEDUP_REMOVED lines=12> */
.L_x_291:
[----:B-----5:R-:W-:Y:S01]  /*29b0*/  HFMA2.MMA R157, -RZ, RZ, 0, 9.5367431640625e-07 ;  /* 0x00000010ff9d7435 */ /* 0x020fe200000001ff */
[----:B------:R-:W-:Y:S02]  /*29c0*/  MOV R168, 0x1f ;  /* 0x0000001f00a87802 */ /* 0x000fe40000000f00 */
[----:B------:R-:W-:-:S08]  /*29d0*/  MOV R94, 0xffffffff ;  /* 0xffffffff005e7802 */ /* 0x000fd00000000f00 */
[----:B------:R-:W-:Y:S05]  /*29e0*/  WARPSYNC.COLLECTIVE R94, `(.L_x_299) ;  /* 0x000000005e087348 */ /* 0x000fea0003c00000 */
[----:B------:R0:W1:Y:S02]  /*29f0*/  SHFL.DOWN P1, R95, R165, R157, R168 ;  /* 0x0800009da55f7389 */ /* 0x00006400000200a8 */
[----:B01----:R-:W-:Y:S01]  /*2a00*/  ENDCOLLECTIVE ;  /* 0x000000000000791b */ /* 0x003fe20003800000 */
.L_x_299:
[----:B------:R-:W-:-:S05]  /*2a10*/  MOV R86, R95 ;  /* 0x0000005f00567202 */ /* 0x000fca0000000f00 */
[----:B------:R-:W-:Y:S01]  /*2a20*/  FADD.FTZ R86, R86, R165 ;  /* 0x000000a556567221 */ /* 0x000fe20000010000 */
[----:B------:R-:W-:-:S07]  /*2a30*/  MOV R165, R166 ;  /* 0x000000a600a57202 */ /* 0x000fce0000000f00 */
[----:B------:R-:W-:Y:S05]  /*2a40*/  WARPSYNC.COLLECTIVE R94, `(.L_x_300) ;  /* 0x000000005e087348 */ /* 0x000fea0003c00000 */
[----:B------:R0:W1:Y:S02]  /*2a50*/  SHFL.DOWN P1, R95, R165, R157, R168 ;  /* 0x0800009da55f7389 */ /* 0x00006400000200a8 */
[----:B01----:R-:W-:Y:S01]  /*2a60*/  ENDCOLLECTIVE ;  /* 0x000000000000791b */ /* 0x003fe20003800000 */
.L_x_300:
[----:B------:R-:W-:Y:S01]  /*2a70*/  HFMA2.MMA R157, -RZ, RZ, 0, 4.76837158203125e-07 ;  /* 0x00000008ff9d7435 */ /* 0x000fe200000001ff */
[----:B------:R-:W-:Y:S02]  /*2a80*/  MOV R165, R86 ;  /* 0x0000005600a57202 */ /* 0x000fe40000000f00 */
[----:B------:R-:W-:-:S08]  /*2a90*/  MOV R87, R95 ;  /* 0x0000005f00577202 */ /* 0x000fd00000000f00 */
[----:B------:R-:W-:Y:S05]  /*2aa0*/  WARPSYNC.COLLECTIVE R94, `(.L_x_301) ;  /* 0x000000005e087348 */ /* 0x000fea0003c00000 */
[----:B------:R0:W1:Y:S02]  /*2ab0*/  SHFL.DOWN P1, R95, R165, R157, R168 ;  /* 0x0800009da55f7389 */ /* 0x00006400000200a8 */
[----:B01----:R-:W-:Y:S01]  /*2ac0*/  ENDCOLLECTIVE ;  /* 0x000000000000791b */ /* 0x003fe20003800000 */
.L_x_301:
[----:B------:R-:W-:-:S05]  /*2ad0*/  FADD.FTZ R87, R87, R166 ;  /* 0x000000a657577221 */ /* 0x000fca0000010000 */
[----:B------:R-:W-:Y:S02]  /*2ae0*/  MOV R165, R87 ;  /* 0x0000005700a57202 */ /* 0x000fe40000000f00 */
[----:B------:R-:W-:-:S07]  /*2af0*/  MOV R89, R95 ;  /* 0x0000005f00597202 */ /* 0x000fce0000000f00 */
[----:B------:R-:W-:Y:S05]  /*2b00*/  WARPSYNC.COLLECTIVE R94, `(.L_x_302) ;  /* 0x000000005e087348 */ /* 0x000fea0003c00000 */
[----:B------:R0:W1:Y:S02]  /*2b10*/  SHFL.DOWN P1, R95, R165, R157, R168 ;  /* 0x0800009da55f7389 */ /* 0x00006400000200a8 */
[----:B01----:R-:W-:Y:S01]  /*2b20*/  ENDCOLLECTIVE ;  /* 0x000000000000791b */ /* 0x003fe20003800000 */
.L_x_302:
[----:B------:R-:W-:Y:S01]  /*2b30*/  FADD.FTZ R89, R86, R89 ;  /* 0x0000005956597221 */ /* 0x000fe20000010000 */
[----:B------:R-:W-:-:S04]  /*2b40*/  HFMA2.MMA R157, -RZ, RZ, 0, 2.384185791015625e-07 ;  /* 0x00000004ff9d7435 */ /* 0x000fc800000001ff */
[----:B------:R-:W-:Y:S02]  /*2b50*/  MOV R165, R89 ;  /* 0x0000005900a57202 */ /* 0x000fe40000000f00 */
[----:B------:R-:W-:-:S07]  /*2b60*/  MOV R88, R95 ;  /* 0x0000005f00587202 */ /* 0x000fce0000000f00 */
[----:B------:R-:W-:Y:S05]  /*2b70*/  WARPSYNC.COLLECTIVE R94, `(.L_x_303) ;  /* 0x000000005e087348 */ /* 0x000fea0003c00000 */
[----:B------:R0:W1:Y:S02]  /*2b80*/  SHFL.DOWN P1, R95, R165, R157, R168 ;  /* 0x0800009da55f7389 */ /* 0x00006400000200a8 */
[----:B01----:R-:W-:Y:S01]  /*2b90*/  ENDCOLLECTIVE ;  /* 0x000000000000791b */ /* 0x003fe20003800000 */
.L_x_303:
[----:B------:R-:W-:-:S05]  /*2ba0*/  FADD.FTZ R88, R87, R88 ;  /* 0x0000005857587221 */ /* 0x000fca0000010000 */
[----:B------:R-:W-:Y:S02]  /*2bb0*/  MOV R165, R88 ;  /* 0x0000005800a57202 */ /* 0x000fe40000000f00 */
[----:B------:R-:W-:-:S07]  /*2bc0*/  MOV R90, R95 ;  /* 0x0000005f005a7202 */ /* 0x000fce0000000f00 */
[----:B------:R-:W-:Y:S05]  /*2bd0*/  WARPSYNC.COLLECTIVE R94, `(.L_x_304) ;  /* 0x000000005e087348 */ /* 0x000fea0003c00000 */
[----:B------:R0:W1:Y:S02]  /*2be0*/  SHFL.DOWN P1, R95, R165, R157, R168 ;  /* 0x0800009da55f7389 */ /* 0x00006400000200a8 */
[----:B01----:R-:W-:Y:S01]  /*2bf0*/  ENDCOLLECTIVE ;  /* 0x000000000000791b */ /* 0x003fe20003800000 */
.L_x_304:
[----:B------:R-:W-:Y:S01]  /*2c00*/  FADD.FTZ R90, R89, R90 ;  /* 0x0000005a595a7221 */ /* 0x000fe20000010000 */
[----:B------:R-:W-:-:S04]  /*2c10*/  HFMA2.MMA R157, -RZ, RZ, 0, 1.1920928955078125e-07 ;  /* 0x00000002ff9d7435 */ /* 0x000fc800000001ff */
[----:B------:R-:W-:Y:S02]  /*2c20*/  MOV R165, R90 ;  /* 0x0000005a00a57202 */ /* 0x000fe40000000f00 */
[----:B------:R-:W-:-:S07]  /*2c30*/  MOV R91, R95 ;  /* 0x0000005f005b7202 */ /* 0x000fce0000000f00 */
[----:B------:R-:W-:Y:S05]  /*2c40*/  WARPSYNC.COLLECTIVE R94, `(.L_x_305) ;  /* 0x000000005e087348 */ /* 0x000fea0003c00000 */
[----:B------:R0:W1:Y:S02]  /*2c50*/  SHFL.DOWN P1, R95, R165, R157, R168 ;  /* 0x0800009da55f7389 */ /* 0x00006400000200a8 */
[----:B01----:R-:W-:Y:S01]  /*2c60*/  ENDCOLLECTIVE ;  /* 0x000000000000791b */ /* 0x003fe20003800000 */
.L_x_305:
[----:B------:R-:W-:-:S05]  /*2c70*/  FADD.FTZ R91, R88, R91 ;  /* 0x0000005b585b7221 */ /* 0x000fca0000010000 */
[----:B------:R-:W-:Y:S02]  /*2c80*/  MOV R165, R91 ;  /* 0x0000005b00a57202 */ /* 0x000fe40000000f00 */
[----:B------:R-:W-:-:S07]  /*2c90*/  MOV R93, R95 ;  /* 0x0000005f005d7202 */ /* 0x000fce0000000f00 */
[----:B------:R-:W-:Y:S05]  /*2ca0*/  WARPSYNC.COLLECTIVE R94, `(.L_x_306) ;  /* 0x000000005e087348 */ /* 0x000fea0003c00000 */
[----:B------:R0:W1:Y:S02]  /*2cb0*/  SHFL.DOWN P1, R95, R165, R157, R168 ;  /* 0x0800009da55f7389 */ /* 0x00006400000200a8 */
[----:B01----:R-:W-:Y:S01]  /*2cc0*/  ENDCOLLECTIVE ;  /* 0x000000000000791b */ /* 0x003fe20003800000 */
.L_x_306:
[----:B------:R-:W-:Y:S01]  /*2cd0*/  FADD.FTZ R93, R90, R93 ;  /* 0x0000005d5a5d7221 */ /* 0x000fe20000010000 */
[----:B------:R-:W-:-:S04]  /*2ce0*/  HFMA2.MMA R157, -RZ, RZ, 0, 5.9604644775390625e-08 ;  /* 0x00000001ff9d7435 */ /* 0x000fc800000001ff */
[----:B------:R-:W-:Y:S02]  /*2cf0*/  MOV R165, R93 ;  /* 0x0000005d00a57202 */ /* 0x000fe40000000f00 */
[----:B------:R-:W-:-:S07]  /*2d00*/  MOV R92, R95 ;  /* 0x0000005f005c7202 */ /* 0x000fce0000000f00 */
[----:B------:R-:W-:Y:S05]  /*2d10*/  WARPSYNC.COLLECTIVE R94, `(.L_x_307) ;  /* 0x000000005e087348 */ /* 0x000fea0003c00000 */
[----:B------:R0:W1:Y:S02]  /*2d20*/  SHFL.DOWN P1, R95, R165, R157, R168 ;  /* 0x0800009da55f7389 */ /* 0x00006400000200a8 */
[----:B01----:R-:W-:Y:S01]  /*2d30*/  ENDCOLLECTIVE ;  /* 0x000000000000791b */ /* 0x003fe20003800000 */
.L_x_307:
[----:B------:R-:W-:-:S05]  /*2d40*/  FADD.FTZ R92, R91, R92 ;  /* 0x0000005c5b5c7221 */ /* 0x000fca0000010000 */
[----:B------:R-:W-:Y:S02]  /*2d50*/  MOV R165, R92 ;  /* 0x0000005c00a57202 */ /* 0x000fe40000000f00 */
[----:B------:R-:W-:-:S07]  /*2d60*/  MOV R86, R95 ;  /* 0x0000005f00567202 */ /* 0x000fce0000000f00 */
[----:B------:R-:W-:Y:S05]  /*2d70*/  WARPSYNC.COLLECTIVE R94, `(.L_x_308) ;  /* 0x000000005e087348 */ /* 0x000fea0003c00000 */
[----:B------:R0:W1:Y:S02]  /*2d80*/  SHFL.DOWN P1, R95, R165, R157, R168 ;  /* 0x0800009da55f7389 */ /* 0x00006400000200a8 */
[----:B01----:R-:W-:Y:S01]  /*2d90*/  ENDCOLLECTIVE ;  /* 0x000000000000791b */ /* 0x003fe20003800000 */
.L_x_308:
[----:B------:R-:W-:Y:S01]  /*2da0*/  MOV R87, R95 ;  /* 0x0000005f00577202 */ /* 0x000fe20000000f00 */
[----:B------:R-:W-:Y:S06]  /*2db0*/  BRA `(.L_x_309) ;  /* 0xffffffe800b47947 */ /* 0x000fec000383ffff */
.L_x_310:
        /* <DEDUP_REMOVED lines=12> */
.L_x_2936:


//--------------------- .text._ZN10layer_norm31ln_parallel_residual_bwd_kernelINS_13Kernel_traitsI6__halfS2_S2_S2_fjLj4096ELj1ELj1ELj8ELj16ENS_18Kernel_traits_baseILj4096ES2_S2_S2_S2_fjLj256EEEEELb0ELb0ELb1EEEvNS_9BwdParamsE --------------------------
	.section	.text._ZN10layer_norm31ln_parallel_residual_bwd_kernelINS_13Kernel_traitsI6__halfS2_S2_S2_fjLj4096ELj1ELj1ELj8ELj16ENS_18Kernel_traits_baseILj4096ES2_S2_S2_S2_fjLj256EEEEELb0ELb0ELb1EEEvNS_9BwdParamsE,"ax",@progbits
	.align	128
        .global         _ZN10layer_norm31ln_parallel_residual_bwd_kernelINS_13Kernel_traitsI6__halfS2_S2_S2_fjLj4096ELj1ELj1ELj8ELj16ENS_18Kernel_traits_baseILj4096ES2_S2_S2_S2_fjLj256EEEEELb0ELb0ELb1EEEvNS_9BwdParamsE
        .type           _ZN10layer_norm31ln_parallel_residual_bwd_kernelINS_13Kernel_traitsI6__halfS2_S2_S2_fjLj4096ELj1ELj1ELj8ELj16ENS_18Kernel_traits_baseILj4096ES2_S2_S2_S2_fjLj256EEEEELb0ELb0ELb1EEEvNS_9BwdParamsE,@function
        .size           _ZN10layer_norm31ln_parallel_residual_bwd_kernelINS_13Kernel_traitsI6__halfS2_S2_S2_fjLj4096ELj1ELj1ELj8ELj16ENS_18Kernel_traits_baseILj4096ES2_S2_S2_S2_fjLj256EEEEELb0ELb0ELb1EEEvNS_9BwdParamsE,(.L_x_2937 - _ZN10layer_norm31ln_parallel_residual_bwd_kernelINS_13Kernel_traitsI6__halfS2_S2_S2_fjLj4096ELj1ELj1ELj8ELj16ENS_18Kernel_traits_baseILj4096ES2_S2_S2_S2_fjLj256EEEEELb0ELb0ELb1EEEvNS_9BwdParamsE)
        .other          _ZN10layer_norm31ln_parallel_residual_bwd_kernelINS_13Kernel_traitsI6__halfS2_S2_S2_fjLj4096ELj1ELj1ELj8ELj16ENS_18Kernel_traits_baseILj4096ES2_S2_S2_S2_fjLj256EEEEELb0ELb0ELb1EEEvNS_9BwdParamsE,@"STO_CUDA_ENTRY STV_DEFAULT"
_ZN10layer_norm31ln_parallel_residual_bwd_kernelINS_13Kernel_traitsI6__halfS2_S2_S2_fjLj4096ELj1ELj1ELj8ELj16ENS_18Kernel_traits_baseILj4096ES2_S2_S2_S2_fjLj256EEEEELb0ELb0ELb1EEEvNS_9BwdParamsE:
.text._ZN10layer_norm31ln_parallel_residual_bwd_kernelINS_13Kernel_traitsI6__halfS2_S2_S2_fjLj4096ELj1ELj1ELj8ELj16ENS_18Kernel_traits_baseILj4096ES2_S2_S2_S2_fjLj256EEEEELb0ELb0ELb1EEEvNS_9BwdParamsE:
        /* <DEDUP_REMOVED lines=48> */
.L_x_311:
        /* <DEDUP_REMOVED lines=11> */
[----:B------:R-:W-:Y:S01]  /*03b0*/  HFMA2.MMA R145, -RZ, RZ, 0, 0 ;  /* 0x00000000ff917435 */ /* 0x000fe200000001ff */
[----:B------:R-:W-:Y:S02]  /*03c0*/  ISETP.NE.AND.EX P0, PT, RZ, UR5, PT, P0 ;  /* 0x00000005ff007c0c */ /* 0x000fe4000bf05300 */
[----:B------:R-:W-:Y:S02]  /*03d0*/  CS2R R104, SRZ ;  /* 0x0000000000687805 */ /* 0x000fe4000001ff00 */
[----:B------:R-:W-:Y:S02]  /*03e0*/  MOV R108, RZ ;  /* 0x000000ff006c7202 */ /* 0x000fe40000000f00 */
        /* <DEDUP_REMOVED lines=29> */
[----:B------:R-:W-:Y:S01]  /*05c0*/  CS2R R78, SRZ ;  /* 0x00000000004e7805 */ /* 0x000fe2000001ff00 */
[--C-:B--2---:R-:W-:Y:S02]  /*05d0*/  HADD2.F32 R112, -RZ, R116.reuse.H0_H0 ;  /* 0x20000074ff707230 */ /* 0x104fe40000004100 */
[----:B------:R-:W-:Y:S02]  /*05e0*/  HADD2.F32 R113, -RZ, R116.H1_H1 ;  /* 0x30000074ff717230 */ /* 0x000fe40000004100 */
[--C-:B------:R-:W-:Y:S02]  /*05f0*/  HADD2.F32 R114, -RZ, R117.reuse.H0_H0 ;  /* 0x20000075ff727230 */ /* 0x100fe40000004100 */
[----:B------:R-:W-:-:S02]  /*0600*/  HADD2.F32 R115, -RZ, R117.H1_H1 ;  /* 0x30000075ff737230 */ /* 0x000fc40000004100 */
[--C-:B----4-:R-:W-:Y:S02]  /*0610*/  HADD2.F32 R120, -RZ, R124.reuse.H0_H0 ;  /* 0x2000007cff787230 */ /* 0x110fe40000004100 */
[----:B------:R-:W-:Y:S02]  /*0620*/  HADD2.F32 R121, -RZ, R124.H1_H1 ;  /* 0x3000007cff797230 */ /* 0x000fe40000004100 */
[--C-:B------:R-:W-:Y:S02]  /*0630*/  HADD2.F32 R122, -RZ, R125.reuse.H0_H0 ;  /* 0x2000007dff7a7230 */ /* 0x100fe40000004100 */
[----:B------:R-:W-:Y:S02]  /*0640*/  HADD2.F32 R123, -RZ, R125.H1_H1 ;  /* 0x3000007dff7b7230 */ /* 0x000fe40000004100 */
[--C-:B---3--:R-:W-:Y:S02]  /*0650*/  HADD2.F32 R128, -RZ, R132.reuse.H0_H0 ;  /* 0x20000084ff807230 */ /* 0x108fe40000004100 */
[----:B------:R-:W-:-:S02]  /*0660*/  HADD2.F32 R129, -RZ, R132.H1_H1 ;  /* 0x30000084ff817230 */ /* 0x000fc40000004100 */
[--C-:B------:R-:W-:Y:S02]  /*0670*/  HADD2.F32 R130, -RZ, R133.reuse.H0_H0 ;  /* 0x20000085ff827230 */ /* 0x100fe40000004100 */
[----:B------:R-:W-:Y:S02]  /*0680*/  HADD2.F32 R131, -RZ, R133.H1_H1 ;  /* 0x30000085ff837230 */ /* 0x000fe40000004100 */
[--C-:B-----5:R-:W-:Y:S02]  /*0690*/  HADD2.F32 R136, -RZ, R140.reuse.H0_H0 ;  /* 0x2000008cff887230 */ /* 0x120fe40000004100 */
[----:B------:R-:W-:Y:S02]  /*06a0*/  HADD2.F32 R137, -RZ, R140.H1_H1 ;  /* 0x3000008cff897230 */ /* 0x000fe40000004100 */
[--C-:B------:R-:W-:Y:S02]  /*06b0*/  HADD2.F32 R138, -RZ, R141.reuse.H0_H0 ;  /* 0x2000008dff8a7230 */ /* 0x100fe40000004100 */
[----:B------:R-:W-:-:S02]  /*06c0*/  HADD2.F32 R139, -RZ, R141.H1_H1 ;  /* 0x3000008dff8b7230 */ /* 0x000fc40000004100 */
[--C-:B------:R-:W-:Y:S02]  /*06d0*/  HADD2.F32 R116, -RZ, R118.reuse.H0_H0 ;  /* 0x20000076ff747230 */ /* 0x100fe40000004100 */
[----:B------:R-:W-:Y:S02]  /*06e0*/  HADD2.F32 R117, -RZ, R118.H1_H1 ;  /* 0x30000076ff757230 */ /* 0x000fe40000004100 */
[--C-:B------:R-:W-:Y:S02]  /*06f0*/  HADD2.F32 R124, -RZ, R126.reuse.H0_H0 ;  /* 0x2000007eff7c7230 */ /* 0x100fe40000004100 */
[----:B------:R-:W-:Y:S02]  /*0700*/  HADD2.F32 R125, -RZ, R126.H1_H1 ;  /* 0x3000007eff7d7230 */ /* 0x000fe40000004100 */
[--C-:B------:R-:W-:Y:S02]  /*0710*/  HADD2.F32 R132, -RZ, R134.reuse.H0_H0 ;  /* 0x20000086ff847230 */ /* 0x100fe40000004100 */
[----:B------:R-:W-:-:S02]  /*0720*/  HADD2.F32 R133, -RZ, R134.H1_H1 ;  /* 0x30000086ff857230 */ /* 0x000fc40000004100 */
[--C-:B------:R-:W-:Y:S02]  /*0730*/  HADD2.F32 R140, -RZ, R142.reuse.H0_H0 ;  /* 0x2000008eff8c7230 */ /* 0x100fe40000004100 */
[----:B------:R-:W-:Y:S02]  /*0740*/  HADD2.F32 R141, -RZ, R142.H1_H1 ;  /* 0x3000008eff8d7230 */ /* 0x000fe40000004100 */
[----:B------:R-:W-:Y:S02]  /*0750*/  HADD2.F32 R118, -RZ, R119.H0_H0 ;  /* 0x20000077ff767230 */ /* 0x000fe40000004100 */
[----:B------:R-:W-:Y:S02]  /*0760*/  HADD2.F32 R126, -RZ, R127.H0_H0 ;  /* 0x2000007fff7e7230 */ /* 0x000fe40000004100 */
[----:B------:R-:W-:Y:S02]  /*0770*/  HADD2.F32 R134, -RZ, R135.H0_H0 ;  /* 0x20000087ff867230 */ /* 0x000fe40000004100 */
[----:B------:R-:W-:-:S02]  /*0780*/  HADD2.F32 R142, -RZ, R143.H0_H0 ;  /* 0x2000008fff8e7230 */ /* 0x000fc40000004100 */
[----:B------:R-:W-:Y:S02]  /*0790*/  HADD2.F32 R119, -RZ, R119.H1_H1 ;  /* 0x30000077ff777230 */ /* 0x000fe40000004100 */
[----:B------:R-:W-:Y:S02]  /*07a0*/  HADD2.F32 R127, -RZ, R127.H1_H1 ;  /* 0x3000007fff7f7230 */ /* 0x000fe40000004100 */
[----:B------:R-:W-:Y:S02]  /*07b0*/  HADD2.F32 R135, -RZ, R135.H1_H1 ;  /* 0x30000087ff877230 */ /* 0x000fe40000004100 */
[----:B------:R-:W-:-:S07]  /*07c0*/  HADD2.F32 R143, -RZ, R143.H1_H1 ;  /* 0x3000008fff8f7230 */ /* 0x000fce0000004100 */
.L_x_315:
        /* <DEDUP_REMOVED lines=13> */
[C---:B--2---:R-:W-:Y:S01]  /*08a0*/  IMAD.WIDE.U32 R24, R144.reuse, 0x10, R2 ;  /* 0x0000001090187825 */ /* 0x044fe200078e0002 */
[----:B------:R-:W1:Y:S05]  /*08b0*/  @P0 LDC.64 R96, c[0x0][0x2c8] ;  /* 0x0000b200ff600b82 */ /* 0x000e6a0000000a00 */
[----:B------:R-:W2:Y:S01]  /*08c0*/  LDG.E.128 R24, desc[UR6][R24.64] ;  /* 0x0000000618187981 */ /* 0x000ea2000c1e1d00 */
[----:B---3--:R-:W-:-:S06]  /*08d0*/  IMAD.WIDE.U32 R28, R144, 0x10, R36 ;  /* 0x00000010901c7825 */ /* 0x008fcc00078e0024 */
[----:B------:R-:W3:Y:S01]  /*08e0*/  LDG.E.128 R28, desc[UR6][R28.64] ;  /* 0x000000061c1c7981 */ /* 0x000ee2000c1e1d00 */
[----:B0-----:R-:W-:-:S05]  /*08f0*/  IMAD.WIDE R150, R109, 0x4, R150 ;  /* 0x000000046d967825 */ /* 0x001fca00078e0296 */
[----:B------:R-:W3:Y:S01]  /*0900*/  LDG.E R146, desc[UR6][R150.64] ;  /* 0x0000000696927981 */ /* 0x000ee2000c1e1900 */
[----:B------:R-:W-:-:S05]  /*0910*/  IADD3 R147, R144, 0x100, RZ ;  /* 0x0000010090937810 */ /* 0x000fca0007ffe0ff */
[----:B------:R-:W-:-:S04]  /*0920*/  IMAD.WIDE.U32 R32, R147, 0x10, R32 ;  /* 0x0000001093207825 */ /* 0x000fc800078e0020 */
[C---:B------:R-:W-:Y:S02]  /*0930*/  IMAD.WIDE.U32 R38, R147.reuse, 0x10, R2 ;  /* 0x0000001093267825 */ /* 0x040fe400078e0002 */
[----:B------:R-:W3:Y:S01]  /*0940*/  LDG.E.128 R32, desc[UR6][R32.64] ;  /* 0x0000000620207981 */ /* 0x000ee2000c1e1d00 */
[----:B------:R-:W0:Y:S01]  /*0950*/  @P0 LDC.64 R2, c[0x0][0x2c8] ;  /* 0x0000b200ff020b82 */ /* 0x000e220000000a00 */
        /* <DEDUP_REMOVED lines=12> */
[----:B----4-:R-:W-:Y:S01]  /*0a20*/  FSEL R165, R0, RZ, !P2 ;  /* 0x000000ff00a57208 */ /* 0x010fe20005000000 */
[--C-:B------:R-:W-:Y:S02]  /*0a30*/  HADD2.F32 R0, -RZ, R20.reuse.H0_H0 ;  /* 0x20000014ff007230 */ /* 0x100fe40000004100 */
[----:B------:R-:W-:-:S02]  /*0a40*/  HADD2.F32 R20, -RZ, R20.H1_H1 ;  /* 0x30000014ff147230 */ /* 0x000fc40000004100 */
[----:B--2---:R-:W-:-:S03]  /*0a50*/  HADD2.F32 R153, -RZ, R24.H0_H0 ;  /* 0x20000018ff997230 */ /* 0x004fc60000004100 */
[----:B0-----:R-:W-:Y:S01]  /*0a60*/  FADD.FTZ R3, -R165, R20 ;  /* 0x00000014a5037221 */ /* 0x001fe20000010100 */
[----:B------:R-:W-:Y:S02]  /*0a70*/  HADD2.F32 R24, -RZ, R24.H1_H1 ;  /* 0x30000018ff187230 */ /* 0x000fe40000004100 */
[----:B------:R-:W-:Y:S01]  /*0a80*/  FADD.FTZ R149, R0, -R165 ;  /* 0x800000a500957221 */ /* 0x000fe20000010000 */
[--C-:B---3--:R-:W-:Y:S02]  /*0a90*/  HADD2.F32 R151, -RZ, R28.reuse.H0_H0 ;  /* 0x2000001cff977230 */ /* 0x108fe40000004100 */
[----:B------:R-:W-:Y:S02]  /*0aa0*/  HADD2.F32 R150, -RZ, R28.H1_H1 ;  /* 0x3000001cff967230 */ /* 0x000fe40000004100 */
[----:B------:R-:W-:Y:S01]  /*0ab0*/  FMUL.FTZ R2, R121, R24 ;  /* 0x0000001879027220 */ /* 0x000fe20000410000 */
[----:B------:R-:W-:Y:S01]  /*0ac0*/  FMUL.FTZ R28, R146, R3 ;  /* 0x00000003921c7220 */ /* 0x000fe20000410000 */
[----:B------:R-:W-:-:S02]  /*0ad0*/  HADD2.F32 R3, -RZ, R21.H0_H0 ;  /* 0x20000015ff037230 */ /* 0x000fc40000004100 */
[----:B------:R-:W-:Y:S01]  /*0ae0*/  FMUL.FTZ R0, R146, R149 ;  /* 0x0000009592007220 */ /* 0x000fe20000410000 */
[----:B------:R-:W-:Y:S01]  /*0af0*/  FMUL.FTZ R97, R120, R153 ;  /* 0x0000009978617220 */ /* 0x000fe20000410000 */
[----:B------:R-:W-:Y:S01]  /*0b00*/  FFMA.FTZ R149, R113, R150, R2 ;  /* 0x0000009671957223 */ /* 0x000fe20000010002 */
[----:B------:R-:W-:Y:S02]  /*0b10*/  HADD2.F32 R2, -RZ, R25.H0_H0 ;  /* 0x20000019ff027230 */ /* 0x000fe40000004100 */
[----:B------:R-:W-:Y:S01]  /*0b20*/  FADD.FTZ R3, -R165, R3 ;  /* 0x00000003a5037221 */ /* 0x000fe20000010100 */
[----:B------:R-:W-:Y:S01]  /*0b30*/  FADD.FTZ R110, R151, R110 ;  /* 0x0000006e976e7221 */ /* 0x000fe20000010000 */
[-C--:B------:R-:W-:Y:S01]  /*0b40*/  FFMA.FTZ R145, R0, R151.reuse, R145 ;  /* 0x0000009700917223 */ /* 0x080fe20000010091 */
[----:B------:R-:W-:Y:S01]  /*0b50*/  FFMA.FTZ R97, R112, R151, R97 ;  /* 0x0000009770617223 */ /* 0x000fe20000010061 */
[----:B------:R-:W-:Y:S02]  /*0b60*/  HADD2.F32 R151, -RZ, R29.H0_H0 ;  /* 0x2000001dff977230 */ /* 0x000fe40000004100 */
[----:B------:R-:W-:Y:S01]  /*0b70*/  FMUL.FTZ R96, R146, R3 ;  /* 0x0000000392607220 */ /* 0x000fe20000410000 */
[----:B------:R-:W-:-:S02]  /*0b80*/  FMUL.FTZ R3, R122, R2 ;  /* 0x000000027a037220 */ /* 0x000fc40000410000 */
[----:B------:R-:W-:Y:S01]  /*0b90*/  FADD.FTZ R102, R151, R102 ;  /* 0x0000006697667221 */ /* 0x000fe20000010000 */
[-C--:B------:R-:W-:Y:S01]  /*0ba0*/  FFMA.FTZ R103, R96, R151.reuse, R103 ;  /* 0x0000009760677223 */ /* 0x080fe20000010067 */
[----:B------:R-:W-:Y:S01]  /*0bb0*/  FFMA.FTZ R151, R114, R151, R3 ;  /* 0x0000009772977223 */ /* 0x000fe20000010003 */
[----:B------:R-:W-:Y:S02]  /*0bc0*/  HADD2.F32 R3, -RZ, R22.H0_H0 ;  /* 0x20000016ff037230 */ /* 0x000fe40000004100 */
[----:B------:R-:W-:Y:S01]  /*0bd0*/  FADD.FTZ R99, R2, R99 ;  /* 0x0000006302637221 */ /* 0x000fe20000010000 */
[----:B------:R-:W-:Y:S01]  /*0be0*/  FFMA.FTZ R101, R96, R2, R101 ;  /* 0x0000000260657223 */ /* 0x000fe20000010065 */
[----:B------:R-:W-:Y:S02]  /*0bf0*/  HADD2.F32 R2, -RZ, R26.H0_H0 ;  /* 0x2000001aff027230 */ /* 0x000fe40000004100 */
[----:B------:R-:W-:Y:S01]  /*0c00*/  FADD.FTZ R3, -R165, R3 ;  /* 0x00000003a5037221 */ /* 0x000fe20000010100 */
[----:B------:R-:W-:Y:S01]  /*0c10*/  FADD.FTZ R108, R153, R108 ;  /* 0x0000006c996c7221 */ /* 0x000fe20000010000 */
[----:B------:R-:W-:Y:S01]  /*0c20*/  FFMA.FTZ R111, R0, R153, R111 ;  /* 0x00000099006f7223 */ /* 0x000fe2000001006f */
[----:B------:R-:W-:-:S02]  /*0c30*/  HADD2.F32 R152, -RZ, R30.H0_H0 ;  /* 0x2000001eff987230 */ /* 0x000fc40000004100 */
[----:B------:R-:W-:Y:S01]  /*0c40*/  FMUL.FTZ R153, R146, R3 ;  /* 0x0000000392997220 */ /* 0x000fe20000410000 */
[----:B------:R-:W-:Y:S02]  /*0c50*/  HADD2.F32 R22, -RZ, R22.H1_H1 ;  /* 0x30000016ff167230 */ /* 0x000fe40000004100 */
[----:B------:R-:W-:Y:S01]  /*0c60*/  FMUL.FTZ R3, R124, R2 ;  /* 0x000000027c037220 */ /* 0x000fe20000410000 */
[----:B------:R-:W-:Y:S01]  /*0c70*/  FADD.FTZ R93, R152, R93 ;  /* 0x0000005d985d7221 */ /* 0x000fe20000010000 */
[-C--:B------:R-:W-:Y:S02]  /*0c80*/  FFMA.FTZ R92, R153, R152.reuse, R92 ;  /* 0x00000098995c7223 */ /* 0x080fe4000001005c */
[----:B------:R-:W-:Y:S01]  /*0c90*/  FFMA.FTZ R152, R116, R152, R3 ;  /* 0x0000009874987223 */ /* 0x000fe20000010003 */
[----:B------:R-:W-:Y:S01]  /*0ca0*/  FADD.FTZ R3, -R165, R22 ;  /* 0x00000016a5037221 */ /* 0x000fe20000010100 */
[----:B------:R-:W-:Y:S02]  /*0cb0*/  HADD2.F32 R21, -RZ, R21.H1_H1 ;  /* 0x30000015ff157230 */ /* 0x000fe40000004100 */
[----:B------:R-:W-:-:S02]  /*0cc0*/  HADD2.F32 R26, -RZ, R26.H1_H1 ;  /* 0x3000001aff1a7230 */ /* 0x000fc40000004100 */
[----:B------:R-:W-:Y:S02]  /*0cd0*/  HADD2.F32 R155, -RZ, R30.H1_H1 ;  /* 0x3000001eff9b7230 */ /* 0x000fe40000004100 */
[----:B------:R-:W-:Y:S01]  /*0ce0*/  FMUL.FTZ R30, R146, R3 ;  /* 0x00000003921e7220 */ /* 0x000fe20000410000 */
[----:B------:R-:W-:Y:S02]  /*0cf0*/  HADD2.F32 R3, -RZ, R23.H0_H0 ;  /* 0x20000017ff037230 */ /* 0x000fe40000004100 */
[----:B------:R-:W-:Y:S01]  /*0d00*/  FADD.FTZ R21, -R165, R21 ;  /* 0x00000015a5157221 */ /* 0x000fe20000010100 */
[----:B------:R-:W-:Y:S01]  /*0d10*/  FADD.FTZ R89, R2, R89 ;  /* 0x0000005902597221 */ /* 0x000fe20000010000 */
[----:B------:R-:W-:Y:S01]  /*0d20*/  FFMA.FTZ R90, R153, R2, R90 ;  /* 0x00000002995a7223 */ /* 0x000fe2000001005a */
[----:B------:R-:W-:Y:S01]  /*0d30*/  FADD.FTZ R106, R150, R106 ;  /* 0x0000006a966a7221 */ /* 0x000fe20000010000 */
[----:B------:R-:W-:Y:S01]  /*0d40*/  FFMA.FTZ R107, R28, R150, R107 ;  /* 0x000000961c6b7223 */ /* 0x000fe2000001006b */
[----:B------:R-:W-:Y:S01]  /*0d50*/  FMUL.FTZ R2, R125, R26 ;  /* 0x0000001a7d027220 */ /* 0x000fe20000410000 */
[----:B------:R-:W-:-:S02]  /*0d60*/  HADD2.F32 R20, -RZ, R25.H1_H1 ;  /* 0x30000019ff147230 */ /* 0x000fc40000004100 */
[----:B------:R-:W-:Y:S01]  /*0d70*/  FADD.FTZ R3, -R165, R3 ;  /* 0x00000003a5037221 */ /* 0x000fe20000010100 */
[----:B------:R-:W-:Y:S02]  /*0d80*/  HADD2.F32 R150, -RZ, R29.H1_H1 ;  /* 0x3000001dff967230 */ /* 0x000fe40000004100 */
[----:B------:R-:W-:Y:S01]  /*0d90*/  FMUL.FTZ R29, R146, R21 ;  /* 0x00000015921d7220 */ /* 0x000fe20000410000 */
[----:B------:R-:W-:Y:S01]  /*0da0*/  FADD.FTZ R88, R155, R88 ;  /* 0x000000589b587221 */ /* 0x000fe20000010000 */
[-C--:B------:R-:W-:Y:S01]  /*0db0*/  FFMA.FTZ R91, R30, R155.reuse, R91 ;  /* 0x0000009b1e5b7223 */ /* 0x080fe2000001005b */
[----:B------:R-:W-:Y:S02]  /*0dc0*/  HADD2.F32 R23, -RZ, R23.H1_H1 ;  /* 0x30000017ff177230 */ /* 0x000fe40000004100 */
[----:B------:R-:W-:Y:S01]  /*0dd0*/  FFMA.FTZ R155, R117, R155, R2 ;  /* 0x0000009b759b7223 */ /* 0x000fe20000010002 */
[----:B------:R-:W-:Y:S01]  /*0de0*/  FADD.FTZ R104, R24, R104 ;  /* 0x0000006818687221 */ /* 0x000fe20000010000 */
[----:B------:R-:W-:Y:S01]  /*0df0*/  FFMA.FTZ R105, R28, R24, R105 ;  /* 0x000000181c697223 */ /* 0x000fe20000010069 */
[----:B------:R-:W-:-:S02]  /*0e00*/  HADD2.F32 R2, -RZ, R27.H0_H0 ;  /* 0x2000001bff027230 */ /* 0x000fc40000004100 */
[-C--:B------:R-:W-:Y:S01]  /*0e10*/  FMUL.FTZ R24, R123, R20.reuse ;  /* 0x000000147b187220 */ /* 0x080fe20000410000 */
[----:B------:R-:W-:Y:S01]  /*0e20*/  FADD.FTZ R95, R20, R95 ;  /* 0x0000005f145f7221 */ /* 0x000fe20000010000 */
[----:B------:R-:W-:Y:S01]  /*0e30*/  FFMA.FTZ R94, R29, R20, R94 ;  /* 0x000000141d5e7223 */ /* 0x000fe2000001005e */
[----:B------:R-:W-:Y:S01]  /*0e40*/  FMUL.FTZ R157, R146, R3 ;  /* 0x00000003929d7220 */ /* 0x000fe20000410000 */
[----:B------:R-:W-:Y:S02]  /*0e50*/  HADD2.F32 R20, -RZ, R27.H1_H1 ;  /* 0x3000001bff147230 */ /* 0x000fe40000004100 */
[----:B------:R-:W-:Y:S01]  /*0e60*/  FADD.FTZ R23, -R165, R23 ;  /* 0x00000017a5177221 */ /* 0x000fe20000010100 */
[-C--:B------:R-:W-:Y:S01]  /*0e70*/  FMUL.FTZ R3, R126, R2.reuse ;  /* 0x000000027e037220 */ /* 0x080fe20000410000 */
[----:B------:R-:W-:Y:S01]  /*0e80*/  FADD.FTZ R81, R2, R81 ;  /* 0x0000005102517221 */ /* 0x000fe20000010000 */
[----:B------:R-:W-:Y:S01]  /*0e90*/  FFMA.FTZ R82, R157, R2, R82 ;  /* 0x000000029d527223 */ /* 0x000fe20000010052 */
[----:B------:R-:W-:-:S02]  /*0ea0*/  HADD2.F32 R2, -RZ, R31.H1_H1 ;  /* 0x3000001fff027230 */ /* 0x000fc40000004100 */
[----:B------:R-:W-:Y:S01]  /*0eb0*/  FMUL.FTZ R156, R146, R23 ;  /* 0x00000017929c7220 */ /* 0x000fe20000410000 */
[----:B------:R-:W-:Y:S01]  /*0ec0*/  FMUL.FTZ R22, R127, R20 ;  /* 0x000000147f167220 */ /* 0x000fe20000410000 */
[----:B------:R-:W-:Y:S02]  /*0ed0*/  HADD2.F32 R154, -RZ, R31.H0_H0 ;  /* 0x2000001fff9a7230 */ /* 0x000fe40000004100 */
[----:B------:R-:W-:Y:S01]  /*0ee0*/  FADD.FTZ R77, R2, R77 ;  /* 0x0000004d024d7221 */ /* 0x000fe20000010000 */
[-C--:B------:R-:W-:Y:S01]  /*0ef0*/  FFMA.FTZ R83, R156, R2.reuse, R83 ;  /* 0x000000029c537223 */ /* 0x080fe20000010053 */
[----:B------:R-:W-:Y:S01]  /*0f00*/  FFMA.FTZ R31, R119, R2, R22 ;  /* 0x00000002771f7223 */ /* 0x000fe20000010016 */
[--C-:B------:R-:W-:Y:S02]  /*0f10*/  HADD2.F32 R2, -RZ, R32.reuse.H0_H0 ;  /* 0x20000020ff027230 */ /* 0x100fe40000004100 */
[----:B------:R-:W-:Y:S01]  /*0f20*/  FADD.FTZ R85, R154, R85 ;  /* 0x000000559a557221 */ /* 0x000fe20000010000 */
[----:B------:R-:W-:Y:S01]  /*0f30*/  FFMA.FTZ R86, R157, R154, R86 ;  /* 0x0000009a9d567223 */ /* 0x000fe20000010056 */
[----:B------:R-:W-:Y:S01]  /*0f40*/  FADD.FTZ R46, R20, R46 ;  /* 0x0000002e142e7221 */ /* 0x000fe20000010000 */
[----:B------:R-:W-:Y:S01]  /*0f50*/  FFMA.FTZ R73, R156, R20, R73 ;  /* 0x000000149c497223 */ /* 0x000fe20000010049 */
[----:B------:R-:W-:-:S02]  /*0f60*/  HADD2.F32 R32, -RZ, R32.H1_H1 ;  /* 0x30000020ff207230 */ /* 0x000fc40000004100 */
[----:B------:R-:W-:Y:S01]  /*0f70*/  FFMA.FTZ R154, R118, R154, R3 ;  /* 0x0000009a769a7223 */ /* 0x000fe20000010003 */
[--C-:B------:R-:W-:Y:S02]  /*0f80*/  HADD2.F32 R20, -RZ, R33.reuse.H0_H0 ;  /* 0x20000021ff147230 */ /* 0x100fe40000004100 */
[----:B------:R-:W-:Y:S01]  /*0f90*/  FADD.FTZ R3, -R165, R2 ;  /* 0x00000002a5037221 */ /* 0x000fe20000010100 */
[----:B------:R-:W-:Y:S02]  /*0fa0*/  HADD2.F32 R33, -RZ, R33.H1_H1 ;  /* 0x30000021ff217230 */ /* 0x000fe40000004100 */
[--C-:B------:R-:W-:Y:S02]  /*0fb0*/  HADD2.F32 R21, -RZ, R34.reuse.H0_H0 ;  /* 0x20000022ff157230 */ /* 0x100fe40000004100 */
[----:B------:R-:W-:Y:S02]  /*0fc0*/  HADD2.F32 R34, -RZ, R34.H1_H1 ;  /* 0x30000022ff227230 */ /* 0x000fe40000004100 */
[----:B------:R-:W-:-:S02]  /*0fd0*/  HADD2.F32 R22, -RZ, R35.H0_H0 ;  /* 0x20000023ff167230 */ /* 0x000fc40000004100 */
[----:B------:R-:W-:Y:S02]  /*0fe0*/  HADD2.F32 R23, -RZ, R35.H1_H1 ;  /* 0x30000023ff177230 */ /* 0x000fe40000004100 */
[C---:B------:R-:W-:Y:S01]  /*0ff0*/  FADD.FTZ R35, -R165.reuse, R32 ;  /* 0x00000020a5237221 */ /* 0x040fe20000010100 */
[--C-:B------:R-:W-:Y:S02]  /*1000*/  HADD2.F32 R2, -RZ, R36.reuse.H0_H0 ;  /* 0x20000024ff027230 */ /* 0x100fe40000004100 */
[----:B------:R-:W-:Y:S01]  /*1010*/  FMUL.FTZ R32, R146, R3 ;  /* 0x0000000392207220 */ /* 0x000fe20000410000 */
[----:B------:R-:W-:Y:S02]  /*1020*/  HADD2.F32 R36, -RZ, R36.H1_H1 ;  /* 0x30000024ff247230 */ /* 0x000fe40000004100 */
[C---:B------:R-:W-:Y:S01]  /*1030*/  FADD.FTZ R25, -R165.reuse, R33 ;  /* 0x00000021a5197221 */ /* 0x040fe20000010100 */
[----:B------:R-:W-:Y:S01]  /*1040*/  FADD.FTZ R161, -R165, R34 ;  /* 0x00000022a5a17221 */ /* 0x000fe20000010100 */
[----:B------:R-:W-:-:S02]  /*1050*/  HADD2.F32 R33, -RZ, R40.H0_H0 ;  /* 0x20000028ff217230 */ /* 0x000fc40000004100 */
[----:B------:R-:W-:Y:S01]  /*1060*/  FADD.FTZ R27, -R165, R21 ;  /* 0x00000015a51b7221 */ /* 0x000fe20000010100 */
[----:B------:R-:W-:Y:S02]  /*1070*/  HADD2.F32 R34, -RZ, R40.H1_H1 ;  /* 0x30000028ff227230 */ /* 0x000fe40000004100 */
[-C--:B------:R-:W-:Y:S01]  /*1080*/  FMUL.FTZ R3, R136, R2.reuse ;  /* 0x0000000288037220 */ /* 0x080fe20000410000 */
[----:B------:R-:W-:Y:S01]  /*1090*/  FADD.FTZ R68, R2, R68 ;  /* 0x0000004402447221 */ /* 0x000fe20000010000 */
[----:B------:R-:W-:Y:S01]  /*10a0*/  FFMA.FTZ R71, R32, R2, R71 ;  /* 0x0000000220477223 */ /* 0x000fe20000010047 */
[----:B------:R-:W-:Y:S01]  /*10b0*/  FMUL.FTZ R35, R146, R35 ;  /* 0x0000002392237220 */ /* 0x000fe20000410000 */
[----:B------:R-:W-:Y:S01]  /*10c0*/  FMUL.FTZ R2, R137, R36 ;  /* 0x0000002489027220 */ /* 0x000fe20000410000 */
[----:B------:R-:W-:Y:S02]  /*10d0*/  HADD2.F32 R21, -RZ, R37.H0_H0 ;  /* 0x20000025ff157230 */ /* 0x000fe40000004100 */
[----:B------:R-:W-:Y:S01]  /*10e0*/  FADD.FTZ R159, -R165, R20 ;  /* 0x00000014a59f7221 */ /* 0x000fe20000010100 */
[----:B------:R-:W-:Y:S01]  /*10f0*/  FADD.FTZ R75, R33, R75 ;  /* 0x0000004b214b7221 */ /* 0x000fe20000010000 */
[-C--:B------:R-:W-:Y:S01]  /*1100*/  FFMA.FTZ R79, R32, R33.reuse, R79 ;  /* 0x00000021204f7223 */ /* 0x080fe2000001004f */
[----:B------:R-:W-:Y:S01]  /*1110*/  FADD.FTZ R163, -R165, R22 ;  /* 0x00000016a5a37221 */ /* 0x000fe20000010100 */
[----:B------:R-:W-:Y:S01]  /*1120*/  FFMA.FTZ R33, R128, R33, R3 ;  /* 0x0000002180217223 */ /* 0x000fe20000010003 */
[----:B------:R-:W-:Y:S01]  /*1130*/  FADD.FTZ R76, R34, R76 ;  /* 0x0000004c224c7221 */ /* 0x000fe20000010000 */
[-C--:B------:R-:W-:Y:S01]  /*1140*/  FFMA.FTZ R80, R35, R34.reuse, R80 ;  /* 0x0000002223507223 */ /* 0x080fe20000010050 */
[----:B------:R-:W-:Y:S01]  /*1150*/  FADD.FTZ R165, -R165, R23 ;  /* 0x00000017a5a57221 */ /* 0x000fe20000010100 */
[----:B------:R-:W-:Y:S01]  /*1160*/  FFMA.FTZ R34, R129, R34, R2 ;  /* 0x0000002281227223 */ /* 0x000fe20000010002 */
[----:B------:R-:W-:-:S02]  /*1170*/  HADD2.F32 R3, -RZ, R41.H0_H0 ;  /* 0x20000029ff037230 */ /* 0x000fc40000004100 */
[----:B------:R-:W-:Y:S01]  /*1180*/  FMUL.FTZ R159, R146, R159 ;  /* 0x0000009f929f7220 */ /* 0x000fe20000410000 */
[----:B------:R-:W-:Y:S01]  /*1190*/  FMUL.FTZ R23, R138, R21 ;  /* 0x000000158a177220 */ /* 0x000fe20000410000 */
[----:B------:R-:W-:Y:S02]  /*11a0*/  HADD2.F32 R2, -RZ, R37.H1_H1 ;  /* 0x30000025ff027230 */ /* 0x000fe40000004100 */
[----:B------:R-:W-:Y:S01]  /*11b0*/  FMUL.FTZ R37, R146, R25 ;  /* 0x0000001992257220 */ /* 0x000fe20000410000 */
[----:B------:R-:W-:Y:S01]  /*11c0*/  FADD.FTZ R67, R36, R67 ;  /* 0x0000004324437221 */ /* 0x000fe20000010000 */
[----:B------:R-:W-:Y:S01]  /*11d0*/  FFMA.FTZ R72, R35, R36, R72 ;  /* 0x0000002423487223 */ /* 0x000fe20000010048 */
[----:B------:R-:W-:Y:S01]  /*11e0*/  FADD.FTZ R74, R3, R74 ;  /* 0x0000004a034a7221 */ /* 0x000fe20000010000 */
[-C--:B------:R-:W-:Y:S01]  /*11f0*/  FFMA.FTZ R78, R159, R3.reuse, R78 ;  /* 0x000000039f4e7223 */ /* 0x080fe2000001004e */
[----:B------:R-:W-:Y:S01]  /*1200*/  FFMA.FTZ R36, R130, R3, R23 ;  /* 0x0000000382247223 */ /* 0x000fe20000010017 */
[----:B------:R-:W-:-:S02]  /*1210*/  HADD2.F32 R40, -RZ, R41.H1_H1 ;  /* 0x30000029ff287230 */ /* 0x000fc40000004100 */
[-C--:B------:R-:W-:Y:S01]  /*1220*/  FMUL.FTZ R20, R139, R2.reuse ;  /* 0x000000028b147220 */ /* 0x080fe20000410000 */
[----:B------:R-:W-:Y:S01]  /*1230*/  FADD.FTZ R47, R2, R47 ;  /* 0x0000002f022f7221 */ /* 0x000fe20000010000 */
[----:B------:R-:W-:Y:S01]  /*1240*/  FFMA.FTZ R56, R37, R2, R56 ;  /* 0x0000000225387223 */ /* 0x000fe20000010038 */
[--C-:B------:R-:W-:Y:S02]  /*1250*/  HADD2.F32 R3, -RZ, R38.reuse.H0_H0 ;  /* 0x20000026ff037230 */ /* 0x100fe40000004100 */
[C---:B------:R-:W-:Y:S01]  /*1260*/  FMUL.FTZ R41, R146.reuse, R27 ;  /* 0x0000001b92297220 */ /* 0x040fe20000410000 */
[----:B------:R-:W-:Y:S02]  /*1270*/  HADD2.F32 R2, -RZ, R38.H1_H1 ;  /* 0x30000026ff027230 */ /* 0x000fe40000004100 */
[----:B------:R-:W-:Y:S01]  /*1280*/  FMUL.FTZ R38, R146, R161 ;  /* 0x000000a192267220 */ /* 0x000fe20000410000 */
[----:B------:R-:W-:Y:S01]  /*1290*/  FADD.FTZ R69, R21, R69 ;  /* 0x0000004515457221 */ /* 0x000fe20000010000 */
[----:B------:R-:W-:Y:S01]  /*12a0*/  FFMA.FTZ R70, R159, R21, R70 ;  /* 0x000000159f467223 */ /* 0x000fe20000010046 */
[----:B------:R-:W-:Y:S01]  /*12b0*/  FADD.FTZ R61, R40, R61 ;  /* 0x0000003d283d7221 */ /* 0x000fe20000010000 */
[----:B------:R-:W-:Y:S01]  /*12c0*/  FFMA.FTZ R66, R37, R40, R66 ;  /* 0x0000002825427223 */ /* 0x000fe20000010042 */
[----:B------:R-:W-:-:S02]  /*12d0*/  HADD2.F32 R158, -RZ, R42.H0_H0 ;  /* 0x2000002aff9e7230 */ /* 0x000fc40000004100 */
[----:B------:R-:W-:Y:S01]  /*12e0*/  FFMA.FTZ R40, R131, R40, R20 ;  /* 0x0000002883287223 */ /* 0x000fe20000010014 */
[-C--:B------:R-:W-:Y:S01]  /*12f0*/  FMUL.FTZ R21, R140, R3.reuse ;  /* 0x000000038c157220 */ /* 0x080fe20000410000 */
[----:B------:R-:W-:Y:S01]  /*1300*/  FADD.FTZ R49, R3, R49 ;  /* 0x0000003103317221 */ /* 0x000fe20000010000 */
[----:B------:R-:W-:Y:S01]  /*1310*/  FFMA.FTZ R54, R41, R3, R54 ;  /* 0x0000000329367223 */ /* 0x000fe20000010036 */
[----:B------:R-:W-:Y:S02]  /*1320*/  HADD2.F32 R42, -RZ, R42.H1_H1 ;  /* 0x3000002aff2a7230 */ /* 0x000fe40000004100 */
[-C--:B------:R-:W-:Y:S01]  /*1330*/  FMUL.FTZ R20, R141, R2.reuse ;  /* 0x000000028d147220 */ /* 0x080fe20000410000 */
[----:B------:R-:W-:Y:S01]  /*1340*/  FADD.FTZ R48, R2, R48 ;  /* 0x0000003002307221 */ /* 0x000fe20000010000 */
[----:B------:R-:W-:Y:S01]  /*1350*/  FFMA.FTZ R55, R38, R2, R55 ;  /* 0x0000000226377223 */ /* 0x000fe20000010037 */
[--C-:B------:R-:W-:Y:S02]  /*1360*/  HADD2.F32 R3, -RZ, R39.reuse.H0_H0 ;  /* 0x20000027ff037230 */ /* 0x100fe40000004100 */
[----:B------:R-:W-:Y:S01]  /*1370*/  FMUL.FTZ R163, R146, R163 ;  /* 0x000000a392a37220 */ /* 0x000fe20000410000 */
[----:B------:R-:W-:-:S02]  /*1380*/  HADD2.F32 R2, -RZ, R39.H1_H1 ;  /* 0x30000027ff027230 */ /* 0x000fc40000004100 */
[----:B------:R-:W-:Y:S01]  /*1390*/  FMUL.FTZ R160, R146, R165 ;  /* 0x000000a592a07220 */ /* 0x000fe20000410000 */
[----:B------:R-:W-:Y:S01]  /*13a0*/  FADD.FTZ R59, R158, R59 ;  /* 0x0000003b9e3b7221 */ /* 0x000fe20000010000 */
[-C--:B------:R-:W-:Y:S01]  /*13b0*/  FFMA.FTZ R64, R41, R158.reuse, R64 ;  /* 0x0000009e29407223 */ /* 0x080fe20000010040 */
[----:B------:R-:W-:Y:S01]  /*13c0*/  FFMA.FTZ R158, R132, R158, R21 ;  /* 0x0000009e849e7223 */ /* 0x000fe20000010015 */
[--C-:B------:R-:W-:Y:S02]  /*13d0*/  HADD2.F32 R39, -RZ, R43.reuse.H1_H1 ;  /* 0x3000002bff277230 */ /* 0x100fe40000004100 */
[----:B------:R-:W-:Y:S01]  /*13e0*/  FFMA.FTZ R161, R133, R42, R20 ;  /* 0x0000002a85a17223 */ /* 0x000fe20000010014 */
[-C--:B------:R-:W-:Y:S01]  /*13f0*/  FMUL.FTZ R21, R142, R3.reuse ;  /* 0x000000038e157220 */ /* 0x080fe20000410000 */
[----:B------:R-:W-:Y:S01]  /*1400*/  FADD.FTZ R51, R3, R51 ;  /* 0x0000003303337221 */ /* 0x000fe20000010000 */
[----:B------:R-:W-:Y:S01]  /*1410*/  FFMA.FTZ R52, R163, R3, R52 ;  /* 0x00000003a3347223 */ /* 0x000fe20000010034 */
[-C--:B------:R-:W-:Y:S01]  /*1420*/  FMUL.FTZ R20, R143, R2.reuse ;  /* 0x000000028f147220 */ /* 0x080fe20000410000 */
[----:B------:R-:W-:Y:S01]  /*1430*/  FADD.FTZ R50, R2, R50 ;  /* 0x0000003202327221 */ /* 0x000fe20000010000 */
[----:B------:R-:W-:Y:S01]  /*1440*/  FFMA.FTZ R53, R160, R2, R53 ;  /* 0x00000002a0357223 */ /* 0x000fe20000010035 */
[----:B------:R-:W-:Y:S01]  /*1450*/  FFMA.FTZ R3, R0, R97, RZ ;  /* 0x0000006100037223 */ /* 0x000fe200000100ff */
[----:B------:R-:W-:Y:S01]  /*1460*/  FADD.FTZ R2, RZ, R97 ;  /* 0x00000061ff027221 */ /* 0x000fe20000010000 */
[----:B------:R-:W-:Y:S01]  /*1470*/  FADD.FTZ R58, R39, R58 ;  /* 0x0000003a273a7221 */ /* 0x000fe20000010000 */
[-C--:B------:R-:W-:Y:S01]  /*1480*/  FFMA.FTZ R63, R160, R39.reuse, R63 ;  /* 0x00000027a03f7223 */ /* 0x080fe2000001003f */
[----:B------:R-:W-:Y:S01]  /*1490*/  FFMA.FTZ R39, R135, R39, R20 ;  /* 0x0000002787277223 */ /* 0x000fe20000010014 */
[----:B------:R-:W-:Y:S01]  /*14a0*/  FFMA.FTZ R3, R28, R149, R3 ;  /* 0x000000951c037223 */ /* 0x000fe20000010003 */
[----:B------:R-:W-:Y:S01]  /*14b0*/  FADD.FTZ R60, R42, R60 ;  /* 0x0000003c2a3c7221 */ /* 0x000fe20000010000 */
[----:B------:R-:W-:Y:S01]  /*14c0*/  FFMA.FTZ R65, R38, R42, R65 ;  /* 0x0000002a26417223 */ /* 0x000fe20000010041 */
[----:B------:R-:W-:Y:S01]  /*14d0*/  FADD.FTZ R20, R149, R2 ;  /* 0x0000000295147221 */ /* 0x000fe20000010000 */
[----:B------:R-:W-:-:S02]  /*14e0*/  HADD2.F32 R42, -RZ, R43.H0_H0 ;  /* 0x2000002bff2a7230 */ /* 0x000fc40000004100 */
[----:B------:R-:W-:Y:S01]  /*14f0*/  FADD.FTZ R98, R150, R98 ;  /* 0x0000006296627221 */ /* 0x000fe20000010000 */
[-C--:B------:R-:W-:Y:S01]  /*1500*/  FFMA.FTZ R100, R29, R150.reuse, R100 ;  /* 0x000000961d647223 */ /* 0x080fe20000010064 */
[----:B------:R-:W-:Y:S01]  /*1510*/  FFMA.FTZ R150, R115, R150, R24 ;  /* 0x0000009673967223 */ /* 0x000fe20000010018 */
[----:B------:R-:W-:Y:S01]  /*1520*/  FFMA.FTZ R2, R96, R151, R3 ;  /* 0x0000009760027223 */ /* 0x000fe20000010003 */
[----:B------:R-:W-:Y:S01]  /*1530*/  FADD.FTZ R3, R151, R20 ;  /* 0x0000001497037221 */ /* 0x000fe20000010000 */
        /* <DEDUP_REMOVED lines=50> */
.L_x_326:
[----:B01----:R-:W-:Y:S01]  /*1860*/  FADD.FTZ R2, R2, R3 ;  /* 0x0000000302027221 */ /* 0x003fe20000010000 */
[----:B------:R-:W-:Y:S01]  /*1870*/  LOP3.LUT P4, RZ, R148, 0xff, RZ, 0xc0, !PT ;  /* 0x000000ff94ff7812 */ /* 0x000fe2000788c0ff */
[----:B--2---:R-:W-:Y:S01]  /*1880*/  FADD.FTZ R3, R21, R20 ;  /* 0x0000001415037221 */ /* 0x004fe20000010000 */
[----:B------:R-:W-:Y:S11]  /*1890*/  @P1 BRA `(.L_x_314) ;  /* 0x0000000000241947 */ /* 0x000ff60003800000 */
        /* <DEDUP_REMOVED lines=9> */
.L_x_314:
        /* <DEDUP_REMOVED lines=23> */
[--C-:B-1---5:R-:W-:Y:S02]  /*1aa0*/  @P0 HADD2.F32 R2, -RZ, R6.reuse.H0_H0 ;  /* 0x20000006ff020230 */ /* 0x122fe40000004100 */
[----:B0-----:R-:W-:Y:S01]  /*1ab0*/  FADD.FTZ R3, R3, R20 ;  /* 0x0000001403037221 */ /* 0x001fe20000010000 */
[----:B------:R-:W-:Y:S01]  /*1ac0*/  FADD.FTZ R148, R148, R21 ;  /* 0x0000001594947221 */ /* 0x000fe20000010000 */
[----:B------:R-:W-:-:S02]  /*1ad0*/  @P0 HADD2.F32 R21, -RZ, R6.H1_H1 ;  /* 0x30000006ff150230 */ /* 0x000fc40000004100 */
[----:B------:R-:W-:Y:S01]  /*1ae0*/  FADD.FTZ R3, R22, R3 ;  /* 0x0000000316037221 */ /* 0x000fe20000010000 */
[----:B------:R-:W-:Y:S01]  /*1af0*/  FADD.FTZ R148, R23, R148 ;  /* 0x0000009417947221 */ /* 0x000fe20000010000 */
[----:B------:R-:W-:Y:S02]  /*1b00*/  @P0 HADD2.F32 R22, -RZ, R11.H0_H0 ;  /* 0x2000000bff160230 */ /* 0x000fe40000004100 */
[----:B--2---:R-:W-:Y:S01]  /*1b10*/  FADD.FTZ R3, R3, R24 ;  /* 0x0000001803037221 */ /* 0x004fe20000010000 */
[----:B------:R-:W-:Y:S01]  /*1b20*/  FADD.FTZ R148, R148, R25 ;  /* 0x0000001994947221 */ /* 0x000fe20000010000 */
[----:B------:R-:W-:Y:S02]  /*1b30*/  @P0 HADD2.F32 R25, -RZ, R10.H1_H1 ;  /* 0x3000000aff190230 */ /* 0x000fe40000004100 */
[----:B------:R-:W-:Y:S01]  /*1b40*/  FADD.FTZ R3, R26, R3 ;  /* 0x000000031a037221 */ /* 0x000fe20000010000 */
[----:B------:R-:W-:Y:S01]  /*1b50*/  FADD.FTZ R27, R27, R148 ;  /* 0x000000941b1b7221 */ /* 0x000fe20000010000 */
[----:B------:R-:W-:-:S02]  /*1b60*/  @P0 HADD2.F32 R23, -RZ, R9.H1_H1 ;  /* 0x30000009ff170230 */ /* 0x000fc40000004100 */
[----:B------:R-:W-:Y:S01]  /*1b70*/  FMUL.FTZ R3, R3, UR12 ;  /* 0x0000000c03037c20 */ /* 0x000fe20008410000 */
[----:B------:R-:W-:-:S04]  /*1b80*/  FMUL.FTZ R27, R27, UR12 ;  /* 0x0000000c1b1b7c20 */ /* 0x000fc80008410000 */
[----:B------:R-:W-:Y:S01]  /*1b90*/  FSEL R20, R3, RZ, !P2 ;  /* 0x000000ff03147208 */ /* 0x000fe20005000000 */
[----:B------:R-:W-:Y:S01]  /*1ba0*/  @P0 HADD2.F32 R3, -RZ, R7.H1_H1 ;  /* 0x30000007ff030230 */ /* 0x000fe20000004100 */
[----:B------:R-:W-:-:S03]  /*1bb0*/  ISETP.NE.U32.AND P2, PT, RZ, UR16, PT ;  /* 0x00000010ff007c0c */ /* 0x000fc6000bf45070 */
[-CC-:B------:R-:W-:Y:S01]  /*1bc0*/  FFMA.FTZ R156, R156, R27.reuse, R20.reuse ;  /* 0x0000001b9c9c7223 */ /* 0x180fe20000010014 */
[-CC-:B------:R-:W-:Y:S01]  /*1bd0*/  FFMA.FTZ R30, R30, R27.reuse, R20.reuse ;  /* 0x0000001b1e1e7223 */ /* 0x180fe20000010014 */
[-CC-:B------:R-:W-:Y:S01]  /*1be0*/  FFMA.FTZ R29, R29, R27.reuse, R20.reuse ;  /* 0x0000001b1d1d7223 */ /* 0x180fe20000010014 */
[-C--:B------:R-:W-:Y:S01]  /*1bf0*/  FFMA.FTZ R153, R153, R27.reuse, R20 ;  /* 0x0000001b99997223 */ /* 0x080fe20000010014 */
[----:B------:R-:W-:Y:S01]  /*1c00*/  FADD.FTZ R31, R31, -R156 ;  /* 0x8000009c1f1f7221 */ /* 0x000fe20000010000 */
[----:B------:R-:W-:Y:S01]  /*1c10*/  FADD.FTZ R155, R155, -R30 ;  /* 0x8000001e9b9b7221 */ /* 0x000fe20000010000 */
[--C-:B------:R-:W-:Y:S01]  /*1c20*/  FFMA.FTZ R157, R157, R27, R20.reuse ;  /* 0x0000001b9d9d7223 */ /* 0x100fe20000010014 */
[----:B------:R-:W-:Y:S01]  /*1c30*/  FADD.FTZ R29, R150, -R29 ;  /* 0x8000001d961d7221 */ /* 0x000fe20000010000 */
[----:B------:R-:W-:Y:S01]  /*1c40*/  FMUL.FTZ R30, R146, R31 ;  /* 0x0000001f921e7220 */ /* 0x000fe20000410000 */
[----:B------:R-:W-:Y:S01]  /*1c50*/  FADD.FTZ R153, R152, -R153 ;  /* 0x8000009998997221 */ /* 0x000fe20000010000 */
[-CC-:B------:R-:W-:Y:S01]  /*1c60*/  FFMA.FTZ R0, R0, R27.reuse, R20.reuse ;  /* 0x0000001b00007223 */ /* 0x180fe20000010014 */
[----:B------:R-:W-:Y:S01]  /*1c70*/  FFMA.FTZ R41, R41, R27, R20 ;  /* 0x0000001b29297223 */ /* 0x000fe20000010014 */
[----:B------:R-:W-:Y:S01]  /*1c80*/  @P0 FADD.FTZ R30, R30, R3 ;  /* 0x000000031e1e0221 */ /* 0x000fe20000010000 */
[----:B------:R-:W-:-:S02]  /*1c90*/  @P0 HADD2.F32 R3, -RZ, R5.H1_H1 ;  /* 0x30000005ff030230 */ /* 0x000fc40000004100 */
[----:B------:R-:W-:Y:S01]  /*1ca0*/  FADD.FTZ R157, R154, -R157 ;  /* 0x8000009d9a9d7221 */ /* 0x000fe20000010000 */
[C---:B------:R-:W-:Y:S01]  /*1cb0*/  FMUL.FTZ R24, R146.reuse, R29 ;  /* 0x0000001d92187220 */ /* 0x040fe20000410000 */
[----:B------:R-:W-:Y:S01]  /*1cc0*/  FMUL.FTZ R153, R146, R153 ;  /* 0x0000009992997220 */ /* 0x000fe20000410000 */
[----:B------:R-:W-:Y:S01]  /*1cd0*/  FFMA.FTZ R96, R96, R27, R20 ;  /* 0x0000001b60607223 */ /* 0x000fe20000010014 */
[----:B------:R-:W-:Y:S01]  /*1ce0*/  FADD.FTZ R97, R97, -R0 ;  /* 0x8000000061617221 */ /* 0x000fe20000010000 */
[----:B------:R-:W-:Y:S01]  /*1cf0*/  FADD.FTZ R41, R158, -R41 ;  /* 0x800000299e297221 */ /* 0x000fe20000010000 */
[----:B------:R-:W-:Y:S02]  /*1d00*/  @P0 HADD2.F32 R0, -RZ, R7.H0_H0 ;  /* 0x20000007ff000230 */ /* 0x000fe40000004100 */
[----:B------:R-:W-:Y:S01]  /*1d10*/  FMUL.FTZ R157, R146, R157 ;  /* 0x0000009d929d7220 */ /* 0x000fe20000410000 */
[----:B------:R-:W-:Y:S01]  /*1d20*/  @P0 FADD.FTZ R153, R153, R2 ;  /* 0x0000000299990221 */ /* 0x000fe20000010000 */
        /* <DEDUP_REMOVED lines=9> */
[----:B------:R-:W-:-:S02]  /*1dc0*/  @P0 HADD2.F32 R3, -RZ, R4.H0_H0 ;  /* 0x20000004ff030230 */ /* 0x000fc40000004100 */
[----:B------:R-:W-:Y:S01]  /*1dd0*/  FADD.FTZ R151, R151, -R96 ;  /* 0x8000006097977221 */ /* 0x000fe20000010000 */
[----:B------:R-:W-:Y:S02]  /*1de0*/  @P0 HADD2.F32 R2, -RZ, R10.H0_H0 ;  /* 0x2000000aff020230 */ /* 0x000fe40000004100 */
[C---:B------:R-:W-:Y:S01]  /*1df0*/  FMUL.FTZ R20, R146.reuse, R97 ;  /* 0x0000006192147220 */ /* 0x040fe20000410000 */
[C---:B------:R-:W-:Y:S01]  /*1e00*/  FMUL.FTZ R41, R146.reuse, R41 ;  /* 0x0000002992297220 */ /* 0x040fe20000410000 */
[----:B------:R-:W-:Y:S01]  /*1e10*/  @P0 FADD.FTZ R157, R157, R0 ;  /* 0x000000009d9d0221 */ /* 0x000fe20000010000 */
[----:B------:R-:W-:Y:S02]  /*1e20*/  @P0 HADD2.F32 R0, -RZ, R5.H0_H0 ;  /* 0x20000005ff000230 */ /* 0x000fe40000004100 */
[----:B------:R-:W-:Y:S01]  /*1e30*/  FMUL.FTZ R151, R146, R151 ;  /* 0x0000009792977220 */ /* 0x000fe20000410000 */
[----:B------:R-:W-:Y:S01]  /*1e40*/  @P0 FADD.FTZ R20, R20, R3 ;  /* 0x0000000314140221 */ /* 0x000fe20000010000 */
[----:B------:R-:W-:Y:S01]  /*1e50*/  @P0 FADD.FTZ R41, R41, R2 ;  /* 0x0000000229290221 */ /* 0x000fe20000010000 */
[----:B------:R-:W-:Y:S01]  /*1e60*/  FADD.FTZ R149, R149, -R28 ;  /* 0x8000001c95957221 */ /* 0x000fe20000010000 */
[----:B------:R-:W0:Y:S01]  /*1e70*/  @P1 LDC.64 R2, c[0x0][0x308] ;  /* 0x0000c200ff021b82 */ /* 0x000e220000000a00 */
[----:B------:R-:W-:Y:S01]  /*1e80*/  FADD.FTZ R163, R42, -R163 ;  /* 0x800000a32aa37221 */ /* 0x000fe20000010000 */
[----:B------:R-:W-:Y:S01]  /*1e90*/  FMUL.FTZ R26, R146, R155 ;  /* 0x0000009b921a7220 */ /* 0x000fe20000410000 */
[----:B------:R-:W-:Y:S01]  /*1ea0*/  @P0 FADD.FTZ R151, R151, R0 ;  /* 0x0000000097970221 */ /* 0x000fe20000010000 */
[----:B------:R-:W-:Y:S01]  /*1eb0*/  FADD.FTZ R33, R33, -R32 ;  /* 0x8000002021217221 */ /* 0x000fe20000010000 */
[----:B------:R-:W-:Y:S01]  /*1ec0*/  FADD.FTZ R35, R34, -R35 ;  /* 0x8000002322237221 */ /* 0x000fe20000010000 */
[----:B------:R-:W-:Y:S01]  /*1ed0*/  FADD.FTZ R159, R36, -R159 ;  /* 0x8000009f249f7221 */ /* 0x000fe20000010000 */
[----:B------:R-:W-:Y:S01]  /*1ee0*/  FADD.FTZ R37, R40, -R37 ;  /* 0x8000002528257221 */ /* 0x000fe20000010000 */
[----:B------:R-:W-:Y:S01]  /*1ef0*/  FADD.FTZ R161, R161, -R38 ;  /* 0x80000026a1a17221 */ /* 0x000fe20000010000 */
[----:B------:R-:W-:-:S02]  /*1f00*/  @P0 HADD2.F32 R0, -RZ, R4.H1_H1 ;  /* 0x30000004ff000230 */ /* 0x000fc40000004100 */
[----:B------:R-:W-:Y:S01]  /*1f10*/  FADD.FTZ R39, R39, -R160 ;  /* 0x800000a027277221 */ /* 0x000fe20000010000 */
[C---:B------:R-:W-:Y:S01]  /*1f20*/  FMUL.FTZ R149, R146.reuse, R149 ;  /* 0x0000009592957220 */ /* 0x040fe20000410000 */
[----:B------:R-:W-:Y:S01]  /*1f30*/  FMUL.FTZ R163, R146, R163 ;  /* 0x000000a392a37220 */ /* 0x000fe20000410000 */
[----:B------:R-:W-:Y:S01]  /*1f40*/  @P0 FADD.FTZ R26, R26, R21 ;  /* 0x000000151a1a0221 */ /* 0x000fe20000010000 */
[C---:B------:R-:W-:Y:S01]  /*1f50*/  FMUL.FTZ R33, R146.reuse, R33 ;  /* 0x0000002192217220 */ /* 0x040fe20000410000 */
[C---:B------:R-:W-:Y:S01]  /*1f60*/  FMUL.FTZ R32, R146.reuse, R35 ;  /* 0x0000002392207220 */ /* 0x040fe20000410000 */
[C---:B------:R-:W-:Y:S01]  /*1f70*/  FMUL.FTZ R159, R146.reuse, R159 ;  /* 0x0000009f929f7220 */ /* 0x040fe20000410000 */
[C---:B------:R-:W-:Y:S01]  /*1f80*/  FMUL.FTZ R38, R146.reuse, R37 ;  /* 0x0000002592267220 */ /* 0x040fe20000410000 */
[C---:B------:R-:W-:Y:S01]  /*1f90*/  FMUL.FTZ R40, R146.reuse, R161 ;  /* 0x000000a192287220 */ /* 0x040fe20000410000 */
[----:B------:R-:W-:Y:S02]  /*1fa0*/  @P0 HADD2.F32 R21, -RZ, R11.H1_H1 ;  /* 0x3000000bff150230 */ /* 0x000fe40000004100 */
[----:B------:R-:W-:Y:S01]  /*1fb0*/  FMUL.FTZ R146, R146, R39 ;  /* 0x0000002792927220 */ /* 0x000fe20000410000 */
[----:B------:R-:W-:Y:S01]  /*1fc0*/  @P0 FADD.FTZ R149, R149, R0 ;  /* 0x0000000095950221 */ /* 0x000fe20000010000 */
[----:B------:R-:W-:Y:S01]  /*1fd0*/  @P0 FADD.FTZ R163, R163, R22 ;  /* 0x00000016a3a30221 */ /* 0x000fe20000010000 */
[----:B------:R-:W-:-:S02]  /*1fe0*/  @P0 HADD2.F32 R22, -RZ, R9.H0_H0 ;  /* 0x20000009ff160230 */ /* 0x000fc40000004100 */
[----:B------:R-:W-:Y:S01]  /*1ff0*/  @P0 FADD.FTZ R146, R146, R21 ;  /* 0x0000001592920221 */ /* 0x000fe20000010000 */
[--C-:B------:R-:W-:Y:S02]  /*2000*/  @P0 HADD2.F32 R0, -RZ, R8.reuse.H0_H0 ;  /* 0x20000008ff000230 */ /* 0x100fe40000004100 */
[----:B------:R-:W-:Y:S01]  /*2010*/  @P0 FADD.FTZ R40, R40, R25 ;  /* 0x0000001928280221 */ /* 0x000fe20000010000 */
[----:B------:R-:W-:Y:S02]  /*2020*/  @P0 HADD2.F32 R21, -RZ, R8.H1_H1 ;  /* 0x30000008ff150230 */ /* 0x000fe40000004100 */
[----:B------:R-:W-:Y:S01]  /*2030*/  @P0 FADD.FTZ R159, R159, R22 ;  /* 0x000000169f9f0221 */ /* 0x000fe20000010000 */
[----:B------:R-:W-:Y:S01]  /*2040*/  @P1 F2FP.F16.F32.PACK_AB R28, RZ, R157 ;  /* 0x0000009dff1c123e */ /* 0x000fe200000000ff */
[----:B------:R-:W-:Y:S01]  /*2050*/  @P0 FADD.FTZ R33, R33, R0 ;  /* 0x0000000021210221 */ /* 0x000fe20000010000 */
[----:B------:R-:W-:Y:S01]  /*2060*/  @P1 F2FP.F16.F32.PACK_AB R25, RZ, R153 ;  /* 0x00000099ff19123e */ /* 0x000fe200000000ff */
[----:B------:R-:W-:Y:S01]  /*2070*/  @P0 FADD.FTZ R38, R38, R23 ;  /* 0x0000001726260221 */ /* 0x000fe20000010000 */
[----:B------:R-:W-:Y:S01]  /*2080*/  @P1 F2FP.F16.F32.PACK_AB R22, RZ, R151 ;  /* 0x00000097ff16123e */ /* 0x000fe200000000ff */
[----:B------:R-:W-:Y:S01]  /*2090*/  @P0 FADD.FTZ R32, R32, R21 ;  /* 0x0000001520200221 */ /* 0x000fe20000010000 */
[----:B------:R-:W-:Y:S01]  /*20a0*/  @P1 F2FP.F16.F32.PACK_AB R0, RZ, R20 ;  /* 0x00000014ff00123e */ /* 0x000fe200000000ff */
[----:B0-----:R-:W-:Y:S01]  /*20b0*/  @P1 IMAD.WIDE.U32 R2, R144, 0x10, R2 ;  /* 0x0000001090021825 */ /* 0x001fe200078e0002 */
[----:B------:R-:W-:-:S02]  /*20c0*/  ISETP.NE.AND.EX P2, PT, RZ, UR17, PT, P2 ;  /* 0x00000011ff007c0c */ /* 0x000fc4000bf45320 */
[----:B------:R-:W-:Y:S02]  /*20d0*/  @P1 F2FP.F16.F32.PACK_AB R29, RZ, R30 ;  /* 0x0000001eff1d123e */ /* 0x000fe400000000ff */
[----:B------:R-:W-:Y:S02]  /*20e0*/  @P1 F2FP.F16.F32.PACK_AB R27, RZ, R26 ;  /* 0x0000001aff1b123e */ /* 0x000fe400000000ff */
[----:B------:R-:W-:Y:S02]  /*20f0*/  @P1 F2FP.F16.F32.PACK_AB R23, RZ, R24 ;  /* 0x00000018ff17123e */ /* 0x000fe400000000ff */
[----:B------:R-:W-:Y:S02]  /*2100*/  @P1 F2FP.F16.F32.PACK_AB R21, RZ, R149 ;  /* 0x00000095ff15123e */ /* 0x000fe400000000ff */
[----:B------:R-:W-:Y:S02]  /*2110*/  @P1 PRMT R15, R28, 0x7610, R15 ;  /* 0x000076101c0f1816 */ /* 0x000fe4000000000f */
[----:B------:R-:W-:-:S02]  /*2120*/  @P1 PRMT R14, R25, 0x7610, R14 ;  /* 0x00007610190e1816 */ /* 0x000fc4000000000e */
[----:B------:R-:W-:Y:S02]  /*2130*/  @P1 PRMT R13, R22, 0x7610, R13 ;  /* 0x00007610160d1816 */ /* 0x000fe4000000000d */
[----:B------:R-:W-:Y:S02]  /*2140*/  @P1 PRMT R12, R0, 0x7610, R12 ;  /* 0x00007610000c1816 */ /* 0x000fe4000000000c */
[----:B------:R-:W-:Y:S02]  /*2150*/  @P1 PRMT R15, R15, 0x5410, R29 ;  /* 0x000054100f0f1816 */ /* 0x000fe4000000001d */
[----:B------:R-:W-:Y:S01]  /*2160*/  @P1 PRMT R14, R14, 0x5410, R27 ;  /* 0x000054100e0e1816 */ /* 0x000fe2000000001b */
[----:B------:R-:W0:Y:S01]  /*2170*/  @P2 LDC.64 R28, c[0x0][0x300] ;  /* 0x0000c000ff1c2b82 */ /* 0x000e220000000a00 */
[----:B------:R-:W-:Y:S02]  /*2180*/  @P1 PRMT R13, R13, 0x5410, R23 ;  /* 0x000054100d0d1816 */ /* 0x000fe40000000017 */
[----:B------:R-:W-:-:S02]  /*2190*/  @P1 PRMT R12, R12, 0x5410, R21 ;  /* 0x000054100c0c1816 */ /* 0x000fc40000000015 */
[----:B------:R-:W-:Y:S02]  /*21a0*/  @P2 F2FP.F16.F32.PACK_AB R31, RZ, R20 ;  /* 0x00000014ff1f223e */ /* 0x000fe400000000ff */
[----:B------:R-:W-:Y:S01]  /*21b0*/  @P2 F2FP.F16.F32.PACK_AB R148, RZ, R24 ;  /* 0x00000018ff94223e */ /* 0x000fe200000000ff */
[----:B------:R1:W-:Y:S01]  /*21c0*/  @P1 STG.E.128 desc[UR6][R2.64], R12 ;  /* 0x0000000c02001986 */ /* 0x0003e2000c101d06 */
[----:B------:R-:W-:Y:S02]  /*21d0*/  F2FP.F16.F32.PACK_AB R21, R24, R151 ;  /* 0x000000971815723e */ /* 0x000fe400000000ff */
[-C--:B------:R-:W-:Y:S02]  /*21e0*/  @P1 F2FP.F16.F32.PACK_AB R0, RZ, R33.reuse ;  /* 0x00000021ff00123e */ /* 0x080fe400000000ff */
[----:B------:R-:W-:Y:S02]  /*21f0*/  @P2 F2FP.F16.F32.PACK_AB R156, RZ, R33 ;  /* 0x00000021ff9c223e */ /* 0x000fe400000000ff */
[----:B------:R-:W-:-:S02]  /*2200*/  @P1 F2FP.F16.F32.PACK_AB R36, RZ, R32 ;  /* 0x00000020ff24123e */ /* 0x000fc400000000ff */
[----:B------:R-:W-:Y:S02]  /*2210*/  @P2 F2FP.F16.F32.PACK_AB R158, RZ, R32 ;  /* 0x00000020ff9e223e */ /* 0x000fe400000000ff */
[----:B------:R-:W-:Y:S02]  /*2220*/  F2FP.F16.F32.PACK_AB R24, R32, R33 ;  /* 0x000000212018723e */ /* 0x000fe400000000ff */
[----:B------:R-:W2:Y:S01]  /*2230*/  @P1 LDC.64 R32, c[0x0][0x308] ;  /* 0x0000c200ff201b82 */ /* 0x000ea20000000a00 */
[----:B------:R-:W-:Y:S02]  /*2240*/  @P2 F2FP.F16.F32.PACK_AB R155, RZ, R30 ;  /* 0x0000001eff9b223e */ /* 0x000fe400000000ff */
[-C--:B------:R-:W-:Y:S01]  /*2250*/  F2FP.F16.F32.PACK_AB R23, R30, R157.reuse ;  /* 0x0000009d1e17723e */ /* 0x080fe200000000ff */
[----:B0-----:R-:W-:Y:S01]  /*2260*/  @P2 IMAD.WIDE.U32 R28, R144, 0x10, R28 ;  /* 0x00000010901c2825 */ /* 0x001fe200078e001c */
[----:B------:R-:W-:Y:S02]  /*2270*/  @P2 PRMT R16, R31, 0x7610, R16 ;  /* 0x000076101f102816 */ /* 0x000fe40000000010 */
[----:B------:R-:W-:Y:S01]  /*2280*/  @P2 F2FP.F16.F32.PACK_AB R154, RZ, R157 ;  /* 0x0000009dff9a223e */ /* 0x000fe200000000ff */
[----:B-1----:R-:W0:Y:S01]  /*2290*/  LDC.64 R2, c[0x0][0x2f8] ;  /* 0x0000be00ff027b82 */ /* 0x002e220000000a00 */
[----:B------:R-:W-:-:S02]  /*22a0*/  @P2 F2FP.F16.F32.PACK_AB R150, RZ, R153 ;  /* 0x00000099ff96223e */ /* 0x000fc400000000ff */
[----:B------:R-:W-:Y:S02]  /*22b0*/  @P2 F2FP.F16.F32.PACK_AB R97, RZ, R151 ;  /* 0x00000097ff61223e */ /* 0x000fe400000000ff */
[----:B------:R-:W-:Y:S02]  /*22c0*/  @P1 F2FP.F16.F32.PACK_AB R35, RZ, R41 ;  /* 0x00000029ff23123e */ /* 0x000fe400000000ff */
[----:B------:R-:W-:Y:S01]  /*22d0*/  @P1 F2FP.F16.F32.PACK_AB R34, RZ, R159 ;  /* 0x0000009fff22123e */ /* 0x000fe200000000ff */
[----:B------:R-:W1:Y:S01]  /*22e0*/  @P2 LDC.64 R30, c[0x0][0x300] ;  /* 0x0000c000ff1e2b82 */ /* 0x000e620000000a00 */
[----:B------:R-:W-:Y:S02]  /*22f0*/  @P2 F2FP.F16.F32.PACK_AB R152, RZ, R26 ;  /* 0x0000001aff98223e */ /* 0x000fe400000000ff */
[----:B------:R-:W-:Y:S02]  /*2300*/  @P2 F2FP.F16.F32.PACK_AB R96, RZ, R149 ;  /* 0x00000095ff60223e */ /* 0x000fe400000000ff */
[----:B------:R-:W-:-:S02]  /*2310*/  @P2 PRMT R19, R154, 0x7610, R19 ;  /* 0x000076109a132816 */ /* 0x000fc40000000013 */
[----:B------:R-:W-:Y:S01]  /*2320*/  @P2 PRMT R18, R150, 0x7610, R18 ;  /* 0x0000761096122816 */ /* 0x000fe20000000012 */
[----:B--2---:R-:W-:Y:S01]  /*2330*/  @P1 IMAD.WIDE.U32 R32, R147, 0x10, R32 ;  /* 0x0000001093201825 */ /* 0x004fe200078e0020 */
[----:B------:R-:W-:Y:S02]  /*2340*/  @P2 PRMT R17, R97, 0x7610, R17 ;  /* 0x0000761061112816 */ /* 0x000fe40000000011 */
[----:B------:R-:W-:Y:S02]  /*2350*/  @P1 PRMT R14, R35, 0x7610, R14 ;  /* 0x00007610230e1816 */ /* 0x000fe4000000000e */
[----:B------:R-:W-:Y:S02]  /*2360*/  @P1 PRMT R13, R34, 0x7610, R13 ;  /* 0x00007610220d1816 */ /* 0x000fe4000000000d */
[----:B------:R-:W-:Y:S01]  /*2370*/  F2FP.F16.F32.PACK_AB R22, R26, R153 ;  /* 0x000000991a16723e */ /* 0x000fe200000000ff */
[----:B0-----:R-:W-:Y:S01]  /*2380*/  IMAD.WIDE.U32 R34, R144, 0x10, R2 ;  /* 0x0000001090227825 */ /* 0x001fe200078e0002 */
[----:B------:R-:W-:-:S02]  /*2390*/  F2FP.F16.F32.PACK_AB R20, R149, R20 ;  /* 0x000000149514723e */ /* 0x000fc400000000ff */
[-C--:B------:R-:W-:Y:S01]  /*23a0*/  @P1 F2FP.F16.F32.PACK_AB R42, RZ, R163.reuse ;  /* 0x000000a3ff2a123e */ /* 0x080fe200000000ff */
[----:B------:R-:W-:Y:S01]  /*23b0*/  IMAD.WIDE.U32 R2, R147, 0x10, R2 ;  /* 0x0000001093027825 */ /* 0x000fe200078e0002 */
[----:B------:R-:W-:Y:S01]  /*23c0*/  @P2 PRMT R19, R19, 0x5410, R155 ;  /* 0x0000541013132816 */ /* 0x000fe2000000009b */
[----:B------:R-:W-:Y:S01]  /*23d0*/  STG.E.128 desc[UR6][R34.64], R20 ;  /* 0x0000001422007986 */ /* 0x000fe2000c101d06 */
[----:B------:R-:W-:Y:S01]  /*23e0*/  @P2 PRMT R18, R18, 0x5410, R152 ;  /* 0x0000541012122816 */ /* 0x000fe20000000098 */
[----:B-1----:R-:W-:Y:S01]  /*23f0*/  @P2 IMAD.WIDE.U32 R30, R147, 0x10, R30 ;  /* 0x00000010931e2825 */ /* 0x002fe200078e001e */
[----:B------:R-:W-:Y:S02]  /*2400*/  @P2 PRMT R17, R17, 0x5410, R148 ;  /* 0x0000541011112816 */ /* 0x000fe40000000094 */
[----:B------:R-:W-:Y:S02]  /*2410*/  @P2 PRMT R16, R16, 0x5410, R96 ;  /* 0x0000541010102816 */ /* 0x000fe40000000060 */
[----:B------:R-:W-:-:S02]  /*2420*/  @P2 F2FP.F16.F32.PACK_AB R165, RZ, R163 ;  /* 0x000000a3ffa5223e */ /* 0x000fc400000000ff */
[----:B------:R-:W-:Y:S01]  /*2430*/  @P2 F2FP.F16.F32.PACK_AB R162, RZ, R41 ;  /* 0x00000029ffa2223e */ /* 0x000fe200000000ff */
[----:B------:R0:W-:Y:S01]  /*2440*/  @P2 STG.E.128 desc[UR6][R28.64], R16 ;  /* 0x000000101c002986 */ /* 0x0001e2000c101d06 */
[----:B------:R-:W-:Y:S02]  /*2450*/  @P2 F2FP.F16.F32.PACK_AB R160, RZ, R159 ;  /* 0x0000009fffa0223e */ /* 0x000fe400000000ff */
[----:B------:R-:W-:Y:S02]  /*2460*/  @P1 F2FP.F16.F32.PACK_AB R43, RZ, R146 ;  /* 0x00000092ff2b123e */ /* 0x000fe400000000ff */
[----:B------:R-:W-:Y:S02]  /*2470*/  @P1 F2FP.F16.F32.PACK_AB R39, RZ, R40 ;  /* 0x00000028ff27123e */ /* 0x000fe400000000ff */
[----:B------:R-:W-:Y:S02]  /*2480*/  @P1 F2FP.F16.F32.PACK_AB R37, RZ, R38 ;  /* 0x00000026ff25123e */ /* 0x000fe400000000ff */
[----:B------:R-:W-:-:S02]  /*2490*/  @P1 PRMT R15, R42, 0x7610, R15 ;  /* 0x000076102a0f1816 */ /* 0x000fc4000000000f */
[----:B------:R-:W-:Y:S02]  /*24a0*/  @P1 PRMT R12, R0, 0x7610, R12 ;  /* 0x00007610000c1816 */ /* 0x000fe4000000000c */
[----:B------:R-:W-:Y:S02]  /*24b0*/  @P2 F2FP.F16.F32.PACK_AB R166, RZ, R146 ;  /* 0x00000092ffa6223e */ /* 0x000fe400000000ff */
[----:B------:R-:W-:Y:S02]  /*24c0*/  @P2 F2FP.F16.F32.PACK_AB R164, RZ, R40 ;  /* 0x00000028ffa4223e */ /* 0x000fe400000000ff */
[----:B------:R-:W-:Y:S02]  /*24d0*/  @P2 F2FP.F16.F32.PACK_AB R161, RZ, R38 ;  /* 0x00000026ffa1223e */ /* 0x000fe400000000ff */
[----:B0-----:R-:W-:Y:S02]  /*24e0*/  @P2 PRMT R19, R165, 0x7610, R19 ;  /* 0x00007610a5132816 */ /* 0x001fe40000000013 */
[----:B------:R-:W-:-:S02]  /*24f0*/  @P2 PRMT R18, R162, 0x7610, R18 ;  /* 0x00007610a2122816 */ /* 0x000fc40000000012 */
[----:B------:R-:W-:Y:S02]  /*2500*/  @P2 PRMT R17, R160, 0x7610, R17 ;  /* 0x00007610a0112816 */ /* 0x000fe40000000011 */
[----:B------:R-:W-:Y:S02]  /*2510*/  @P2 PRMT R16, R156, 0x7610, R16 ;  /* 0x000076109c102816 */ /* 0x000fe40000000010 */
[----:B------:R-:W-:Y:S02]  /*2520*/  @P1 PRMT R15, R15, 0x5410, R43 ;  /* 0x000054100f0f1816 */ /* 0x000fe4000000002b */
[----:B------:R-:W-:Y:S02]  /*2530*/  @P1 PRMT R14, R14, 0x5410, R39 ;  /* 0x000054100e0e1816 */ /* 0x000fe40000000027 */
[----:B------:R-:W-:Y:S02]  /*2540*/  @P1 PRMT R13, R13, 0x5410, R37 ;  /* 0x000054100d0d1816 */ /* 0x000fe40000000025 */
[----:B------:R-:W-:-:S02]  /*2550*/  @P1 PRMT R12, R12, 0x5410, R36 ;  /* 0x000054100c0c1816 */ /* 0x000fc40000000024 */
[----:B------:R-:W-:Y:S02]  /*2560*/  F2FP.F16.F32.PACK_AB R27, R146, R163 ;  /* 0x000000a3921b723e */ /* 0x000fe400000000ff */
[----:B------:R-:W-:Y:S01]  /*2570*/  F2FP.F16.F32.PACK_AB R26, R40, R41 ;  /* 0x00000029281a723e */ /* 0x000fe200000000ff */
[----:B------:R0:W-:Y:S01]  /*2580*/  @P1 STG.E.128 desc[UR6][R32.64], R12 ;  /* 0x0000000c20001986 */ /* 0x0001e2000c101d06 */
[----:B------:R-:W-:Y:S02]  /*2590*/  F2FP.F16.F32.PACK_AB R25, R38, R159 ;  /* 0x0000009f2619723e */ /* 0x000fe400000000ff */
        /* <DEDUP_REMOVED lines=8> */
[----:B0-----:R-:W-:Y:S02]  /*2620*/  MOV R15, R94 ;  /* 0x0000005e000f7202 */ /* 0x001fe40000000f00 */
        /* <DEDUP_REMOVED lines=59> */
[----:B------:R-:W-:-:S07]  /*29e0*/  MOV R79, R50 ;  /* 0x00000032004f7202 */ /* 0x000fce0000000f00 */
.L_x_312:
        /* <DEDUP_REMOVED lines=30> */
.L_x_313:
[----:B------:R-:W-:Y:S01]  /*2bd0*/  HFMA2.MMA R162, -RZ, RZ, 0, 9.5367431640625e-07 ;  /* 0x00000010ffa27435 */ /* 0x000fe200000001ff */
[----:B------:R-:W-:Y:S02]  /*2be0*/  MOV R43, R2 ;  /* 0x00000002002b7202 */ /* 0x000fe40000000f00 */
[----:B------:R-:W-:Y:S02]  /*2bf0*/  MOV R165, 0x1f ;  /* 0x0000001f00a57802 */ /* 0x000fe40000000f00 */
[----:B------:R-:W-:-:S07]  /*2c00*/  MOV R26, 0xffffffff ;  /* 0xffffffff001a7802 */ /* 0x000fce0000000f00 */
[----:B-----5:R-:W-:Y:S05]  /*2c10*/  WARPSYNC.COLLECTIVE R26, `(.L_x_316) ;  /* 0x000000001a087348 */ /* 0x020fea0003c00000 */
[----:B------:R0:W1:Y:S02]  /*2c20*/  SHFL.DOWN P4, R27, R43, R162, R165 ;  /* 0x080000a22b1b7389 */ /* 0x00006400000800a5 */
[----:B01---5:R-:W-:Y:S01]  /*2c30*/  ENDCOLLECTIVE ;  /* 0x000000000000791b */ /* 0x023fe20003800000 */
.L_x_316:
[----:B------:R-:W-:Y:S02]  /*2c40*/  MOV R43, R21 ;  /* 0x00000015002b7202 */ /* 0x000fe40000000f00 */
[----:B------:R-:W-:-:S07]  /*2c50*/  MOV R3, R27 ;  /* 0x0000001b00037202 */ /* 0x000fce0000000f00 */
[----:B------:R-:W-:Y:S05]  /*2c60*/  WARPSYNC.COLLECTIVE R26, `(.L_x_317) ;  /* 0x000000001a087348 */ /* 0x000fea0003c00000 */
[----:B------:R0:W1:Y:S02]  /*2c70*/  SHFL.DOWN P4, R27, R43, R162, R165 ;  /* 0x080000a22b1b7389 */ /* 0x00006400000800a5 */
[----:B01----:R-:W-:Y:S01]  /*2c80*/  ENDCOLLECTIVE ;  /* 0x000000000000791b */ /* 0x003fe20003800000 */
.L_x_317:
[----:B------:R-:W-:Y:S01]  /*2c90*/  FADD.FTZ R3, R2, R3 ;  /* 0x0000000302037221 */ /* 0x000fe20000010000 */
[----:B------:R-:W-:-:S04]  /*2ca0*/  HFMA2.MMA R162, -RZ, RZ, 0, 4.76837158203125e-07 ;  /* 0x00000008ffa27435 */ /* 0x000fc800000001ff */
[----:B------:R-:W-:Y:S02]  /*2cb0*/  MOV R43, R3 ;  /* 0x00000003002b7202 */ /* 0x000fe40000000f00 */
[----:B------:R-:W-:-:S07]  /*2cc0*/  MOV R20, R27 ;  /* 0x0000001b00147202 */ /* 0x000fce0000000f00 */
[----:B------:R-:W-:Y:S05]  /*2cd0*/  WARPSYNC.COLLECTIVE R26, `(.L_x_318) ;  /* 0x000000001a087348 */ /* 0x000fea0003c00000 */
[----:B------:R0:W1:Y:S02]  /*2ce0*/  SHFL.DOWN P4, R27, R43, R162, R165 ;  /* 0x080000a22b1b7389 */ /* 0x00006400000800a5 */
[----:B01----:R-:W-:Y:S01]  /*2cf0*/  ENDCOLLECTIVE ;  /* 0x000000000000791b */ /* 0x003fe20003800000 */
.L_x_318:
[----:B------:R-:W-:-:S05]  /*2d00*/  FADD.FTZ R20, R21, R20 ;  /* 0x0000001415147221 */ /* 0x000fca0000010000 */
[----:B------:R-:W-:Y:S02]  /*2d10*/  MOV R43, R20 ;  /* 0x00000014002b7202 */ /* 0x000fe40000000f00 */
[----:B------:R-:W-:-:S07]  /*2d20*/  MOV R22, R27 ;  /* 0x0000001b00167202 */ /* 0x000fce0000000f00 */
[----:B------:R-:W-:Y:S05]  /*2d30*/  WARPSYNC.COLLECTIVE R26, `(.L_x_319) ;  /* 0x000000001a087348 */ /* 0x000fea0003c00000 */
[----:B------:R0:W1:Y:S02]  /*2d40*/  SHFL.DOWN P4, R27, R43, R162, R165 ;  /* 0x080000a22b1b7389 */ /* 0x00006400000800a5 */
[----:B01----:R-:W-:Y:S01]  /*2d50*/  ENDCOLLECTIVE ;  /* 0x000000000000791b */ /* 0x003fe20003800000 */
.L_x_319:
[----:B------:R-:W-:Y:S01]  /*2d60*/  FADD.FTZ R22, R3, R22 ;  /* 0x0000001603167221 */ /* 0x000fe20000010000 */
[----:B------:R-:W-:-:S04]  /*2d70*/  HFMA2.MMA R162, -RZ, RZ, 0, 2.384185791015625e-07 ;  /* 0x00000004ffa27435 */ /* 0x000fc800000001ff */
[----:B------:R-:W-:Y:S02]  /*2d80*/  MOV R43, R22 ;  /* 0x00000016002b7202 */ /* 0x000fe40000000f00 */
[----:B------:R-:W-:-:S07]  /*2d90*/  MOV R23, R27 ;  /* 0x0000001b00177202 */ /* 0x000fce0000000f00 */
[----:B------:R-:W-:Y:S05]  /*2da0*/  WARPSYNC.COLLECTIVE R26, `(.L_x_320) ;  /* 0x000000001a087348 */ /* 0x000fea0003c00000 */
[----:B------:R0:W1:Y:S02]  /*2db0*/  SHFL.DOWN P4, R27, R43, R162, R165 ;  /* 0x080000a22b1b7389 */ /* 0x00006400000800a5 */
[----:B01----:R-:W-:Y:S01]  /*2dc0*/  ENDCOLLECTIVE ;  /* 0x000000000000791b */ /* 0x003fe20003800000 */
.L_x_320:
[----:B------:R-:W-:-:S05]  /*2dd0*/  FADD.FTZ R23, R20, R23 ;  /* 0x0000001714177221 */ /* 0x000fca0000010000 */
[----:B------:R-:W-:Y:S02]  /*2de0*/  MOV R43, R23 ;  /* 0x00000017002b7202 */ /* 0x000fe40000000f00 */
[----:B------:R-:W-:-:S07]  /*2df0*/  MOV R25, R27 ;  /* 0x0000001b00197202 */ /* 0x000fce0000000f00 */
[----:B------:R-:W-:Y:S05]  /*2e00*/  WARPSYNC.COLLECTIVE R26, `(.L_x_321) ;  /* 0x000000001a087348 */ /* 0x000fea0003c00000 */
[----:B------:R0:W1:Y:S02]  /*2e10*/  SHFL.DOWN P4, R27, R43, R162, R165 ;  /* 0x080000a22b1b7389 */ /* 0x00006400000800a5 */
[----:B01----:R-:W-:Y:S01]  /*2e20*/  ENDCOLLECTIVE ;  /* 0x000000000000791b */ /* 0x003fe20003800000 */
.L_x_321:
[----:B------:R-:W-:Y:S01]  /*2e30*/  FADD.FTZ R25, R22, R25 ;  /* 0x0000001916197221 */ /* 0x000fe20000010000 */
[----:B------:R-:W-:-:S04]  /*2e40*/  HFMA2.MMA R162, -RZ, RZ, 0, 1.1920928955078125e-07 ;  /* 0x00000002ffa27435 */ /* 0x000fc800000001ff */
[----:B------:R-:W-:Y:S02]  /*2e50*/  MOV R43, R25 ;  /* 0x00000019002b7202 */ /* 0x000fe40000000f00 */
[----:B------:R-:W-:-:S07]  /*2e60*/  MOV R24, R27 ;  /* 0x0000001b00187202 */ /* 0x000fce0000000f00 */
[----:B------:R-:W-:Y:S05]  /*2e70*/  WARPSYNC.COLLECTIVE R26, `(.L_x_322) ;  /* 0x000000001a087348 */ /* 0x000fea0003c00000 */
[----:B------:R0:W1:Y:S02]  /*2e80*/  SHFL.DOWN P4, R27, R43, R162, R165 ;  /* 0x080000a22b1b7389 */ /* 0x00006400000800a5 */
[----:B01----:R-:W-:Y:S01]  /*2e90*/  ENDCOLLECTIVE ;  /* 0x000000000000791b */ /* 0x003fe20003800000 */
.L_x_322:
[----:B------:R-:W-:-:S05]  /*2ea0*/  FADD.FTZ R24, R23, R24 ;  /* 0x0000001817187221 */ /* 0x000fca0000010000 */
[----:B------:R-:W-:Y:S02]  /*2eb0*/  MOV R43, R24 ;  /* 0x00000018002b7202 */ /* 0x000fe40000000f00 */
[----:B------:R-:W-:-:S07]  /*2ec0*/  MOV R2, R27 ;  /* 0x0000001b00027202 */ /* 0x000fce0000000f00 */
[----:B------:R-:W-:Y:S05]  /*2ed0*/  WARPSYNC.COLLECTIVE R26, `(.L_x_323) ;  /* 0x000000001a087348 */ /* 0x000fea0003c00000 */
[----:B------:R0:W1:Y:S02]  /*2ee0*/  SHFL.DOWN P4, R27, R43, R162, R165 ;  /* 0x080000a22b1b7389 */ /* 0x00006400000800a5 */
[----:B01----:R-:W-:Y:S01]  /*2ef0*/  ENDCOLLECTIVE ;  /* 0x000000000000791b */ /* 0x003fe20003800000 */
.L_x_323:
[----:B------:R-:W-:Y:S01]  /*2f00*/  FADD.FTZ R2, R25, R2 ;  /* 0x0000000219027221 */ /* 0x000fe20000010000 */
[----:B------:R-:W-:-:S04]  /*2f10*/  HFMA2.MMA R162, -RZ, RZ, 0, 5.9604644775390625e-08 ;  /* 0x00000001ffa27435 */ /* 0x000fc800000001ff */
[----:B------:R-:W-:Y:S02]  /*2f20*/  MOV R43, R2 ;  /* 0x00000002002b7202 */ /* 0x000fe40000000f00 */
[----:B------:R-:W-:-:S07]  /*2f30*/  MOV R21, R27 ;  /* 0x0000001b00157202 */ /* 0x000fce0000000f00 */
[----:B------:R-:W-:Y:S05]  /*2f40*/  WARPSYNC.COLLECTIVE R26, `(.L_x_324) ;  /* 0x000000001a087348 */ /* 0x000fea0003c00000 */
[----:B------:R0:W1:Y:S02]  /*2f50*/  SHFL.DOWN P4, R27, R43, R162, R165 ;  /* 0x080000a22b1b7389 */ /* 0x00006400000800a5 */
[----:B01----:R-:W-:Y:S01]  /*2f60*/  ENDCOLLECTIVE ;  /* 0x000000000000791b */ /* 0x003fe20003800000 */
.L_x_324:
[----:B------:R-:W-:-:S05]  /*2f70*/  FADD.FTZ R21, R24, R21 ;  /* 0x0000001518157221 */ /* 0x000fca0000010000 */
[----:B------:R-:W-:Y:S02]  /*2f80*/  MOV R43, R21 ;  /* 0x00000015002b7202 */ /* 0x000fe40000000f00 */
[----:B------:R-:W-:-:S07]  /*2f90*/  MOV R3, R27 ;  /* 0x0000001b00037202 */ /* 0x000fce0000000f00 */
[----:B------:R-:W-:Y:S05]  /*2fa0*/  WARPSYNC.COLLECTIVE R26, `(.L_x_325) ;  /* 0x000000001a087348 */ /* 0x000fea0003c00000 */
[----:B------:R0:W1:Y:S02]  /*2fb0*/  SHFL.DOWN P4, R27, R43, R162, R165 ;  /* 0x080000a22b1b7389 */ /* 0x00006400000800a5 */
[----:B01----:R-:W-:Y:S01]  /*2fc0*/  ENDCOLLECTIVE ;  /* 0x000000000000791b */ /* 0x003fe20003800000 */
.L_x_325:
[----:B------:R-:W-:Y:S01]  /*2fd0*/  MOV R20, R27 ;  /* 0x0000001b00147202 */ /* 0x000fe20000000f00 */
[----:B------:R-:W-:Y:S06]  /*2fe0*/  BRA `(.L_x_326) ;  /* 0xffffffe8001c7947 */ /* 0x000fec000383ffff */
.L_x_327:
        /* <DEDUP_REMOVED lines=9> */
.L_x_2937:


//--------------------- .text._ZN10layer_norm31ln_parallel_residual_bwd_kernelINS_13Kernel_traitsI6__halfS2_S2_S2_fjLj4096ELj1ELj1ELj8ELj16ENS_18Kernel_traits_baseILj4096ES2_S2_S2_S2_fjLj256EEEEELb0ELb1ELb0EEEvNS_9BwdParamsE --------------------------
	.section	.text._ZN10layer_norm31ln_parallel_residual_bwd_kernelINS_13Kernel_traitsI6__halfS2_S2_S2_fjLj4096ELj1ELj1ELj8ELj16ENS_18Kernel_traits_baseILj4096ES2_S2_S2_S2_fjLj256EEEEELb0ELb1ELb0EEEvNS_9BwdParamsE,"ax",@progbits
	.align	128
        .global         _ZN10layer_norm31ln_parallel_residual_bwd_kernelINS_13Kernel_traitsI6__halfS2_S2_S2_fjLj4096ELj1ELj1ELj8ELj16ENS_18Kernel_traits_baseILj4096ES2_S2_S2_S2_fjLj256EEEEELb0ELb1ELb0EEEvNS_9BwdParamsE
        .type           _ZN10layer_norm31ln_parallel_residual_bwd_kernelINS_13Kernel_traitsI6__halfS2_S2_S2_fjLj4096ELj1ELj1ELj8ELj16ENS_18Kernel_traits_baseILj4096ES2_S2_S2_S2_fjLj256EEEEELb0ELb1ELb0EEEvNS_9BwdParamsE,@function
        .size           _ZN10layer_norm31ln_parallel_residual_bwd_kernelINS_13Kernel_traitsI6__halfS2_S2_S2_fjLj4096ELj1ELj1ELj8ELj16ENS_18Kernel_traits_baseILj4096ES2_S2_S2_S2_fjLj256EEEEELb0ELb1ELb0EEEvNS_9BwdParamsE,(.L_x_2938 - _ZN10layer_norm31ln_parallel_residual_bwd_kernelINS_13Kernel_traitsI6__halfS2_S2_S2_fjLj4096ELj1ELj1ELj8ELj16ENS_18Kernel_traits_baseILj4096ES2_S2_S2_S2_fjLj256EEEEELb0ELb1ELb0EEEvNS_9BwdParamsE)
        .other          _ZN10layer_norm31ln_parallel_residual_bwd_kernelINS_13Kernel_traitsI6__halfS2_S2_S2_fjLj4096ELj1ELj1ELj8ELj16ENS_18Kernel_traits_baseILj4096ES2_S2_S2_S2_fjLj256EEEEELb0ELb1ELb0EEEvNS_9BwdParamsE,@"STO_CUDA_ENTRY STV_DEFAULT"
_ZN10layer_norm31ln_parallel_residual_bwd_kernelINS_13Kernel_traitsI6__halfS2_S2_S2_fjLj4096ELj1ELj1ELj8ELj16ENS_18Kernel_traits_baseILj4096ES2_S2_S2_S2_fjLj256EEEEELb0ELb1ELb0EEEvNS_9BwdParamsE:
.text._ZN10layer_norm31ln_parallel_residual_bwd_kernelINS_13Kernel_traitsI6__halfS2_S2_S2_fjLj4096ELj1ELj1ELj8ELj16ENS_18Kernel_traits_baseILj4096ES2_S2_S2_S2_fjLj256EEEEELb0ELb1ELb0EEEvNS_9BwdParamsE:
        /* <DEDUP_REMOVED lines=18> */
[----:B------:R-:W-:Y:S02]  /*0120*/  LEA.HI.SX32 R3, R3, R4, 0x1d ;  /* 0x0000000403037211 */ /* 0x000fe400078feaff */
[----:B------:R-:W-:Y:S02]  /*0130*/  LOP3.LUT R4, R0, 0xff, RZ, 0xc0, !PT ;  /* 0x000000ff00047812 */ /* 0x000fe400078ec0ff */
[C---:B------:R-:W-:Y:S02]  /*0140*/  LOP3.LUT P1, RZ, R3.reuse, 0xffffff00, RZ, 0xc0, !PT ;  /* 0xffffff0003ff7812 */ /* 0x040fe4000782c0ff */
[----:B------:R-:W-:Y:S02]  /*0150*/  ISETP.GE.U32.AND P2, PT, R3, 0x200, PT ;  /* 0x000002000300780c */ /* 0x000fe40003f46070 */
[----:B------:R-:W-:-:S09]  /*0160*/  MOV R3, R4 ;  /* 0x0000000400037202 */ /* 0x000fd20000000f00 */
        /* <DEDUP_REMOVED lines=27> */
[--C-:B-----5:R-:W-:Y:S01]  /*0320*/  HADD2.F32 R6, -RZ, R12.reuse.H0_H0 ;  /* 0x2000000cff067230 */ /* 0x120fe20000004100 */
[----:B------:R-:W-:Y:S01]  /*0330*/  UISETP.NE.AND UP0, UPT, UR6, URZ, UPT ;  /* 0x0000003f0600728c */ /* 0x000fe2000bf05270 */
[----:B------:R-:W-:Y:S01]  /*0340*/  HADD2.F32 R7, -RZ, R12.H1_H1 ;  /* 0x3000000cff077230 */ /* 0x000fe20000004100 */
[----:B------:R-:W-:Y:S01]  /*0350*/  HFMA2.MMA R68, -RZ, RZ, 0, 5.9604644775390625e-08 ;  /* 0x00000001ff447435 */ /* 0x000fe200000001ff */
[--C-:B------:R-:W-:Y:S01]  /*0360*/  HADD2.F32 R8, -RZ, R13.reuse.H0_H0 ;  /* 0x2000000dff087230 */ /* 0x100fe20000004100 */
[----:B------:R-:W-:Y:S01]  /*0370*/  MOV R45, RZ ;  /* 0x000000ff002d7202 */ /* 0x000fe20000000f00 */
[----:B------:R-:W-:Y:S01]  /*0380*/  HADD2.F32 R9, -RZ, R13.H1_H1 ;  /* 0x3000000dff097230 */ /* 0x000fe20000004100 */
[----:B------:R-:W-:Y:S01]  /*0390*/  PLOP3.LUT P3, PT, PT, PT, UP0, 0x80, 0x0 ;  /* 0x000000000000781c */ /* 0x000fe20003f6f008 */
        /* <DEDUP_REMOVED lines=10> */
[--C-:B------:R-:W-:Y:S02]  /*0440*/  HADD2.F32 R84, -RZ, R51.reuse.H0_H0 ;  /* 0x20000033ff547230 */ /* 0x100fe40000004100 */
[----:B------:R-:W-:-:S07]  /*0450*/  HADD2.F32 R85, -RZ, R51.H1_H1 ;  /* 0x30000033ff557230 */ /* 0x000fce0000004100 */
.L_x_338:
[----:B------:R-:W0:Y:S08]  /*0460*/  LDC.64 R66, c[0x0][0x250] ;  /* 0x00009400ff427b82 */ /* 0x000e300000000a00 */
[----:B------:R-:W1:Y:S01]  /*0470*/  LDC.64 R64, c[0x0][0x258] ;  /* 0x00009600ff407b82 */ /* 0x000e620000000a00 */
[----:B0-----:R-:W-:-:S06]  /*0480*/  IMAD.WIDE R66, R5, 0x4, R66 ;  /* 0x0000000405427825 */ /* 0x001fcc00078e0242 */
[----:B------:R-:W2:Y:S01]  /*0490*/  LDG.E R66, desc[UR4][R66.64] ;  /* 0x0000000442427981 */ /* 0x000ea2000c1e1900 */
[----:B-1----:R-:W-:-:S05]  /*04a0*/  IMAD.WIDE R64, R5, 0x4, R64 ;  /* 0x0000000405407825 */ /* 0x002fca00078e0240 */
[----:B-----5:R0:W5:Y:S01]  /*04b0*/  LDG.E R87, desc[UR4][R64.64] ;  /* 0x0000000440577981 */ /* 0x020162000c1e1900 */
[----:B------:R-:W-:Y:S01]  /*04c0*/  MOV R2, UR20 ;  /* 0x0000001400027c02 */ /* 0x000fe20008000f00 */
[----:B------:R-:W-:Y:S01]  /*04d0*/  BSSY B0, `(.L_x_329) ;  /* 0x0000064000007945 */ /* 0x000fe20003800000 */
[----:B------:R-:W-:Y:S02]  /*04e0*/  SHF.R.U32.HI R74, RZ, 0x5, R0 ;  /* 0x00000005ff4a7819 */ /* 0x000fe40000011600 */
[----:B------:R-:W-:Y:S01]  /*04f0*/  LOP3.LUT P4, RZ, R68, 0xff, RZ, 0xc0, !PT ;  /* 0x000000ff44ff7812 */ /* 0x000fe2000788c0ff */
[C---:B------:R-:W-:Y:S01]  /*0500*/  IMAD R69, R5.reuse, R2, RZ ;  /* 0x0000000205457224 */ /* 0x040fe200078e02ff */
[----:B------:R-:W-:Y:S02]  /*0510*/  IADD3 R5, R5, UR8, RZ ;  /* 0x0000000805057c10 */ /* 0x000fe4000fffe0ff */
[----:B------:R-:W-:Y:S02]  /*0520*/  LOP3.LUT P6, RZ, R0, 0x1f, RZ, 0xc0, !PT ;  /* 0x0000001f00ff7812 */ /* 0x000fe400078cc0ff */
[----:B------:R-:W-:-:S02]  /*0530*/  SHF.R.S32.HI R70, RZ, 0x1f, R69 ;  /* 0x0000001fff467819 */ /* 0x000fc40000011445 */
[----:B------:R-:W-:Y:S02]  /*0540*/  ISETP.GE.AND P5, PT, R5, UR9, PT ;  /* 0x0000000905007c0c */ /* 0x000fe4000bfa6270 */
[----:B------:R-:W-:Y:S02]  /*0550*/  LEA.HI R69, R70, R69, RZ, 0x3 ;  /* 0x0000004546457211 */ /* 0x000fe400078f18ff */
[----:B------:R-:W-:Y:S02]  /*0560*/  MOV R77, RZ ;  /* 0x000000ff004d7202 */ /* 0x000fe40000000f00 */
[----:B------:R-:W-:Y:S02]  /*0570*/  LEA.HI.SX32 R86, R69, R4, 0x1d ;  /* 0x0000000445567211 */ /* 0x000fe400078feaff */
[----:B------:R-:W-:Y:S02]  /*0580*/  MOV R78, RZ ;  /* 0x000000ff004e7202 */ /* 0x000fe40000000f00 */
[----:B------:R-:W-:-:S02]  /*0590*/  LOP3.LUT R75, R74, 0x7fffff8, RZ, 0xc0, !PT ;  /* 0x07fffff84a4b7812 */ /* 0x000fc400078ec0ff */
        /* <DEDUP_REMOVED lines=14> */
[--C-:B--2---:R-:W-:Y:S02]  /*0680*/  HADD2.F32 R79, -RZ, R68.reuse.H1_H1 ;  /* 0x30000044ff4f7230 */ /* 0x104fe40000004100 */
[----:B------:R-:W-:Y:S02]  /*0690*/  HADD2.F32 R3, -RZ, R68.H0_H0 ;  /* 0x20000044ff037230 */ /* 0x000fe40000004100 */
[--C-:B------:R-:W-:Y:S02]  /*06a0*/  HADD2.F32 R91, -RZ, R69.reuse.H0_H0 ;  /* 0x20000045ff5b7230 */ /* 0x100fe40000004100 */
[----:B------:R-:W-:Y:S01]  /*06b0*/  FADD.FTZ R120, -R76, R79 ;  /* 0x0000004f4c787221 */ /* 0x000fe20000010100 */
[----:B------:R-:W-:Y:S02]  /*06c0*/  HADD2.F32 R105, -RZ, R69.H1_H1 ;  /* 0x30000045ff697230 */ /* 0x000fe40000004100 */
[----:B------:R-:W-:-:S02]  /*06d0*/  HADD2.F32 R109, -RZ, R70.H0_H0 ;  /* 0x20000046ff6d7230 */ /* 0x000fc40000004100 */
[C---:B------:R-:W-:Y:S01]  /*06e0*/  FADD.FTZ R68, -R76.reuse, R91 ;  /* 0x0000005b4c447221 */ /* 0x040fe20000010100 */
[C---:B-----5:R-:W-:Y:S01]  /*06f0*/  FMUL.FTZ R120, R87.reuse, R120 ;  /* 0x0000007857787220 */ /* 0x060fe20000410000 */
[----:B------:R-:W-:Y:S02]  /*0700*/  HADD2.F32 R119, -RZ, R70.H1_H1 ;  /* 0x30000046ff777230 */ /* 0x000fe40000004100 */
[C---:B------:R-:W-:Y:S01]  /*0710*/  FADD.FTZ R116, -R76.reuse, R105 ;  /* 0x000000694c747221 */ /* 0x040fe20000010100 */
[C---:B------:R-:W-:Y:S01]  /*0720*/  FMUL.FTZ R117, R87.reuse, R68 ;  /* 0x0000004457757220 */ /* 0x040fe20000410000 */
[C---:B------:R-:W-:Y:S01]  /*0730*/  FADD.FTZ R68, -R76.reuse, R109 ;  /* 0x0000006d4c447221 */ /* 0x040fe20000010100 */
[----:B------:R-:W-:Y:S02]  /*0740*/  HADD2.F32 R69, -RZ, R71.H0_H0 ;  /* 0x20000047ff457230 */ /* 0x000fe40000004100 */
[C---:B------:R-:W-:Y:S01]  /*0750*/  FMUL.FTZ R116, R87.reuse, R116 ;  /* 0x0000007457747220 */ /* 0x040fe20000410000 */
[----:B------:R-:W-:Y:S01]  /*0760*/  FADD.FTZ R112, -R76, R119 ;  /* 0x000000774c707221 */ /* 0x000fe20000010100 */
[----:B------:R-:W-:Y:S01]  /*0770*/  FMUL.FTZ R113, R87, R68 ;  /* 0x0000004457717220 */ /* 0x000fe20000410000 */
[----:B---3--:R-:W-:-:S02]  /*0780*/  HADD2.F32 R77, -RZ, R64.H0_H0 ;  /* 0x20000040ff4d7230 */ /* 0x008fc40000004100 */
[C---:B0-----:R-:W-:Y:S01]  /*0790*/  FADD.FTZ R72, -R76.reuse, R69 ;  /* 0x000000454c487221 */ /* 0x041fe20000010100 */
[----:B------:R-:W-:Y:S02]  /*07a0*/  HADD2.F32 R118, -RZ, R64.H1_H1 ;  /* 0x30000040ff767230 */ /* 0x000fe40000004100 */
[----:B------:R-:W-:Y:S01]  /*07b0*/  FADD.FTZ R64, -R76, R3 ;  /* 0x000000034c407221 */ /* 0x000fe20000010100 */
[--C-:B------:R-:W-:Y:S02]  /*07c0*/  HADD2.F32 R115, -RZ, R65.reuse.H0_H0 ;  /* 0x20000041ff737230 */ /* 0x100fe40000004100 */
[----:B------:R-:W-:Y:S01]  /*07d0*/  FMUL.FTZ R122, R6, R77 ;  /* 0x0000004d067a7220 */ /* 0x000fe20000410000 */
[----:B------:R-:W-:Y:S02]  /*07e0*/  HADD2.F32 R114, -RZ, R65.H1_H1 ;  /* 0x30000041ff727230 */ /* 0x000fe40000004100 */
[----:B------:R-:W-:Y:S01]  /*07f0*/  FMUL.FTZ R3, R87, R64 ;  /* 0x0000004057037220 */ /* 0x000fe20000410000 */
[----:B------:R-:W-:-:S02]  /*0800*/  HADD2.F32 R65, -RZ, R67.H0_H0 ;  /* 0x20000043ff417230 */ /* 0x000fc40000004100 */
[----:B------:R-:W-:Y:S01]  /*0810*/  FADD.FTZ R29, R29, R118 ;  /* 0x000000761d1d7221 */ /* 0x000fe20000010000 */
[----:B------:R-:W-:Y:S02]  /*0820*/  HADD2.F32 R64, -RZ, R67.H1_H1 ;  /* 0x30000043ff407230 */ /* 0x000fe40000004100 */
[-C--:B------:R-:W-:Y:S01]  /*0830*/  FFMA.FTZ R45, R120, R118.reuse, R45 ;  /* 0x00000076782d7223 */ /* 0x080fe2000001002d */
[----:B------:R-:W-:Y:S01]  /*0840*/  FMUL.FTZ R118, R7, R118 ;  /* 0x0000007607767220 */ /* 0x000fe20000410000 */
[----:B------:R-:W-:Y:S01]  /*0850*/  FADD.FTZ R67, RZ, R122 ;  /* 0x0000007aff437221 */ /* 0x000fe20000010000 */
[----:B------:R-:W-:Y:S01]  /*0860*/  FFMA.FTZ R73, R3, R122, RZ ;  /* 0x0000007a03497223 */ /* 0x000fe200000100ff */
[----:B------:R-:W-:Y:S01]  /*0870*/  FADD.FTZ R30, R30, R115 ;  /* 0x000000731e1e7221 */ /* 0x000fe20000010000 */
[-C--:B------:R-:W-:Y:S01]  /*0880*/  FFMA.FTZ R46, R117, R115.reuse, R46 ;  /* 0x00000073752e7223 */ /* 0x080fe2000001002e */
[----:B------:R-:W-:Y:S01]  /*0890*/  FMUL.FTZ R115, R8, R115 ;  /* 0x0000007308737220 */ /* 0x000fe20000410000 */
[----:B------:R-:W-:Y:S01]  /*08a0*/  FADD.FTZ R68, R67, R118 ;  /* 0x0000007643447221 */ /* 0x000fe20000010000 */
[----:B------:R-:W-:-:S02]  /*08b0*/  HADD2.F32 R111, -RZ, R66.H0_H0 ;  /* 0x20000042ff6f7230 */ /* 0x000fc40000004100 */
[----:B------:R-:W-:Y:S01]  /*08c0*/  FFMA.FTZ R70, R120, R118, R73 ;  /* 0x0000007678467223 */ /* 0x000fe20000010049 */
[----:B------:R-:W-:Y:S02]  /*08d0*/  HADD2.F32 R66, -RZ, R66.H1_H1 ;  /* 0x30000042ff427230 */ /* 0x000fe40000004100 */
[----:B------:R-:W-:Y:S01]  /*08e0*/  FADD.FTZ R31, R31, R114 ;  /* 0x000000721f1f7221 */ /* 0x000fe20000010000 */
[----:B------:R-:W-:Y:S01]  /*08f0*/  FFMA.FTZ R47, R116, R114, R47 ;  /* 0x00000072742f7223 */ /* 0x000fe2000001002f */
[----:B------:R-:W-:Y:S01]  /*0900*/  FMUL.FTZ R112, R87, R112 ;  /* 0x0000007057707220 */ /* 0x000fe20000410000 */
[----:B------:R-:W-:Y:S01]  /*0910*/  FMUL.FTZ R114, R9, R114 ;  /* 0x0000007209727220 */ /* 0x000fe20000410000 */
[----:B------:R-:W-:Y:S01]  /*0920*/  FADD.FTZ R67, R68, R115 ;  /* 0x0000007344437221 */ /* 0x000fe20000010000 */
[----:B------:R-:W-:Y:S01]  /*0930*/  FFMA.FTZ R69, R117, R115, R70 ;  /* 0x0000007375457223 */ /* 0x000fe20000010046 */
[----:B------:R-:W-:Y:S01]  /*0940*/  FADD.FTZ R24, R24, R111 ;  /* 0x0000006f18187221 */ /* 0x000fe20000010000 */
[-C--:B------:R-:W-:Y:S01]  /*0950*/  FFMA.FTZ R40, R113, R111.reuse, R40 ;  /* 0x0000006f71287223 */ /* 0x080fe20000010028 */
[----:B------:R-:W-:Y:S01]  /*0960*/  FADD.FTZ R25, R25, R66 ;  /* 0x0000004219197221 */ /* 0x000fe20000010000 */
[-C--:B------:R-:W-:Y:S01]  /*0970*/  FFMA.FTZ R41, R112, R66.reuse, R41 ;  /* 0x0000004270297223 */ /* 0x080fe20000010029 */
[----:B------:R-:W-:Y:S01]  /*0980*/  FMUL.FTZ R109, R11, R66 ;  /* 0x000000420b6d7220 */ /* 0x000fe20000410000 */
[----:B------:R-:W-:Y:S01]  /*0990*/  FMUL.FTZ R111, R10, R111 ;  /* 0x0000006f0a6f7220 */ /* 0x000fe20000410000 */
[----:B------:R-:W-:Y:S01]  /*09a0*/  FMUL.FTZ R91, R87, R72 ;  /* 0x00000048575b7220 */ /* 0x000fe20000410000 */
[----:B------:R-:W-:Y:S01]  /*09b0*/  FADD.FTZ R66, R67, R114 ;  /* 0x0000007243427221 */ /* 0x000fe20000010000 */
[----:B------:R-:W-:Y:S01]  /*09c0*/  FFMA.FTZ R68, R116, R114, R69 ;  /* 0x0000007274447223 */ /* 0x000fe20000010045 */
[----:B------:R-:W-:-:S02]  /*09d0*/  HADD2.F32 R71, -RZ, R71.H1_H1 ;  /* 0x30000047ff477230 */ /* 0x000fc40000004100 */
        /* <DEDUP_REMOVED lines=16> */
[----:B------:R-:W-:Y:S01]  /*0ae0*/  IADD3 R73, R86, 0x100, RZ ;  /* 0x0000010056497810 */ /* 0x000fe20007ffe0ff */
[----:B------:R-:W-:Y:S01]  /*0af0*/  FADD.FTZ R77, R67, R90 ;  /* 0x0000005a434d7221 */ /* 0x000fe20000010000 */
[----:B------:R-:W-:-:S07]  /*0b00*/  FFMA.FTZ R78, R92, R90, R65 ;  /* 0x0000005a5c4e7223 */ /* 0x000fce0000010041 */
.L_x_330:
[----:B------:R-:W-:Y:S05]  /*0b10*/  BSYNC B0 ;  /* 0x0000000000007941 */ /* 0x000fea0003800000 */
.L_x_329:
        /* <DEDUP_REMOVED lines=13> */
[--C-:B--2---:R-:W-:Y:S02]  /*0bf0*/  HADD2.F32 R99, -RZ, R67.reuse.H0_H0 ;  /* 0x20000043ff637230 */ /* 0x104fe40000004100 */
[----:B------:R-:W-:Y:S02]  /*0c00*/  HADD2.F32 R67, -RZ, R67.H1_H1 ;  /* 0x30000043ff437230 */ /* 0x000fe40000004100 */
[--C-:B------:R-:W-:Y:S02]  /*0c10*/  HADD2.F32 R89, -RZ, R64.reuse.H1_H1 ;  /* 0x30000040ff597230 */ /* 0x100fe40000004100 */
[----:B------:R-:W-:Y:S02]  /*0c20*/  HADD2.F32 R79, -RZ, R64.H0_H0 ;  /* 0x20000040ff4f7230 */ /* 0x000fe40000004100 */
[----:B------:R-:W-:Y:S01]  /*0c30*/  FADD.FTZ R110, -R76, R67 ;  /* 0x000000434c6e7221 */ /* 0x000fe20000010100 */
[----:B------:R-:W-:-:S02]  /*0c40*/  HADD2.F32 R93, -RZ, R65.H0_H0 ;  /* 0x20000041ff5d7230 */ /* 0x000fc40000004100 */
[C---:B------:R-:W-:Y:S01]  /*0c50*/  FADD.FTZ R94, -R76.reuse, R89 ;  /* 0x000000594c5e7221 */ /* 0x040fe20000010100 */
[--C-:B------:R-:W-:Y:S02]  /*0c60*/  HADD2.F32 R95, -RZ, R66.reuse.H0_H0 ;  /* 0x20000042ff5f7230 */ /* 0x100fe40000004100 */
[C---:B------:R-:W-:Y:S01]  /*0c70*/  FADD.FTZ R64, -R76.reuse, R99 ;  /* 0x000000634c407221 */ /* 0x040fe20000010100 */
[----:B------:R-:W-:Y:S02]  /*0c80*/  HADD2.F32 R65, -RZ, R65.H1_H1 ;  /* 0x30000041ff417230 */ /* 0x000fe40000004100 */
[----:B-----5:R-:W-:Y:S01]  /*0c90*/  FMUL.FTZ R94, R87, R94 ;  /* 0x0000005e575e7220 */ /* 0x020fe20000410000 */
[----:B------:R-:W-:Y:S02]  /*0ca0*/  HADD2.F32 R97, -RZ, R66.H1_H1 ;  /* 0x30000042ff617230 */ /* 0x000fe40000004100 */
[C---:B------:R-:W-:Y:S01]  /*0cb0*/  FADD.FTZ R66, -R76.reuse, R79 ;  /* 0x0000004f4c427221 */ /* 0x040fe20000010100 */
[C---:B------:R-:W-:Y:S01]  /*0cc0*/  FADD.FTZ R102, -R76.reuse, R95 ;  /* 0x0000005f4c667221 */ /* 0x040fe20000010100 */
[C---:B0-----:R-:W-:Y:S01]  /*0cd0*/  FADD.FTZ R72, -R76.reuse, R93 ;  /* 0x0000005d4c487221 */ /* 0x041fe20000010100 */
[----:B------:R-:W-:Y:S01]  /*0ce0*/  FADD.FTZ R98, -R76, R65 ;  /* 0x000000414c627221 */ /* 0x000fe20000010100 */
[----:B---3--:R-:W-:-:S02]  /*0cf0*/  HADD2.F32 R67, -RZ, R68.H0_H0 ;  /* 0x20000044ff437230 */ /* 0x008fc40000004100 */
[----:B------:R-:W-:Y:S01]  /*0d00*/  FADD.FTZ R106, -R76, R97 ;  /* 0x000000614c6a7221 */ /* 0x000fe20000010100 */
[----:B------:R-:W-:Y:S02]  /*0d10*/  HADD2.F32 R68, -RZ, R68.H1_H1 ;  /* 0x30000044ff447230 */ /* 0x000fe40000004100 */
[----:B------:R-:W-:Y:S01]  /*0d20*/  FMUL.FTZ R89, R87, R66 ;  /* 0x0000004257597220 */ /* 0x000fe20000410000 */
[--C-:B------:R-:W-:Y:S02]  /*0d30*/  HADD2.F32 R73, -RZ, R69.reuse.H0_H0 ;  /* 0x20000045ff497230 */ /* 0x100fe40000004100 */
[----:B------:R-:W-:Y:S01]  /*0d40*/  FMUL.FTZ R96, R14, R67 ;  /* 0x000000430e607220 */ /* 0x000fe20000410000 */
[----:B------:R-:W-:Y:S02]  /*0d50*/  HADD2.F32 R76, -RZ, R69.H1_H1 ;  /* 0x30000045ff4c7230 */ /* 0x000fe40000004100 */
[----:B------:R-:W-:Y:S01]  /*0d60*/  FADD.FTZ R21, R21, R68 ;  /* 0x0000004415157221 */ /* 0x000fe20000010000 */
[----:B------:R-:W-:-:S02]  /*0d70*/  HADD2.F32 R69, -RZ, R70.H0_H0 ;  /* 0x20000046ff457230 */ /* 0x000fc40000004100 */
[-C--:B------:R-:W-:Y:S01]  /*0d80*/  FFMA.FTZ R37, R94, R68.reuse, R37 ;  /* 0x000000445e257223 */ /* 0x080fe20000010025 */
[----:B------:R-:W-:Y:S01]  /*0d90*/  FMUL.FTZ R95, R15, R68 ;  /* 0x000000440f5f7220 */ /* 0x000fe20000410000 */
[----:B------:R-:W-:Y:S01]  /*0da0*/  FMUL.FTZ R99, R87, R102 ;  /* 0x0000006657637220 */ /* 0x000fe20000410000 */
[----:B------:R-:W-:Y:S01]  /*0db0*/  FADD.FTZ R20, R20, R67 ;  /* 0x0000004314147221 */ /* 0x000fe20000010000 */
[----:B------:R-:W-:Y:S01]  /*0dc0*/  FFMA.FTZ R36, R89, R67, R36 ;  /* 0x0000004359247223 */ /* 0x000fe20000010024 */
[----:B------:R-:W-:Y:S01]  /*0dd0*/  FADD.FTZ R68, R77, R96 ;  /* 0x000000604d447221 */ /* 0x000fe20000010000 */
[----:B------:R-:W-:Y:S01]  /*0de0*/  FFMA.FTZ R67, R89, R96, R78 ;  /* 0x0000006059437223 */ /* 0x000fe2000001004e */
[----:B------:R-:W-:Y:S01]  /*0df0*/  FADD.FTZ R16, R16, R69 ;  /* 0x0000004510107221 */ /* 0x000fe20000010000 */
[-C--:B------:R-:W-:Y:S01]  /*0e00*/  FFMA.FTZ R32, R99, R69.reuse, R32 ;  /* 0x0000004563207223 */ /* 0x080fe20000010020 */
[----:B------:R-:W-:Y:S01]  /*0e10*/  FMUL.FTZ R102, R82, R69 ;  /* 0x0000004552667220 */ /* 0x000fe20000410000 */
[----:B------:R-:W-:Y:S01]  /*0e20*/  FMUL.FTZ R100, R80, R73 ;  /* 0x0000004950647220 */ /* 0x000fe20000410000 */
[----:B------:R-:W-:Y:S01]  /*0e30*/  FADD.FTZ R69, R68, R95 ;  /* 0x0000005f44457221 */ /* 0x000fe20000010000 */
[----:B------:R-:W-:Y:S01]  /*0e40*/  FMUL.FTZ R93, R87, R72 ;  /* 0x00000048575d7220 */ /* 0x000fe20000410000 */
[----:B------:R-:W-:Y:S01]  /*0e50*/  FFMA.FTZ R68, R94, R95, R67 ;  /* 0x0000005f5e447223 */ /* 0x000fe20000010043 */
[----:B------:R-:W-:-:S02]  /*0e60*/  HADD2.F32 R104, -RZ, R70.H1_H1 ;  /* 0x30000046ff687230 */ /* 0x000fc40000004100 */
[----:B------:R-:W-:Y:S01]  /*0e70*/  FMUL.FTZ R97, R81, R76 ;  /* 0x0000004c51617220 */ /* 0x000fe20000410000 */
[----:B------:R-:W-:Y:S01]  /*0e80*/  FADD.FTZ R70, R69, R100 ;  /* 0x0000006445467221 */ /* 0x000fe20000010000 */
[----:B------:R-:W-:Y:S01]  /*0e90*/  FMUL.FTZ R98, R87, R98 ;  /* 0x0000006257627220 */ /* 0x000fe20000410000 */
[----:B------:R-:W-:Y:S01]  /*0ea0*/  FFMA.FTZ R67, R93, R100, R68 ;  /* 0x000000645d437223 */ /* 0x000fe20000010044 */
[--C-:B------:R-:W-:Y:S02]  /*0eb0*/  HADD2.F32 R65, -RZ, R71.reuse.H0_H0 ;  /* 0x20000047ff417230 */ /* 0x100fe40000004100 */
[----:B------:R-:W-:Y:S01]  /*0ec0*/  FADD.FTZ R69, R70, R97 ;  /* 0x0000006146457221 */ /* 0x000fe20000010000 */
[----:B------:R-:W-:Y:S01]  /*0ed0*/  FMUL.FTZ R103, R87, R64 ;  /* 0x0000004057677220 */ /* 0x000fe20000410000 */
[----:B------:R-:W-:Y:S01]  /*0ee0*/  FFMA.FTZ R68, R98, R97, R67 ;  /* 0x0000006162447223 */ /* 0x000fe20000010043 */
[----:B------:R-:W-:Y:S01]  /*0ef0*/  FMUL.FTZ R101, R83, R104 ;  /* 0x0000006853657220 */ /* 0x000fe20000410000 */
[----:B------:R-:W-:Y:S01]  /*0f00*/  FADD.FTZ R64, R69, R102 ;  /* 0x0000006645407221 */ /* 0x000fe20000010000 */
[----:B------:R-:W-:Y:S01]  /*0f10*/  FMUL.FTZ R106, R87, R106 ;  /* 0x0000006a576a7220 */ /* 0x000fe20000410000 */
[----:B------:R-:W-:Y:S01]  /*0f20*/  FFMA.FTZ R67, R99, R102, R68 ;  /* 0x0000006663437223 */ /* 0x000fe20000010044 */
[----:B------:R-:W-:Y:S01]  /*0f30*/  FADD.FTZ R18, R18, R65 ;  /* 0x0000004112127221 */ /* 0x000fe20000010000 */
[-C--:B------:R-:W-:Y:S01]  /*0f40*/  FFMA.FTZ R34, R103, R65.reuse, R34 ;  /* 0x0000004167227223 */ /* 0x080fe20000010022 */
[----:B------:R-:W-:Y:S01]  /*0f50*/  FMUL.FTZ R108, R84, R65 ;  /* 0x00000041546c7220 */ /* 0x000fe20000410000 */
[----:B------:R-:W-:-:S02]  /*0f60*/  HADD2.F32 R66, -RZ, R71.H1_H1 ;  /* 0x30000047ff427230 */ /* 0x000fc40000004100 */
[----:B------:R-:W-:Y:S01]  /*0f70*/  FADD.FTZ R65, R64, R101 ;  /* 0x0000006540417221 */ /* 0x000fe20000010000 */
[----:B------:R-:W-:Y:S01]  /*0f80*/  FFMA.FTZ R64, R106, R101, R67 ;  /* 0x000000656a407223 */ /* 0x000fe20000010043 */
[----:B------:R-:W-:Y:S01]  /*0f90*/  FMUL.FTZ R110, R87, R110 ;  /* 0x0000006e576e7220 */ /* 0x000fe20000410000 */
[----:B------:R-:W-:Y:S01]  /*0fa0*/  FADD.FTZ R22, R22, R73 ;  /* 0x0000004916167221 */ /* 0x000fe20000010000 */
[----:B------:R-:W-:Y:S01]  /*0fb0*/  FMUL.FTZ R107, R85, R66 ;  /* 0x00000042556b7220 */ /* 0x000fe20000410000 */
[----:B------:R-:W-:Y:S01]  /*0fc0*/  FADD.FTZ R68, R65, R108 ;  /* 0x0000006c41447221 */ /* 0x000fe20000010000 */
[----:B------:R-:W-:Y:S01]  /*0fd0*/  FFMA.FTZ R64, R103, R108, R64 ;  /* 0x0000006c67407223 */ /* 0x000fe20000010040 */
        /* <DEDUP_REMOVED lines=9> */
.L_x_332:
[----:B------:R-:W-:Y:S05]  /*1070*/  BSYNC B0 ;  /* 0x0000000000007941 */ /* 0x000fea0003800000 */
.L_x_331:
        /* <DEDUP_REMOVED lines=21> */
.L_x_351:
        /* <DEDUP_REMOVED lines=11> */
[-C--:B------:R-:W-:Y:S02]  /*1280*/  @!P6 LEA R119, R74, R64.reuse, 0x3 ;  /* 0x000000404a77e211 */ /* 0x080fe400078e18ff */
[----:B------:R-:W-:-:S03]  /*1290*/  LEA R121, R75, R64, 0x3 ;  /* 0x000000404b797211 */ /* 0x000fc600078e18ff */
        /* <DEDUP_REMOVED lines=37> */
[----:B------:R-:W-:Y:S01]  /*14f0*/  FFMA.FTZ R64, R117, R72, R73 ;  /* 0x0000004875407223 */ /* 0x000fe20000010049 */
[----:B------:R-:W-:-:S03]  /*1500*/  ISETP.NE.U32.AND P0, PT, RZ, UR16, PT ;  /* 0x00000010ff007c0c */ /* 0x000fc6000bf05070 */
[----:B------:R-:W-:Y:S01]  /*1510*/  FADD.FTZ R64, R115, -R64 ;  /* 0x8000004073407221 */ /* 0x000fe20000010000 */
[----:B------:R-:W-:Y:S01]  /*1520*/  ISETP.NE.AND.EX P0, PT, RZ, UR17, PT, P0 ;  /* 0x00000011ff007c0c */ /* 0x000fe2000bf05300 */
[--C-:B------:R-:W-:Y:S02]  /*1530*/  @P6 HADD2.F32 R65, -RZ, R48.reuse.H0_H0 ;  /* 0x20000030ff416230 */ /* 0x100fe40000004100 */
[----:B------:R-:W-:Y:S02]  /*1540*/  @P6 HADD2.F32 R66, -RZ, R48.H1_H1 ;  /* 0x30000030ff426230 */ /* 0x000fe40000004100 */
[----:B------:R-:W-:Y:S01]  /*1550*/  FMUL.FTZ R78, R87, R64 ;  /* 0x00000040574e7220 */ /* 0x000fe20000410000 */
[----:B------:R-:W-:Y:S02]  /*1560*/  @P6 HADD2.F32 R64, -RZ, R49.H1_H1 ;  /* 0x30000031ff406230 */ /* 0x000fe40000004100 */
[----:B------:R-:W-:Y:S01]  /*1570*/  @P6 FADD.FTZ R76, R76, R65 ;  /* 0x000000414c4c6221 */ /* 0x000fe20000010000 */
[----:B------:R-:W-:Y:S01]  /*1580*/  FFMA.FTZ R65, R116, R72, R73 ;  /* 0x0000004874417223 */ /* 0x000fe20000010049 */
[----:B------:R-:W-:-:S03]  /*1590*/  @P6 FADD.FTZ R77, R77, R66 ;  /* 0x000000424d4d6221 */ /* 0x000fc60000010000 */
[----:B------:R-:W-:Y:S01]  /*15a0*/  FADD.FTZ R66, R114, -R65 ;  /* 0x8000004172427221 */ /* 0x000fe20000010000 */
[----:B------:R-:W-:-:S03]  /*15b0*/  @P6 HADD2.F32 R65, -RZ, R49.H0_H0 ;  /* 0x20000031ff416230 */ /* 0x000fc60000004100 */
[----:B------:R-:W-:Y:S01]  /*15c0*/  FMUL.FTZ R79, R87, R66 ;  /* 0x00000042574f7220 */ /* 0x000fe20000410000 */
[----:B------:R-:W-:Y:S01]  /*15d0*/  FFMA.FTZ R66, R112, R72, R73 ;  /* 0x0000004870427223 */ /* 0x000fe20000010049 */
[----:B------:R-:W-:Y:S01]  /*15e0*/  @P6 FADD.FTZ R78, R78, R65 ;  /* 0x000000414e4e6221 */ /* 0x000fe20000010000 */
[--C-:B------:R-:W-:Y:S02]  /*15f0*/  @P6 HADD2.F32 R65, -RZ, R50.reuse.H0_H0 ;  /* 0x20000032ff416230 */ /* 0x100fe40000004100 */
[----:B------:R-:W-:Y:S01]  /*1600*/  @P6 FADD.FTZ R79, R79, R64 ;  /* 0x000000404f4f6221 */ /* 0x000fe20000010000 */
[----:B------:R-:W-:Y:S01]  /*1610*/  FADD.FTZ R64, R109, -R66 ;  /* 0x800000426d407221 */ /* 0x000fe20000010000 */
[C---:B------:R-:W-:Y:S01]  /*1620*/  FMUL.FTZ R66, R87.reuse, R68 ;  /* 0x0000004457427220 */ /* 0x040fe20000410000 */
[----:B------:R-:W-:Y:S02]  /*1630*/  @P6 HADD2.F32 R68, -RZ, R50.H1_H1 ;  /* 0x30000032ff446230 */ /* 0x000fe40000004100 */
[----:B------:R-:W-:Y:S01]  /*1640*/  FMUL.FTZ R75, R87, R64 ;  /* 0x00000040574b7220 */ /* 0x000fe20000410000 */
[----:B------:R-:W-:Y:S01]  /*1650*/  @P6 FADD.FTZ R66, R66, R65 ;  /* 0x0000004142426221 */ /* 0x000fe20000010000 */
[----:B------:R-:W-:Y:S01]  /*1660*/  FFMA.FTZ R65, R92, R72, R73 ;  /* 0x000000485c417223 */ /* 0x000fe20000010049 */
[----:B------:R-:W-:Y:S01]  /*1670*/  FADD.FTZ R64, R88, -R67 ;  /* 0x8000004358407221 */ /* 0x000fe20000010000 */
[----:B------:R-:W-:Y:S01]  /*1680*/  @P6 FADD.FTZ R75, R75, R68 ;  /* 0x000000444b4b6221 */ /* 0x000fe20000010000 */
[----:B------:R-:W-:Y:S01]  /*1690*/  @P0 F2FP.F16.F32.PACK_AB R68, RZ, R78 ;  /* 0x0000004eff44023e */ /* 0x000fe200000000ff */
[----:B------:R-:W-:Y:S01]  /*16a0*/  FADD.FTZ R74, R90, -R65 ;  /* 0x800000415a4a7221 */ /* 0x000fe20000010000 */
[----:B------:R-:W-:Y:S01]  /*16b0*/  FMUL.FTZ R67, R87, R64 ;  /* 0x0000004057437220 */ /* 0x000fe20000410000 */
[--C-:B------:R-:W-:Y:S01]  /*16c0*/  @P6 HADD2.F32 R64, -RZ, R51.reuse.H0_H0 ;  /* 0x20000033ff406230 */ /* 0x100fe20000004100 */
[----:B------:R-:W-:Y:S01]  /*16d0*/  @P0 F2FP.F16.F32.PACK_AB R69, RZ, R66 ;  /* 0x00000042ff45023e */ /* 0x000fe200000000ff */
[----:B------:R-:W-:-:S02]  /*16e0*/  @P6 HADD2.F32 R65, -RZ, R51.H1_H1 ;  /* 0x30000033ff416230 */ /* 0x000fc40000004100 */
[----:B------:R-:W-:Y:S01]  /*16f0*/  FMUL.FTZ R74, R87, R74 ;  /* 0x0000004a574a7220 */ /* 0x000fe20000410000 */
[----:B------:R-:W-:Y:S01]  /*1700*/  @P0 PRMT R57, R68, 0x7610, R57 ;  /* 0x0000761044390816 */ /* 0x000fe20000000039 */
[----:B------:R-:W-:Y:S01]  /*1710*/  @P6 FADD.FTZ R67, R67, R64 ;  /* 0x0000004043436221 */ /* 0x000fe20000010000 */
[----:B------:R-:W-:Y:S01]  /*1720*/  @P0 F2FP.F16.F32.PACK_AB R64, RZ, R76 ;  /* 0x0000004cff40023e */ /* 0x000fe200000000ff */
[----:B------:R-:W-:Y:S01]  /*1730*/  @P6 FADD.FTZ R74, R74, R65 ;  /* 0x000000414a4a6221 */ /* 0x000fe20000010000 */
[----:B------:R-:W-:Y:S02]  /*1740*/  ISETP.NE.U32.AND P6, PT, RZ, UR16, PT ;  /* 0x00000010ff007c0c */ /* 0x000fe4000bfc5070 */
[----:B------:R-:W-:Y:S02]  /*1750*/  @P0 PRMT R56, R64, 0x7610, R56 ;  /* 0x0000761040380816 */ /* 0x000fe40000000038 */
[----:B------:R-:W-:Y:S02]  /*1760*/  ISETP.NE.AND.EX P6, PT, RZ, UR17, PT, P6 ;  /* 0x00000011ff007c0c */ /* 0x000fe4000bfc5360 */
[----:B------:R-:W-:-:S02]  /*1770*/  @P0 F2FP.F16.F32.PACK_AB R71, RZ, R67 ;  /* 0x00000043ff47023e */ /* 0x000fc400000000ff */
[----:B------:R-:W-:Y:S02]  /*1780*/  @P0 PRMT R58, R69, 0x7610, R58 ;  /* 0x00007610453a0816 */ /* 0x000fe4000000003a */
[----:B------:R-:W-:Y:S02]  /*1790*/  @P0 F2FP.F16.F32.PACK_AB R68, RZ, R77 ;  /* 0x0000004dff44023e */ /* 0x000fe400000000ff */
[----:B------:R-:W-:Y:S02]  /*17a0*/  @P0 F2FP.F16.F32.PACK_AB R69, RZ, R79 ;  /* 0x0000004fff45023e */ /* 0x000fe400000000ff */
[----:B------:R-:W-:Y:S02]  /*17b0*/  @P0 F2FP.F16.F32.PACK_AB R70, RZ, R75 ;  /* 0x0000004bff46023e */ /* 0x000fe400000000ff */
[----:B------:R-:W-:Y:S01]  /*17c0*/  @P0 F2FP.F16.F32.PACK_AB R104, RZ, R74 ;  /* 0x0000004aff68023e */ /* 0x000fe200000000ff */
[----:B------:R-:W0:Y:S01]  /*17d0*/  @P6 LDC.64 R64, c[0x0][0x308] ;  /* 0x0000c200ff406b82 */ /* 0x000e220000000a00 */
[----:B------:R-:W-:-:S02]  /*17e0*/  @P0 PRMT R59, R71, 0x7610, R59 ;  /* 0x00007610473b0816 */ /* 0x000fc4000000003b */
[----:B------:R-:W-:Y:S02]  /*17f0*/  @P0 PRMT R56, R56, 0x5410, R68 ;  /* 0x0000541038380816 */ /* 0x000fe40000000044 */
[----:B------:R-:W-:Y:S02]  /*1800*/  @P0 PRMT R57, R57, 0x5410, R69 ;  /* 0x0000541039390816 */ /* 0x000fe40000000045 */
[----:B------:R-:W-:Y:S01]  /*1810*/  @P0 PRMT R58, R58, 0x5410, R70 ;  /* 0x000054103a3a0816 */ /* 0x000fe20000000046 */
[----:B------:R-:W1:Y:S01]  /*1820*/  LDC.64 R68, c[0x0][0x2f8] ;  /* 0x0000be00ff447b82 */ /* 0x000e620000000a00 */
[----:B------:R-:W-:Y:S02]  /*1830*/  @P0 PRMT R59, R59, 0x5410, R104 ;  /* 0x000054103b3b0816 */ /* 0x000fe40000000068 */
[----:B------:R-:W-:-:S04]  /*1840*/  ISETP.NE.U32.AND P0, PT, RZ, UR18, PT ;  /* 0x00000012ff007c0c */ /* 0x000fc8000bf05070 */
[----:B------:R-:W-:Y:S01]  /*1850*/  ISETP.NE.AND.EX P0, PT, RZ, UR19, PT, P0 ;  /* 0x00000013ff007c0c */ /* 0x000fe2000bf05300 */
[----:B0-----:R-:W-:Y:S01]  /*1860*/  @P6 IMAD.WIDE.U32 R70, R86, 0x10, R64 ;  /* 0x0000001056466825 */ /* 0x001fe200078e0040 */
[----:B------:R-:W-:Y:S02]  /*1870*/  F2FP.F16.F32.PACK_AB R65, R79, R78 ;  /* 0x0000004e4f41723e */ /* 0x000fe400000000ff */
[-C--:B------:R-:W-:Y:S02]  /*1880*/  F2FP.F16.F32.PACK_AB R64, R77, R76.reuse ;  /* 0x0000004c4d40723e */ /* 0x080fe400000000ff */
[----:B------:R0:W-:Y:S07]  /*1890*/  @P6 STG.E.128 desc[UR4][R70.64], R56 ;  /* 0x0000003846006986 */ /* 0x0001ee000c101d04 */
[----:B------:R-:W-:-:S02]  /*18a0*/  @P0 F2FP.F16.F32.PACK_AB R104, RZ, R76 ;  /* 0x0000004cff68023e */ /* 0x000fc400000000ff */
[----:B------:R-:W-:Y:S01]  /*18b0*/  @P0 F2FP.F16.F32.PACK_AB R105, RZ, R78 ;  /* 0x0000004eff69023e */ /* 0x000fe200000000ff */
[----:B-1----:R-:W-:Y:S01]  /*18c0*/  IMAD.WIDE.U32 R68, R86, 0x10, R68 ;  /* 0x0000001056447825 */ /* 0x002fe200078e0044 */
[-C--:B------:R-:W-:Y:S02]  /*18d0*/  @P0 F2FP.F16.F32.PACK_AB R78, RZ, R66.reuse ;  /* 0x00000042ff4e023e */ /* 0x080fe400000000ff */
[----:B------:R-:W-:Y:S02]  /*18e0*/  @P0 F2FP.F16.F32.PACK_AB R76, RZ, R75 ;  /* 0x0000004bff4c023e */ /* 0x000fe400000000ff */
[----:B------:R-:W-:Y:S02]  /*18f0*/  F2FP.F16.F32.PACK_AB R66, R75, R66 ;  /* 0x000000424b42723e */ /* 0x000fe400000000ff */
[----:B------:R-:W-:Y:S02]  /*1900*/  @P0 PRMT R60, R104, 0x7610, R60 ;  /* 0x00007610683c0816 */ /* 0x000fe4000000003c */
[----:B------:R-:W-:-:S02]  /*1910*/  @P0 F2FP.F16.F32.PACK_AB R75, RZ, R74 ;  /* 0x0000004aff4b023e */ /* 0x000fc400000000ff */
[----:B------:R-:W-:Y:S02]  /*1920*/  @P0 PRMT R61, R105, 0x7610, R61 ;  /* 0x00007610693d0816 */ /* 0x000fe4000000003d */
[----:B------:R-:W-:Y:S02]  /*1930*/  @P0 PRMT R62, R78, 0x7610, R62 ;  /* 0x000076104e3e0816 */ /* 0x000fe4000000003e */
[----:B0-----:R-:W-:Y:S02]  /*1940*/  @P0 F2FP.F16.F32.PACK_AB R70, RZ, R67 ;  /* 0x00000043ff46023e */ /* 0x001fe400000000ff */
[----:B------:R-:W-:Y:S02]  /*1950*/  @P0 F2FP.F16.F32.PACK_AB R71, RZ, R77 ;  /* 0x0000004dff47023e */ /* 0x000fe400000000ff */
[----:B------:R-:W-:Y:S02]  /*1960*/  @P0 PRMT R63, R70, 0x7610, R63 ;  /* 0x00007610463f0816 */ /* 0x000fe4000000003f */
[----:B------:R-:W-:-:S02]  /*1970*/  @P0 F2FP.F16.F32.PACK_AB R77, RZ, R79 ;  /* 0x0000004fff4d023e */ /* 0x000fc400000000ff */
[----:B------:R-:W-:Y:S02]  /*1980*/  @P0 LEA R70, P6, R86, UR18, 0x4 ;  /* 0x0000001256460c11 */ /* 0x000fe4000f8c20ff */
[----:B------:R-:W-:Y:S02]  /*1990*/  F2FP.F16.F32.PACK_AB R67, R74, R67 ;  /* 0x000000434a43723e */ /* 0x000fe400000000ff */
[----:B------:R-:W-:Y:S02]  /*19a0*/  @P0 PRMT R60, R60, 0x5410, R71 ;  /* 0x000054103c3c0816 */ /* 0x000fe40000000047 */
[----:B------:R-:W-:Y:S01]  /*19b0*/  @P0 PRMT R61, R61, 0x5410, R77 ;  /* 0x000054103d3d0816 */ /* 0x000fe2000000004d */
[----:B------:R0:W-:Y:S01]  /*19c0*/  STG.E.128 desc[UR4][R68.64], R64 ;  /* 0x0000004044007986 */ /* 0x0001e2000c101d04 */
[----:B------:R-:W-:Y:S02]  /*19d0*/  @P0 LEA.HI.X R71, R86, UR19, RZ, 0x4, P6 ;  /* 0x0000001356470c11 */ /* 0x000fe4000b0f24ff */
[----:B------:R-:W-:-:S02]  /*19e0*/  @P0 PRMT R62, R62, 0x5410, R76 ;  /* 0x000054103e3e0816 */ /* 0x000fc4000000004c */
[----:B------:R-:W-:Y:S02]  /*19f0*/  @P0 PRMT R63, R63, 0x5410, R75 ;  /* 0x000054103f3f0816 */ /* 0x000fe4000000004b */
[----:B------:R-:W-:-:S03]  /*1a00*/  IADD3 R86, R86, 0x100, RZ ;  /* 0x0000010056567810 */ /* 0x000fc60007ffe0ff */
[----:B------:R0:W-:Y:S04]  /*1a10*/  @P0 STG.E.128 desc[UR4][R70.64], R60 ;  /* 0x0000003c46000986 */ /* 0x0001e8000c101d04 */
.L_x_335:
[----:B------:R-:W-:Y:S05]  /*1a20*/  BSYNC B0 ;  /* 0x0000000000007941 */ /* 0x000fea0003800000 */
.L_x_334:
[----:B------:R-:W-:Y:S04]  /*1a30*/  BSSY B0, `(.L_x_336) ;  /* 0x000005f000007945 */ /* 0x000fe80003800000 */
[----:B------:R-:W-:Y:S05]  /*1a40*/  @!P2 BRA `(.L_x_337) ;  /* 0x000000040074a947 */ /* 0x000fea0003800000 */
[----:B------:R-:W-:Y:S01]  /*1a50*/  ISETP.NE.U32.AND P0, PT, RZ, UR10, PT ;  /* 0x0000000aff007c0c */ /* 0x000fe2000bf05070 */
[-CC-:B0-----:R-:W-:Y:S01]  /*1a60*/  FFMA.FTZ R65, R89, R72.reuse, R73.reuse ;  /* 0x0000004859417223 */ /* 0x181fe20000010049 */
[-CC-:B------:R-:W-:Y:S01]  /*1a70*/  FFMA.FTZ R71, R103, R72.reuse, R73.reuse ;  /* 0x0000004867477223 */ /* 0x180fe20000010049 */
[-C--:B------:R-:W-:Y:S01]  /*1a80*/  FFMA.FTZ R66, R94, R72.reuse, R73 ;  /* 0x000000485e427223 */ /* 0x080fe20000010049 */
[----:B------:R-:W-:Y:S01]  /*1a90*/  ISETP.NE.AND.EX P6, PT, RZ, UR11, PT, P0 ;  /* 0x0000000bff007c0c */ /* 0x000fe2000bfc5300 */
[----:B------:R-:W-:Y:S01]  /*1aa0*/  FADD.FTZ R64, R96, -R65 ;  /* 0x8000004160407221 */ /* 0x000fe20000010000 */
[----:B------:R-:W-:Y:S01]  /*1ab0*/  FADD.FTZ R78, R108, -R71 ;  /* 0x800000476c4e7221 */ /* 0x000fe20000010000 */
[-CC-:B------:R-:W-:Y:S01]  /*1ac0*/  FFMA.FTZ R67, R93, R72.reuse, R73.reuse ;  /* 0x000000485d437223 */ /* 0x180fe20000010049 */
[--C-:B------:R-:W-:Y:S01]  /*1ad0*/  FFMA.FTZ R68, R98, R72, R73.reuse ;  /* 0x0000004862447223 */ /* 0x100fe20000010049 */
[----:B-----5:R-:W-:Y:S01]  /*1ae0*/  FMUL.FTZ R71, R87, R64 ;  /* 0x0000004057477220 */ /* 0x020fe20000410000 */
[-CC-:B------:R-:W-:Y:S01]  /*1af0*/  FFMA.FTZ R69, R99, R72.reuse, R73.reuse ;  /* 0x0000004863457223 */ /* 0x180fe20000010049 */
[-CC-:B------:R-:W-:Y:S01]  /*1b00*/  FFMA.FTZ R74, R106, R72.reuse, R73.reuse ;  /* 0x000000486a4a7223 */ /* 0x180fe20000010049 */
[----:B------:R-:W-:Y:S01]  /*1b10*/  FFMA.FTZ R104, R110, R72, R73 ;  /* 0x000000486e687223 */ /* 0x000fe20000010049 */
[----:B------:R-:W-:Y:S01]  /*1b20*/  FADD.FTZ R66, R95, -R66 ;  /* 0x800000425f427221 */ /* 0x000fe20000010000 */
[----:B------:R-:W-:Y:S01]  /*1b30*/  FADD.FTZ R72, R100, -R67 ;  /* 0x8000004364487221 */ /* 0x000fe20000010000 */
[----:B------:R-:W-:Y:S01]  /*1b40*/  FADD.FTZ R68, R97, -R68 ;  /* 0x8000004461447221 */ /* 0x000fe20000010000 */
[----:B------:R-:W-:Y:S01]  /*1b50*/  FADD.FTZ R76, R101, -R74 ;  /* 0x8000004a654c7221 */ /* 0x000fe20000010000 */
[----:B------:R-:W-:-:S02]  /*1b60*/  @P6 HADD2.F32 R64, -RZ, R52.H0_H0 ;  /* 0x20000034ff406230 */ /* 0x000fc40000004100 */
[----:B------:R-:W-:Y:S01]  /*1b70*/  FADD.FTZ R70, R102, -R69 ;  /* 0x8000004566467221 */ /* 0x000fe20000010000 */
[----:B------:R-:W-:Y:S02]  /*1b80*/  @P6 HADD2.F32 R65, -RZ, R52.H1_H1 ;  /* 0x30000034ff416230 */ /* 0x000fe40000004100 */
[----:B------:R-:W-:Y:S01]  /*1b90*/  FMUL.FTZ R74, R87, R66 ;  /* 0x00000042574a7220 */ /* 0x000fe20000410000 */
[--C-:B------:R-:W-:Y:S02]  /*1ba0*/  @P6 HADD2.F32 R67, -RZ, R53.reuse.H0_H0 ;  /* 0x20000035ff436230 */ /* 0x100fe40000004100 */
[----:B------:R-:W-:Y:S01]  /*1bb0*/  @P6 FADD.FTZ R71, R71, R64 ;  /* 0x0000004047476221 */ /* 0x000fe20000010000 */
[----:B------:R-:W-:Y:S02]  /*1bc0*/  @P6 HADD2.F32 R64, -RZ, R53.H1_H1 ;  /* 0x30000035ff406230 */ /* 0x000fe40000004100 */
[C---:B------:R-:W-:Y:S01]  /*1bd0*/  FMUL.FTZ R72, R87.reuse, R72 ;  /* 0x0000004857487220 */ /* 0x040fe20000410000 */
[----:B------:R-:W-:Y:S01]  /*1be0*/  FMUL.FTZ R75, R87, R68 ;  /* 0x00000044574b7220 */ /* 0x000fe20000410000 */
[----:B------:R-:W-:Y:S01]  /*1bf0*/  FADD.FTZ R104, R107, -R104 ;  /* 0x800000686b687221 */ /* 0x000fe20000010000 */
[----:B------:R-:W-:Y:S01]  /*1c00*/  FMUL.FTZ R73, R87, R70 ;  /* 0x0000004657497220 */ /* 0x000fe20000410000 */
[----:B------:R-:W-:Y:S01]  /*1c10*/  @P6 FADD.FTZ R74, R74, R65 ;  /* 0x000000414a4a6221 */ /* 0x000fe20000010000 */
[----:B------:R-:W-:Y:S01]  /*1c20*/  @P6 FADD.FTZ R72, R72, R67 ;  /* 0x0000004348486221 */ /* 0x000fe20000010000 */
[----:B------:R-:W-:Y:S01]  /*1c30*/  @P6 FADD.FTZ R75, R75, R64 ;  /* 0x000000404b4b6221 */ /* 0x000fe20000010000 */
[C---:B------:R-:W-:Y:S01]  /*1c40*/  FMUL.FTZ R76, R87.reuse, R76 ;  /* 0x0000004c574c7220 */ /* 0x040fe20000410000 */
[----:B------:R-:W-:Y:S01]  /*1c50*/  FMUL.FTZ R70, R87, R78 ;  /* 0x0000004e57467220 */ /* 0x000fe20000410000 */
[----:B------:R-:W-:-:S02]  /*1c60*/  @P6 HADD2.F32 R66, -RZ, R54.H0_H0 ;  /* 0x20000036ff426230 */ /* 0x000fc40000004100 */
[----:B------:R-:W-:Y:S01]  /*1c70*/  FMUL.FTZ R87, R87, R104 ;  /* 0x0000006857577220 */ /* 0x000fe20000410000 */
[----:B------:R-:W-:Y:S01]  /*1c80*/  @P6 HADD2.F32 R65, -RZ, R54.H1_H1 ;  /* 0x30000036ff416230 */ /* 0x000fe20000004100 */
[----:B------:R-:W-:Y:S01]  /*1c90*/  ISETP.NE.U32.AND P0, PT, RZ, UR16, PT ;  /* 0x00000010ff007c0c */ /* 0x000fe2000bf05070 */
[--C-:B------:R-:W-:Y:S02]  /*1ca0*/  @P6 HADD2.F32 R67, -RZ, R55.reuse.H0_H0 ;  /* 0x20000037ff436230 */ /* 0x100fe40000004100 */
[----:B------:R-:W-:Y:S01]  /*1cb0*/  @P6 FADD.FTZ R73, R73, R66 ;  /* 0x0000004249496221 */ /* 0x000fe20000010000 */
[----:B------:R-:W-:Y:S02]  /*1cc0*/  @P6 HADD2.F32 R64, -RZ, R55.H1_H1 ;  /* 0x30000037ff406230 */ /* 0x000fe40000004100 */
[----:B------:R-:W-:Y:S01]  /*1cd0*/  @P6 FADD.FTZ R76, R76, R65 ;  /* 0x000000414c4c6221 */ /* 0x000fe20000010000 */
[----:B------:R-:W-:Y:S01]  /*1ce0*/  ISETP.NE.AND.EX P0, PT, RZ, UR17, PT, P0 ;  /* 0x00000011ff007c0c */ /* 0x000fe2000bf05300 */
[----:B------:R-:W-:Y:S01]  /*1cf0*/  @P6 FADD.FTZ R70, R70, R67 ;  /* 0x0000004346466221 */ /* 0x000fe20000010000 */
[----:B------:R-:W-:Y:S01]  /*1d00*/  @P6 FADD.FTZ R87, R87, R64 ;  /* 0x0000004057576221 */ /* 0x000fe20000010000 */
[----:B------:R-:W-:-:S04]  /*1d10*/  ISETP.NE.U32.AND P6, PT, RZ, UR16, PT ;  /* 0x00000010ff007c0c */ /* 0x000fc8000bfc5070 */
[----:B------:R-:W-:-:S06]  /*1d20*/  ISETP.NE.AND.EX P6, PT, RZ, UR17, PT, P6 ;  /* 0x00000011ff007c0c */ /* 0x000fcc000bfc5360 */
[----:B------:R-:W-:Y:S02]  /*1d30*/  @P0 F2FP.F16.F32.PACK_AB R66, RZ, R71 ;  /* 0x00000047ff42023e */ /* 0x000fe400000000ff */
[----:B------:R-:W-:Y:S02]  /*1d40*/  @P0 F2FP.F16.F32.PACK_AB R68, RZ, R72 ;  /* 0x00000048ff44023e */ /* 0x000fe400000000ff */
[----:B------:R-:W-:Y:S02]  /*1d50*/  @P0 F2FP.F16.F32.PACK_AB R69, RZ, R73 ;  /* 0x00000049ff45023e */ /* 0x000fe400000000ff */
[----:B------:R-:W-:Y:S01]  /*1d60*/  @P0 F2FP.F16.F32.PACK_AB R77, RZ, R70 ;  /* 0x00000046ff4d023e */ /* 0x000fe200000000ff */
[----:B------:R-:W0:Y:S01]  /*1d70*/  @P6 LDC.64 R64, c[0x0][0x308] ;  /* 0x0000c200ff406b82 */ /* 0x000e220000000a00 */
[----:B------:R-:W-:Y:S02]  /*1d80*/  @P0 PRMT R56, R66, 0x7610, R56 ;  /* 0x0000761042380816 */ /* 0x000fe40000000038 */
[----:B------:R-:W-:-:S02]  /*1d90*/  @P0 PRMT R57, R68, 0x7610, R57 ;  /* 0x0000761044390816 */ /* 0x000fc40000000039 */
[----:B------:R-:W-:Y:S02]  /*1da0*/  @P0 PRMT R58, R69, 0x7610, R58 ;  /* 0x00007610453a0816 */ /* 0x000fe4000000003a */
[----:B------:R-:W-:Y:S02]  /*1db0*/  @P0 F2FP.F16.F32.PACK_AB R67, RZ, R74 ;  /* 0x0000004aff43023e */ /* 0x000fe400000000ff */
[----:B------:R-:W-:Y:S02]  /*1dc0*/  @P0 F2FP.F16.F32.PACK_AB R66, RZ, R75 ;  /* 0x0000004bff42023e */ /* 0x000fe400000000ff */
[----:B------:R-:W-:Y:S02]  /*1dd0*/  @P0 F2FP.F16.F32.PACK_AB R68, RZ, R76 ;  /* 0x0000004cff44023e */ /* 0x000fe400000000ff */
[----:B------:R-:W-:Y:S02]  /*1de0*/  @P0 F2FP.F16.F32.PACK_AB R69, RZ, R87 ;  /* 0x00000057ff45023e */ /* 0x000fe400000000ff */
[----:B------:R-:W-:-:S02]  /*1df0*/  @P0 PRMT R59, R77, 0x7610, R59 ;  /* 0x000076104d3b0816 */ /* 0x000fc4000000003b */
[----:B------:R-:W-:Y:S02]  /*1e00*/  @P0 PRMT R56, R56, 0x5410, R67 ;  /* 0x0000541038380816 */ /* 0x000fe40000000043 */
[----:B------:R-:W-:Y:S02]  /*1e10*/  @P0 PRMT R57, R57, 0x5410, R66 ;  /* 0x0000541039390816 */ /* 0x000fe40000000042 */
[----:B------:R-:W-:Y:S02]  /*1e20*/  @P0 PRMT R58, R58, 0x5410, R68 ;  /* 0x000054103a3a0816 */ /* 0x000fe40000000044 */
[----:B------:R-:W-:Y:S01]  /*1e30*/  @P0 PRMT R59, R59, 0x5410, R69 ;  /* 0x000054103b3b0816 */ /* 0x000fe20000000045 */
[----:B0-----:R-:W-:Y:S01]  /*1e40*/  @P6 IMAD.WIDE.U32 R66, R86, 0x10, R64 ;  /* 0x0000001056426825 */ /* 0x001fe200078e0040 */
[----:B------:R-:W-:Y:S01]  /*1e50*/  ISETP.NE.U32.AND P0, PT, RZ, UR18, PT ;  /* 0x00000012ff007c0c */ /* 0x000fe2000bf05070 */
[----:B------:R-:W0:Y:S01]  /*1e60*/  LDC.64 R68, c[0x0][0x2f8] ;  /* 0x0000be00ff447b82 */ /* 0x000e220000000a00 */
[----:B------:R-:W-:-:S02]  /*1e70*/  F2FP.F16.F32.PACK_AB R64, R74, R71 ;  /* 0x000000474a40723e */ /* 0x000fc400000000ff */
[----:B------:R-:W-:Y:S01]  /*1e80*/  ISETP.NE.AND.EX P0, PT, RZ, UR19, PT, P0 ;  /* 0x00000013ff007c0c */ /* 0x000fe2000bf05300 */
[----:B------:R1:W-:Y:S01]  /*1e90*/  @P6 STG.E.128 desc[UR4][R66.64], R56 ;  /* 0x0000003842006986 */ /* 0x0003e2000c101d04 */
[----:B------:R-:W-:-:S11]  /*1ea0*/  F2FP.F16.F32.PACK_AB R65, R75, R72 ;  /* 0x000000484b41723e */ /* 0x000fd600000000ff */
[----:B------:R-:W-:Y:S02]  /*1eb0*/  @P0 F2FP.F16.F32.PACK_AB R78, RZ, R71 ;  /* 0x00000047ff4e023e */ /* 0x000fe400000000ff */
[----:B------:R-:W-:Y:S02]  /*1ec0*/  @P0 F2FP.F16.F32.PACK_AB R104, RZ, R72 ;  /* 0x00000048ff68023e */ /* 0x000fe400000000ff */
[----:B------:R-:W-:Y:S02]  /*1ed0*/  @P0 F2FP.F16.F32.PACK_AB R71, RZ, R73 ;  /* 0x00000049ff47023e */ /* 0x000fe400000000ff */
[----:B------:R-:W-:Y:S02]  /*1ee0*/  @P0 F2FP.F16.F32.PACK_AB R72, RZ, R70 ;  /* 0x00000046ff48023e */ /* 0x000fe400000000ff */
[----:B------:R-:W-:Y:S01]  /*1ef0*/  @P0 F2FP.F16.F32.PACK_AB R79, RZ, R74 ;  /* 0x0000004aff4f023e */ /* 0x000fe200000000ff */
[----:B0-----:R-:W-:Y:S01]  /*1f00*/  IMAD.WIDE.U32 R68, R86, 0x10, R68 ;  /* 0x0000001056447825 */ /* 0x001fe200078e0044 */
[----:B------:R-:W-:-:S02]  /*1f10*/  @P0 F2FP.F16.F32.PACK_AB R77, RZ, R75 ;  /* 0x0000004bff4d023e */ /* 0x000fc400000000ff */
[----:B-1----:R-:W-:Y:S02]  /*1f20*/  F2FP.F16.F32.PACK_AB R67, R87, R70 ;  /* 0x000000465743723e */ /* 0x002fe400000000ff */
[----:B------:R-:W-:Y:S02]  /*1f30*/  @P0 F2FP.F16.F32.PACK_AB R74, RZ, R76 ;  /* 0x0000004cff4a023e */ /* 0x000fe400000000ff */
[----:B------:R-:W-:Y:S02]  /*1f40*/  @P0 F2FP.F16.F32.PACK_AB R75, RZ, R87 ;  /* 0x00000057ff4b023e */ /* 0x000fe400000000ff */
[----:B------:R-:W-:Y:S02]  /*1f50*/  @P0 PRMT R60, R78, 0x7610, R60 ;  /* 0x000076104e3c0816 */ /* 0x000fe4000000003c */
[----:B------:R-:W-:Y:S02]  /*1f60*/  @P0 PRMT R61, R104, 0x7610, R61 ;  /* 0x00007610683d0816 */ /* 0x000fe4000000003d */
[----:B------:R-:W-:-:S02]  /*1f70*/  @P0 PRMT R62, R71, 0x7610, R62 ;  /* 0x00007610473e0816 */ /* 0x000fc4000000003e */
[----:B------:R-:W-:Y:S02]  /*1f80*/  @P0 LEA R70, P6, R86, UR18, 0x4 ;  /* 0x0000001256460c11 */ /* 0x000fe4000f8c20ff */
[----:B------:R-:W-:Y:S02]  /*1f90*/  @P0 PRMT R63, R72, 0x7610, R63 ;  /* 0x00007610483f0816 */ /* 0x000fe4000000003f */
[----:B------:R-:W-:Y:S02]  /*1fa0*/  F2FP.F16.F32.PACK_AB R66, R76, R73 ;  /* 0x000000494c42723e */ /* 0x000fe400000000ff */
[----:B------:R-:W-:Y:S02]  /*1fb0*/  @P0 PRMT R60, R60, 0x5410, R79 ;  /* 0x000054103c3c0816 */ /* 0x000fe4000000004f */
[----:B------:R-:W-:Y:S01]  /*1fc0*/  @P0 LEA.HI.X R71, R86, UR19, RZ, 0x4, P6 ;  /* 0x0000001356470c11 */ /* 0x000fe2000b0f24ff */
[----:B------:R1:W-:Y:S01]  /*1fd0*/  STG.E.128 desc[UR4][R68.64], R64 ;  /* 0x0000004044007986 */ /* 0x0003e2000c101d04 */
[----:B------:R-:W-:-:S02]  /*1fe0*/  @P0 PRMT R61, R61, 0x5410, R77 ;  /* 0x000054103d3d0816 */ /* 0x000fc4000000004d */
[----:B------:R-:W-:Y:S02]  /*1ff0*/  @P0 PRMT R62, R62, 0x5410, R74 ;  /* 0x000054103e3e0816 */ /* 0x000fe4000000004a */
[----:B------:R-:W-:-:S05]  /*2000*/  @P0 PRMT R63, R63, 0x5410, R75 ;  /* 0x000054103f3f0816 */ /* 0x000fca000000004b */
[----:B------:R1:W-:Y:S02]  /*2010*/  @P0 STG.E.128 desc[UR4][R70.64], R60 ;  /* 0x0000003c46000986 */ /* 0x0003e4000c101d04 */
.L_x_337:
[----:B------:R-:W-:Y:S05]  /*2020*/  BSYNC B0 ;  /* 0x0000000000007941 */ /* 0x000fea0003800000 */
.L_x_336:
[----:B01----:R-:W-:Y:S01]  /*2030*/  SEL R68, RZ, 0x1, P4 ;  /* 0x00000001ff447807 */ /* 0x003fe20002000000 */
[----:B------:R-:W-:Y:S06]  /*2040*/  @!P5 BRA `(.L_x_338) ;  /* 0xffffffe40004d947 */ /* 0x000fec000383ffff */
.L_x_328:
        /* <DEDUP_REMOVED lines=16> */
.L_x_340:
[----:B------:R-:W-:Y:S05]  /*2150*/  BSYNC B0 ;  /* 0x0000000000007941 */ /* 0x000fea0003800000 */
.L_x_339:
        /* <DEDUP_REMOVED lines=10> */
.L_x_333:
[----:B------:R-:W-:Y:S01]  /*2200*/  HFMA2.MMA R73, -RZ, RZ, 0, 9.5367431640625e-07 ;  /* 0x00000010ff497435 */ /* 0x000fe200000001ff */
[----:B------:R-:W-:Y:S02]  /*2210*/  MOV R76, 0x1f ;  /* 0x0000001f004c7802 */ /* 0x000fe40000000f00 */
[----:B------:R-:W-:-:S08]  /*2220*/  MOV R72, 0xffffffff ;  /* 0xffffffff00487802 */ /* 0x000fd00000000f00 */
[----:B-----5:R-:W-:Y:S05]  /*2230*/  WARPSYNC.COLLECTIVE R72, `(.L_x_341) ;  /* 0x0000000048087348 */ /* 0x020fea0003c00000 */
[----:B------:R0:W1:Y:S02]  /*2240*/  SHFL.DOWN P0, R105, R77, R73, R76 ;  /* 0x080000494d697389 */ /* 0x000064000000004c */
[----:B01---5:R-:W-:Y:S01]  /*2250*/  ENDCOLLECTIVE ;  /* 0x000000000000791b */ /* 0x023fe20003800000 */
.L_x_341:
[----:B------:R-:W-:-:S05]  /*2260*/  MOV R64, R105 ;  /* 0x0000006900407202 */ /* 0x000fca0000000f00 */
[----:B------:R-:W-:Y:S01]  /*2270*/  FADD.FTZ R64, R64, R77 ;  /* 0x0000004d40407221 */ /* 0x000fe20000010000 */
[----:B------:R-:W-:-:S07]  /*2280*/  MOV R77, R78 ;  /* 0x0000004e004d7202 */ /* 0x000fce0000000f00 */
[----:B------:R-:W-:Y:S05]  /*2290*/  WARPSYNC.COLLECTIVE R72, `(.L_x_342) ;  /* 0x0000000048087348 */ /* 0x000fea0003c00000 */
[----:B------:R0:W1:Y:S02]  /*22a0*/  SHFL.DOWN P0, R105, R77, R73, R76 ;  /* 0x080000494d697389 */ /* 0x000064000000004c */
[----:B01----:R-:W-:Y:S01]  /*22b0*/  ENDCOLLECTIVE ;  /* 0x000000000000791b */ /* 0x003fe20003800000 */
.L_x_342:
[----:B------:R-:W-:Y:S01]  /*22c0*/  HFMA2.MMA R73, -RZ, RZ, 0, 4.76837158203125e-07 ;  /* 0x00000008ff497435 */ /* 0x000fe200000001ff */
[----:B------:R-:W-:Y:S02]  /*22d0*/  MOV R77, R64 ;  /* 0x00000040004d7202 */ /* 0x000fe40000000f00 */
[----:B------:R-:W-:-:S08]  /*22e0*/  MOV R65, R105 ;  /* 0x0000006900417202 */ /* 0x000fd00000000f00 */
[----:B------:R-:W-:Y:S05]  /*22f0*/  WARPSYNC.COLLECTIVE R72, `(.L_x_343) ;  /* 0x0000000048087348 */ /* 0x000fea0003c00000 */
[----:B------:R0:W1:Y:S02]  /*2300*/  SHFL.DOWN P0, R105, R77, R73, R76 ;  /* 0x080000494d697389 */ /* 0x000064000000004c */
[----:B01----:R-:W-:Y:S01]  /*2310*/  ENDCOLLECTIVE ;  /* 0x000000000000791b */ /* 0x003fe20003800000 */
.L_x_343:
[----:B------:R-:W-:-:S05]  /*2320*/  FADD.FTZ R65, R65, R78 ;  /* 0x0000004e41417221 */ /* 0x000fca0000010000 */
[----:B------:R-:W-:Y:S02]  /*2330*/  MOV R77, R65 ;  /* 0x00000041004d7202 */ /* 0x000fe40000000f00 */
[----:B------:R-:W-:-:S07]  /*2340*/  MOV R67, R105 ;  /* 0x0000006900437202 */ /* 0x000fce0000000f00 */
[----:B------:R-:W-:Y:S05]  /*2350*/  WARPSYNC.COLLECTIVE R72, `(.L_x_344) ;  /* 0x0000000048087348 */ /* 0x000fea0003c00000 */
[----:B------:R0:W1:Y:S02]  /*2360*/  SHFL.DOWN P0, R105, R77, R73, R76 ;  /* 0x080000494d697389 */ /* 0x000064000000004c */
[----:B01----:R-:W-:Y:S01]  /*2370*/  ENDCOLLECTIVE ;  /* 0x000000000000791b */ /* 0x003fe20003800000 */
.L_x_344:
[----:B------:R-:W-:Y:S01]  /*2380*/  FADD.FTZ R67, R64, R67 ;  /* 0x0000004340437221 */ /* 0x000fe20000010000 */
[----:B------:R-:W-:-:S04]  /*2390*/  HFMA2.MMA R73, -RZ, RZ, 0, 2.384185791015625e-07 ;  /* 0x00000004ff497435 */ /* 0x000fc800000001ff */
[----:B------:R-:W-:Y:S02]  /*23a0*/  MOV R77, R67 ;  /* 0x00000043004d7202 */ /* 0x000fe40000000f00 */
[----:B------:R-:W-:-:S07]  /*23b0*/  MOV R66, R105 ;  /* 0x0000006900427202 */ /* 0x000fce0000000f00 */
[----:B------:R-:W-:Y:S05]  /*23c0*/  WARPSYNC.COLLECTIVE R72, `(.L_x_345) ;  /* 0x0000000048087348 */ /* 0x000fea0003c00000 */
[----:B------:R0:W1:Y:S02]  /*23d0*/  SHFL.DOWN P0, R105, R77, R73, R76 ;  /* 0x080000494d697389 */ /* 0x000064000000004c */
[----:B01----:R-:W-:Y:S01]  /*23e0*/  ENDCOLLECTIVE ;  /* 0x000000000000791b */ /* 0x003fe20003800000 */
.L_x_345:
[----:B------:R-:W-:-:S05]  /*23f0*/  FADD.FTZ R66, R65, R66 ;  /* 0x0000004241427221 */ /* 0x000fca0000010000 */
[----:B------:R-:W-:Y:S02]  /*2400*/  MOV R77, R66 ;  /* 0x00000042004d7202 */ /* 0x000fe40000000f00 */
[----:B------:R-:W-:-:S07]  /*2410*/  MOV R68, R105 ;  /* 0x0000006900447202 */ /* 0x000fce0000000f00 */
[----:B------:R-:W-:Y:S05]  /*2420*/  WARPSYNC.COLLECTIVE R72, `(.L_x_346) ;  /* 0x0000000048087348 */ /* 0x000fea0003c00000 */
[----:B------:R0:W1:Y:S02]  /*2430*/  SHFL.DOWN P0, R105, R77, R73, R76 ;  /* 0x080000494d697389 */ /* 0x000064000000004c */
[----:B01----:R-:W-:Y:S01]  /*2440*/  ENDCOLLECTIVE ;  /* 0x000000000000791b */ /* 0x003fe20003800000 */
.L_x_346:
[----:B------:R-:W-:Y:S01]  /*2450*/  FADD.FTZ R68, R67, R68 ;  /* 0x0000004443447221 */ /* 0x000fe20000010000 */
[----:B------:R-:W-:-:S04]  /*2460*/  HFMA2.MMA R73, -RZ, RZ, 0, 1.1920928955078125e-07 ;  /* 0x00000002ff497435 */ /* 0x000fc800000001ff */
[----:B------:R-:W-:Y:S02]  /*2470*/  MOV R77, R68 ;  /* 0x00000044004d7202 */ /* 0x000fe40000000f00 */
[----:B------:R-:W-:-:S07]  /*2480*/  MOV R69, R105 ;  /* 0x0000006900457202 */ /* 0x000fce0000000f00 */
[----:B------:R-:W-:Y:S05]  /*2490*/  WARPSYNC.COLLECTIVE R72, `(.L_x_347) ;  /* 0x0000000048087348 */ /* 0x000fea0003c00000 */
[----:B------:R0:W1:Y:S02]  /*24a0*/  SHFL.DOWN P0, R105, R77, R73, R76 ;  /* 0x080000494d697389 */ /* 0x000064000000004c */
[----:B01----:R-:W-:Y:S01]  /*24b0*/  ENDCOLLECTIVE ;  /* 0x000000000000791b */ /* 0x003fe20003800000 */
.L_x_347:
[----:B------:R-:W-:-:S05]  /*24c0*/  FADD.FTZ R69, R66, R69 ;  /* 0x0000004542457221 */ /* 0x000fca0000010000 */
[----:B------:R-:W-:Y:S02]  /*24d0*/  MOV R77, R69 ;  /* 0x00000045004d7202 */ /* 0x000fe40000000f00 */
[----:B------:R-:W-:-:S07]  /*24e0*/  MOV R71, R105 ;  /* 0x0000006900477202 */ /* 0x000fce0000000f00 */
[----:B------:R-:W-:Y:S05]  /*24f0*/  WARPSYNC.COLLECTIVE R72, `(.L_x_348) ;  /* 0x0000000048087348 */ /* 0x000fea0003c00000 */
[----:B------:R0:W1:Y:S02]  /*2500*/  SHFL.DOWN P0, R105, R77, R73, R76 ;  /* 0x080000494d697389 */ /* 0x000064000000004c */
[----:B01----:R-:W-:Y:S01]  /*2510*/  ENDCOLLECTIVE ;  /* 0x000000000000791b */ /* 0x003fe20003800000 */
.L_x_348:
[----:B------:R-:W-:Y:S01]  /*2520*/  FADD.FTZ R71, R68, R71 ;  /* 0x0000004744477221 */ /* 0x000fe20000010000 */
[----:B------:R-:W-:-:S04]  /*2530*/  HFMA2.MMA R73, -RZ, RZ, 0, 5.9604644775390625e-08 ;  /* 0x00000001ff497435 */ /* 0x000fc800000001ff */
[----:B------:R-:W-:Y:S02]  /*2540*/  MOV R77, R71 ;  /* 0x00000047004d7202 */ /* 0x000fe40000000f00 */
[----:B------:R-:W-:-:S07]  /*2550*/  MOV R70, R105 ;  /* 0x0000006900467202 */ /* 0x000fce0000000f00 */
[----:B------:R-:W-:Y:S05]  /*2560*/  WARPSYNC.COLLECTIVE R72, `(.L_x_349) ;  /* 0x0000000048087348 */ /* 0x000fea0003c00000 */
[----:B------:R0:W1:Y:S02]  /*2570*/  SHFL.DOWN P0, R105, R77, R73, R76 ;  /* 0x080000494d697389 */ /* 0x000064000000004c */
[----:B01----:R-:W-:Y:S01]  /*2580*/  ENDCOLLECTIVE ;  /* 0x000000000000791b */ /* 0x003fe20003800000 */
.L_x_349:
[----:B------:R-:W-:-:S05]  /*2590*/  FADD.FTZ R70, R69, R70 ;  /* 0x0000004645467221 */ /* 0x000fca0000010000 */
[----:B------:R-:W-:Y:S02]  /*25a0*/  MOV R77, R70 ;  /* 0x00000046004d7202 */ /* 0x000fe40000000f00 */
[----:B------:R-:W-:-:S07]  /*25b0*/  MOV R104, R105 ;  /* 0x0000006900687202 */ /* 0x000fce0000000f00 */
[----:B------:R-:W-:Y:S05]  /*25c0*/  WARPSYNC.COLLECTIVE R72, `(.L_x_350) ;  /* 0x0000000048087348 */ /* 0x000fea0003c00000 */
[----:B------:R0:W1:Y:S02]  /*25d0*/  SHFL.DOWN P0, R105, R77, R73, R76 ;  /* 0x080000494d697389 */ /* 0x000064000000004c */
[----:B01----:R-:W-:Y:S01]  /*25e0*/  ENDCOLLECTIVE ;  /* 0x000000000000791b */ /* 0x003fe20003800000 */
.L_x_350:
[----:B------:R-:W-:Y:S05]  /*25f0*/  BRA `(.L_x_351) ;  /* 0xffffffe800f47947 */ /* 0x000fea000383ffff */
.L_x_352:
        /* <DEDUP_REMOVED lines=16> */
.L_x_2938:


//--------------------- .text._ZN10layer_norm31ln_parallel_residual_bwd_kernelINS_13Kernel_traitsI6__halfS2_S2_S2_fjLj4096ELj1ELj1ELj8ELj16ENS_18Kernel_traits_baseILj4096ES2_S2_S2_S2_fjLj256EEEEELb0ELb1ELb1EEEvNS_9BwdParamsE --------------------------
	.section	.text._ZN10layer_norm31ln_parallel_residual_bwd_kernelINS_13Kernel_traitsI6__halfS2_S2_S2_fjLj4096ELj1ELj1ELj8ELj16ENS_18Kernel_traits_baseILj4096ES2_S2_S2_S2_fjLj256EEEEELb0ELb1ELb1EEEvNS_9BwdParamsE,"ax",@progbits
	.align	128
        .global         _ZN10layer_norm31ln_parallel_residual_bwd_kernelINS_13Kernel_traitsI6__halfS2_S2_S2_fjLj4096ELj1ELj1ELj8ELj16ENS_18Kernel_traits_baseILj4096ES2_S2_S2_S2_fjLj256EEEEELb0ELb1ELb1EEEvNS_9BwdParamsE
        .type           _ZN10layer_norm31ln_parallel_residual_bwd_kernelINS_13Kernel_traitsI6__halfS2_S2_S2_fjLj4096ELj1ELj1ELj8ELj16ENS_18Kernel_traits_baseILj4096ES2_S2_S2_S2_fjLj256EEEEELb0ELb1ELb1EEEvNS_9BwdParamsE,@function
        .size           _ZN10layer_norm31ln_parallel_residual_bwd_kernelINS_13Kernel_traitsI6__halfS2_S2_S2_fjLj4096ELj1ELj1ELj8ELj16ENS_18Kernel_traits_baseILj4096ES2_S2_S2_S2_fjLj256EEEEELb0ELb1ELb1EEEvNS_9BwdParamsE,(.L_x_2939 - _ZN10layer_norm31ln_parallel_residual_bwd_kernelINS_13Kernel_traitsI6__halfS2_S2_S2_fjLj4096ELj1ELj1ELj8ELj16ENS_18Kernel_traits_baseILj4096ES2_S2_S2_S2_fjLj256EEEEELb0ELb1ELb1EEEvNS_9BwdParamsE)
        .other          _ZN10layer_norm31ln_parallel_residual_bwd_kernelINS_13Kernel_traitsI6__halfS2_S2_S2_fjLj4096ELj1ELj1ELj8ELj16ENS_18Kernel_traits_baseILj4096ES2_S2_S2_S2_fjLj256EEEEELb0ELb1ELb1EEEvNS_9BwdParamsE,@"STO_CUDA_ENTRY STV_DEFAULT"
_ZN10layer_norm31ln_parallel_residual_bwd_kernelINS_13Kernel_traitsI6__halfS2_S2_S2_fjLj4096ELj1ELj1ELj8ELj16ENS_18Kernel_traits_baseILj4096ES2_S2_S2_S2_fjLj256EEEEELb0ELb1ELb1EEEvNS_9BwdParamsE:
.text._ZN10layer_norm31ln_parallel_residual_bwd_kernelINS_13Kernel_traitsI6__halfS2_S2_S2_fjLj4096ELj1ELj1ELj8ELj16ENS_18Kernel_traits_baseILj4096ES2_S2_S2_S2_fjLj256EEEEELb0ELb1ELb1EEEvNS_9BwdParamsE:
        /* <DEDUP_REMOVED lines=32> */
.L_x_353:
        /* <DEDUP_REMOVED lines=23> */
[----:B------:R-:W-:Y:S01]  /*0370*/  PLOP3.LUT P3, PT, PT, PT, UP0, 0x80, 0x0 ;  /* 0x000000000000781c */ /* 0x000fe20003f6f008 */
[--C-:B--2---:R-:W-:Y:S02]  /*0380*/  HADD2.F32 R67, -RZ, R8.reuse.H0_H0 ;  /* 0x20000008ff437230 */ /* 0x104fe40000004100 */
[----:B------:R-:W-:Y:S02]  /*0390*/  HADD2.F32 R68, -RZ, R8.H1_H1 ;  /* 0x30000008ff447230 */ /* 0x000fe40000004100 */
[--C-:B------:R-:W-:Y:S02]  /*03a0*/  HADD2.F32 R69, -RZ, R9.reuse.H0_H0 ;  /* 0x20000009ff457230 */ /* 0x100fe40000004100 */
[----:B------:R-:W-:Y:S01]  /*03b0*/  HADD2.F32 R70, -RZ, R9.H1_H1 ;  /* 0x30000009ff467230 */ /* 0x000fe20000004100 */
[----:B------:R-:W-:Y:S01]  /*03c0*/  CS2R R8, SRZ ;  /* 0x0000000000087805 */ /* 0x000fe2000001ff00 */
[--C-:B------:R-:W-:Y:S02]  /*03d0*/  HADD2.F32 R71, -RZ, R10.reuse.H0_H0 ;  /* 0x2000000aff477230 */ /* 0x100fe40000004100 */
[----:B------:R-:W-:-:S02]  /*03e0*/  HADD2.F32 R72, -RZ, R10.H1_H1 ;  /* 0x3000000aff487230 */ /* 0x000fc40000004100 */
[--C-:B------:R-:W-:Y:S02]  /*03f0*/  HADD2.F32 R73, -RZ, R11.reuse.H0_H0 ;  /* 0x2000000bff497230 */ /* 0x100fe40000004100 */
[----:B------:R-:W-:Y:S01]  /*0400*/  HADD2.F32 R74, -RZ, R11.H1_H1 ;  /* 0x3000000bff4a7230 */ /* 0x000fe20000004100 */
[----:B------:R-:W-:Y:S01]  /*0410*/  CS2R R10, SRZ ;  /* 0x00000000000a7805 */ /* 0x000fe2000001ff00 */
[--C-:B---3--:R-:W-:Y:S02]  /*0420*/  HADD2.F32 R75, -RZ, R12.reuse.H0_H0 ;  /* 0x2000000cff4b7230 */ /* 0x108fe40000004100 */
[----:B------:R-:W-:Y:S02]  /*0430*/  HADD2.F32 R76, -RZ, R12.H1_H1 ;  /* 0x3000000cff4c7230 */ /* 0x000fe40000004100 */
[--C-:B------:R-:W-:Y:S02]  /*0440*/  HADD2.F32 R77, -RZ, R13.reuse.H0_H0 ;  /* 0x2000000dff4d7230 */ /* 0x100fe40000004100 */
[----:B------:R-:W-:Y:S01]  /*0450*/  HADD2.F32 R82, -RZ, R13.H1_H1 ;  /* 0x3000000dff527230 */ /* 0x000fe20000004100 */
[----:B------:R-:W-:Y:S01]  /*0460*/  CS2R R12, SRZ ;  /* 0x00000000000c7805 */ /* 0x000fe2000001ff00 */
[----:B------:R-:W-:-:S02]  /*0470*/  HADD2.F32 R83, -RZ, R14.H0_H0 ;  /* 0x2000000eff537230 */ /* 0x000fc40000004100 */
[----:B------:R-:W-:Y:S02]  /*0480*/  HADD2.F32 R84, -RZ, R14.H1_H1 ;  /* 0x3000000eff547230 */ /* 0x000fe40000004100 */
[--C-:B------:R-:W-:Y:S02]  /*0490*/  HADD2.F32 R85, -RZ, R15.reuse.H0_H0 ;  /* 0x2000000fff557230 */ /* 0x100fe40000004100 */
[----:B------:R-:W-:Y:S01]  /*04a0*/  HADD2.F32 R86, -RZ, R15.H1_H1 ;  /* 0x3000000fff567230 */ /* 0x000fe20000004100 */
[----:B------:R-:W-:-:S07]  /*04b0*/  CS2R R14, SRZ ;  /* 0x00000000000e7805 */ /* 0x000fce000001ff00 */
.L_x_357:
        /* <DEDUP_REMOVED lines=8> */
[C---:B------:R-:W-:Y:S01]  /*0540*/  IADD3 R89, R91.reuse, 0x100, RZ ;  /* 0x000001005b597810 */ /* 0x040fe20007ffe0ff */
[----:B0-----:R-:W-:-:S04]  /*0550*/  IMAD.WIDE.U32 R40, R91, 0x10, R48 ;  /* 0x000000105b287825 */ /* 0x001fc800078e0030 */
[C---:B-1----:R-:W-:Y:S02]  /*0560*/  IMAD.WIDE R94, R66.reuse, 0x4, R50 ;  /* 0x00000004425e7825 */ /* 0x042fe400078e0232 */
[----:B------:R-:W4:Y:S01]  /*0570*/  LDG.E.128 R40, desc[UR6][R40.64] ;  /* 0x0000000628287981 */ /* 0x000f22000c1e1d00 */
[----:B------:R-:W0:Y:S01]  /*0580*/  @P0 LDC.64 R80, c[0x0][0x2c8] ;  /* 0x0000b200ff500b82 */ /* 0x000e220000000a00 */
[----:B------:R-:W-:Y:S02]  /*0590*/  IMAD.WIDE.U32 R48, R89, 0x10, R48 ;  /* 0x0000001059307825 */ /* 0x000fe400078e0030 */
[----:B------:R-:W4:Y:S02]  /*05a0*/  LDG.E R95, desc[UR6][R94.64] ;  /* 0x000000065e5f7981 */ /* 0x000f24000c1e1900 */
[----:B--2---:R-:W-:Y:S02]  /*05b0*/  IMAD.WIDE.U32 R44, R91, 0x10, R52 ;  /* 0x000000105b2c7825 */ /* 0x004fe400078e0034 */
[----:B------:R-:W2:Y:S04]  /*05c0*/  LDG.E.128 R48, desc[UR6][R48.64] ;  /* 0x0000000630307981 */ /* 0x000ea8000c1e1d00 */
[----:B------:R-:W2:Y:S01]  /*05d0*/  LDG.E.128 R44, desc[UR6][R44.64] ;  /* 0x000000062c2c7981 */ /* 0x000ea2000c1e1d00 */
[----:B---3--:R-:W-:-:S02]  /*05e0*/  IMAD.WIDE R92, R66, 0x4, R78 ;  /* 0x00000004425c7825 */ /* 0x008fc400078e024e */
[----:B------:R-:W1:Y:S04]  /*05f0*/  @P0 LDC.64 R78, c[0x0][0x2c8] ;  /* 0x0000b200ff4e0b82 */ /* 0x000e680000000a00 */
[----:B------:R-:W3:Y:S01]  /*0600*/  LDG.E R92, desc[UR6][R92.64] ;  /* 0x000000065c5c7981 */ /* 0x000ee2000c1e1900 */
[----:B------:R-:W-:-:S06]  /*0610*/  IMAD.WIDE.U32 R52, R89, 0x10, R52 ;  /* 0x0000001059347825 */ /* 0x000fcc00078e0034 */
[----:B------:R-:W3:Y:S01]  /*0620*/  LDG.E.128 R52, desc[UR6][R52.64] ;  /* 0x0000000634347981 */ /* 0x000ee2000c1e1d00 */
[----:B0-----:R-:W-:-:S05]  /*0630*/  @P0 IMAD.WIDE.U32 R80, R91, 0x10, R80 ;  /* 0x000000105b500825 */ /* 0x001fca00078e0050 */
[----:B------:R-:W5:Y:S01]  /*0640*/  @P0 LDG.E.128 R28, desc[UR6][R80.64] ;  /* 0x00000006501c0981 */ /* 0x000f62000c1e1d00 */
[----:B-1----:R-:W-:-:S05]  /*0650*/  @P0 IMAD.WIDE.U32 R78, R89, 0x10, R78 ;  /* 0x00000010594e0825 */ /* 0x002fca00078e004e */
[----:B------:R0:W5:Y:S01]  /*0660*/  @P0 LDG.E.128 R32, desc[UR6][R78.64] ;  /* 0x000000064e200981 */ /* 0x000162000c1e1d00 */
[----:B------:R-:W-:Y:S01]  /*0670*/  UMOV UR4, 0xffffffff ;  /* 0xffffffff00047882 */ /* 0x000fe20000000000 */
[----:B------:R-:W-:Y:S02]  /*0680*/  IADD3 R66, R66, UR10, RZ ;  /* 0x0000000a42427c10 */ /* 0x000fe4000fffe0ff */
[----:B------:R-:W-:Y:S02]  /*0690*/  LOP3.LUT P1, RZ, R0, 0x1f, RZ, 0xc0, !PT ;  /* 0x0000001f00ff7812 */ /* 0x000fe4000782c0ff */
[----:B------:R-:W-:Y:S01]  /*06a0*/  ISETP.GE.AND P4, PT, R66, UR11, PT ;  /* 0x0000000b42007c0c */ /* 0x000fe2000bf86270 */
[--C-:B----4-:R-:W-:Y:S02]  /*06b0*/  HADD2.F32 R104, -RZ, R43.reuse.H0_H0 ;  /* 0x2000002bff687230 */ /* 0x110fe40000004100 */
[----:B------:R-:W-:Y:S02]  /*06c0*/  HADD2.F32 R43, -RZ, R43.H1_H1 ;  /* 0x3000002bff2b7230 */ /* 0x000fe40000004100 */
[--C-:B------:R-:W-:Y:S01]  /*06d0*/  HADD2.F32 R90, -RZ, R40.reuse.H0_H0 ;  /* 0x20000028ff5a7230 */ /* 0x100fe20000004100 */
[----:B0-----:R-:W-:Y:S01]  /*06e0*/  FSEL R78, R95, RZ, !P3 ;  /* 0x000000ff5f4e7208 */ /* 0x001fe20005800000 */
[----:B------:R-:W-:-:S02]  /*06f0*/  HADD2.F32 R96, -RZ, R40.H1_H1 ;  /* 0x30000028ff607230 */ /* 0x000fc40000004100 */
[----:B------:R-:W-:Y:S02]  /*0700*/  HADD2.F32 R99, -RZ, R41.H0_H0 ;  /* 0x20000029ff637230 */ /* 0x000fe40000004100 */
[----:B--2---:R-:W-:Y:S02]  /*0710*/  HADD2.F32 R119, -RZ, R51.H0_H0 ;  /* 0x20000033ff777230 */ /* 0x004fe40000004100 */
[--C-:B------:R-:W-:Y:S02]  /*0720*/  HADD2.F32 R98, -RZ, R45.reuse.H0_H0 ;  /* 0x2000002dff627230 */ /* 0x100fe40000004100 */
[----:B------:R-:W-:Y:S02]  /*0730*/  HADD2.F32 R97, -RZ, R45.H1_H1 ;  /* 0x3000002dff617230 */ /* 0x000fe40000004100 */
[--C-:B------:R-:W-:Y:S02]  /*0740*/  HADD2.F32 R40, -RZ, R47.reuse.H0_H0 ;  /* 0x2000002fff287230 */ /* 0x100fe40000004100 */
[----:B------:R-:W-:-:S02]  /*0750*/  HADD2.F32 R79, -RZ, R47.H1_H1 ;  /* 0x3000002fff4f7230 */ /* 0x000fc40000004100 */
[--C-:B------:R-:W-:Y:S02]  /*0760*/  HADD2.F32 R45, -RZ, R48.reuse.H0_H0 ;  /* 0x20000030ff2d7230 */ /* 0x100fe40000004100 */
[----:B------:R-:W-:Y:S02]  /*0770*/  HADD2.F32 R47, -RZ, R48.H1_H1 ;  /* 0x30000030ff2f7230 */ /* 0x000fe40000004100 */
[----:B------:R-:W-:Y:S02]  /*0780*/  HADD2.F32 R48, -RZ, R51.H1_H1 ;  /* 0x30000033ff307230 */ /* 0x000fe40000004100 */
[----:B------:R-:W-:Y:S01]  /*0790*/  FADD.FTZ R51, -R78, R43 ;  /* 0x0000002b4e337221 */ /* 0x000fe20000010100 */
[----:B------:R-:W-:Y:S02]  /*07a0*/  HADD2.F32 R41, -RZ, R41.H1_H1 ;  /* 0x30000029ff297230 */ /* 0x000fe40000004100 */
[--C-:B------:R-:W-:Y:S02]  /*07b0*/  HADD2.F32 R100, -RZ, R42.reuse.H0_H0 ;  /* 0x2000002aff647230 */ /* 0x100fe40000004100 */
[----:B------:R-:W-:-:S02]  /*07c0*/  HADD2.F32 R102, -RZ, R42.H1_H1 ;  /* 0x3000002aff667230 */ /* 0x000fc40000004100 */
[--C-:B------:R-:W-:Y:S02]  /*07d0*/  HADD2.F32 R94, -RZ, R46.reuse.H0_H0 ;  /* 0x2000002eff5e7230 */ /* 0x100fe40000004100 */
[----:B------:R-:W-:Y:S02]  /*07e0*/  HADD2.F32 R93, -RZ, R46.H1_H1 ;  /* 0x3000002eff5d7230 */ /* 0x000fe40000004100 */
[----:B------:R-:W-:Y:S02]  /*07f0*/  HADD2.F32 R115, -RZ, R50.H0_H0 ;  /* 0x20000032ff737230 */ /* 0x000fe40000004100 */
[----:B------:R-:W-:Y:S01]  /*0800*/  FADD.FTZ R95, -R78, R104 ;  /* 0x000000684e5f7221 */ /* 0x000fe20000010100 */
[----:B------:R-:W-:Y:S02]  /*0810*/  HADD2.F32 R42, -RZ, R44.H0_H0 ;  /* 0x2000002cff2a7230 */ /* 0x000fe40000004100 */
[--C-:B------:R-:W-:Y:S02]  /*0820*/  HADD2.F32 R111, -RZ, R49.reuse.H0_H0 ;  /* 0x20000031ff6f7230 */ /* 0x100fe40000004100 */
[----:B------:R-:W-:-:S02]  /*0830*/  HADD2.F32 R46, -RZ, R49.H1_H1 ;  /* 0x30000031ff2e7230 */ /* 0x000fc40000004100 */
[----:B------:R-:W-:Y:S02]  /*0840*/  HADD2.F32 R50, -RZ, R50.H1_H1 ;  /* 0x30000032ff327230 */ /* 0x000fe40000004100 */
[----:B------:R-:W-:Y:S01]  /*0850*/  FADD.FTZ R101, -R78, R90 ;  /* 0x0000005a4e657221 */ /* 0x000fe20000010100 */
[----:B---3--:R-:W-:Y:S01]  /*0860*/  FMUL.FTZ R90, R92, R51 ;  /* 0x000000335c5a7220 */ /* 0x008fe20000410000 */
        /* <DEDUP_REMOVED lines=14> */
[----:B------:R-:W-:Y:S01]  /*0950*/  FMUL.FTZ R105, R67, R42 ;  /* 0x0000002a43697220 */ /* 0x000fe20000410000 */
[C---:B------:R-:W-:Y:S01]  /*0960*/  FMUL.FTZ R95, R92.reuse, R95 ;  /* 0x0000005f5c5f7220 */ /* 0x040fe20000410000 */
[----:B------:R-:W-:Y:S01]  /*0970*/  FMUL.FTZ R78, R92, R101 ;  /* 0x000000655c4e7220 */ /* 0x000fe20000410000 */
[----:B------:R-:W-:Y:S01]  /*0980*/  FADD.FTZ R12, R79, R12 ;  /* 0x0000000c4f0c7221 */ /* 0x000fe20000010000 */
[-C--:B------:R-:W-:Y:S01]  /*0990*/  FFMA.FTZ R57, R90, R79.reuse, R57 ;  /* 0x0000004f5a397223 */ /* 0x080fe20000010039 */
[----:B------:R-:W-:Y:S01]  /*09a0*/  FMUL.FTZ R80, R74, R79 ;  /* 0x0000004f4a507220 */ /* 0x000fe20000410000 */
[C---:B------:R-:W-:Y:S01]  /*09b0*/  FMUL.FTZ R103, R92.reuse, R103 ;  /* 0x000000675c677220 */ /* 0x040fe20000410000 */
[C---:B------:R-:W-:Y:S01]  /*09c0*/  FMUL.FTZ R96, R92.reuse, R81 ;  /* 0x000000515c607220 */ /* 0x040fe20000410000 */
[----:B------:R-:W-:Y:S01]  /*09d0*/  FMUL.FTZ R79, R92, R49 ;  /* 0x000000315c4f7220 */ /* 0x000fe20000410000 */
[----:B------:R-:W-:Y:S01]  /*09e0*/  FMUL.FTZ R100, R68, R44 ;  /* 0x0000002c44647220 */ /* 0x000fe20000410000 */
[----:B------:R-:W-:Y:S01]  /*09f0*/  FADD.FTZ R11, R40, R11 ;  /* 0x0000000b280b7221 */ /* 0x000fe20000010000 */
[-C--:B------:R-:W-:Y:S01]  /*0a00*/  FFMA.FTZ R56, R95, R40.reuse, R56 ;  /* 0x000000285f387223 */ /* 0x080fe20000010038 */
[----:B------:R-:W-:Y:S01]  /*0a10*/  FMUL.FTZ R81, R73, R40 ;  /* 0x0000002849517220 */ /* 0x000fe20000410000 */
[----:B------:R-:W-:Y:S01]  /*0a20*/  FADD.FTZ R49, RZ, R105 ;  /* 0x00000069ff317221 */ /* 0x000fe20000010000 */
[----:B------:R-:W-:Y:S01]  /*0a30*/  FMUL.FTZ R107, R92, R107 ;  /* 0x0000006b5c6b7220 */ /* 0x000fe20000410000 */
[----:B------:R-:W-:Y:S01]  /*0a40*/  FFMA.FTZ R40, R78, R105, RZ ;  /* 0x000000694e287223 */ /* 0x000fe200000100ff */
[----:B------:R-:W-:Y:S01]  /*0a50*/  FADD.FTZ R61, R98, R61 ;  /* 0x0000003d623d7221 */ /* 0x000fe20000010000 */
[----:B------:R-:W-:Y:S01]  /*0a60*/  FMUL.FTZ R101, R92, R113 ;  /* 0x000000715c657220 */ /* 0x000fe20000410000 */
[-C--:B------:R-:W-:Y:S01]  /*0a70*/  FFMA.FTZ R62, R103, R98.reuse, R62 ;  /* 0x00000062673e7223 */ /* 0x080fe2000001003e */
[----:B------:R-:W-:Y:S01]  /*0a80*/  FMUL.FTZ R98, R69, R98 ;  /* 0x0000006245627220 */ /* 0x000fe20000410000 */
[----:B------:R-:W-:Y:S01]  /*0a90*/  FADD.FTZ R49, R49, R100 ;  /* 0x0000006431317221 */ /* 0x000fe20000010000 */
[----:B------:R-:W-:Y:S01]  /*0aa0*/  FFMA.FTZ R40, R107, R100, R40 ;  /* 0x000000646b287223 */ /* 0x000fe20000010028 */
[----:B------:R-:W-:Y:S01]  /*0ab0*/  FADD.FTZ R65, R42, R65 ;  /* 0x000000412a417221 */ /* 0x000fe20000010000 */
[----:B------:R-:W-:Y:S01]  /*0ac0*/  FFMA.FTZ R87, R78, R42, R87 ;  /* 0x0000002a4e577223 */ /* 0x000fe20000010057 */
[----:B------:R-:W-:Y:S01]  /*0ad0*/  FADD.FTZ R15, R97, R15 ;  /* 0x0000000f610f7221 */ /* 0x000fe20000010000 */
[----:B------:R-:W-:Y:S01]  /*0ae0*/  FMUL.FTZ R99, R92, R99 ;  /* 0x000000635c637220 */ /* 0x000fe20000410000 */
[-C--:B------:R-:W-:Y:S01]  /*0af0*/  FFMA.FTZ R60, R101, R97.reuse, R60 ;  /* 0x00000061653c7223 */ /* 0x080fe2000001003c */
[----:B------:R-:W-:Y:S01]  /*0b00*/  FMUL.FTZ R97, R70, R97 ;  /* 0x0000006146617220 */ /* 0x000fe20000410000 */
        /* <DEDUP_REMOVED lines=13> */
[----:B------:R-:W-:-:S02]  /*0be0*/  HADD2.F32 R102, -RZ, R52.H0_H0 ;  /* 0x20000034ff667230 */ /* 0x000fc40000004100 */
[----:B------:R-:W-:Y:S01]  /*0bf0*/  FADD.FTZ R42, R42, R93 ;  /* 0x0000005d2a2a7221 */ /* 0x000fe20000010000 */
[----:B------:R-:W-:Y:S01]  /*0c00*/  FFMA.FTZ R40, R96, R93, R47 ;  /* 0x0000005d60287223 */ /* 0x000fe2000001002f */
[----:B------:R-:W-:Y:S02]  /*0c10*/  FMUL.FTZ R108, R92, R45 ;  /* 0x0000002d5c6c7220 */ /* 0x000fe40000410000 */
[----:B------:R-:W-:Y:S01]  /*0c20*/  FADD.FTZ R45, R42, R81 ;  /* 0x000000512a2d7221 */ /* 0x000fe20000010000 */
[----:B------:R-:W-:Y:S01]  /*0c30*/  FFMA.FTZ R47, R95, R81, R40 ;  /* 0x000000515f2f7223 */ /* 0x000fe20000010028 */
[----:B------:R-:W-:Y:S02]  /*0c40*/  HADD2.F32 R109, -RZ, R52.H1_H1 ;  /* 0x30000034ff6d7230 */ /* 0x000fe40000004100 */
[----:B------:R-:W-:Y:S01]  /*0c50*/  FADD.FTZ R9, R102, R9 ;  /* 0x0000000966097221 */ /* 0x000fe20000010000 */
[-C--:B------:R-:W-:Y:S01]  /*0c60*/  FFMA.FTZ R22, R79, R102.reuse, R22 ;  /* 0x000000664f167223 */ /* 0x080fe20000010016 */
[----:B------:R-:W-:Y:S01]  /*0c70*/  FMUL.FTZ R102, R75, R102 ;  /* 0x000000664b667220 */ /* 0x000fe20000410000 */
[----:B------:R-:W-:Y:S01]  /*0c80*/  FADD.FTZ R45, R45, R80 ;  /* 0x000000502d2d7221 */ /* 0x000fe20000010000 */
[----:B------:R-:W-:Y:S01]  /*0c90*/  FFMA.FTZ R42, R90, R80, R47 ;  /* 0x000000505a2a7223 */ /* 0x000fe2000001002f */
[----:B------:R-:W-:-:S02]  /*0ca0*/  HADD2.F32 R106, -RZ, R53.H0_H0 ;  /* 0x20000035ff6a7230 */ /* 0x000fc40000004100 */
[----:B------:R-:W-:Y:S01]  /*0cb0*/  FADD.FTZ R10, R109, R10 ;  /* 0x0000000a6d0a7221 */ /* 0x000fe20000010000 */
[-C--:B------:R-:W-:Y:S01]  /*0cc0*/  FFMA.FTZ R23, R104, R109.reuse, R23 ;  /* 0x0000006d68177223 */ /* 0x080fe20000010017 */
[----:B------:R-:W-:Y:S01]  /*0cd0*/  FMUL.FTZ R109, R76, R109 ;  /* 0x0000006d4c6d7220 */ /* 0x000fe20000410000 */
[----:B------:R-:W-:Y:S01]  /*0ce0*/  FMUL.FTZ R111, R92, R111 ;  /* 0x0000006f5c6f7220 */ /* 0x000fe20000410000 */
[----:B------:R-:W-:Y:S01]  /*0cf0*/  FADD.FTZ R40, R45, R102 ;  /* 0x000000662d287221 */ /* 0x000fe20000010000 */
[----:B------:R-:W-:Y:S01]  /*0d00*/  FFMA.FTZ R45, R79, R102, R42 ;  /* 0x000000664f2d7223 */ /* 0x000fe2000001002a */
[----:B------:R-:W-:Y:S02]  /*0d10*/  HADD2.F32 R53, -RZ, R53.H1_H1 ;  /* 0x30000035ff357230 */ /* 0x000fe40000004100 */
[----:B------:R-:W-:Y:S01]  /*0d20*/  FADD.FTZ R7, R106, R7 ;  /* 0x000000076a077221 */ /* 0x000fe20000010000 */
[-C--:B------:R-:W-:Y:S01]  /*0d30*/  FFMA.FTZ R20, R111, R106.reuse, R20 ;  /* 0x0000006a6f147223 */ /* 0x080fe20000010014 */
[----:B------:R-:W-:Y:S01]  /*0d40*/  FADD.FTZ R47, R40, R109 ;  /* 0x0000006d282f7221 */ /* 0x000fe20000010000 */
[----:B------:R-:W-:Y:S01]  /*0d50*/  FMUL.FTZ R106, R77, R106 ;  /* 0x0000006a4d6a7220 */ /* 0x000fe20000410000 */
[----:B------:R-:W-:Y:S01]  /*0d60*/  FFMA.FTZ R40, R104, R109, R45 ;  /* 0x0000006d68287223 */ /* 0x000fe2000001002d */
[----:B------:R-:W-:-:S02]  /*0d70*/  HADD2.F32 R110, -RZ, R54.H0_H0 ;  /* 0x20000036ff6e7230 */ /* 0x000fc40000004100 */
[C---:B------:R-:W-:Y:S01]  /*0d80*/  FMUL.FTZ R115, R92.reuse, R115 ;  /* 0x000000735c737220 */ /* 0x040fe20000410000 */
[----:B------:R-:W-:Y:S01]  /*0d90*/  FMUL.FTZ R112, R92, R43 ;  /* 0x0000002b5c707220 */ /* 0x000fe20000410000 */
[----:B------:R-:W-:Y:S01]  /*0da0*/  FMUL.FTZ R113, R82, R53 ;  /* 0x0000003552717220 */ /* 0x000fe20000410000 */
        /* <DEDUP_REMOVED lines=52> */
.L_x_368:
        /* <DEDUP_REMOVED lines=13> */
.L_x_356:
        /* <DEDUP_REMOVED lines=19> */
[----:B---3-5:R-:W-:-:S02]  /*12f0*/  @P0 HADD2.F32 R88, -RZ, R33.H1_H1 ;  /* 0x30000021ff580230 */ /* 0x028fc40000004100 */
        /* <DEDUP_REMOVED lines=9> */
[----:B------:R-:W-:Y:S01]  /*1390*/  FADD.FTZ R40, R40, R49 ;  /* 0x0000003128287221 */ /* 0x000fe20000010000 */
[----:B------:R-:W-:Y:S02]  /*13a0*/  @P0 HADD2.F32 R49, -RZ, R31.H1_H1 ;  /* 0x3000001fff310230 */ /* 0x000fe40000004100 */
        /* <DEDUP_REMOVED lines=8> */
[----:B------:R-:W-:Y:S01]  /*1430*/  FSEL R45, R54, RZ, !P3 ;  /* 0x000000ff362d7208 */ /* 0x000fe20005800000 */
[----:B------:R-:W-:-:S04]  /*1440*/  @P0 HADD2.F32 R54, -RZ, R30.H1_H1 ;  /* 0x3000001eff360230 */ /* 0x000fc80000004100 */
[-CC-:B------:R-:W-:Y:S01]  /*1450*/  FFMA.FTZ R42, R95, R44.reuse, R45.reuse ;  /* 0x0000002c5f2a7223 */ /* 0x180fe2000001002d */
[-CC-:B------:R-:W-:Y:S01]  /*1460*/  FFMA.FTZ R40, R101, R44.reuse, R45.reuse ;  /* 0x0000002c65287223 */ /* 0x180fe2000001002d */
[-CC-:B------:R-:W-:Y:S01]  /*1470*/  FFMA.FTZ R41, R90, R44.reuse, R45.reuse ;  /* 0x0000002c5a297223 */ /* 0x180fe2000001002d */
[-C--:B------:R-:W-:Y:S01]  /*1480*/  FFMA.FTZ R103, R103, R44.reuse, R45 ;  /* 0x0000002c67677223 */ /* 0x080fe2000001002d */
[----:B------:R-:W-:Y:S01]  /*1490*/  FADD.FTZ R43, R81, -R42 ;  /* 0x8000002a512b7221 */ /* 0x000fe20000010000 */
[----:B------:R-:W-:Y:S01]  /*14a0*/  FADD.FTZ R47, R97, -R40 ;  /* 0x80000028612f7221 */ /* 0x000fe20000010000 */
[----:B------:R-:W-:Y:S02]  /*14b0*/  @P0 HADD2.F32 R40, -RZ, R31.H0_H0 ;  /* 0x2000001fff280230 */ /* 0x000fe40000004100 */
[----:B------:R-:W-:Y:S01]  /*14c0*/  FADD.FTZ R41, R80, -R41 ;  /* 0x8000002950297221 */ /* 0x000fe20000010000 */
[----:B------:R-:W-:Y:S01]  /*14d0*/  FMUL.FTZ R43, R92, R43 ;  /* 0x0000002b5c2b7220 */ /* 0x000fe20000410000 */
[----:B------:R-:W-:Y:S01]  /*14e0*/  FADD.FTZ R103, R98, -R103 ;  /* 0x8000006762677221 */ /* 0x000fe20000010000 */
[-CC-:B------:R-:W-:Y:S01]  /*14f0*/  FFMA.FTZ R78, R78, R44.reuse, R45.reuse ;  /* 0x0000002c4e4e7223 */ /* 0x180fe2000001002d */
[----:B------:R-:W-:Y:S01]  /*1500*/  FFMA.FTZ R107, R107, R44, R45 ;  /* 0x0000002c6b6b7223 */ /* 0x000fe2000001002d */
[----:B------:R-:W-:Y:S01]  /*1510*/  FMUL.FTZ R48, R92, R41 ;  /* 0x000000295c307220 */ /* 0x000fe20000410000 */
[----:B------:R-:W-:Y:S01]  /*1520*/  @P0 FADD.FTZ R43, R43, R40 ;  /* 0x000000282b2b0221 */ /* 0x000fe20000010000 */
[----:B------:R-:W-:-:S02]  /*1530*/  @P0 HADD2.F32 R41, -RZ, R29.H0_H0 ;  /* 0x2000001dff290230 */ /* 0x000fc40000004100 */
[-CC-:B------:R-:W-:Y:S01]  /*1540*/  FFMA.FTZ R99, R99, R44.reuse, R45.reuse ;  /* 0x0000002c63637223 */ /* 0x180fe2000001002d */
[----:B------:R-:W-:Y:S02]  /*1550*/  @P0 HADD2.F32 R40, -RZ, R29.H1_H1 ;  /* 0x3000001dff280230 */ /* 0x000fe40000004100 */
        /* <DEDUP_REMOVED lines=8> */
[C---:B------:R-:W-:Y:S01]  /*15e0*/  FMUL.FTZ R46, R92.reuse, R103 ;  /* 0x000000675c2e7220 */ /* 0x040fe20000410000 */
[----:B------:R-:W-:Y:S01]  /*15f0*/  FMUL.FTZ R47, R92, R47 ;  /* 0x0000002f5c2f7220 */ /* 0x000fe20000410000 */
[----:B------:R-:W-:Y:S01]  /*1600*/  FFMA.FTZ R45, R118, R44, R45 ;  /* 0x0000002c762d7223 */ /* 0x000fe2000001002d */
[----:B------:R-:W-:Y:S01]  /*1610*/  FADD.FTZ R105, R105, -R78 ;  /* 0x8000004e69697221 */ /* 0x000fe20000010000 */
[----:B------:R-:W-:Y:S01]  /*1620*/  FADD.FTZ R107, R100, -R107 ;  /* 0x8000006b646b7221 */ /* 0x000fe20000010000 */
[----:B------:R-:W-:Y:S01]  /*1630*/  FADD.FTZ R99, R94, -R99 ;  /* 0x800000635e637221 */ /* 0x000fe20000010000 */
[----:B------:R-:W-:Y:S01]  /*1640*/  @P0 FADD.FTZ R46, R46, R41 ;  /* 0x000000292e2e0221 */ /* 0x000fe20000010000 */
[----:B------:R-:W-:Y:S01]  /*1650*/  @P0 FADD.FTZ R47, R47, R40 ;  /* 0x000000282f2f0221 */ /* 0x000fe20000010000 */
[----:B------:R-:W-:Y:S01]  /*1660*/  FADD.FTZ R55, R116, -R45 ;  /* 0x8000002d74377221 */ /* 0x000fe20000010000 */
[----:B------:R-:W-:-:S02]  /*1670*/  @P0 HADD2.F32 R41, -RZ, R28.H0_H0 ;  /* 0x2000001cff290230 */ /* 0x000fc40000004100 */
[C---:B------:R-:W-:Y:S01]  /*1680*/  FMUL.FTZ R44, R92.reuse, R105 ;  /* 0x000000695c2c7220 */ /* 0x040fe20000410000 */
[----:B------:R-:W-:Y:S02]  /*1690*/  @P0 HADD2.F32 R40, -RZ, R28.H1_H1 ;  /* 0x3000001cff280230 */ /* 0x000fe40000004100 */
[----:B------:R-:W-:Y:S01]  /*16a0*/  FMUL.FTZ R45, R92, R107 ;  /* 0x0000006b5c2d7220 */ /* 0x000fe20000410000 */
[----:B------:R-:W-:Y:S01]  /*16b0*/  @P0 FADD.FTZ R48, R48, R49 ;  /* 0x0000003130300221 */ /* 0x000fe20000010000 */
[----:B------:R-:W-:Y:S01]  /*16c0*/  FADD.FTZ R93, R93, -R96 ;  /* 0x800000605d5d7221 */ /* 0x000fe20000010000 */
[----:B------:R-:W-:Y:S02]  /*16d0*/  @P0 HADD2.F32 R49, -RZ, R30.H0_H0 ;  /* 0x2000001eff310230 */ /* 0x000fe40000004100 */
[----:B------:R-:W-:Y:S01]  /*16e0*/  FMUL.FTZ R42, R92, R99 ;  /* 0x000000635c2a7220 */ /* 0x000fe20000410000 */
[----:B------:R-:W-:Y:S01]  /*16f0*/  FADD.FTZ R115, R110, -R115 ;  /* 0x800000736e737221 */ /* 0x000fe20000010000 */
[----:B------:R-:W-:Y:S01]  /*1700*/  @P0 FADD.FTZ R44, R44, R41 ;  /* 0x000000292c2c0221 */ /* 0x000fe20000010000 */
[----:B------:R-:W-:Y:S01]  /*1710*/  @P0 FADD.FTZ R45, R45, R40 ;  /* 0x000000282d2d0221 */ /* 0x000fe20000010000 */
[----:B------:R-:W-:Y:S01]  /*1720*/  FMUL.FTZ R81, R92, R93 ;  /* 0x0000005d5c517220 */ /* 0x000fe20000410000 */
[----:B------:R-:W0:Y:S01]  /*1730*/  @P1 LDC.64 R40, c[0x0][0x308] ;  /* 0x0000c200ff281b82 */ /* 0x000e220000000a00 */
[----:B------:R-:W-:Y:S01]  /*1740*/  FADD.FTZ R119, R114, -R119 ;  /* 0x8000007772777221 */ /* 0x000fe20000010000 */
[----:B------:R-:W-:Y:S01]  /*1750*/  @P0 FADD.FTZ R42, R42, R49 ;  /* 0x000000312a2a0221 */ /* 0x000fe20000010000 */
[----:B------:R-:W-:-:S02]  /*1760*/  @P0 HADD2.F32 R49, -RZ, R34.H0_H0 ;  /* 0x20000022ff310230 */ /* 0x000fc40000004100 */
[C---:B------:R-:W-:Y:S01]  /*1770*/  FMUL.FTZ R78, R92.reuse, R115 ;  /* 0x000000735c4e7220 */ /* 0x040fe20000410000 */
[C---:B------:R-:W-:Y:S01]  /*1780*/  FMUL.FTZ R93, R92.reuse, R55 ;  /* 0x000000375c5d7220 */ /* 0x040fe20000410000 */
[----:B------:R-:W-:Y:S01]  /*1790*/  @P0 FADD.FTZ R81, R81, R54 ;  /* 0x0000003651510221 */ /* 0x000fe20000010000 */
[--C-:B------:R-:W-:Y:S02]  /*17a0*/  @P0 HADD2.F32 R55, -RZ, R35.reuse.H0_H0 ;  /* 0x20000023ff370230 */ /* 0x100fe40000004100 */
[----:B------:R-:W-:Y:S01]  /*17b0*/  FADD.FTZ R109, R109, -R104 ;  /* 0x800000686d6d7221 */ /* 0x000fe20000010000 */
[----:B------:R-:W-:Y:S01]  /*17c0*/  FMUL.FTZ R80, R92, R119 ;  /* 0x000000775c507220 */ /* 0x000fe20000410000 */
[----:B------:R-:W-:Y:S02]  /*17d0*/  @P0 HADD2.F32 R54, -RZ, R35.H1_H1 ;  /* 0x30000023ff360230 */ /* 0x000fe40000004100 */
[----:B------:R-:W-:Y:S01]  /*17e0*/  FADD.FTZ R79, R102, -R79 ;  /* 0x8000004f664f7221 */ /* 0x000fe20000010000 */
[----:B------:R-:W-:Y:S01]  /*17f0*/  FADD.FTZ R111, R106, -R111 ;  /* 0x8000006f6a6f7221 */ /* 0x000fe20000010000 */
[----:B------:R-:W-:Y:S01]  /*1800*/  FADD.FTZ R117, R117, -R112 ;  /* 0x8000007075757221 */ /* 0x000fe20000010000 */
[----:B------:R-:W-:Y:S01]  /*1810*/  @P0 FADD.FTZ R78, R78, R49 ;  /* 0x000000314e4e0221 */ /* 0x000fe20000010000 */
[----:B------:R-:W-:-:S02]  /*1820*/  @P0 HADD2.F32 R49, -RZ, R32.H1_H1 ;  /* 0x30000020ff310230 */ /* 0x000fc40000004100 */
[----:B------:R-:W-:Y:S01]  /*1830*/  FMUL.FTZ R50, R92, R109 ;  /* 0x0000006d5c327220 */ /* 0x000fe20000410000 */
[----:B------:R-:W-:Y:S01]  /*1840*/  @P0 FADD.FTZ R80, R80, R55 ;  /* 0x0000003750500221 */ /* 0x000fe20000010000 */
[C---:B------:R-:W-:Y:S01]  /*1850*/  FMUL.FTZ R51, R92.reuse, R79 ;  /* 0x0000004f5c337220 */ /* 0x040fe20000410000 */
[----:B------:R-:W-:Y:S01]  /*1860*/  @P0 FADD.FTZ R93, R93, R54 ;  /* 0x000000365d5d0221 */ /* 0x000fe20000010000 */
[----:B------:R-:W-:Y:S02]  /*1870*/  @P0 HADD2.F32 R90, -RZ, R34.H1_H1 ;  /* 0x30000022ff5a0230 */ /* 0x000fe40000004100 */
[----:B------:R-:W-:Y:S01]  /*1880*/  FADD.FTZ R53, R113, -R108 ;  /* 0x8000006c71357221 */ /* 0x000fe20000010000 */
[----:B------:R-:W-:Y:S02]  /*1890*/  @P0 HADD2.F32 R55, -RZ, R33.H0_H0 ;  /* 0x20000021ff370230 */ /* 0x000fe40000004100 */
[C---:B------:R-:W-:Y:S01]  /*18a0*/  FMUL.FTZ R52, R92.reuse, R111 ;  /* 0x0000006f5c347220 */ /* 0x040fe20000410000 */
[----:B------:R-:W-:Y:S01]  /*18b0*/  FMUL.FTZ R79, R92, R117 ;  /* 0x000000755c4f7220 */ /* 0x000fe20000410000 */
[----:B------:R-:W-:-:S02]  /*18c0*/  @P0 HADD2.F32 R54, -RZ, R32.H0_H0 ;  /* 0x20000020ff360230 */ /* 0x000fc40000004100 */
[----:B------:R-:W-:Y:S01]  /*18d0*/  @P0 FADD.FTZ R50, R50, R49 ;  /* 0x0000003132320221 */ /* 0x000fe20000010000 */
[----:B------:R-:W-:Y:S01]  /*18e0*/  @P1 F2FP.F16.F32.PACK_AB R49, RZ, R44 ;  /* 0x0000002cff31123e */ /* 0x000fe200000000ff */
[----:B------:R-:W-:Y:S01]  /*18f0*/  FMUL.FTZ R53, R92, R53 ;  /* 0x000000355c357220 */ /* 0x000fe20000410000 */
[----:B------:R-:W-:Y:S01]  /*1900*/  @P0 FADD.FTZ R79, R79, R90 ;  /* 0x0000005a4f4f0221 */ /* 0x000fe20000010000 */
[----:B------:R-:W-:Y:S01]  /*1910*/  @P0 FADD.FTZ R52, R52, R55 ;  /* 0x0000003734340221 */ /* 0x000fe20000010000 */
[----:B------:R-:W-:Y:S01]  /*1920*/  @P0 FADD.FTZ R51, R51, R54 ;  /* 0x0000003633330221 */ /* 0x000fe20000010000 */
[----:B------:R-:W-:Y:S01]  /*1930*/  @P1 F2FP.F16.F32.PACK_AB R94, RZ, R43 ;  /* 0x0000002bff5e123e */ /* 0x000fe200000000ff */
[----:B------:R-:W-:Y:S01]  /*1940*/  @P0 FADD.FTZ R53, R53, R88 ;  /* 0x0000005835350221 */ /* 0x000fe20000010000 */
[----:B------:R-:W-:Y:S01]  /*1950*/  @P1 F2FP.F16.F32.PACK_AB R90, RZ, R42 ;  /* 0x0000002aff5a123e */ /* 0x000fe200000000ff */
[----:B0-----:R-:W-:Y:S01]  /*1960*/  @P1 IMAD.WIDE.U32 R40, R91, 0x10, R40 ;  /* 0x000000105b281825 */ /* 0x001fe200078e0028 */
[----:B------:R-:W-:-:S02]  /*1970*/  @P1 F2FP.F16.F32.PACK_AB R55, RZ, R46 ;  /* 0x0000002eff37123e */ /* 0x000fc400000000ff */
[----:B------:R-:W-:Y:S02]  /*1980*/  @P1 F2FP.F16.F32.PACK_AB R54, RZ, R45 ;  /* 0x0000002dff36123e */ /* 0x000fe400000000ff */
[----:B------:R-:W-:Y:S02]  /*1990*/  @P1 PRMT R36, R49, 0x7610, R36 ;  /* 0x0000761031241816 */ /* 0x000fe40000000024 */
[----:B------:R-:W-:Y:S02]  /*19a0*/  @P1 F2FP.F16.F32.PACK_AB R95, RZ, R48 ;  /* 0x00000030ff5f123e */ /* 0x000fe400000000ff */
[----:B------:R-:W-:Y:S02]  /*19b0*/  @P1 F2FP.F16.F32.PACK_AB R92, RZ, R81 ;  /* 0x00000051ff5c123e */ /* 0x000fe400000000ff */
[----:B------:R-:W-:Y:S02]  /*19c0*/  @P1 F2FP.F16.F32.PACK_AB R88, RZ, R47 ;  /* 0x0000002fff58123e */ /* 0x000fe400000000ff */
[----:B------:R-:W-:-:S02]  /*19d0*/  @P1 PRMT R39, R94, 0x7610, R39 ;  /* 0x000076105e271816 */ /* 0x000fc40000000027 */
[----:B------:R-:W-:Y:S02]  /*19e0*/  @P1 PRMT R38, R90, 0x7610, R38 ;  /* 0x000076105a261816 */ /* 0x000fe40000000026 */
[----:B------:R-:W-:Y:S02]  /*19f0*/  @P1 PRMT R37, R55, 0x7610, R37 ;  /* 0x0000761037251816 */ /* 0x000fe40000000025 */
[----:B------:R-:W-:Y:S02]  /*1a00*/  @P1 PRMT R36, R36, 0x5410, R54 ;  /* 0x0000541024241816 */ /* 0x000fe40000000036 */
[-C--:B------:R-:W-:Y:S01]  /*1a10*/  @P2 F2FP.F16.F32.PACK_AB R113, RZ, R43.reuse ;  /* 0x0000002bff71223e */ /* 0x080fe200000000ff */
[----:B------:R-:W0:Y:S01]  /*1a20*/  LDC.64 R54, c[0x0][0x2f8] ;  /* 0x0000be00ff367b82 */ /* 0x000e220000000a00 */
[----:B------:R-:W-:Y:S02]  /*1a30*/  @P2 F2FP.F16.F32.PACK_AB R114, RZ, R48 ;  /* 0x00000030ff72223e */ /* 0x000fe400000000ff */
[----:B------:R-:W-:-:S02]  /*1a40*/  F2FP.F16.F32.PACK_AB R43, R48, R43 ;  /* 0x0000002b302b723e */ /* 0x000fc400000000ff */
[----:B------:R-:W-:Y:S02]  /*1a50*/  @P1 PRMT R39, R39, 0x5410, R95 ;  /* 0x0000541027271816 */ /* 0x000fe4000000005f */
[----:B------:R-:W-:Y:S01]  /*1a60*/  @P1 PRMT R38, R38, 0x5410, R92 ;  /* 0x0000541026261816 */ /* 0x000fe2000000005c */
[----:B------:R-:W1:Y:S01]  /*1a70*/  @P2 LDC.64 R48, c[0x0][0x300] ;  /* 0x0000c000ff302b82 */ /* 0x000e620000000a00 */
[----:B------:R-:W-:Y:S02]  /*1a80*/  @P1 PRMT R37, R37, 0x5410, R88 ;  /* 0x0000541025251816 */ /* 0x000fe40000000058 */
[----:B------:R-:W-:Y:S02]  /*1a90*/  @P2 F2FP.F16.F32.PACK_AB R107, RZ, R44 ;  /* 0x0000002cff6b223e */ /* 0x000fe400000000ff */
[-C--:B------:R-:W-:Y:S01]  /*1aa0*/  @P1 F2FP.F16.F32.PACK_AB R102, RZ, R51.reuse ;  /* 0x00000033ff66123e */ /* 0x080fe200000000ff */
[----:B------:R2:W-:Y:S01]  /*1ab0*/  @P1 STG.E.128 desc[UR6][R40.64], R36 ;  /* 0x0000002428001986 */ /* 0x0005e2000c101d06 */
[----:B------:R-:W-:-:S02]  /*1ac0*/  @P2 F2FP.F16.F32.PACK_AB R100, RZ, R51 ;  /* 0x00000033ff64223e */ /* 0x000fc400000000ff */
[-C--:B------:R-:W-:Y:S02]  /*1ad0*/  @P1 F2FP.F16.F32.PACK_AB R101, RZ, R50.reuse ;  /* 0x00000032ff65123e */ /* 0x080fe400000000ff */
[----:B------:R-:W-:Y:S02]  /*1ae0*/  @P2 F2FP.F16.F32.PACK_AB R90, RZ, R50 ;  /* 0x00000032ff5a223e */ /* 0x000fe400000000ff */
[----:B------:R-:W-:Y:S02]  /*1af0*/  @P2 F2FP.F16.F32.PACK_AB R108, RZ, R45 ;  /* 0x0000002dff6c223e */ /* 0x000fe400000000ff */
[-C--:B------:R-:W-:Y:S02]  /*1b00*/  @P1 F2FP.F16.F32.PACK_AB R103, RZ, R52.reuse ;  /* 0x00000034ff67123e */ /* 0x080fe400000000ff */
[----:B------:R-:W-:Y:S02]  /*1b10*/  @P2 F2FP.F16.F32.PACK_AB R98, RZ, R52 ;  /* 0x00000034ff62223e */ /* 0x000fe400000000ff */
[----:B------:R-:W-:-:S02]  /*1b20*/  @P1 F2FP.F16.F32.PACK_AB R99, RZ, R53 ;  /* 0x00000035ff63123e */ /* 0x000fc400000000ff */
[----:B------:R-:W-:Y:S02]  /*1b30*/  @P2 F2FP.F16.F32.PACK_AB R88, RZ, R53 ;  /* 0x00000035ff58223e */ /* 0x000fe400000000ff */
[----:B------:R-:W-:Y:S01]  /*1b40*/  @P2 F2FP.F16.F32.PACK_AB R111, RZ, R42 ;  /* 0x0000002aff6f223e */ /* 0x000fe200000000ff */
[----:B-1----:R-:W-:Y:S01]  /*1b50*/  @P2 IMAD.WIDE.U32 R48, R91, 0x10, R48 ;  /* 0x000000105b302825 */ /* 0x002fe200078e0030 */
[----:B--2---:R-:W-:Y:S02]  /*1b60*/  F2FP.F16.F32.PACK_AB R40, R45, R44 ;  /* 0x0000002c2d28723e */ /* 0x004fe400000000ff */
[----:B------:R-:W-:Y:S02]  /*1b70*/  F2FP.F16.F32.PACK_AB R44, R50, R51 ;  /* 0x00000033322c723e */ /* 0x000fe400000000ff */
[----:B------:R-:W1:Y:S01]  /*1b80*/  @P1 LDC.64 R50, c[0x0][0x308] ;  /* 0x0000c200ff321b82 */ /* 0x000e620000000a00 */
[----:B------:R-:W-:Y:S02]  /*1b90*/  F2FP.F16.F32.PACK_AB R45, R53, R52 ;  /* 0x00000034352d723e */ /* 0x000fe400000000ff */
[----:B------:R-:W-:-:S02]  /*1ba0*/  @P2 F2FP.F16.F32.PACK_AB R109, RZ, R46 ;  /* 0x0000002eff6d223e */ /* 0x000fc400000000ff */
[----:B------:R-:W-:Y:S02]  /*1bb0*/  @P2 F2FP.F16.F32.PACK_AB R112, RZ, R81 ;  /* 0x00000051ff70223e */ /* 0x000fe400000000ff */
[----:B------:R-:W-:Y:S01]  /*1bc0*/  @P2 F2FP.F16.F32.PACK_AB R110, RZ, R47 ;  /* 0x0000002fff6e223e */ /* 0x000fe200000000ff */
[----:B------:R-:W2:Y:S01]  /*1bd0*/  @P2 LDC.64 R52, c[0x0][0x300] ;  /* 0x0000c000ff342b82 */ /* 0x000ea20000000a00 */
[----:B------:R-:W-:Y:S02]  /*1be0*/  @P2 PRMT R27, R113, 0x7610, R27 ;  /* 0x00007610711b2816 */ /* 0x000fe4000000001b */
[----:B------:R-:W-:Y:S02]  /*1bf0*/  @P2 PRMT R26, R111, 0x7610, R26 ;  /* 0x000076106f1a2816 */ /* 0x000fe4000000001a */
[----:B------:R-:W-:Y:S02]  /*1c00*/  @P2 PRMT R25, R109, 0x7610, R25 ;  /* 0x000076106d192816 */ /* 0x000fe40000000019 */
[----:B------:R-:W-:-:S02]  /*1c10*/  @P2 PRMT R24, R107, 0x7610, R24 ;  /* 0x000076106b182816 */ /* 0x000fc40000000018 */
[----:B------:R-:W-:Y:S02]  /*1c20*/  F2FP.F16.F32.PACK_AB R41, R47, R46 ;  /* 0x0000002e2f29723e */ /* 0x000fe400000000ff */
[-C--:B------:R-:W-:Y:S02]  /*1c30*/  @P1 F2FP.F16.F32.PACK_AB R104, RZ, R78.reuse ;  /* 0x0000004eff68123e */ /* 0x080fe400000000ff */
[-C--:B------:R-:W-:Y:S02]  /*1c40*/  @P2 F2FP.F16.F32.PACK_AB R95, RZ, R78.reuse ;  /* 0x0000004eff5f223e */ /* 0x080fe400000000ff */
[-C--:B------:R-:W-:Y:S01]  /*1c50*/  @P1 F2FP.F16.F32.PACK_AB R96, RZ, R79.reuse ;  /* 0x0000004fff60123e */ /* 0x080fe200000000ff */
[----:B-1----:R-:W-:Y:S01]  /*1c60*/  @P1 IMAD.WIDE.U32 R50, R89, 0x10, R50 ;  /* 0x0000001059321825 */ /* 0x002fe200078e0032 */
[----:B------:R-:W-:Y:S02]  /*1c70*/  @P2 F2FP.F16.F32.PACK_AB R97, RZ, R79 ;  /* 0x0000004fff61223e */ /* 0x000fe400000000ff */
        /* <DEDUP_REMOVED lines=8> */
[----:B--2---:R-:W-:Y:S01]  /*1d00*/  @P2 IMAD.WIDE.U32 R52, R89, 0x10, R52 ;  /* 0x0000001059342825 */ /* 0x004fe200078e0034 */
[----:B------:R-:W-:Y:S02]  /*1d10*/  @P2 PRMT R25, R25, 0x5410, R110 ;  /* 0x0000541019192816 */ /* 0x000fe4000000006e */
[----:B------:R-:W-:Y:S02]  /*1d20*/  @P2 PRMT R24, R24, 0x5410, R108 ;  /* 0x0000541018182816 */ /* 0x000fe4000000006c */
[----:B------:R-:W-:-:S02]  /*1d30*/  @P2 F2FP.F16.F32.PACK_AB R92, RZ, R80 ;  /* 0x00000050ff5c223e */ /* 0x000fc400000000ff */
[-C--:B------:R-:W-:Y:S01]  /*1d40*/  @P1 F2FP.F16.F32.PACK_AB R106, RZ, R93.reuse ;  /* 0x0000005dff6a123e */ /* 0x080fe200000000ff */
[----:B------:R0:W-:Y:S01]  /*1d50*/  @P2 STG.E.128 desc[UR6][R48.64], R24 ;  /* 0x0000001830002986 */ /* 0x0001e2000c101d06 */
[----:B------:R-:W-:Y:S02]  /*1d60*/  @P1 PRMT R39, R105, 0x7610, R39 ;  /* 0x0000761069271816 */ /* 0x000fe40000000027 */
[----:B------:R-:W-:Y:S02]  /*1d70*/  @P1 PRMT R38, R104, 0x7610, R38 ;  /* 0x0000761068261816 */ /* 0x000fe40000000026 */
[----:B------:R-:W-:Y:S02]  /*1d80*/  @P1 PRMT R37, R103, 0x7610, R37 ;  /* 0x0000761067251816 */ /* 0x000fe40000000025 */
[----:B------:R-:W-:Y:S02]  /*1d90*/  @P1 PRMT R36, R102, 0x7610, R36 ;  /* 0x0000761066241816 */ /* 0x000fe40000000024 */
[----:B------:R-:W-:-:S02]  /*1da0*/  @P2 F2FP.F16.F32.PACK_AB R94, RZ, R93 ;  /* 0x0000005dff5e223e */ /* 0x000fc400000000ff */
        /* <DEDUP_REMOVED lines=9> */
[----:B------:R-:W-:Y:S02]  /*1e40*/  F2FP.F16.F32.PACK_AB R47, R93, R80 ;  /* 0x000000505d2f723e */ /* 0x000fe400000000ff */
        /* <DEDUP_REMOVED lines=8> */
[----:B------:R-:W-:Y:S02]  /*1ed0*/  MOV R31, R15 ;  /* 0x0000000f001f7202 */ /* 0x000fe40000000f00 */
[----:B0-----:R-:W-:Y:S02]  /*1ee0*/  MOV R36, R13 ;  /* 0x0000000d00247202 */ /* 0x001fe40000000f00 */
        /* <DEDUP_REMOVED lines=29> */
[----:B------:R-:W-:-:S07]  /*20c0*/  MOV R23, R4 ;  /* 0x0000000400177202 */ /* 0x000fce0000000f00 */
.L_x_354:
        /* <DEDUP_REMOVED lines=18> */
.L_x_355:
[----:B------:R-:W-:Y:S01]  /*21f0*/  HFMA2.MMA R50, -RZ, RZ, 0, 9.5367431640625e-07 ;  /* 0x00000010ff327435 */ /* 0x000fe200000001ff */
[----:B------:R-:W-:Y:S02]  /*2200*/  MOV R51, R45 ;  /* 0x0000002d00337202 */ /* 0x000fe40000000f00 */
[----:B------:R-:W-:Y:S02]  /*2210*/  MOV R53, 0x1f ;  /* 0x0000001f00357802 */ /* 0x000fe40000000f00 */
[----:B------:R-:W-:-:S07]  /*2220*/  MOV R48, 0xffffffff ;  /* 0xffffffff00307802 */ /* 0x000fce0000000f00 */
[----:B-----5:R-:W-:Y:S05]  /*2230*/  WARPSYNC.COLLECTIVE R48, `(.L_x_358) ;  /* 0x0000000030087348 */ /* 0x020fea0003c00000 */
[----:B------:R0:W1:Y:S02]  /*2240*/  SHFL.DOWN P2, R46, R51, R50, R53 ;  /* 0x08000032332e7389 */ /* 0x0000640000040035 */
[----:B01---5:R-:W-:Y:S01]  /*2250*/  ENDCOLLECTIVE ;  /* 0x000000000000791b */ /* 0x023fe20003800000 */
.L_x_358:
[----:B------:R-:W-:Y:S02]  /*2260*/  MOV R51, R41 ;  /* 0x0000002900337202 */ /* 0x000fe40000000f00 */
[----:B------:R-:W-:-:S07]  /*2270*/  MOV R40, R46 ;  /* 0x0000002e00287202 */ /* 0x000fce0000000f00 */
[----:B------:R-:W-:Y:S05]  /*2280*/  WARPSYNC.COLLECTIVE R48, `(.L_x_359) ;  /* 0x0000000030087348 */ /* 0x000fea0003c00000 */
[----:B------:R0:W1:Y:S02]  /*2290*/  SHFL.DOWN P2, R46, R51, R50, R53 ;  /* 0x08000032332e7389 */ /* 0x0000640000040035 */
[----:B01----:R-:W-:Y:S01]  /*22a0*/  ENDCOLLECTIVE ;  /* 0x000000000000791b */ /* 0x003fe20003800000 */
.L_x_359:
[----:B------:R-:W-:Y:S01]  /*22b0*/  FADD.FTZ R43, R45, R40 ;  /* 0x000000282d2b7221 */ /* 0x000fe20000010000 */
[----:B------:R-:W-:-:S04]  /*22c0*/  HFMA2.MMA R50, -RZ, RZ, 0, 4.76837158203125e-07 ;  /* 0x00000008ff327435 */ /* 0x000fc800000001ff */
[----:B------:R-:W-:Y:S02]  /*22d0*/  MOV R51, R43 ;  /* 0x0000002b00337202 */ /* 0x000fe40000000f00 */
[----:B------:R-:W-:-:S07]  /*22e0*/  MOV R42, R46 ;  /* 0x0000002e002a7202 */ /* 0x000fce0000000f00 */
[----:B------:R-:W-:Y:S05]  /*22f0*/  WARPSYNC.COLLECTIVE R48, `(.L_x_360) ;  /* 0x0000000030087348 */ /* 0x000fea0003c00000 */
[----:B------:R0:W1:Y:S02]  /*2300*/  SHFL.DOWN P2, R46, R51, R50, R53 ;  /* 0x08000032332e7389 */ /* 0x0000640000040035 */
[----:B01----:R-:W-:Y:S01]  /*2310*/  ENDCOLLECTIVE ;  /* 0x000000000000791b */ /* 0x003fe20003800000 */
.L_x_360:
[----:B------:R-:W-:-:S05]  /*2320*/  FADD.FTZ R42, R41, R42 ;  /* 0x0000002a292a7221 */ /* 0x000fca0000010000 */
[----:B------:R-:W-:Y:S02]  /*2330*/  MOV R51, R42 ;  /* 0x0000002a00337202 */ /* 0x000fe40000000f00 */
[----:B------:R-:W-:-:S07]  /*2340*/  MOV R40, R46 ;  /* 0x0000002e00287202 */ /* 0x000fce0000000f00 */
[----:B------:R-:W-:Y:S05]  /*2350*/  WARPSYNC.COLLECTIVE R48, `(.L_x_361) ;  /* 0x0000000030087348 */ /* 0x000fea0003c00000 */
[----:B------:R0:W1:Y:S02]  /*2360*/  SHFL.DOWN P2, R46, R51, R50, R53 ;  /* 0x08000032332e7389 */ /* 0x0000640000040035 */
[----:B01----:R-:W-:Y:S01]  /*2370*/  ENDCOLLECTIVE ;  /* 0x000000000000791b */ /* 0x003fe20003800000 */
.L_x_361:
[----:B------:R-:W-:Y:S01]  /*2380*/  FADD.FTZ R44, R43, R40 ;  /* 0x000000282b2c7221 */ /* 0x000fe20000010000 */
[----:B------:R-:W-:-:S04]  /*2390*/  HFMA2.MMA R50, -RZ, RZ, 0, 2.384185791015625e-07 ;  /* 0x00000004ff327435 */ /* 0x000fc800000001ff */
[----:B------:R-:W-:Y:S02]  /*23a0*/  MOV R51, R44 ;  /* 0x0000002c00337202 */ /* 0x000fe40000000f00 */
[----:B------:R-:W-:-:S07]  /*23b0*/  MOV R47, R46 ;  /* 0x0000002e002f7202 */ /* 0x000fce0000000f00 */
[----:B------:R-:W-:Y:S05]  /*23c0*/  WARPSYNC.COLLECTIVE R48, `(.L_x_362) ;  /* 0x0000000030087348 */ /* 0x000fea0003c00000 */
[----:B------:R0:W1:Y:S02]  /*23d0*/  SHFL.DOWN P2, R46, R51, R50, R53 ;  /* 0x08000032332e7389 */ /* 0x0000640000040035 */
[----:B01----:R-:W-:Y:S01]  /*23e0*/  ENDCOLLECTIVE ;  /* 0x000000000000791b */ /* 0x003fe20003800000 */
.L_x_362:
[----:B------:R-:W-:-:S05]  /*23f0*/  FADD.FTZ R47, R42, R47 ;  /* 0x0000002f2a2f7221 */ /* 0x000fca0000010000 */
[----:B------:R-:W-:Y:S02]  /*2400*/  MOV R51, R47 ;  /* 0x0000002f00337202 */ /* 0x000fe40000000f00 */
[----:B------:R-:W-:-:S07]  /*2410*/  MOV R49, R46 ;  /* 0x0000002e00317202 */ /* 0x000fce0000000f00 */
[----:B------:R-:W-:Y:S05]  /*2420*/  WARPSYNC.COLLECTIVE R48, `(.L_x_363) ;  /* 0x0000000030087348 */ /* 0x000fea0003c00000 */
[----:B------:R0:W1:Y:S02]  /*2430*/  SHFL.DOWN P2, R46, R51, R50, R53 ;  /* 0x08000032332e7389 */ /* 0x0000640000040035 */
[----:B01----:R-:W-:Y:S01]  /*2440*/  ENDCOLLECTIVE ;  /* 0x000000000000791b */ /* 0x003fe20003800000 */
.L_x_363:
[----:B------:R-:W-:Y:S01]  /*2450*/  FADD.FTZ R49, R44, R49 ;  /* 0x000000312c317221 */ /* 0x000fe20000010000 */
[----:B------:R-:W-:-:S04]  /*2460*/  HFMA2.MMA R50, -RZ, RZ, 0, 1.1920928955078125e-07 ;  /* 0x00000002ff327435 */ /* 0x000fc800000001ff */
[----:B------:R-:W-:Y:S02]  /*2470*/  MOV R51, R49 ;  /* 0x0000003100337202 */ /* 0x000fe40000000f00 */
[----:B------:R-:W-:-:S07]  /*2480*/  MOV R40, R46 ;  /* 0x0000002e00287202 */ /* 0x000fce0000000f00 */
[----:B------:R-:W-:Y:S05]  /*2490*/  WARPSYNC.COLLECTIVE R48, `(.L_x_364) ;  /* 0x0000000030087348 */ /* 0x000fea0003c00000 */
[----:B------:R0:W1:Y:S02]  /*24a0*/  SHFL.DOWN P2, R46, R51, R50, R53 ;  /* 0x08000032332e7389 */ /* 0x0000640000040035 */
[----:B01----:R-:W-:Y:S01]  /*24b0*/  ENDCOLLECTIVE ;  /* 0x000000000000791b */ /* 0x003fe20003800000 */
.L_x_364:
[----:B------:R-:W-:-:S05]  /*24c0*/  FADD.FTZ R45, R47, R40 ;  /* 0x000000282f2d7221 */ /* 0x000fca0000010000 */
[----:B------:R-:W-:Y:S02]  /*24d0*/  MOV R51, R45 ;  /* 0x0000002d00337202 */ /* 0x000fe40000000f00 */
[----:B------:R-:W-:-:S07]  /*24e0*/  MOV R40, R46 ;  /* 0x0000002e00287202 */ /* 0x000fce0000000f00 */
[----:B------:R-:W-:Y:S05]  /*24f0*/  WARPSYNC.COLLECTIVE R48, `(.L_x_365) ;  /* 0x0000000030087348 */ /* 0x000fea0003c00000 */
[----:B------:R0:W1:Y:S02]  /*2500*/  SHFL.DOWN P2, R46, R51, R50, R53 ;  /* 0x08000032332e7389 */ /* 0x0000640000040035 */
[----:B01----:R-:W-:Y:S01]  /*2510*/  ENDCOLLECTIVE ;  /* 0x000000000000791b */ /* 0x003fe20003800000 */
.L_x_365:
[----:B------:R-:W-:Y:S01]  /*2520*/  FADD.FTZ R40, R49, R40 ;  /* 0x0000002831287221 */ /* 0x000fe20000010000 */
[----:B------:R-:W-:-:S04]  /*2530*/  HFMA2.MMA R50, -RZ, RZ, 0, 5.9604644775390625e-08 ;  /* 0x00000001ff327435 */ /* 0x000fc800000001ff */
[----:B------:R-:W-:Y:S01]  /*2540*/  MOV R51, R40 ;  /* 0x0000002800337202 */ /* 0x000fe20000000f00 */
[----:B------:R-:W-:-:S07]  /*2550*/  FADD.FTZ R41, R45, R46 ;  /* 0x0000002e2d297221 */ /* 0x000fce0000010000 */
[----:B------:R-:W-:Y:S05]  /*2560*/  WARPSYNC.COLLECTIVE R48, `(.L_x_366) ;  /* 0x0000000030087348 */ /* 0x000fea0003c00000 */
[----:B------:R0:W1:Y:S02]  /*2570*/  SHFL.DOWN P2, R46, R51, R50, R53 ;  /* 0x08000032332e7389 */ /* 0x0000640000040035 */
[----:B01----:R-:W-:Y:S01]  /*2580*/  ENDCOLLECTIVE ;  /* 0x000000000000791b */ /* 0x003fe20003800000 */
.L_x_366:
[----:B------:R-:W-:Y:S02]  /*2590*/  MOV R51, R41 ;  /* 0x0000002900337202 */ /* 0x000fe40000000f00 */
[----:B------:R-:W-:-:S07]  /*25a0*/  MOV R43, R46 ;  /* 0x0000002e002b7202 */ /* 0x000fce0000000f00 */
[----:B------:R-:W-:Y:S05]  /*25b0*/  WARPSYNC.COLLECTIVE R48, `(.L_x_367) ;  /* 0x0000000030087348 */ /* 0x000fea0003c00000 */
[----:B------:R0:W1:Y:S02]  /*25c0*/  SHFL.DOWN P2, R46, R51, R50, R53 ;  /* 0x08000032332e7389 */ /* 0x0000640000040035 */
[----:B01----:R-:W-:Y:S01]  /*25d0*/  ENDCOLLECTIVE ;  /* 0x000000000000791b */ /* 0x003fe20003800000 */
.L_x_367:
[----:B------:R-:W-:Y:S01]  /*25e0*/  MOV R42, R46 ;  /* 0x0000002e002a7202 */ /* 0x000fe20000000f00 */
[----:B------:R-:W-:Y:S06]  /*25f0*/  BRA `(.L_x_368) ;  /* 0xffffffe800bc7947 */ /* 0x000fec000383ffff */
.L_x_369:
        /* <DEDUP_REMOVED lines=16> */
.L_x_2939:


//--------------------- .text._ZN10layer_norm31ln_parallel_residual_bwd_kernelINS_13Kernel_traitsI6__halfS2_S2_S2_fjLj4096ELj1ELj1ELj8ELj16ENS_18Kernel_traits_baseILj4096ES2_S2_S2_S2_fjLj256EEEEELb1ELb0ELb0EEEvNS_9BwdParamsE --------------------------
	.section	.text._ZN10layer_norm31ln_parallel_residual_bwd_kernelINS_13Kernel_traitsI6__halfS2_S2_S2_fjLj4096ELj1ELj1ELj8ELj16ENS_18Kernel_traits_baseILj4096ES2_S2_S2_S2_fjLj256EEEEELb1ELb0ELb0EEEvNS_9BwdParamsE,"ax",@progbits
	.align	128
        .global         _ZN10layer_norm31ln_parallel_residual_bwd_kernelINS_13Kernel_traitsI6__halfS2_S2_S2_fjLj4096ELj1ELj1ELj8ELj16ENS_18Kernel_traits_baseILj4096ES2_S2_S2_S2_fjLj256EEEEELb1ELb0ELb0EEEvNS_9BwdParamsE
        .type           _ZN10layer_norm31ln_parallel_residual_bwd_kernelINS_13Kernel_traitsI6__halfS2_S2_S2_fjLj4096ELj1ELj1ELj8ELj16ENS_18Kernel_traits_baseILj4096ES2_S2_S2_S2_fjLj256EEEEELb1ELb0ELb0EEEvNS_9BwdParamsE,@function
        .size           _ZN10layer_norm31ln_parallel_residual_bwd_kernelINS_13Kernel_traitsI6__halfS2_S2_S2_fjLj4096ELj1ELj1ELj8ELj16ENS_18Kernel_traits_baseILj4096ES2_S2_S2_S2_fjLj256EEEEELb1ELb0ELb0EEEvNS_9BwdParamsE,(.L_x_2940 - _ZN10layer_norm31ln_parallel_residual_bwd_kernelINS_13Kernel_traitsI6__halfS2_S2_S2_fjLj4096ELj1ELj1ELj8ELj16ENS_18Kernel_traits_baseILj4096ES2_S2_S2_S2_fjLj256EEEEELb1ELb0ELb0EEEvNS_9BwdParamsE)
        .other          _ZN10layer_norm31ln_parallel_residual_bwd_kernelINS_13Kernel_traitsI6__halfS2_S2_S2_fjLj4096ELj1ELj1ELj8ELj16ENS_18Kernel_traits_baseILj4096ES2_S2_S2_S2_fjLj256EEEEELb1ELb0ELb0EEEvNS_9BwdParamsE,@"STO_CUDA_ENTRY STV_DEFAULT"
_ZN10layer_norm31ln_parallel_residual_bwd_kernelINS_13Kernel_traitsI6__halfS2_S2_S2_fjLj4096ELj1ELj1ELj8ELj16ENS_18Kernel_traits_baseILj4096ES2_S2_S2_S2_fjLj256EEEEELb1ELb0ELb0EEEvNS_9BwdParamsE:
.text._ZN10layer_norm31ln_parallel_residual_bwd_kernelINS_13Kernel_traitsI6__halfS2_S2_S2_fjLj4096ELj1ELj1ELj8ELj16ENS_18Kernel_traits_baseILj4096ES2_S2_S2_S2_fjLj256EEEEELb1ELb0ELb0EEEvNS_9BwdParamsE:
        /* <DEDUP_REMOVED lines=19> */
[----:B------:R-:W-:Y:S02]  /*0130*/  LEA.HI.SX32 R0, R3, R0, 0x1d ;  /* 0x0000000003007211 */ /* 0x000fe400078feaff */
[----:B------:R-:W-:Y:S02]  /*0140*/  MOV R11, R107 ;  /* 0x0000006b000b7202 */ /* 0x000fe40000000f00 */
        /* <DEDUP_REMOVED lines=86> */
.L_x_380:
[----:B------:R-:W0:Y:S08]  /*06b0*/  LDC.64 R86, c[0x0][0x258] ;  /* 0x00009600ff567b82 */ /* 0x000e300000000a00 */
[----:B------:R-:W1:Y:S01]  /*06c0*/  LDC.64 R84, c[0x0][0x250] ;  /* 0x00009400ff547b82 */ /* 0x000e620000000a00 */
[----:B0-----:R-:W-:-:S05]  /*06d0*/  IMAD.WIDE R86, R109, 0x4, R86 ;  /* 0x000000046d567825 */ /* 0x001fca00078e0256 */
[----:B------:R-:W5:Y:S01]  /*06e0*/  LDG.E R143, desc[UR4][R86.64] ;  /* 0x00000004568f7981 */ /* 0x000f62000c1e1900 */
[----:B------:R-:W-:Y:S01]  /*06f0*/  MOV R108, UR21 ;  /* 0x00000015006c7c02 */ /* 0x000fe20008000f00 */
[----:B-1----:R-:W-:-:S04]  /*0700*/  IMAD.WIDE R84, R109, 0x4, R84 ;  /* 0x000000046d547825 */ /* 0x002fc800078e0254 */
[----:B------:R-:W-:Y:S01]  /*0710*/  IMAD R89, R109, R108, RZ ;  /* 0x0000006c6d597224 */ /* 0x000fe200078e02ff */
[----:B------:R-:W-:Y:S01]  /*0720*/  LOP3.LUT P0, RZ, R106, 0x1f, RZ, 0xc0, !PT ;  /* 0x0000001f6aff7812 */ /* 0x000fe2000780c0ff */
[----:B------:R-:W-:Y:S01]  /*0730*/  BSSY B0, `(.L_x_371) ;  /* 0x0000093000007945 */ /* 0x000fe20003800000 */
[----:B------:R-:W-:Y:S01]  /*0740*/  SHF.R.U32.HI R97, RZ, 0x5, R106 ;  /* 0x00000005ff617819 */ /* 0x000fe2000001166a */
[----:B------:R0:W5:Y:S01]  /*0750*/  LDG.E R96, desc[UR4][R84.64] ;  /* 0x0000000454607981 */ /* 0x000162000c1e1900 */
[----:B------:R-:W-:-:S04]  /*0760*/  SHF.R.S32.HI R90, RZ, 0x1f, R89 ;  /* 0x0000001fff5a7819 */ /* 0x000fc80000011459 */
[----:B------:R-:W-:Y:S02]  /*0770*/  LEA.HI R90, R90, R89, RZ, 0x3 ;  /* 0x000000595a5a7211 */ /* 0x000fe400078f18ff */
[----:B------:R-:W-:Y:S02]  /*0780*/  IADD3 R109, R109, UR6, RZ ;  /* 0x000000066d6d7c10 */ /* 0x000fe4000fffe0ff */
[----:B------:R-:W-:Y:S02]  /*0790*/  LEA.HI.SX32 R142, R90, R107, 0x1d ;  /* 0x0000006b5a8e7211 */ /* 0x000fe400078feaff */
[----:B------:R-:W-:Y:S02]  /*07a0*/  LOP3.LUT P2, RZ, R88, 0xff, RZ, 0xc0, !PT ;  /* 0x000000ff58ff7812 */ /* 0x000fe4000784c0ff */
[----:B------:R-:W-:Y:S02]  /*07b0*/  ISETP.GE.AND P5, PT, R109, UR7, PT ;  /* 0x000000076d007c0c */ /* 0x000fe4000bfa6270 */
[----:B0-----:R-:W-:-:S02]  /*07c0*/  P2R R84, PR, RZ, 0x1 ;  /* 0x00000001ff547803 */ /* 0x001fc40000000000 */
[----:B------:R-:W-:Y:S02]  /*07d0*/  MOV R99, RZ ;  /* 0x000000ff00637202 */ /* 0x000fe40000000f00 */
[----:B------:R-:W-:Y:S02]  /*07e0*/  MOV R177, RZ ;  /* 0x000000ff00b17202 */ /* 0x000fe40000000f00 */
[----:B------:R-:W-:Y:S02]  /*07f0*/  LOP3.LUT R98, R97, 0x7fffff8, RZ, 0xc0, !PT ;  /* 0x07fffff861627812 */ /* 0x000fe400078ec0ff */
        /* <DEDUP_REMOVED lines=11> */
[C---:B------:R-:W-:Y:S02]  /*08b0*/  SHF.L.U32 R99, R142.reuse, 0x3, RZ ;  /* 0x000000038e637819 */ /* 0x040fe400000006ff */
[----:B------:R-:W-:Y:S02]  /*08c0*/  SHF.L.U64.HI R0, R142, 0x3, RZ ;  /* 0x000000038e007819 */ /* 0x000fe400000102ff */
[----:B------:R-:W-:-:S04]  /*08d0*/  IADD3 R2, P1, R99, UR12, RZ ;  /* 0x0000000c63027c10 */ /* 0x000fc8000ff3e0ff */
[----:B------:R-:W-:-:S06]  /*08e0*/  IADD3.X R3, R0, UR13, RZ, P1, !PT ;  /* 0x0000000d00037c10 */ /* 0x000fcc0008ffe4ff */
[----:B------:R-:W5:Y:S01]  /*08f0*/  LDG.E.64 R2, desc[UR4][R2.64] ;  /* 0x0000000402027981 */ /* 0x000f62000c1e1b00 */
[----:B------:R-:W-:-:S04]  /*0900*/  ISETP.NE.U32.AND P0, PT, RZ, UR14, PT ;  /* 0x0000000eff007c0c */ /* 0x000fc8000bf05070 */
[----:B------:R-:W-:-:S13]  /*0910*/  ISETP.NE.AND.EX P0, PT, RZ, UR15, PT, P0 ;  /* 0x0000000fff007c0c */ /* 0x000fda000bf05300 */
        /* <DEDUP_REMOVED lines=10> */
[----:B-----5:R-:W-:Y:S01]  /*09c0*/  FSEL R99, R96, RZ, !P0 ;  /* 0x000000ff60637208 */ /* 0x020fe20004000000 */
[----:B--2---:R-:W-:Y:S02]  /*09d0*/  HADD2.F32 R0, -RZ, R84.H0_H0 ;  /* 0x20000054ff007230 */ /* 0x004fe40000004100 */
[----:B0-----:R-:W-:Y:S02]  /*09e0*/  HADD2.F32 R162, -RZ, R86.H0_H0 ;  /* 0x20000056ffa27230 */ /* 0x001fe40000004100 */
[----:B------:R-:W-:Y:S02]  /*09f0*/  HADD2.F32 R84, -RZ, R84.H1_H1 ;  /* 0x30000054ff547230 */ /* 0x000fe40000004100 */
[--C-:B------:R-:W-:Y:S02]  /*0a00*/  HADD2.F32 R164, -RZ, R85.reuse.H0_H0 ;  /* 0x20000055ffa47230 */ /* 0x100fe40000004100 */
[----:B------:R-:W-:-:S02]  /*0a10*/  HADD2.F32 R166, -RZ, R85.H1_H1 ;  /* 0x30000055ffa67230 */ /* 0x000fc40000004100 */
[----:B------:R-:W-:Y:S02]  /*0a20*/  HADD2.F32 R86, -RZ, R86.H1_H1 ;  /* 0x30000056ff567230 */ /* 0x000fe40000004100 */
[--C-:B------:R-:W-:Y:S02]  /*0a30*/  HADD2.F32 R168, -RZ, R87.reuse.H0_H0 ;  /* 0x20000057ffa87230 */ /* 0x100fe40000004100 */
[----:B-1----:R-:W-:Y:S02]  /*0a40*/  HADD2.F32 R160, -RZ, R87.H1_H1 ;  /* 0x30000057ffa07230 */ /* 0x002fe40000004100 */
[----:B------:R-:W-:Y:S01]  /*0a50*/  FADD.FTZ R0, R0, -R99 ;  /* 0x8000006300007221 */ /* 0x000fe20000010000 */
[C---:B------:R-:W-:Y:S01]  /*0a60*/  FADD.FTZ R84, -R99.reuse, R84 ;  /* 0x0000005463547221 */ /* 0x040fe20000010100 */
[----:B---3--:R-:W-:Y:S02]  /*0a70*/  HADD2.F32 R87, -RZ, R92.H0_H0 ;  /* 0x2000005cff577230 */ /* 0x008fe40000004100 */
[C---:B------:R-:W-:Y:S01]  /*0a80*/  FADD.FTZ R164, -R99.reuse, R164 ;  /* 0x000000a463a47221 */ /* 0x040fe20000010100 */
[C---:B------:R-:W-:Y:S01]  /*0a90*/  FADD.FTZ R166, -R99.reuse, R166 ;  /* 0x000000a663a67221 */ /* 0x040fe20000010100 */
[C---:B------:R-:W-:Y:S01]  /*0aa0*/  FADD.FTZ R170, -R99.reuse, R162 ;  /* 0x000000a263aa7221 */ /* 0x040fe20000010100 */
[C---:B------:R-:W-:Y:S01]  /*0ab0*/  FADD.FTZ R172, -R99.reuse, R86 ;  /* 0x0000005663ac7221 */ /* 0x040fe20000010100 */
[C---:B------:R-:W-:Y:S01]  /*0ac0*/  FADD.FTZ R178, -R99.reuse, R168 ;  /* 0x000000a863b27221 */ /* 0x040fe20000010100 */
[----:B------:R-:W-:Y:S01]  /*0ad0*/  FADD.FTZ R180, -R99, R160 ;  /* 0x000000a063b47221 */ /* 0x000fe20000010100 */
[----:B------:R-:W-:Y:S01]  /*0ae0*/  FMUL.FTZ R161, R143, R0 ;  /* 0x000000008fa17220 */ /* 0x000fe20000410000 */
[----:B----4-:R-:W-:-:S02]  /*0af0*/  HADD2.F32 R85, -RZ, R88.H0_H0 ;  /* 0x20000058ff557230 */ /* 0x010fc40000004100 */
[--C-:B------:R-:W-:Y:S02]  /*0b00*/  HADD2.F32 R99, -RZ, R89.reuse.H0_H0 ;  /* 0x20000059ff637230 */ /* 0x100fe40000004100 */
[----:B------:R-:W-:Y:S02]  /*0b10*/  HADD2.F32 R168, -RZ, R89.H1_H1 ;  /* 0x30000059ffa87230 */ /* 0x000fe40000004100 */
[----:B------:R-:W-:Y:S01]  /*0b20*/  FMUL.FTZ R89, R118, R87 ;  /* 0x0000005776597220 */ /* 0x000fe20000410000 */
[--C-:B------:R-:W-:Y:S02]  /*0b30*/  HADD2.F32 R175, -RZ, R91.reuse.H0_H0 ;  /* 0x2000005bffaf7230 */ /* 0x100fe40000004100 */
[----:B------:R-:W-:Y:S02]  /*0b40*/  HADD2.F32 R182, -RZ, R91.H1_H1 ;  /* 0x3000005bffb67230 */ /* 0x000fe40000004100 */
[--C-:B------:R-:W-:Y:S02]  /*0b50*/  HADD2.F32 R171, -RZ, R90.reuse.H0_H0 ;  /* 0x2000005affab7230 */ /* 0x100fe40000004100 */
[----:B------:R-:W-:-:S02]  /*0b60*/  HADD2.F32 R176, -RZ, R90.H1_H1 ;  /* 0x3000005affb07230 */ /* 0x000fc40000004100 */
[--C-:B------:R-:W-:Y:S02]  /*0b70*/  HADD2.F32 R91, -RZ, R93.reuse.H0_H0 ;  /* 0x2000005dff5b7230 */ /* 0x100fe40000004100 */
[----:B------:R-:W-:Y:S02]  /*0b80*/  HADD2.F32 R90, -RZ, R93.H1_H1 ;  /* 0x3000005dff5a7230 */ /* 0x000fe40000004100 */
[----:B------:R-:W-:Y:S01]  /*0b90*/  FADD.FTZ R48, R48, R85 ;  /* 0x0000005530307221 */ /* 0x000fe20000010000 */
[-C--:B------:R-:W-:Y:S01]  /*0ba0*/  FFMA.FTZ R0, R110, R85.reuse, R89 ;  /* 0x000000556e007223 */ /* 0x080fe20000010059 */
[----:B------:R-:W-:Y:S01]  /*0bb0*/  FFMA.FTZ R64, R161, R85, R64 ;  /* 0x00000055a1407223 */ /* 0x000fe20000010040 */
[--C-:B------:R-:W-:Y:S02]  /*0bc0*/  HADD2.F32 R93, -RZ, R94.reuse.H0_H0 ;  /* 0x2000005eff5d7230 */ /* 0x100fe40000004100 */
[----:B------:R-:W-:Y:S01]  /*0bd0*/  FMUL.FTZ R160, R143, R84 ;  /* 0x000000548fa07220 */ /* 0x000fe20000410000 */
[----:B------:R-:W-:Y:S01]  /*0be0*/  FMUL.FTZ R85, R120, R91 ;  /* 0x0000005b78557220 */ /* 0x000fe20000410000 */
[----:B------:R-:W-:-:S02]  /*0bf0*/  HADD2.F32 R94, -RZ, R94.H1_H1 ;  /* 0x3000005eff5e7230 */ /* 0x000fc40000004100 */
[----:B------:R-:W-:Y:S01]  /*0c00*/  FMUL.FTZ R84, R121, R90 ;  /* 0x0000005a79547220 */ /* 0x000fe20000410000 */
[--C-:B------:R-:W-:Y:S02]  /*0c10*/  HADD2.F32 R177, -RZ, R95.reuse.H0_H0 ;  /* 0x2000005fffb17230 */ /* 0x100fe40000004100 */
[----:B------:R-:W-:Y:S01]  /*0c20*/  FFMA.FTZ R162, R112, R99, R85 ;  /* 0x0000006370a27223 */ /* 0x000fe20000010055 */
[----:B------:R-:W-:Y:S01]  /*0c30*/  FMUL.FTZ R85, R122, R93 ;  /* 0x0000005d7a557220 */ /* 0x000fe20000410000 */
[----:B------:R-:W-:Y:S01]  /*0c40*/  FFMA.FTZ R167, R113, R168, R84 ;  /* 0x000000a871a77223 */ /* 0x000fe20000010054 */
[----:B------:R-:W-:Y:S01]  /*0c50*/  FMUL.FTZ R169, R143, R170 ;  /* 0x000000aa8fa97220 */ /* 0x000fe20000410000 */
[----:B------:R-:W-:Y:S02]  /*0c60*/  HADD2.F32 R92, -RZ, R92.H1_H1 ;  /* 0x3000005cff5c7230 */ /* 0x000fe40000004100 */
[----:B------:R-:W-:Y:S01]  /*0c70*/  FMUL.FTZ R84, R123, R94 ;  /* 0x0000005e7b547220 */ /* 0x000fe20000410000 */
[----:B------:R-:W-:-:S02]  /*0c80*/  HADD2.F32 R184, -RZ, R95.H1_H1 ;  /* 0x3000005fffb87230 */ /* 0x000fc40000004100 */
[C---:B------:R-:W-:Y:S01]  /*0c90*/  FMUL.FTZ R165, R143.reuse, R164 ;  /* 0x000000a48fa57220 */ /* 0x040fe20000410000 */
[----:B------:R-:W-:Y:S01]  /*0ca0*/  FMUL.FTZ R164, R143, R166 ;  /* 0x000000a68fa47220 */ /* 0x000fe20000410000 */
[----:B------:R-:W-:Y:S01]  /*0cb0*/  FADD.FTZ R44, R44, R171 ;  /* 0x000000ab2c2c7221 */ /* 0x000fe20000010000 */
[-C--:B------:R-:W-:Y:S01]  /*0cc0*/  FFMA.FTZ R166, R114, R171.reuse, R85 ;  /* 0x000000ab72a67223 */ /* 0x080fe20000010055 */
[----:B------:R-:W-:Y:S01]  /*0cd0*/  FFMA.FTZ R60, R169, R171, R60 ;  /* 0x000000aba93c7223 */ /* 0x000fe2000001003c */
[----:B------:R-:W-:Y:S02]  /*0ce0*/  HADD2.F32 R88, -RZ, R88.H1_H1 ;  /* 0x30000058ff587230 */ /* 0x000fe40000004100 */
[----:B------:R-:W-:Y:S01]  /*0cf0*/  FFMA.FTZ R171, R115, R176, R84 ;  /* 0x000000b073ab7223 */ /* 0x000fe20000010054 */
[----:B------:R-:W-:Y:S01]  /*0d00*/  FMUL.FTZ R85, R124, R177 ;  /* 0x000000b17c557220 */ /* 0x000fe20000410000 */
[----:B------:R-:W-:Y:S01]  /*0d10*/  FMUL.FTZ R173, R143, R178 ;  /* 0x000000b28fad7220 */ /* 0x000fe20000410000 */
[----:B------:R-:W-:Y:S01]  /*0d20*/  FMUL.FTZ R86, R119, R92 ;  /* 0x0000005c77567220 */ /* 0x000fe20000410000 */
[----:B------:R-:W-:Y:S01]  /*0d30*/  FMUL.FTZ R84, R125, R184 ;  /* 0x000000b87d547220 */ /* 0x000fe20000410000 */
[----:B------:R-:W-:Y:S01]  /*0d40*/  FADD.FTZ R46, R46, R175 ;  /* 0x000000af2e2e7221 */ /* 0x000fe20000010000 */
[-C--:B------:R-:W-:Y:S01]  /*0d50*/  FFMA.FTZ R170, R116, R175.reuse, R85 ;  /* 0x000000af74aa7223 */ /* 0x080fe20000010055 */
[----:B------:R-:W-:Y:S01]  /*0d60*/  FFMA.FTZ R62, R173, R175, R62 ;  /* 0x000000afad3e7223 */ /* 0x000fe2000001003e */
[----:B------:R-:W-:Y:S01]  /*0d70*/  FFMA.FTZ R163, R111, R88, R86 ;  /* 0x000000586fa37223 */ /* 0x000fe20000010056 */
[----:B------:R-:W-:Y:S01]  /*0d80*/  FFMA.FTZ R175, R117, R182, R84 ;  /* 0x000000b675af7223 */ /* 0x000fe20000010054 */
[----:B------:R-:W-:Y:S01]  /*0d90*/  FADD.FTZ R84, RZ, R0 ;  /* 0x00000000ff547221 */ /* 0x000fe20000010000 */
[C---:B------:R-:W-:Y:S01]  /*0da0*/  FFMA.FTZ R86, R161.reuse, R0, RZ ;  /* 0x00000000a1567223 */ /* 0x040fe200000100ff */
[----:B------:R-:W-:Y:S01]  /*0db0*/  FADD.FTZ R16, R16, R87 ;  /* 0x0000005710107221 */ /* 0x000fe20000010000 */
[----:B------:R-:W-:Y:S01]  /*0dc0*/  FFMA.FTZ R32, R161, R87, R32 ;  /* 0x00000057a1207223 */ /* 0x000fe20000010020 */
[----:B------:R-:W-:Y:S01]  /*0dd0*/  FADD.FTZ R85, R84, R163 ;  /* 0x000000a354557221 */ /* 0x000fe20000010000 */
[----:B------:R-:W-:-:S03]  /*0de0*/  FFMA.FTZ R87, R160, R163, R86 ;  /* 0x000000a3a0577223 */ /* 0x000fc60000010056 */
[----:B------:R-:W-:Y:S01]  /*0df0*/  FADD.FTZ R84, R85, R162 ;  /* 0x000000a255547221 */ /* 0x000fe20000010000 */
[----:B------:R-:W-:-:S03]  /*0e00*/  FFMA.FTZ R86, R165, R162, R87 ;  /* 0x000000a2a5567223 */ /* 0x000fc60000010057 */
[----:B------:R-:W-:Y:S01]  /*0e10*/  FADD.FTZ R85, R84, R167 ;  /* 0x000000a754557221 */ /* 0x000fe20000010000 */
[C---:B------:R-:W-:Y:S01]  /*0e20*/  FFMA.FTZ R87, R164.reuse, R167, R86 ;  /* 0x000000a7a4577223 */ /* 0x040fe20000010056 */
[----:B------:R-:W-:Y:S01]  /*0e30*/  FADD.FTZ R51, R51, R168 ;  /* 0x000000a833337221 */ /* 0x000fe20000010000 */
[----:B------:R-:W-:Y:S01]  /*0e40*/  FFMA.FTZ R67, R164, R168, R67 ;  /* 0x000000a8a4437223 */ /* 0x000fe20000010043 */
[----:B------:R-:W-:Y:S01]  /*0e50*/  FMUL.FTZ R168, R143, R172 ;  /* 0x000000ac8fa87220 */ /* 0x000fe20000410000 */
[----:B------:R-:W-:Y:S01]  /*0e60*/  FADD.FTZ R84, R85, R166 ;  /* 0x000000a655547221 */ /* 0x000fe20000010000 */
[----:B------:R-:W-:-:S03]  /*0e70*/  FFMA.FTZ R86, R169, R166, R87 ;  /* 0x000000a6a9567223 */ /* 0x000fc60000010057 */
[----:B------:R-:W-:Y:S01]  /*0e80*/  FADD.FTZ R85, R84, R171 ;  /* 0x000000ab54557221 */ /* 0x000fe20000010000 */
[----:B------:R-:W-:Y:S01]  /*0e90*/  FFMA.FTZ R87, R168, R171, R86 ;  /* 0x000000aba8577223 */ /* 0x000fe20000010056 */
[----:B------:R-:W-:Y:S02]  /*0ea0*/  FMUL.FTZ R172, R143, R180 ;  /* 0x000000b48fac7220 */ /* 0x000fe40000410000 */
        /* <DEDUP_REMOVED lines=24> */
[----:B------:R-:W-:Y:S01]  /*1030*/  IADD3 R95, R142, 0x100, RZ ;  /* 0x000001008e5f7810 */ /* 0x000fe20007ffe0ff */
[----:B------:R-:W-:Y:S01]  /*1040*/  FADD.FTZ R99, R84, R175 ;  /* 0x000000af54637221 */ /* 0x000fe20000010000 */
[----:B------:R-:W-:-:S07]  /*1050*/  FFMA.FTZ R177, R172, R175, R86 ;  /* 0x000000afacb17223 */ /* 0x000fce0000010056 */
.L_x_372:
[----:B------:R-:W-:Y:S05]  /*1060*/  BSYNC B0 ;  /* 0x0000000000007941 */ /* 0x000fea0003800000 */
.L_x_371:
        /* <DEDUP_REMOVED lines=13> */
[----:B-1----:R-:W-:-:S04]  /*1140*/  @P0 IADD3 R146, P1, R147, R88, RZ ;  /* 0x0000005893920210 */ /* 0x002fc80007f3e0ff */
[----:B------:R-:W-:Y:S02]  /*1150*/  @P0 IADD3.X R147, R86, R89, RZ, P1, !PT ;  /* 0x0000005956930210 */ /* 0x000fe40000ffe4ff */
[----:B------:R-:W1:Y:S01]  /*1160*/  LDC.64 R88, c[0x0][0x2b8] ;  /* 0x0000ae00ff587b82 */ /* 0x000e620000000a00 */
[----:B------:R-:W-:Y:S01]  /*1170*/  ISETP.NE.U32.AND P1, PT, RZ, UR8, PT ;  /* 0x00000008ff007c0c */ /* 0x000fe2000bf25070 */
[----:B------:R-:W2:Y:S03]  /*1180*/  LDG.E.128 R84, desc[UR4][R84.64] ;  /* 0x0000000454547981 */ /* 0x000ea6000c1e1d00 */
[----:B------:R-:W-:Y:S01]  /*1190*/  ISETP.NE.AND.EX P1, PT, RZ, UR9, PT, P1 ;  /* 0x00000009ff007c0c */ /* 0x000fe2000bf25310 */
[C---:B0-----:R-:W-:Y:S01]  /*11a0*/  IMAD.WIDE.U32 R92, R95.reuse, 0x10, R92 ;  /* 0x000000105f5c7825 */ /* 0x041fe200078e005c */
[----:B------:R2:W5:Y:S11]  /*11b0*/  @P0 LDG.E.64 R102, desc[UR4][R146.64] ;  /* 0x0000000492660981 */ /* 0x000576000c1e1b00 */
[----:B------:R-:W-:-:S04]  /*11c0*/  @P1 LEA R144, P6, R95, UR8, 0x4 ;  /* 0x000000085f901c11 */ /* 0x000fc8000f8c20ff */
[C---:B------:R-:W-:Y:S01]  /*11d0*/  @P1 LEA.HI.X R145, R95.reuse, UR9, RZ, 0x4, P6 ;  /* 0x000000095f911c11 */ /* 0x040fe2000b0f24ff */
[----:B-1----:R-:W-:Y:S02]  /*11e0*/  IMAD.WIDE.U32 R88, R95, 0x10, R88 ;  /* 0x000000105f587825 */ /* 0x002fe400078e0058 */
[----:B------:R-:W3:Y:S04]  /*11f0*/  LDG.E.128 R92, desc[UR4][R92.64] ;  /* 0x000000045c5c7981 */ /* 0x000ee8000c1e1d00 */
[----:B------:R-:W4:Y:S01]  /*1200*/  LDG.E.128 R88, desc[UR4][R88.64] ;  /* 0x0000000458587981 */ /* 0x000f22000c1e1d00 */
[----:B------:R-:W-:-:S03]  /*1210*/  ISETP.NE.AND P0, PT, R174, RZ, PT ;  /* 0x000000ffae00720c */ /* 0x000fc60003f05270 */
[----:B------:R0:W5:Y:S02]  /*1220*/  @P1 LDG.E.128 R72, desc[UR4][R144.64] ;  /* 0x0000000490481981 */ /* 0x000164000c1e1d00 */
[----:B-----5:R-:W-:Y:S01]  /*1230*/  FSEL R151, R96, RZ, !P0 ;  /* 0x000000ff60977208 */ /* 0x020fe20004000000 */
[--C-:B--2---:R-:W-:Y:S02]  /*1240*/  HADD2.F32 R146, -RZ, R87.reuse.H0_H0 ;  /* 0x20000057ff927230 */ /* 0x104fe40000004100 */
[----:B------:R-:W-:Y:S02]  /*1250*/  HADD2.F32 R87, -RZ, R87.H1_H1 ;  /* 0x30000057ff577230 */ /* 0x000fe40000004100 */
[----:B------:R-:W-:Y:S02]  /*1260*/  HADD2.F32 R96, -RZ, R84.H0_H0 ;  /* 0x20000054ff607230 */ /* 0x000fe40000004100 */
[----:B------:R-:W-:Y:S02]  /*1270*/  HADD2.F32 R148, -RZ, R85.H0_H0 ;  /* 0x20000055ff947230 */ /* 0x000fe40000004100 */
[----:B------:R-:W-:-:S02]  /*1280*/  HADD2.F32 R149, -RZ, R86.H0_H0 ;  /* 0x20000056ff957230 */ /* 0x000fc40000004100 */
[C---:B------:R-:W-:Y:S01]  /*1290*/  FADD.FTZ R178, -R151.reuse, R87 ;  /* 0x0000005797b27221 */ /* 0x040fe20000010100 */
[----:B------:R-:W-:Y:S02]  /*12a0*/  HADD2.F32 R84, -RZ, R84.H1_H1 ;  /* 0x30000054ff547230 */ /* 0x000fe40000004100 */
[----:B------:R-:W-:Y:S02]  /*12b0*/  HADD2.F32 R85, -RZ, R85.H1_H1 ;  /* 0x30000055ff557230 */ /* 0x000fe40000004100 */
[----:B------:R-:W-:Y:S02]  /*12c0*/  HADD2.F32 R86, -RZ, R86.H1_H1 ;  /* 0x30000056ff567230 */ /* 0x000fe40000004100 */
        /* <DEDUP_REMOVED lines=8> */
[----:B0-----:R-:W-:Y:S01]  /*1350*/  FMUL.FTZ R145, R143, R96 ;  /* 0x000000608f917220 */ /* 0x001fe20000410000 */
[----:B----4-:R-:W-:Y:S02]  /*1360*/  HADD2.F32 R85, -RZ, R88.H0_H0 ;  /* 0x20000058ff557230 */ /* 0x010fe40000004100 */
[--C-:B------:R-:W-:Y:S02]  /*1370*/  HADD2.F32 R151, -RZ, R89.reuse.H0_H0 ;  /* 0x20000059ff977230 */ /* 0x100fe40000004100 */
[----:B------:R-:W-:Y:S02]  /*1380*/  HADD2.F32 R152, -RZ, R89.H1_H1 ;  /* 0x30000059ff987230 */ /* 0x000fe40000004100 */
[----:B------:R-:W-:Y:S01]  /*1390*/  FMUL.FTZ R89, R134, R87 ;  /* 0x0000005786597220 */ /* 0x000fe20000410000 */
[--C-:B------:R-:W-:Y:S02]  /*13a0*/  HADD2.F32 R159, -RZ, R91.reuse.H0_H0 ;  /* 0x2000005bff9f7230 */ /* 0x100fe40000004100 */
[----:B------:R-:W-:-:S02]  /*13b0*/  HADD2.F32 R180, -RZ, R91.H1_H1 ;  /* 0x3000005bffb47230 */ /* 0x000fc40000004100 */
[--C-:B------:R-:W-:Y:S02]  /*13c0*/  HADD2.F32 R155, -RZ, R90.reuse.H0_H0 ;  /* 0x2000005aff9b7230 */ /* 0x100fe40000004100 */
[----:B------:R-:W-:Y:S02]  /*13d0*/  HADD2.F32 R158, -RZ, R90.H1_H1 ;  /* 0x3000005aff9e7230 */ /* 0x000fe40000004100 */
[--C-:B------:R-:W-:Y:S02]  /*13e0*/  HADD2.F32 R91, -RZ, R93.reuse.H0_H0 ;  /* 0x2000005dff5b7230 */ /* 0x100fe40000004100 */
[----:B------:R-:W-:Y:S02]  /*13f0*/  HADD2.F32 R90, -RZ, R93.H1_H1 ;  /* 0x3000005dff5a7230 */ /* 0x000fe40000004100 */
[----:B------:R-:W-:Y:S01]  /*1400*/  FADD.FTZ R40, R40, R85 ;  /* 0x0000005528287221 */ /* 0x000fe20000010000 */
[-C--:B------:R-:W-:Y:S01]  /*1410*/  FFMA.FTZ R144, R126, R85.reuse, R89 ;  /* 0x000000557e907223 */ /* 0x080fe20000010059 */
[----:B------:R-:W-:Y:S01]  /*1420*/  FFMA.FTZ R56, R145, R85, R56 ;  /* 0x0000005591387223 */ /* 0x000fe20000010038 */
[----:B------:R-:W-:-:S02]  /*1430*/  HADD2.F32 R93, -RZ, R94.H0_H0 ;  /* 0x2000005eff5d7230 */ /* 0x000fc40000004100 */
[C---:B------:R-:W-:Y:S01]  /*1440*/  FMUL.FTZ R146, R143.reuse, R84 ;  /* 0x000000548f927220 */ /* 0x040fe20000410000 */
[----:B------:R-:W-:Y:S01]  /*1450*/  FMUL.FTZ R85, R136, R91 ;  /* 0x0000005b88557220 */ /* 0x000fe20000410000 */
[----:B------:R-:W-:Y:S01]  /*1460*/  FMUL.FTZ R149, R143, R148 ;  /* 0x000000948f957220 */ /* 0x000fe20000410000 */
[----:B------:R-:W-:Y:S02]  /*1470*/  HADD2.F32 R94, -RZ, R94.H1_H1 ;  /* 0x3000005eff5e7230 */ /* 0x000fe40000004100 */
[----:B------:R-:W-:Y:S01]  /*1480*/  FMUL.FTZ R84, R137, R90 ;  /* 0x0000005a89547220 */ /* 0x000fe20000410000 */
[----:B------:R-:W-:Y:S01]  /*1490*/  FADD.FTZ R42, R42, R151 ;  /* 0x000000972a2a7221 */ /* 0x000fe20000010000 */
[-C--:B------:R-:W-:Y:S01]  /*14a0*/  FFMA.FTZ R148, R128, R151.reuse, R85 ;  /* 0x0000009780947223 */ /* 0x080fe20000010055 */
[----:B------:R-:W-:Y:S01]  /*14b0*/  FMUL.FTZ R150, R143, R150 ;  /* 0x000000968f967220 */ /* 0x000fe20000410000 */
[----:B------:R-:W-:Y:S01]  /*14c0*/  FFMA.FTZ R58, R149, R151, R58 ;  /* 0x00000097953a7223 */ /* 0x000fe2000001003a */
[----:B------:R-:W-:-:S02]  /*14d0*/  HADD2.F32 R179, -RZ, R95.H0_H0 ;  /* 0x2000005fffb37230 */ /* 0x000fc40000004100 */
[----:B------:R-:W-:Y:S01]  /*14e0*/  FFMA.FTZ R151, R129, R152, R84 ;  /* 0x0000009881977223 */ /* 0x000fe20000010054 */
[----:B------:R-:W-:Y:S01]  /*14f0*/  FMUL.FTZ R85, R138, R93 ;  /* 0x0000005d8a557220 */ /* 0x000fe20000410000 */
[----:B------:R-:W-:Y:S01]  /*1500*/  FMUL.FTZ R153, R143, R154 ;  /* 0x0000009a8f997220 */ /* 0x000fe20000410000 */
[----:B------:R-:W-:Y:S02]  /*1510*/  HADD2.F32 R92, -RZ, R92.H1_H1 ;  /* 0x3000005cff5c7230 */ /* 0x000fe40000004100 */
[----:B------:R-:W-:Y:S01]  /*1520*/  FMUL.FTZ R84, R139, R94 ;  /* 0x0000005e8b547220 */ /* 0x000fe20000410000 */
[----:B------:R-:W-:Y:S02]  /*1530*/  HADD2.F32 R182, -RZ, R95.H1_H1 ;  /* 0x3000005fffb67230 */ /* 0x000fe40000004100 */
[----:B------:R-:W-:Y:S01]  /*1540*/  FADD.FTZ R43, R43, R152 ;  /* 0x000000982b2b7221 */ /* 0x000fe20000010000 */
[----:B------:R-:W-:Y:S01]  /*1550*/  FFMA.FTZ R59, R150, R152, R59 ;  /* 0x00000098963b7223 */ /* 0x000fe2000001003b */
[----:B------:R-:W-:Y:S01]  /*1560*/  FADD.FTZ R36, R36, R155 ;  /* 0x0000009b24247221 */ /* 0x000fe20000010000 */
[-C--:B------:R-:W-:Y:S01]  /*1570*/  FFMA.FTZ R152, R130, R155.reuse, R85 ;  /* 0x0000009b82987223 */ /* 0x080fe20000010055 */
[----:B------:R-:W-:Y:S01]  /*1580*/  FFMA.FTZ R52, R153, R155, R52 ;  /* 0x0000009b99347223 */ /* 0x000fe20000010034 */
[----:B------:R-:W-:-:S02]  /*1590*/  HADD2.F32 R88, -RZ, R88.H1_H1 ;  /* 0x30000058ff587230 */ /* 0x000fc40000004100 */
[----:B------:R-:W-:Y:S01]  /*15a0*/  FFMA.FTZ R155, R131, R158, R84 ;  /* 0x0000009e839b7223 */ /* 0x000fe20000010054 */
[----:B------:R-:W-:Y:S01]  /*15b0*/  FMUL.FTZ R85, R140, R179 ;  /* 0x000000b38c557220 */ /* 0x000fe20000410000 */
        /* <DEDUP_REMOVED lines=9> */
[----:B------:R-:W-:Y:S01]  /*1650*/  FADD.FTZ R84, R99, R144 ;  /* 0x0000009063547221 */ /* 0x000fe20000010000 */
[C---:B------:R-:W-:Y:S01]  /*1660*/  FFMA.FTZ R86, R145.reuse, R144, R177 ;  /* 0x0000009091567223 */ /* 0x040fe200000100b1 */
        /* <DEDUP_REMOVED lines=37> */
.L_x_374:
[----:B------:R-:W-:Y:S05]  /*18c0*/  BSYNC B0 ;  /* 0x0000000000007941 */ /* 0x000fea0003800000 */
.L_x_373:
        /* <DEDUP_REMOVED lines=21> */
.L_x_393:
[----:B------:R-:W3:Y:S01]  /*1a20*/  S2R R88, SR_CgaCtaId ;  /* 0x0000000000587919 */ /* 0x000ee20000008800 */
[----:B------:R-:W-:Y:S01]  /*1a30*/  LOP3.LUT P0, RZ, R106, 0x1f, RZ, 0xc0, !PT ;  /* 0x0000001f6aff7812 */ /* 0x000fe2000780c0ff */
[----:B-1----:R-:W-:Y:S01]  /*1a40*/  FADD.FTZ R180, R89, R84 ;  /* 0x0000005459b47221 */ /* 0x002fe20000010000 */
[----:B------:R-:W-:Y:S01]  /*1a50*/  MOV R85, 0x400 ;  /* 0x0000040000557802 */ /* 0x000fe20000000f00 */
[----:B--2---:R-:W-:Y:S01]  /*1a60*/  FADD.FTZ R181, R91, R86 ;  /* 0x000000565bb57221 */ /* 0x004fe20000010000 */
[----:B------:R-:W-:Y:S05]  /*1a70*/  WARPSYNC.ALL ;  /* 0x0000000000007948 */ /* 0x000fea0003800000 */
[----:B------:R-:W-:Y:S04]  /*1a80*/  BSSY B0, `(.L_x_376) ;  /* 0x00000a9000007945 */ /* 0x000fe80003800000 */
[----:B------:R-:W-:-:S04]  /*1a90*/  @!P0 LOP3.LUT R97, R97, 0x7, RZ, 0xc0, !PT ;  /* 0x0000000761618812 */ /* 0x000fc800078ec0ff */
[----:B------:R-:W-:Y:S02]  /*1aa0*/  @!P0 IADD3 R97, R98, R97, RZ ;  /* 0x0000006162618210 */ /* 0x000fe40007ffe0ff */
        /* <DEDUP_REMOVED lines=28> */
[----:B------:R-:W-:Y:S02]  /*1c70*/  ISETP.NE.U32.AND P1, PT, RZ, UR8, PT ;  /* 0x00000008ff007c0c */ /* 0x000fe4000bf25070 */
[----:B------:R-:W-:Y:S02]  /*1c80*/  ISETP.NE.AND P0, PT, R174, RZ, PT ;  /* 0x000000ffae00720c */ /* 0x000fe40003f05270 */
[----:B------:R-:W-:Y:S02]  /*1c90*/  ISETP.NE.AND.EX P1, PT, RZ, UR9, PT, P1 ;  /* 0x00000009ff007c0c */ /* 0x000fe4000bf25310 */
[----:B------:R-:W-:Y:S02]  /*1ca0*/  FSEL R93, R181, RZ, !P0 ;  /* 0x000000ffb55d7208 */ /* 0x000fe40004000000 */
[----:B------:R-:W-:Y:S02]  /*1cb0*/  ISETP.NE.U32.AND P0, PT, RZ, UR14, PT ;  /* 0x0000000eff007c0c */ /* 0x000fe4000bf05070 */
[----:B------:R-:W-:Y:S01]  /*1cc0*/  MOV R86, R2 ;  /* 0x0000000200567202 */ /* 0x000fe20000000f00 */
[-CC-:B------:R-:W-:Y:S01]  /*1cd0*/  FFMA.FTZ R85, R161, R94.reuse, R93.reuse ;  /* 0x0000005ea1557223 */ /* 0x180fe2000001005d */
[----:B------:R-:W-:Y:S01]  /*1ce0*/  ISETP.NE.AND.EX P0, PT, RZ, UR15, PT, P0 ;  /* 0x0000000fff007c0c */ /* 0x000fe2000bf05300 */
[-C--:B------:R-:W-:Y:S01]  /*1cf0*/  FFMA.FTZ R88, R160, R94.reuse, R93 ;  /* 0x0000005ea0587223 */ /* 0x080fe2000001005d */
[----:B------:R-:W-:Y:S01]  /*1d00*/  LOP3.LUT P6, RZ, R86, 0xff, RZ, 0xc0, !PT ;  /* 0x000000ff56ff7812 */ /* 0x000fe200078cc0ff */
[----:B------:R-:W-:Y:S01]  /*1d10*/  FADD.FTZ R84, R0, -R85 ;  /* 0x8000005500547221 */ /* 0x000fe20000010000 */
[----:B------:R-:W-:Y:S01]  /*1d20*/  FFMA.FTZ R89, R165, R94, R93 ;  /* 0x0000005ea5597223 */ /* 0x000fe2000001005d */
[----:B------:R-:W-:-:S02]  /*1d30*/  @P1 HADD2.F32 R85, -RZ, R68.H0_H0 ;  /* 0x20000044ff551230 */ /* 0x000fc40000004100 */
[----:B------:R-:W-:Y:S01]  /*1d40*/  FADD.FTZ R88, R163, -R88 ;  /* 0x80000058a3587221 */ /* 0x000fe20000010000 */
[C---:B------:R-:W-:Y:S01]  /*1d50*/  FMUL.FTZ R84, R143.reuse, R84 ;  /* 0x000000548f547220 */ /* 0x040fe20000410000 */
[----:B------:R-:W-:Y:S02]  /*1d60*/  @P1 HADD2.F32 R87, -RZ, R68.H1_H1 ;  /* 0x30000044ff571230 */ /* 0x000fe40000004100 */
[----:B------:R-:W-:Y:S01]  /*1d70*/  FADD.FTZ R86, R162, -R89 ;  /* 0x80000059a2567221 */ /* 0x000fe20000010000 */
[C---:B------:R-:W-:Y:S01]  /*1d80*/  FMUL.FTZ R88, R143.reuse, R88 ;  /* 0x000000588f587220 */ /* 0x040fe20000410000 */
[----:B------:R-:W-:Y:S01]  /*1d90*/  @P1 FADD.FTZ R84, R84, R85 ;  /* 0x0000005554541221 */ /* 0x000fe20000010000 */
[--C-:B------:R-:W-:Y:S01]  /*1da0*/  @P1 HADD2.F32 R90, -RZ, R69.reuse.H0_H0 ;  /* 0x20000045ff5a1230 */ /* 0x100fe20000004100 */
[----:B------:R-:W-:Y:S01]  /*1db0*/  @P0 MOV R85, R100 ;  /* 0x0000006400550202 */ /* 0x000fe20000000f00 */
[----:B------:R-:W-:Y:S01]  /*1dc0*/  @P1 FADD.FTZ R88, R88, R87 ;  /* 0x0000005758581221 */ /* 0x000fe20000010000 */
[----:B------:R-:W-:Y:S01]  /*1dd0*/  FMUL.FTZ R91, R84, UR17 ;  /* 0x00000011545b7c20 */ /* 0x000fe20008410000 */
[----:B------:R-:W-:Y:S01]  /*1de0*/  FMUL.FTZ R87, R143, R86 ;  /* 0x000000568f577220 */ /* 0x000fe20000410000 */
[-CC-:B------:R-:W-:Y:S01]  /*1df0*/  FFMA.FTZ R92, R164, R94.reuse, R93.reuse ;  /* 0x0000005ea45c7223 */ /* 0x180fe2000001005d */
[----:B------:R-:W-:Y:S01]  /*1e00*/  FMUL.FTZ R86, R88, UR17 ;  /* 0x0000001158567c20 */ /* 0x000fe20008410000 */
[----:B------:R-:W-:Y:S01]  /*1e10*/  @P1 HADD2.F32 R89, -RZ, R69.H1_H1 ;  /* 0x30000045ff591230 */ /* 0x000fe20000004100 */
[----:B------:R-:W-:Y:S01]  /*1e20*/  FSEL R182, R91, RZ, P6 ;  /* 0x000000ff5bb67208 */ /* 0x000fe20003000000 */
[----:B------:R-:W-:Y:S01]  /*1e30*/  @P1 FADD.FTZ R87, R87, R90 ;  /* 0x0000005a57571221 */ /* 0x000fe20000010000 */
[----:B------:R-:W-:Y:S01]  /*1e40*/  @P0 LOP3.LUT P6, RZ, R85, 0xff, RZ, 0xc0, !PT ;  /* 0x000000ff55ff0812 */ /* 0x000fe200078cc0ff */
[----:B------:R-:W-:Y:S01]  /*1e50*/  FADD.FTZ R92, R167, -R92 ;  /* 0x8000005ca75c7221 */ /* 0x000fe20000010000 */
[--C-:B------:R-:W-:Y:S01]  /*1e60*/  FFMA.FTZ R98, R168, R94, R93.reuse ;  /* 0x0000005ea8627223 */ /* 0x100fe2000001005d */
[----:B------:R-:W-:Y:S01]  /*1e70*/  FMUL.FTZ R96, R87, UR17 ;  /* 0x0000001157607c20 */ /* 0x000fe20008410000 */
[----:B------:R-:W-:Y:S01]  /*1e80*/  @P0 FSEL R85, R91, RZ, P6 ;  /* 0x000000ff5b550208 */ /* 0x000fe20003000000 */
[----:B------:R-:W-:Y:S01]  /*1e90*/  FMUL.FTZ R92, R143, R92 ;  /* 0x0000005c8f5c7220 */ /* 0x000fe20000410000 */
[----:B------:R-:W-:Y:S01]  /*1ea0*/  LOP3.LUT P6, RZ, R2, 0xff00, RZ, 0xc0, !PT ;  /* 0x0000ff0002ff7812 */ /* 0x000fe200078cc0ff */
[----:B------:R-:W-:Y:S01]  /*1eb0*/  FFMA.FTZ R91, R169, R94, R93 ;  /* 0x0000005ea95b7223 */ /* 0x000fe2000001005d */
[----:B------:R-:W-:Y:S01]  /*1ec0*/  FADD.FTZ R98, R171, -R98 ;  /* 0x80000062ab627221 */ /* 0x000fe20000010000 */
[----:B------:R-:W-:Y:S01]  /*1ed0*/  @P1 FADD.FTZ R92, R92, R89 ;  /* 0x000000595c5c1221 */ /* 0x000fe20000010000 */
[----:B------:R-:W-:Y:S01]  /*1ee0*/  FSEL R183, R86, RZ, P6 ;  /* 0x000000ff56b77208 */ /* 0x000fe20003000000 */
[----:B------:R-:W-:Y:S01]  /*1ef0*/  FADD.FTZ R90, R166, -R91 ;  /* 0x8000005ba65a7221 */ /* 0x000fe20000010000 */
[----:B------:R-:W-:Y:S01]  /*1f00*/  @P0 LOP3.LUT P6, RZ, R100, 0xff00, RZ, 0xc0, !PT ;  /* 0x0000ff0064ff0812 */ /* 0x000fe200078cc0ff */
[----:B------:R-:W-:Y:S01]  /*1f10*/  FMUL.FTZ R95, R92, UR17 ;  /* 0x000000115c5f7c20 */ /* 0x000fe20008410000 */
[----:B------:R-:W-:-:S02]  /*1f20*/  @P1 HADD2.F32 R89, -RZ, R70.H0_H0 ;  /* 0x20000046ff591230 */ /* 0x000fc40000004100 */
[C---:B------:R-:W-:Y:S01]  /*1f30*/  FMUL.FTZ R90, R143.reuse, R90 ;  /* 0x0000005a8f5a7220 */ /* 0x040fe20000410000 */
[----:B------:R-:W-:Y:S01]  /*1f40*/  @P0 FSEL R86, R86, RZ, P6 ;  /* 0x000000ff56560208 */ /* 0x000fe20003000000 */
[----:B------:R-:W-:Y:S01]  /*1f50*/  @P1 HADD2.F32 R176, -RZ, R70.H1_H1 ;  /* 0x30000046ffb01230 */ /* 0x000fe20000004100 */
[----:B------:R-:W-:Y:S01]  /*1f60*/  LOP3.LUT P6, RZ, R2, 0xff0000, RZ, 0xc0, !PT ;  /* 0x00ff000002ff7812 */ /* 0x000fe200078cc0ff */
[----:B------:R-:W-:Y:S01]  /*1f70*/  @P1 FADD.FTZ R90, R90, R89 ;  /* 0x000000595a5a1221 */ /* 0x000fe20000010000 */
[----:B------:R-:W-:Y:S01]  /*1f80*/  FMUL.FTZ R89, R143, R98 ;  /* 0x000000628f597220 */ /* 0x000fe20000410000 */
[----:B------:R-:W-:Y:S01]  /*1f90*/  FFMA.FTZ R91, R173, R94, R93 ;  /* 0x0000005ead5b7223 */ /* 0x000fe2000001005d */
[----:B------:R-:W-:Y:S01]  /*1fa0*/  FSEL R184, R96, RZ, P6 ;  /* 0x000000ff60b87208 */ /* 0x000fe20003000000 */
[----:B------:R-:W-:Y:S01]  /*1fb0*/  FMUL.FTZ R99, R90, UR17 ;  /* 0x000000115a637c20 */ /* 0x000fe20008410000 */
[----:B------:R-:W-:Y:S01]  /*1fc0*/  @P0 LOP3.LUT P6, RZ, R100, 0xff0000, RZ, 0xc0, !PT ;  /* 0x00ff000064ff0812 */ /* 0x000fe200078cc0ff */
[----:B------:R-:W-:Y:S01]  /*1fd0*/  @P1 FADD.FTZ R89, R89, R176 ;  /* 0x000000b059591221 */ /* 0x000fe20000010000 */
[----:B------:R-:W-:Y:S01]  /*1fe0*/  FADD.FTZ R176, R170, -R91 ;  /* 0x8000005baab07221 */ /* 0x000fe20000010000 */
[----:B------:R-:W-:Y:S01]  /*1ff0*/  @P1 HADD2.F32 R178, -RZ, R71.H0_H0 ;  /* 0x20000047ffb21230 */ /* 0x000fe20000004100 */
[----:B------:R-:W-:Y:S01]  /*2000*/  @P0 FSEL R96, R96, RZ, P6 ;  /* 0x000000ff60600208 */ /* 0x000fe20003000000 */
[----:B------:R-:W-:Y:S01]  /*2010*/  FMUL.FTZ R177, R89, UR17 ;  /* 0x0000001159b17c20 */ /* 0x000fe20008410000 */
[----:B------:R-:W-:Y:S01]  /*2020*/  LOP3.LUT P6, RZ, R2, 0xff000000, RZ, 0xc0, !PT ;  /* 0xff00000002ff7812 */ /* 0x000fe200078cc0ff */
[----:B------:R-:W-:Y:S01]  /*2030*/  FMUL.FTZ R91, R143, R176 ;  /* 0x000000b08f5b7220 */ /* 0x000fe20000410000 */
[----:B------:R-:W-:Y:S01]  /*2040*/  FFMA.FTZ R176, R172, R94, R93 ;  /* 0x0000005eacb07223 */ /* 0x000fe2000001005d */
[----:B------:R-:W-:-:S02]  /*2050*/  @P0 F2FP.F16.F32.PACK_AB R96, RZ, R96 ;  /* 0x00000060ff60023e */ /* 0x000fc400000000ff */
[----:B------:R-:W-:Y:S01]  /*2060*/  FSEL R185, R95, RZ, P6 ;  /* 0x000000ff5fb97208 */ /* 0x000fe20003000000 */
[----:B------:R-:W-:Y:S01]  /*2070*/  @P1 FADD.FTZ R91, R91, R178 ;  /* 0x000000b25b5b1221 */ /* 0x000fe20000010000 */
[----:B------:R-:W-:Y:S01]  /*2080*/  @P0 LOP3.LUT P6, RZ, R100, 0xff000000, RZ, 0xc0, !PT ;  /* 0xff00000064ff0812 */ /* 0x000fe200078cc0ff */
[----:B------:R-:W-:Y:S01]  /*2090*/  FADD.FTZ R176, R175, -R176 ;  /* 0x800000b0afb07221 */ /* 0x000fe20000010000 */
[----:B------:R-:W-:Y:S02]  /*20a0*/  @P1 HADD2.F32 R178, -RZ, R71.H1_H1 ;  /* 0x30000047ffb21230 */ /* 0x000fe40000004100 */
[----:B------:R-:W-:Y:S01]  /*20b0*/  FMUL.FTZ R93, R91, UR17 ;  /* 0x000000115b5d7c20 */ /* 0x000fe20008410000 */
[----:B------:R-:W-:Y:S01]  /*20c0*/  @P0 FSEL R98, R95, RZ, P6 ;  /* 0x000000ff5f620208 */ /* 0x000fe20003000000 */
[----:B------:R-:W-:Y:S01]  /*20d0*/  FMUL.FTZ R95, R143, R176 ;  /* 0x000000b08f5f7220 */ /* 0x000fe20000410000 */
[----:B------:R-:W-:Y:S02]  /*20e0*/  LOP3.LUT P6, RZ, R3, 0xff, RZ, 0xc0, !PT ;  /* 0x000000ff03ff7812 */ /* 0x000fe400078cc0ff */
[----:B------:R-:W-:Y:S01]  /*20f0*/  @P0 F2FP.F16.F32.PACK_AB R98, RZ, R98 ;  /* 0x00000062ff62023e */ /* 0x000fe200000000ff */
[----:B------:R-:W-:Y:S01]  /*2100*/  @P1 FADD.FTZ R95, R95, R178 ;  /* 0x000000b25f5f1221 */ /* 0x000fe20000010000 */
[----:B------:R-:W-:-:S02]  /*2110*/  FSEL R186, R99, RZ, P6 ;  /* 0x000000ff63ba7208 */ /* 0x000fc40003000000 */
[----:B------:R-:W-:Y:S01]  /*2120*/  @P0 LOP3.LUT P6, RZ, R101, 0xff, RZ, 0xc0, !PT ;  /* 0x000000ff65ff0812 */ /* 0x000fe200078cc0ff */
[----:B------:R-:W-:Y:S01]  /*2130*/  FMUL.FTZ R180, R95, UR17 ;  /* 0x000000115fb47c20 */ /* 0x000fe20008410000 */
[----:B------:R-:W-:Y:S02]  /*2140*/  ISETP.NE.U32.AND P1, PT, RZ, UR18, PT ;  /* 0x00000012ff007c0c */ /* 0x000fe4000bf25070 */
[----:B------:R-:W-:Y:S02]  /*2150*/  @P0 FSEL R99, R99, RZ, P6 ;  /* 0x000000ff63630208 */ /* 0x000fe40003000000 */
[----:B------:R-:W-:Y:S02]  /*2160*/  LOP3.LUT P6, RZ, R3, 0xff00, RZ, 0xc0, !PT ;  /* 0x0000ff0003ff7812 */ /* 0x000fe400078cc0ff */
[----:B------:R-:W-:Y:S02]  /*2170*/  ISETP.NE.AND.EX P1, PT, RZ, UR19, PT, P1 ;  /* 0x00000013ff007c0c */ /* 0x000fe4000bf25310 */
[----:B------:R-:W-:-:S02]  /*2180*/  FSEL R187, R177, RZ, P6 ;  /* 0x000000ffb1bb7208 */ /* 0x000fc40003000000 */
[----:B------:R-:W-:Y:S02]  /*2190*/  @P0 LOP3.LUT P6, RZ, R101, 0xff00, RZ, 0xc0, !PT ;  /* 0x0000ff0065ff0812 */ /* 0x000fe400078cc0ff */
[----:B------:R-:W-:Y:S02]  /*21a0*/  @P0 F2FP.F16.F32.PACK_AB R99, RZ, R99 ;  /* 0x00000063ff63023e */ /* 0x000fe400000000ff */
[----:B------:R-:W-:Y:S02]  /*21b0*/  @P0 FSEL R177, R177, RZ, P6 ;  /* 0x000000ffb1b10208 */ /* 0x000fe40003000000 */
[----:B------:R-:W-:Y:S02]  /*21c0*/  LOP3.LUT P6, RZ, R3, 0xff0000, RZ, 0xc0, !PT ;  /* 0x00ff000003ff7812 */ /* 0x000fe400078cc0ff */
[----:B------:R-:W-:Y:S02]  /*21d0*/  @P0 F2FP.F16.F32.PACK_AB R177, RZ, R177 ;  /* 0x000000b1ffb1023e */ /* 0x000fe400000000ff */
        /* <DEDUP_REMOVED lines=8> */
[----:B------:R-:W-:Y:S02]  /*2260*/  @P1 PRMT R78, R90, 0x7610, R78 ;  /* 0x000076105a4e1816 */ /* 0x000fe4000000004e */
[----:B------:R-:W-:Y:S02]  /*2270*/  @P0 FSEL R180, R180, RZ, P6 ;  /* 0x000000ffb4b40208 */ /* 0x000fe40003000000 */
[----:B------:R-:W-:Y:S02]  /*2280*/  ISETP.NE.U32.AND P6, PT, RZ, UR18, PT ;  /* 0x00000012ff007c0c */ /* 0x000fe4000bfc5070 */
[----:B------:R-:W-:Y:S02]  /*2290*/  @P1 PRMT R79, R91, 0x7610, R79 ;  /* 0x000076105b4f1816 */ /* 0x000fe4000000004f */
[----:B------:R-:W-:-:S02]  /*22a0*/  ISETP.NE.AND.EX P6, PT, RZ, UR19, PT, P6 ;  /* 0x00000013ff007c0c */ /* 0x000fc4000bfc5360 */
[----:B------:R-:W-:Y:S02]  /*22b0*/  @P1 F2FP.F16.F32.PACK_AB R93, RZ, R88 ;  /* 0x00000058ff5d123e */ /* 0x000fe400000000ff */
[----:B------:R-:W-:Y:S02]  /*22c0*/  @P1 F2FP.F16.F32.PACK_AB R176, RZ, R89 ;  /* 0x00000059ffb0123e */ /* 0x000fe400000000ff */
[----:B------:R-:W0:Y:S01]  /*22d0*/  LDC.64 R88, c[0x0][0x2f8] ;  /* 0x0000be00ff587b82 */ /* 0x000e220000000a00 */
[----:B------:R-:W-:Y:S02]  /*22e0*/  @P1 F2FP.F16.F32.PACK_AB R84, RZ, R84 ;  /* 0x00000054ff54123e */ /* 0x000fe400000000ff */
[----:B------:R-:W-:Y:S02]  /*22f0*/  @P1 F2FP.F16.F32.PACK_AB R87, RZ, R87 ;  /* 0x00000057ff57123e */ /* 0x000fe400000000ff */
[----:B------:R-:W-:Y:S02]  /*2300*/  @P1 F2FP.F16.F32.PACK_AB R97, RZ, R92 ;  /* 0x0000005cff61123e */ /* 0x000fe400000000ff */
[----:B------:R-:W-:Y:S01]  /*2310*/  @P1 F2FP.F16.F32.PACK_AB R179, RZ, R95 ;  /* 0x0000005fffb3123e */ /* 0x000fe200000000ff */
[----:B------:R-:W1:Y:S01]  /*2320*/  @P6 LDC.64 R90, c[0x0][0x308] ;  /* 0x0000c200ff5a6b82 */ /* 0x000e620000000a00 */
[----:B------:R-:W-:-:S02]  /*2330*/  @P1 PRMT R76, R84, 0x7610, R76 ;  /* 0x00007610544c1816 */ /* 0x000fc4000000004c */
[----:B------:R-:W-:Y:S02]  /*2340*/  @P1 PRMT R77, R87, 0x7610, R77 ;  /* 0x00007610574d1816 */ /* 0x000fe4000000004d */
[----:B------:R-:W-:Y:S02]  /*2350*/  @P0 F2FP.F16.F32.PACK_AB R92, RZ, R85 ;  /* 0x00000055ff5c023e */ /* 0x000fe400000000ff */
[----:B------:R-:W-:Y:S02]  /*2360*/  @P0 F2FP.F16.F32.PACK_AB R178, RZ, R178 ;  /* 0x000000b2ffb2023e */ /* 0x000fe400000000ff */
[----:B------:R-:W-:Y:S02]  /*2370*/  @P1 PRMT R76, R76, 0x5410, R93 ;  /* 0x000054104c4c1816 */ /* 0x000fe4000000005d */
[----:B------:R-:W-:Y:S02]  /*2380*/  @P1 PRMT R77, R77, 0x5410, R97 ;  /* 0x000054104d4d1816 */ /* 0x000fe40000000061 */
[----:B------:R-:W-:-:S02]  /*2390*/  @P1 PRMT R78, R78, 0x5410, R176 ;  /* 0x000054104e4e1816 */ /* 0x000fc400000000b0 */
[----:B------:R-:W-:Y:S01]  /*23a0*/  @P1 PRMT R79, R79, 0x5410, R179 ;  /* 0x000054104f4f1816 */ /* 0x000fe200000000b3 */
[----:B0-----:R-:W-:Y:S01]  /*23b0*/  IMAD.WIDE.U32 R88, R142, 0x10, R88 ;  /* 0x000000108e587825 */ /* 0x001fe200078e0058 */
[----:B------:R-:W-:Y:S02]  /*23c0*/  @P0 PRMT R80, R92, 0x7610, R80 ;  /* 0x000076105c500816 */ /* 0x000fe40000000050 */
[----:B------:R-:W-:Y:S02]  /*23d0*/  @P0 F2FP.F16.F32.PACK_AB R95, RZ, R86 ;  /* 0x00000056ff5f023e */ /* 0x000fe400000000ff */
[----:B------:R-:W-:Y:S02]  /*23e0*/  @P0 F2FP.F16.F32.PACK_AB R180, RZ, R180 ;  /* 0x000000b4ffb4023e */ /* 0x000fe400000000ff */
[----:B------:R-:W-:Y:S01]  /*23f0*/  @P0 PRMT R81, R96, 0x7610, R81 ;  /* 0x0000761060510816 */ /* 0x000fe20000000051 */
[----:B-1----:R-:W-:Y:S01]  /*2400*/  @P6 IMAD.WIDE.U32 R90, R142, 0x10, R90 ;  /* 0x000000108e5a6825 */ /* 0x002fe200078e005a */
[----:B------:R-:W-:-:S02]  /*2410*/  @P0 PRMT R82, R99, 0x7610, R82 ;  /* 0x0000761063520816 */ /* 0x000fc40000000052 */
[----:B------:R-:W-:Y:S02]  /*2420*/  @P0 PRMT R83, R178, 0x7610, R83 ;  /* 0x00007610b2530816 */ /* 0x000fe40000000053 */
[----:B------:R-:W-:Y:S01]  /*2430*/  @P0 LEA R92, P1, R142, UR14, 0x4 ;  /* 0x0000000e8e5c0c11 */ /* 0x000fe2000f8220ff */
[----:B------:R0:W-:Y:S01]  /*2440*/  @P6 STG.E.128 desc[UR4][R90.64], R76 ;  /* 0x0000004c5a006986 */ /* 0x0001e2000c101d04 */
[----:B------:R-:W-:Y:S02]  /*2450*/  F2FP.F16.F32.PACK_AB R86, R187, R186 ;  /* 0x000000babb56723e */ /* 0x000fe400000000ff */
[----:B------:R-:W-:Y:S02]  /*2460*/  F2FP.F16.F32.PACK_AB R85, R185, R184 ;  /* 0x000000b8b955723e */ /* 0x000fe400000000ff */
[----:B------:R-:W-:Y:S02]  /*2470*/  F2FP.F16.F32.PACK_AB R84, R183, R182 ;  /* 0x000000b6b754723e */ /* 0x000fe400000000ff */
[----:B------:R-:W-:-:S02]  /*2480*/  F2FP.F16.F32.PACK_AB R87, R189, R188 ;  /* 0x000000bcbd57723e */ /* 0x000fc400000000ff */
[----:B------:R-:W-:Y:S02]  /*2490*/  @P0 PRMT R80, R80, 0x5410, R95 ;  /* 0x0000541050500816 */ /* 0x000fe4000000005f */
[----:B------:R-:W-:Y:S01]  /*24a0*/  @P0 PRMT R81, R81, 0x5410, R98 ;  /* 0x0000541051510816 */ /* 0x000fe20000000062 */
[----:B------:R0:W-:Y:S01]  /*24b0*/  STG.E.128 desc[UR4][R88.64], R84 ;  /* 0x0000005458007986 */ /* 0x0001e2000c101d04 */
[----:B------:R-:W-:Y:S02]  /*24c0*/  @P0 LEA.HI.X R93, R142, UR15, RZ, 0x4, P1 ;  /* 0x0000000f8e5d0c11 */ /* 0x000fe400088f24ff */
[----:B------:R-:W-:Y:S02]  /*24d0*/  @P0 PRMT R82, R82, 0x5410, R177 ;  /* 0x0000541052520816 */ /* 0x000fe400000000b1 */
[----:B------:R-:W-:Y:S02]  /*24e0*/  @P0 PRMT R83, R83, 0x5410, R180 ;  /* 0x0000541053530816 */ /* 0x000fe400000000b4 */
[----:B------:R-:W-:-:S03]  /*24f0*/  IADD3 R142, R142, 0x100, RZ ;  /* 0x000001008e8e7810 */ /* 0x000fc60007ffe0ff */
[----:B------:R0:W-:Y:S04]  /*2500*/  @P0 STG.E.128 desc[UR4][R92.64], R80 ;  /* 0x000000505c000986 */ /* 0x0001e8000c101d04 */
.L_x_377:
[----:B------:R-:W-:Y:S05]  /*2510*/  BSYNC B0 ;  /* 0x0000000000007941 */ /* 0x000fea0003800000 */
.L_x_376:
        /* <DEDUP_REMOVED lines=46> */
[----:B------:R-:W-:Y:S01]  /*2800*/  FMUL.FTZ R90, R143, R90 ;  /* 0x0000005a8f5a7220 */ /* 0x000fe20000410000 */
[----:B------:R-:W-:Y:S01]  /*2810*/  @P0 FSEL R86, R86, RZ, P6 ;  /* 0x000000ff56560208 */ /* 0x000fe20003000000 */
[----:B------:R-:W-:Y:S01]  /*2820*/  @P1 HADD2.F32 R98, -RZ, R74.H1_H1 ;  /* 0x3000004aff621230 */ /* 0x000fe20000004100 */
[----:B------:R-:W-:Y:S01]  /*2830*/  LOP3.LUT P6, RZ, R104, 0xff0000, RZ, 0xc0, !PT ;  /* 0x00ff000068ff7812 */ /* 0x000fe200078cc0ff */
[----:B------:R-:W-:Y:S01]  /*2840*/  @P1 FADD.FTZ R90, R90, R89 ;  /* 0x000000595a5a1221 */ /* 0x000fe20000010000 */
[----:B------:R-:W-:Y:S01]  /*2850*/  FFMA.FTZ R91, R157, R94, R99 ;  /* 0x0000005e9d5b7223 */ /* 0x000fe20000010063 */
[----:B------:R-:W-:Y:S01]  /*2860*/  FMUL.FTZ R89, R143, R96 ;  /* 0x000000608f597220 */ /* 0x000fe20000410000 */
[----:B------:R-:W-:Y:S01]  /*2870*/  FSEL R181, R95, RZ, P6 ;  /* 0x000000ff5fb57208 */ /* 0x000fe20003000000 */
[----:B------:R-:W-:Y:S01]  /*2880*/  FMUL.FTZ R93, R90, UR17 ;  /* 0x000000115a5d7c20 */ /* 0x000fe20008410000 */
[----:B------:R-:W-:Y:S01]  /*2890*/  @P0 LOP3.LUT P6, RZ, R102, 0xff0000, RZ, 0xc0, !PT ;  /* 0x00ff000066ff0812 */ /* 0x000fe200078cc0ff */
[----:B------:R-:W-:Y:S01]  /*28a0*/  FADD.FTZ R96, R156, -R91 ;  /* 0x8000005b9c607221 */ /* 0x000fe20000010000 */
[----:B------:R-:W-:Y:S01]  /*28b0*/  @P1 FADD.FTZ R89, R89, R98 ;  /* 0x0000006259591221 */ /* 0x000fe20000010000 */
[----:B------:R-:W-:Y:S01]  /*28c0*/  @P1 HADD2.F32 R176, -RZ, R75.H0_H0 ;  /* 0x2000004bffb01230 */ /* 0x000fe20000004100 */
[----:B------:R-:W-:Y:S01]  /*28d0*/  @P0 FSEL R95, R95, RZ, P6 ;  /* 0x000000ff5f5f0208 */ /* 0x000fe20003000000 */
[----:B------:R-:W-:Y:S01]  /*28e0*/  FMUL.FTZ R91, R143, R96 ;  /* 0x000000608f5b7220 */ /* 0x000fe20000410000 */
[----:B------:R-:W-:Y:S01]  /*28f0*/  LOP3.LUT P6, RZ, R104, 0xff000000, RZ, 0xc0, !PT ;  /* 0xff00000068ff7812 */ /* 0x000fe200078cc0ff */
[----:B------:R-:W-:Y:S01]  /*2900*/  FMUL.FTZ R96, R89, UR17 ;  /* 0x0000001159607c20 */ /* 0x000fe20008410000 */
[----:B------:R-:W-:Y:S01]  /*2910*/  FFMA.FTZ R94, R158, R94, R99 ;  /* 0x0000005e9e5e7223 */ /* 0x000fe20000010063 */
[----:B------:R-:W-:Y:S01]  /*2920*/  @P1 FADD.FTZ R91, R91, R176 ;  /* 0x000000b05b5b1221 */ /* 0x000fe20000010000 */
[----:B------:R-:W-:-:S02]  /*2930*/  FSEL R182, R97, RZ, P6 ;  /* 0x000000ff61b67208 */ /* 0x000fc40003000000 */
[----:B------:R-:W-:Y:S01]  /*2940*/  @P0 LOP3.LUT P6, RZ, R102, 0xff000000, RZ, 0xc0, !PT ;  /* 0xff00000066ff0812 */ /* 0x000fe200078cc0ff */
[----:B------:R-:W-:Y:S01]  /*2950*/  FADD.FTZ R94, R159, -R94 ;  /* 0x8000005e9f5e7221 */ /* 0x000fe20000010000 */
[----:B------:R-:W-:Y:S01]  /*2960*/  FMUL.FTZ R99, R91, UR17 ;  /* 0x000000115b637c20 */ /* 0x000fe20008410000 */
[----:B------:R-:W-:Y:S02]  /*2970*/  @P0 F2FP.F16.F32.PACK_AB R95, RZ, R95 ;  /* 0x0000005fff5f023e */ /* 0x000fe400000000ff */
[----:B------:R-:W-:Y:S01]  /*2980*/  @P0 FSEL R97, R97, RZ, P6 ;  /* 0x000000ff61610208 */ /* 0x000fe20003000000 */
[----:B------:R-:W-:Y:S01]  /*2990*/  FMUL.FTZ R94, R143, R94 ;  /* 0x0000005e8f5e7220 */ /* 0x000fe20000410000 */
[----:B------:R-:W-:Y:S02]  /*29a0*/  LOP3.LUT P6, RZ, R105, 0xff, RZ, 0xc0, !PT ;  /* 0x000000ff69ff7812 */ /* 0x000fe400078cc0ff */
[----:B------:R-:W-:Y:S02]  /*29b0*/  @P0 F2FP.F16.F32.PACK_AB R97, RZ, R97 ;  /* 0x00000061ff61023e */ /* 0x000fe400000000ff */
[----:B------:R-:W-:-:S02]  /*29c0*/  FSEL R183, R93, RZ, P6 ;  /* 0x000000ff5db77208 */ /* 0x000fc40003000000 */
[----:B------:R-:W-:Y:S02]  /*29d0*/  @P0 LOP3.LUT P6, RZ, R103, 0xff, RZ, 0xc0, !PT ;  /* 0x000000ff67ff0812 */ /* 0x000fe400078cc0ff */
[----:B------:R-:W-:Y:S02]  /*29e0*/  @P0 PRMT R81, R95, 0x7610, R81 ;  /* 0x000076105f510816 */ /* 0x000fe40000000051 */
[----:B------:R-:W-:Y:S01]  /*29f0*/  @P0 FSEL R98, R93, RZ, P6 ;  /* 0x000000ff5d620208 */ /* 0x000fe20003000000 */
[----:B------:R-:W-:Y:S01]  /*2a00*/  @P1 HADD2.F32 R93, -RZ, R75.H1_H1 ;  /* 0x3000004bff5d1230 */ /* 0x000fe20000004100 */
[----:B------:R-:W-:Y:S02]  /*2a10*/  LOP3.LUT P6, RZ, R105, 0xff00, RZ, 0xc0, !PT ;  /* 0x0000ff0069ff7812 */ /* 0x000fe400078cc0ff */
[----:B------:R-:W-:Y:S02]  /*2a20*/  @P0 F2FP.F16.F32.PACK_AB R98, RZ, R98 ;  /* 0x00000062ff62023e */ /* 0x000fe400000000ff */
[----:B------:R-:W-:Y:S01]  /*2a30*/  FSEL R184, R96, RZ, P6 ;  /* 0x000000ff60b87208 */ /* 0x000fe20003000000 */
[----:B------:R-:W-:Y:S01]  /*2a40*/  @P1 FADD.FTZ R94, R94, R93 ;  /* 0x0000005d5e5e1221 */ /* 0x000fe20000010000 */
[----:B------:R-:W-:-:S02]  /*2a50*/  @P0 LOP3.LUT P6, RZ, R103, 0xff00, RZ, 0xc0, !PT ;  /* 0x0000ff0067ff0812 */ /* 0x000fc400078cc0ff */
[----:B------:R-:W-:Y:S01]  /*2a60*/  ISETP.NE.U32.AND P1, PT, RZ, UR18, PT ;  /* 0x00000012ff007c0c */ /* 0x000fe2000bf25070 */
[----:B------:R-:W-:Y:S01]  /*2a70*/  FMUL.FTZ R178, R94, UR17 ;  /* 0x000000115eb27c20 */ /* 0x000fe20008410000 */
[----:B------:R-:W-:Y:S02]  /*2a80*/  @P0 FSEL R176, R96, RZ, P6 ;  /* 0x000000ff60b00208 */ /* 0x000fe40003000000 */
[----:B------:R-:W-:Y:S02]  /*2a90*/  LOP3.LUT P6, RZ, R105, 0xff0000, RZ, 0xc0, !PT ;  /* 0x00ff000069ff7812 */ /* 0x000fe400078cc0ff */
[----:B------:R-:W-:Y:S02]  /*2aa0*/  ISETP.NE.AND.EX P1, PT, RZ, UR19, PT, P1 ;  /* 0x00000013ff007c0c */ /* 0x000fe4000bf25310 */
[----:B------:R-:W-:Y:S02]  /*2ab0*/  FSEL R185, R99, RZ, P6 ;  /* 0x000000ff63b97208 */ /* 0x000fe40003000000 */
[----:B------:R-:W-:-:S02]  /*2ac0*/  @P0 LOP3.LUT P6, RZ, R103, 0xff0000, RZ, 0xc0, !PT ;  /* 0x00ff000067ff0812 */ /* 0x000fc400078cc0ff */
[----:B------:R-:W-:Y:S02]  /*2ad0*/  @P0 F2FP.F16.F32.PACK_AB R176, RZ, R176 ;  /* 0x000000b0ffb0023e */ /* 0x000fe400000000ff */
[----:B------:R-:W-:Y:S02]  /*2ae0*/  @P0 FSEL R143, R99, RZ, P6 ;  /* 0x000000ff638f0208 */ /* 0x000fe40003000000 */
[----:B------:R-:W-:Y:S02]  /*2af0*/  LOP3.LUT P6, RZ, R105, 0xff000000, RZ, 0xc0, !PT ;  /* 0xff00000069ff7812 */ /* 0x000fe400078cc0ff */
[----:B------:R-:W-:Y:S02]  /*2b00*/  @P0 F2FP.F16.F32.PACK_AB R143, RZ, R143 ;  /* 0x0000008fff8f023e */ /* 0x000fe400000000ff */
[----:B------:R-:W-:Y:S02]  /*2b10*/  FSEL R186, R178, RZ, P6 ;  /* 0x000000ffb2ba7208 */ /* 0x000fe40003000000 */
[----:B------:R-:W-:-:S02]  /*2b20*/  @P0 LOP3.LUT P6, RZ, R103, 0xff000000, RZ, 0xc0, !PT ;  /* 0xff00000067ff0812 */ /* 0x000fc400078cc0ff */
[----:B------:R-:W-:Y:S02]  /*2b30*/  @P1 F2FP.F16.F32.PACK_AB R90, RZ, R90 ;  /* 0x0000005aff5a123e */ /* 0x000fe400000000ff */
[----:B------:R-:W-:Y:S02]  /*2b40*/  @P0 FSEL R178, R178, RZ, P6 ;  /* 0x000000ffb2b20208 */ /* 0x000fe40003000000 */
[----:B------:R-:W-:Y:S02]  /*2b50*/  ISETP.NE.U32.AND P6, PT, RZ, UR18, PT ;  /* 0x00000012ff007c0c */ /* 0x000fe4000bfc5070 */
[----:B------:R-:W-:Y:S02]  /*2b60*/  @P1 F2FP.F16.F32.PACK_AB R91, RZ, R91 ;  /* 0x0000005bff5b123e */ /* 0x000fe400000000ff */
[----:B------:R-:W-:Y:S02]  /*2b70*/  ISETP.NE.AND.EX P6, PT, RZ, UR19, PT, P6 ;  /* 0x00000013ff007c0c */ /* 0x000fe4000bfc5360 */
[----:B------:R-:W-:-:S02]  /*2b80*/  @P1 PRMT R78, R90, 0x7610, R78 ;  /* 0x000076105a4e1816 */ /* 0x000fc4000000004e */
[----:B------:R-:W-:Y:S02]  /*2b90*/  @P1 PRMT R79, R91, 0x7610, R79 ;  /* 0x000076105b4f1816 */ /* 0x000fe4000000004f */
[----:B------:R-:W-:Y:S02]  /*2ba0*/  @P1 F2FP.F16.F32.PACK_AB R93, RZ, R88 ;  /* 0x00000058ff5d123e */ /* 0x000fe400000000ff */
[----:B------:R-:W-:Y:S02]  /*2bb0*/  @P1 F2FP.F16.F32.PACK_AB R99, RZ, R89 ;  /* 0x00000059ff63123e */ /* 0x000fe400000000ff */
[----:B------:R-:W0:Y:S01]  /*2bc0*/  LDC.64 R88, c[0x0][0x2f8] ;  /* 0x0000be00ff587b82 */ /* 0x000e220000000a00 */
[----:B------:R-:W-:Y:S02]  /*2bd0*/  @P1 F2FP.F16.F32.PACK_AB R84, RZ, R84 ;  /* 0x00000054ff54123e */ /* 0x000fe400000000ff */
[----:B------:R-:W-:Y:S02]  /*2be0*/  @P1 F2FP.F16.F32.PACK_AB R87, RZ, R87 ;  /* 0x00000057ff57123e */ /* 0x000fe400000000ff */
[----:B------:R-:W-:-:S02]  /*2bf0*/  @P1 F2FP.F16.F32.PACK_AB R96, RZ, R92 ;  /* 0x0000005cff60123e */ /* 0x000fc400000000ff */
[----:B------:R-:W-:Y:S01]  /*2c00*/  @P1 F2FP.F16.F32.PACK_AB R177, RZ, R94 ;  /* 0x0000005effb1123e */ /* 0x000fe200000000ff */
[----:B------:R-:W1:Y:S01]  /*2c10*/  @P6 LDC.64 R90, c[0x0][0x308] ;  /* 0x0000c200ff5a6b82 */ /* 0x000e620000000a00 */
[----:B------:R-:W-:Y:S02]  /*2c20*/  @P1 PRMT R76, R84, 0x7610, R76 ;  /* 0x00007610544c1816 */ /* 0x000fe4000000004c */
[----:B------:R-:W-:Y:S02]  /*2c30*/  @P1 PRMT R77, R87, 0x7610, R77 ;  /* 0x00007610574d1816 */ /* 0x000fe4000000004d */
[----:B------:R-:W-:Y:S02]  /*2c40*/  @P0 F2FP.F16.F32.PACK_AB R92, RZ, R85 ;  /* 0x00000055ff5c023e */ /* 0x000fe400000000ff */
[----:B------:R-:W-:Y:S02]  /*2c50*/  @P1 PRMT R76, R76, 0x5410, R93 ;  /* 0x000054104c4c1816 */ /* 0x000fe4000000005d */
[----:B------:R-:W-:-:S02]  /*2c60*/  @P1 PRMT R77, R77, 0x5410, R96 ;  /* 0x000054104d4d1816 */ /* 0x000fc40000000060 */
[----:B------:R-:W-:Y:S02]  /*2c70*/  @P1 PRMT R78, R78, 0x5410, R99 ;  /* 0x000054104e4e1816 */ /* 0x000fe40000000063 */
[----:B------:R-:W-:Y:S02]  /*2c80*/  @P1 PRMT R79, R79, 0x5410, R177 ;  /* 0x000054104f4f1816 */ /* 0x000fe400000000b1 */
[----:B------:R-:W-:Y:S01]  /*2c90*/  @P0 PRMT R80, R92, 0x7610, R80 ;  /* 0x000076105c500816 */ /* 0x000fe20000000050 */
[----:B0-----:R-:W-:Y:S01]  /*2ca0*/  IMAD.WIDE.U32 R88, R142, 0x10, R88 ;  /* 0x000000108e587825 */ /* 0x001fe200078e0058 */
[----:B------:R-:W-:Y:S02]  /*2cb0*/  @P0 F2FP.F16.F32.PACK_AB R94, RZ, R86 ;  /* 0x00000056ff5e023e */ /* 0x000fe400000000ff */
[----:B------:R-:W-:Y:S02]  /*2cc0*/  @P0 F2FP.F16.F32.PACK_AB R178, RZ, R178 ;  /* 0x000000b2ffb2023e */ /* 0x000fe400000000ff */
[----:B------:R-:W-:-:S02]  /*2cd0*/  @P0 PRMT R82, R98, 0x7610, R82 ;  /* 0x0000761062520816 */ /* 0x000fc40000000052 */
[----:B------:R-:W-:Y:S01]  /*2ce0*/  @P0 PRMT R83, R143, 0x7610, R83 ;  /* 0x000076108f530816 */ /* 0x000fe20000000053 */
[C---:B-1----:R-:W-:Y:S01]  /*2cf0*/  @P6 IMAD.WIDE.U32 R90, R142.reuse, 0x10, R90 ;  /* 0x000000108e5a6825 */ /* 0x042fe200078e005a */
[----:B------:R-:W-:Y:S02]  /*2d00*/  @P0 LEA R92, P1, R142, UR14, 0x4 ;  /* 0x0000000e8e5c0c11 */ /* 0x000fe4000f8220ff */
[----:B------:R-:W-:Y:S02]  /*2d10*/  F2FP.F16.F32.PACK_AB R86, R184, R183 ;  /* 0x000000b7b856723e */ /* 0x000fe400000000ff */
[----:B------:R-:W-:Y:S01]  /*2d20*/  F2FP.F16.F32.PACK_AB R85, R182, R181 ;  /* 0x000000b5b655723e */ /* 0x000fe200000000ff */
[----:B------:R1:W-:Y:S01]  /*2d30*/  @P6 STG.E.128 desc[UR4][R90.64], R76 ;  /* 0x0000004c5a006986 */ /* 0x0003e2000c101d04 */
[----:B------:R-:W-:Y:S02]  /*2d40*/  F2FP.F16.F32.PACK_AB R84, R180, R179 ;  /* 0x000000b3b454723e */ /* 0x000fe400000000ff */
[----:B------:R-:W-:-:S02]  /*2d50*/  F2FP.F16.F32.PACK_AB R87, R186, R185 ;  /* 0x000000b9ba57723e */ /* 0x000fc400000000ff */
[----:B------:R-:W-:Y:S02]  /*2d60*/  @P0 PRMT R80, R80, 0x5410, R94 ;  /* 0x0000541050500816 */ /* 0x000fe4000000005e */
[----:B------:R-:W-:Y:S01]  /*2d70*/  @P0 PRMT R81, R81, 0x5410, R97 ;  /* 0x0000541051510816 */ /* 0x000fe20000000061 */
[----:B------:R1:W-:Y:S01]  /*2d80*/  STG.E.128 desc[UR4][R88.64], R84 ;  /* 0x0000005458007986 */ /* 0x0003e2000c101d04 */
[----:B------:R-:W-:Y:S02]  /*2d90*/  @P0 LEA.HI.X R93, R142, UR15, RZ, 0x4, P1 ;  /* 0x0000000f8e5d0c11 */ /* 0x000fe400088f24ff */
[----:B------:R-:W-:Y:S02]  /*2da0*/  @P0 PRMT R82, R82, 0x5410, R176 ;  /* 0x0000541052520816 */ /* 0x000fe400000000b0 */
[----:B------:R-:W-:-:S05]  /*2db0*/  @P0 PRMT R83, R83, 0x5410, R178 ;  /* 0x0000541053530816 */ /* 0x000fca00000000b2 */
[----:B------:R1:W-:Y:S02]  /*2dc0*/  @P0 STG.E.128 desc[UR4][R92.64], R80 ;  /* 0x000000505c000986 */ /* 0x0003e4000c101d04 */
.L_x_379:
[----:B------:R-:W-:Y:S05]  /*2dd0*/  BSYNC B0 ;  /* 0x0000000000007941 */ /* 0x000fea0003800000 */
.L_x_378:
[----:B01----:R-:W-:Y:S01]  /*2de0*/  SEL R88, RZ, 0x1, P2 ;  /* 0x00000001ff587807 */ /* 0x003fe20001000000 */
[----:B------:R-:W-:Y:S06]  /*2df0*/  @!P5 BRA `(.L_x_380) ;  /* 0xffffffd8002cd947 */ /* 0x000fec000383ffff */
.L_x_370:
        /* <DEDUP_REMOVED lines=19> */
[C---:B---3--:R-:W-:Y:S01]  /*2f30*/  IMAD.WIDE.U32 R72, R75.reuse, 0x20, R72 ;  /* 0x000000204b487825 */ /* 0x048fe200078e0048 */
[----:B------:R-:W-:Y:S02]  /*2f40*/  IADD3 R75, R75, 0x100, RZ ;  /* 0x000001004b4b7810 */ /* 0x000fe40007ffe0ff */
[----:B------:R0:W-:Y:S04]  /*2f50*/  STG.E.128 desc[UR4][R70.64+0x10], R12 ;  /* 0x0000100c46007986 */ /* 0x0001e8000c101d04 */
[----:B------:R0:W-:Y:S04]  /*2f60*/  STG.E.128 desc[UR4][R72.64], R32 ;  /* 0x0000002048007986 */ /* 0x0001e8000c101d04 */
[----:B------:R0:W-:Y:S02]  /*2f70*/  STG.E.128 desc[UR4][R72.64+0x10], R28 ;  /* 0x0000101c48007986 */ /* 0x0001e4000c101d04 */
.L_x_382:
[----:B------:R-:W-:Y:S05]  /*2f80*/  BSYNC B0 ;  /* 0x0000000000007941 */ /* 0x000fea0003800000 */
.L_x_381:
        /* <DEDUP_REMOVED lines=18> */
.L_x_375:
[----:B------:R-:W-:Y:S01]  /*30b0*/  HFMA2.MMA R94, -RZ, RZ, 0, 9.5367431640625e-07 ;  /* 0x00000010ff5e7435 */ /* 0x000fe200000001ff */
[----:B------:R-:W-:Y:S02]  /*30c0*/  MOV R95, R99 ;  /* 0x00000063005f7202 */ /* 0x000fe40000000f00 */
[----:B------:R-:W-:Y:S02]  /*30d0*/  MOV R179, 0x1f ;  /* 0x0000001f00b37802 */ /* 0x000fe40000000f00 */
[----:B------:R-:W-:-:S07]  /*30e0*/  MOV R92, 0xffffffff ;  /* 0xffffffff005c7802 */ /* 0x000fce0000000f00 */
[----:B-----5:R-:W-:Y:S05]  /*30f0*/  WARPSYNC.COLLECTIVE R92, `(.L_x_383) ;  /* 0x000000005c087348 */ /* 0x020fea0003c00000 */
[----:B------:R0:W1:Y:S02]  /*3100*/  SHFL.DOWN P0, R93, R95, R94, R179 ;  /* 0x0800005e5f5d7389 */ /* 0x00006400000000b3 */
[----:B01---5:R-:W-:Y:S01]  /*3110*/  ENDCOLLECTIVE ;  /* 0x000000000000791b */ /* 0x023fe20003800000 */
.L_x_383:
[----:B------:R-:W-:Y:S02]  /*3120*/  MOV R95, R177 ;  /* 0x000000b1005f7202 */ /* 0x000fe40000000f00 */
[----:B------:R-:W-:-:S07]  /*3130*/  MOV R84, R93 ;  /* 0x0000005d00547202 */ /* 0x000fce0000000f00 */
[----:B------:R-:W-:Y:S05]  /*3140*/  WARPSYNC.COLLECTIVE R92, `(.L_x_384) ;  /* 0x000000005c087348 */ /* 0x000fea0003c00000 */
[----:B------:R0:W1:Y:S02]  /*3150*/  SHFL.DOWN P0, R93, R95, R94, R179 ;  /* 0x0800005e5f5d7389 */ /* 0x00006400000000b3 */
[----:B01----:R-:W-:Y:S01]  /*3160*/  ENDCOLLECTIVE ;  /* 0x000000000000791b */ /* 0x003fe20003800000 */
.L_x_384:
[----:B------:R-:W-:Y:S01]  /*3170*/  FADD.FTZ R84, R84, R99 ;  /* 0x0000006354547221 */ /* 0x000fe20000010000 */
[----:B------:R-:W-:-:S04]  /*3180*/  HFMA2.MMA R94, -RZ, RZ, 0, 4.76837158203125e-07 ;  /* 0x00000008ff5e7435 */ /* 0x000fc800000001ff */
[----:B------:R-:W-:Y:S02]  /*3190*/  MOV R95, R84 ;  /* 0x00000054005f7202 */ /* 0x000fe40000000f00 */
[----:B------:R-:W-:-:S07]  /*31a0*/  MOV R86, R93 ;  /* 0x0000005d00567202 */ /* 0x000fce0000000f00 */
[----:B------:R-:W-:Y:S05]  /*31b0*/  WARPSYNC.COLLECTIVE R92, `(.L_x_385) ;  /* 0x000000005c087348 */ /* 0x000fea0003c00000 */
[----:B------:R0:W1:Y:S02]  /*31c0*/  SHFL.DOWN P0, R93, R95, R94, R179 ;  /* 0x0800005e5f5d7389 */ /* 0x00006400000000b3 */
[----:B01----:R-:W-:Y:S01]  /*31d0*/  ENDCOLLECTIVE ;  /* 0x000000000000791b */ /* 0x003fe20003800000 */
.L_x_385:
[----:B------:R-:W-:-:S05]  /*31e0*/  FADD.FTZ R86, R86, R177 ;  /* 0x000000b156567221 */ /* 0x000fca0000010000 */
[----:B------:R-:W-:Y:S02]  /*31f0*/  MOV R95, R86 ;  /* 0x00000056005f7202 */ /* 0x000fe40000000f00 */
[----:B------:R-:W-:-:S07]  /*3200*/  MOV R85, R93 ;  /* 0x0000005d00557202 */ /* 0x000fce0000000f00 */
[----:B------:R-:W-:Y:S05]  /*3210*/  WARPSYNC.COLLECTIVE R92, `(.L_x_386) ;  /* 0x000000005c087348 */ /* 0x000fea0003c00000 */
[----:B------:R0:W1:Y:S02]  /*3220*/  SHFL.DOWN P0, R93, R95, R94, R179 ;  /* 0x0800005e5f5d7389 */ /* 0x00006400000000b3 */
[----:B01----:R-:W-:Y:S01]  /*3230*/  ENDCOLLECTIVE ;  /* 0x000000000000791b */ /* 0x003fe20003800000 */
.L_x_386:
[----:B------:R-:W-:Y:S01]  /*3240*/  FADD.FTZ R85, R84, R85 ;  /* 0x0000005554557221 */ /* 0x000fe20000010000 */
[----:B------:R-:W-:-:S04]  /*3250*/  HFMA2.MMA R94, -RZ, RZ, 0, 2.384185791015625e-07 ;  /* 0x00000004ff5e7435 */ /* 0x000fc800000001ff */
[----:B------:R-:W-:Y:S02]  /*3260*/  MOV R95, R85 ;  /* 0x00000055005f7202 */ /* 0x000fe40000000f00 */
[----:B------:R-:W-:-:S07]  /*3270*/  MOV R87, R93 ;  /* 0x0000005d00577202 */ /* 0x000fce0000000f00 */
[----:B------:R-:W-:Y:S05]  /*3280*/  WARPSYNC.COLLECTIVE R92, `(.L_x_387) ;  /* 0x000000005c087348 */ /* 0x000fea0003c00000 */
[----:B------:R0:W1:Y:S02]  /*3290*/  SHFL.DOWN P0, R93, R95, R94, R179 ;  /* 0x0800005e5f5d7389 */ /* 0x00006400000000b3 */
[----:B01----:R-:W-:Y:S01]  /*32a0*/  ENDCOLLECTIVE ;  /* 0x000000000000791b */ /* 0x003fe20003800000 */
.L_x_387:
[----:B------:R-:W-:-:S05]  /*32b0*/  FADD.FTZ R87, R86, R87 ;  /* 0x0000005756577221 */ /* 0x000fca0000010000 */
[----:B------:R-:W-:Y:S02]  /*32c0*/  MOV R95, R87 ;  /* 0x00000057005f7202 */ /* 0x000fe40000000f00 */
[----:B------:R-:W-:-:S07]  /*32d0*/  MOV R88, R93 ;  /* 0x0000005d00587202 */ /* 0x000fce0000000f00 */
[----:B------:R-:W-:Y:S05]  /*32e0*/  WARPSYNC.COLLECTIVE R92, `(.L_x_388) ;  /* 0x000000005c087348 */ /* 0x000fea0003c00000 */
[----:B------:R0:W1:Y:S02]  /*32f0*/  SHFL.DOWN P0, R93, R95, R94, R179 ;  /* 0x0800005e5f5d7389 */ /* 0x00006400000000b3 */
[----:B01----:R-:W-:Y:S01]  /*3300*/  ENDCOLLECTIVE ;  /* 0x000000000000791b */ /* 0x003fe20003800000 */
.L_x_388:
[----:B------:R-:W-:Y:S01]  /*3310*/  FADD.FTZ R88, R85, R88 ;  /* 0x0000005855587221 */ /* 0x000fe20000010000 */
[----:B------:R-:W-:-:S04]  /*3320*/  HFMA2.MMA R94, -RZ, RZ, 0, 1.1920928955078125e-07 ;  /* 0x00000002ff5e7435 */ /* 0x000fc800000001ff */
[----:B------:R-:W-:Y:S02]  /*3330*/  MOV R95, R88 ;  /* 0x00000058005f7202 */ /* 0x000fe40000000f00 */
[----:B------:R-:W-:-:S07]  /*3340*/  MOV R90, R93 ;  /* 0x0000005d005a7202 */ /* 0x000fce0000000f00 */
[----:B------:R-:W-:Y:S05]  /*3350*/  WARPSYNC.COLLECTIVE R92, `(.L_x_389) ;  /* 0x000000005c087348 */ /* 0x000fea0003c00000 */
[----:B------:R0:W1:Y:S02]  /*3360*/  SHFL.DOWN P0, R93, R95, R94, R179 ;  /* 0x0800005e5f5d7389 */ /* 0x00006400000000b3 */
[----:B01----:R-:W-:Y:S01]  /*3370*/  ENDCOLLECTIVE ;  /* 0x000000000000791b */ /* 0x003fe20003800000 */
.L_x_389:
[----:B------:R-:W-:-:S05]  /*3380*/  FADD.FTZ R90, R87, R90 ;  /* 0x0000005a575a7221 */ /* 0x000fca0000010000 */
[----:B------:R-:W-:Y:S02]  /*3390*/  MOV R95, R90 ;  /* 0x0000005a005f7202 */ /* 0x000fe40000000f00 */
[----:B------:R-:W-:-:S07]  /*33a0*/  MOV R89, R93 ;  /* 0x0000005d00597202 */ /* 0x000fce0000000f00 */
[----:B------:R-:W-:Y:S05]  /*33b0*/  WARPSYNC.COLLECTIVE R92, `(.L_x_390) ;  /* 0x000000005c087348 */ /* 0x000fea0003c00000 */
[----:B------:R0:W1:Y:S02]  /*33c0*/  SHFL.DOWN P0, R93, R95, R94, R179 ;  /* 0x0800005e5f5d7389 */ /* 0x00006400000000b3 */
[----:B01----:R-:W-:Y:S01]  /*33d0*/  ENDCOLLECTIVE ;  /* 0x000000000000791b */ /* 0x003fe20003800000 */
.L_x_390:
[----:B------:R-:W-:Y:S01]  /*33e0*/  FADD.FTZ R89, R88, R89 ;  /* 0x0000005958597221 */ /* 0x000fe20000010000 */
[----:B------:R-:W-:-:S04]  /*33f0*/  HFMA2.MMA R94, -RZ, RZ, 0, 5.9604644775390625e-08 ;  /* 0x00000001ff5e7435 */ /* 0x000fc800000001ff */
[----:B------:R-:W-:Y:S02]  /*3400*/  MOV R95, R89 ;  /* 0x00000059005f7202 */ /* 0x000fe40000000f00 */
[----:B------:R-:W-:-:S07]  /*3410*/  MOV R91, R93 ;  /* 0x0000005d005b7202 */ /* 0x000fce0000000f00 */
[----:B------:R-:W-:Y:S05]  /*3420*/  WARPSYNC.COLLECTIVE R92, `(.L_x_391) ;  /* 0x000000005c087348 */ /* 0x000fea0003c00000 */
[----:B------:R0:W1:Y:S02]  /*3430*/  SHFL.DOWN P0, R93, R95, R94, R179 ;  /* 0x0800005e5f5d7389 */ /* 0x00006400000000b3 */
[----:B01----:R-:W-:Y:S01]  /*3440*/  ENDCOLLECTIVE ;  /* 0x000000000000791b */ /* 0x003fe20003800000 */
.L_x_391:
[----:B------:R-:W-:-:S05]  /*3450*/  FADD.FTZ R91, R90, R91 ;  /* 0x0000005b5a5b7221 */ /* 0x000fca0000010000 */
[----:B------:R-:W-:Y:S02]  /*3460*/  MOV R95, R91 ;  /* 0x0000005b005f7202 */ /* 0x000fe40000000f00 */
[----:B------:R-:W-:-:S07]  /*3470*/  MOV R84, R93 ;  /* 0x0000005d00547202 */ /* 0x000fce0000000f00 */
[----:B------:R-:W-:Y:S05]  /*3480*/  WARPSYNC.COLLECTIVE R92, `(.L_x_392) ;  /* 0x000000005c087348 */ /* 0x000fea0003c00000 */
[----:B------:R0:W1:Y:S02]  /*3490*/  SHFL.DOWN P0, R93, R95, R94, R179 ;  /* 0x0800005e5f5d7389 */ /* 0x00006400000000b3 */
[----:B01----:R-:W-:Y:S01]  /*34a0*/  ENDCOLLECTIVE ;  /* 0x000000000000791b */ /* 0x003fe20003800000 */
.L_x_392:
[----:B------:R-:W-:Y:S01]  /*34b0*/  MOV R86, R93 ;  /* 0x0000005d00567202 */ /* 0x000fe20000000f00 */
[----:B------:R-:W-:Y:S06]  /*34c0*/  BRA `(.L_x_393) ;  /* 0xffffffe400547947 */ /* 0x000fec000383ffff */
.L_x_394:
        /* <DEDUP_REMOVED lines=11> */
.L_x_2940:


//--------------------- .text._ZN10layer_norm31ln_parallel_residual_bwd_kernelINS_13Kernel_traitsI6__halfS2_S2_S2_fjLj4096ELj1ELj1ELj8ELj16ENS_18Kernel_traits_baseILj4096ES2_S2_S2_S2_fjLj256EEEEELb1ELb0ELb1EEEvNS_9BwdParamsE --------------------------
	.section	.text._ZN10layer_norm31ln_parallel_residual_bwd_kernelINS_13Kernel_traitsI6__halfS2_S2_S2_fjLj4096ELj1ELj1ELj8ELj16ENS_18Kernel_traits_baseILj4096ES2_S2_S2_S2_fjLj256EEEEELb1ELb0ELb1EEEvNS_9BwdParamsE,"ax",@progbits
	.align	128
        .global         _ZN10layer_norm31ln_parallel_residual_bwd_kernelINS_13Kernel_traitsI6__halfS2_S2_S2_fjLj4096ELj1ELj1ELj8ELj16ENS_18Kernel_traits_baseILj4096ES2_S2_S2_S2_fjLj256EEEEELb1ELb0ELb1EEEvNS_9BwdParamsE
        .type           _ZN10layer_norm31ln_parallel_residual_bwd_kernelINS_13Kernel_traitsI6__halfS2_S2_S2_fjLj4096ELj1ELj1ELj8ELj16ENS_18Kernel_traits_baseILj4096ES2_S2_S2_S2_fjLj256EEEEELb1ELb0ELb1EEEvNS_9BwdParamsE,@function
        .size           _ZN10layer_norm31ln_parallel_residual_bwd_kernelINS_13Kernel_traitsI6__halfS2_S2_S2_fjLj4096ELj1ELj1ELj8ELj16ENS_18Kernel_traits_baseILj4096ES2_S2_S2_S2_fjLj256EEEEELb1ELb0ELb1EEEvNS_9BwdParamsE,(.L_x_2941 - _ZN10layer_norm31ln_parallel_residual_bwd_kernelINS_13Kernel_traitsI6__halfS2_S2_S2_fjLj4096ELj1ELj1ELj8ELj16ENS_18Kernel_traits_baseILj4096ES2_S2_S2_S2_fjLj256EEEEELb1ELb0ELb1EEEvNS_9BwdParamsE)
        .other          _ZN10layer_norm31ln_parallel_residual_bwd_kernelINS_13Kernel_traitsI6__halfS2_S2_S2_fjLj4096ELj1ELj1ELj8ELj16ENS_18Kernel_traits_baseILj4096ES2_S2_S2_S2_fjLj256EEEEELb1ELb0ELb1EEEvNS_9BwdParamsE,@"STO_CUDA_ENTRY STV_DEFAULT"
_ZN10layer_norm31ln_parallel_residual_bwd_kernelINS_13Kernel_traitsI6__halfS2_S2_S2_fjLj4096ELj1ELj1ELj8ELj16ENS_18Kernel_traits_baseILj4096ES2_S2_S2_S2_fjLj256EEEEELb1ELb0ELb1EEEvNS_9BwdParamsE:
.text._ZN10layer_norm31ln_parallel_residual_bwd_kernelINS_13Kernel_traitsI6__halfS2_S2_S2_fjLj4096ELj1ELj1ELj8ELj16ENS_18Kernel_traits_baseILj4096ES2_S2_S2_S2_fjLj256EEEEELb1ELb0ELb1EEEvNS_9BwdParamsE:
        /* <DEDUP_REMOVED lines=50> */
.L_x_395:
[----:B------:R-:W-:Y:S01]  /*0320*/  SHF.L.U32 R0, R97, 0x4, RZ ;  /* 0x0000000461007819 */ /* 0x000fe200000006ff */
[----:B------:R-:W-:-:S03]  /*0330*/  ULDC.64 UR4, c[0x0][0x260] ;  /* 0x0000980000047ab9 */ /* 0x000fc60000000a00 */
[----:B------:R-:W-:-:S04]  /*0340*/  LOP3.LUT R0, R0, 0xff0, RZ, 0xc0, !PT ;  /* 0x00000ff000007812 */ /* 0x000fc800078ec0ff */
[----:B------:R-:W-:-:S04]  /*0350*/  IADD3 R2, P0, R0, UR4, RZ ;  /* 0x0000000400027c10 */ /* 0x000fc8000ff1e0ff */
[----:B------:R-:W-:Y:S01]  /*0360*/  IADD3.X R3, RZ, UR5, RZ, P0, !PT ;  /* 0x00000005ff037c10 */ /* 0x000fe200087fe4ff */
        /* <DEDUP_REMOVED lines=13> */
[----:B------:R-:W-:Y:S02]  /*0440*/  CS2R R114, SRZ ;  /* 0x0000000000727805 */ /* 0x000fe4000001ff00 */
[----:B------:R-:W-:Y:S02]  /*0450*/  CS2R R104, SRZ ;  /* 0x0000000000687805 */ /* 0x000fe4000001ff00 */
[----:B------:R-:W-:Y:S02]  /*0460*/  CS2R R108, SRZ ;  /* 0x00000000006c7805 */ /* 0x000fe4000001ff00 */
[----:B------:R-:W-:-:S02]  /*0470*/  MOV R96, RZ ;  /* 0x000000ff00607202 */ /* 0x000fc40000000f00 */
        /* <DEDUP_REMOVED lines=27> */
[----:B------:R-:W-:Y:S01]  /*0630*/  LOP3.LUT R160, R97, 0xff, RZ, 0xc0, !PT ;  /* 0x000000ff61a07812 */ /* 0x000fe200078ec0ff */
[--C-:B--2---:R-:W-:Y:S02]  /*0640*/  HADD2.F32 R127, -RZ, R8.reuse.H0_H0 ;  /* 0x20000008ff7f7230 */ /* 0x104fe40000004100 */
[----:B------:R-:W-:Y:S02]  /*0650*/  HADD2.F32 R128, -RZ, R8.H1_H1 ;  /* 0x30000008ff807230 */ /* 0x000fe40000004100 */
[----:B------:R-:W-:-:S02]  /*0660*/  HADD2.F32 R129, -RZ, R9.H0_H0 ;  /* 0x20000009ff817230 */ /* 0x000fc40000004100 */
[----:B------:R-:W-:Y:S02]  /*0670*/  HADD2.F32 R130, -RZ, R9.H1_H1 ;  /* 0x30000009ff827230 */ /* 0x000fe40000004100 */
[--C-:B------:R-:W-:Y:S02]  /*0680*/  HADD2.F32 R131, -RZ, R10.reuse.H0_H0 ;  /* 0x2000000aff837230 */ /* 0x100fe40000004100 */
[----:B------:R-:W-:Y:S02]  /*0690*/  HADD2.F32 R132, -RZ, R10.H1_H1 ;  /* 0x3000000aff847230 */ /* 0x000fe40000004100 */
[--C-:B------:R-:W-:Y:S02]  /*06a0*/  HADD2.F32 R133, -RZ, R11.reuse.H0_H0 ;  /* 0x2000000bff857230 */ /* 0x100fe40000004100 */
[----:B------:R-:W-:Y:S02]  /*06b0*/  HADD2.F32 R134, -RZ, R11.H1_H1 ;  /* 0x3000000bff867230 */ /* 0x000fe40000004100 */
[----:B----4-:R-:W-:-:S02]  /*06c0*/  HADD2.F32 R135, -RZ, R12.H0_H0 ;  /* 0x2000000cff877230 */ /* 0x010fc40000004100 */
[----:B------:R-:W-:Y:S02]  /*06d0*/  HADD2.F32 R136, -RZ, R12.H1_H1 ;  /* 0x3000000cff887230 */ /* 0x000fe40000004100 */
[--C-:B------:R-:W-:Y:S02]  /*06e0*/  HADD2.F32 R137, -RZ, R13.reuse.H0_H0 ;  /* 0x2000000dff897230 */ /* 0x100fe40000004100 */
[----:B------:R-:W-:Y:S02]  /*06f0*/  HADD2.F32 R138, -RZ, R13.H1_H1 ;  /* 0x3000000dff8a7230 */ /* 0x000fe40000004100 */
[--C-:B------:R-:W-:Y:S02]  /*0700*/  HADD2.F32 R139, -RZ, R14.reuse.H0_H0 ;  /* 0x2000000eff8b7230 */ /* 0x100fe40000004100 */
[----:B------:R-:W-:Y:S02]  /*0710*/  HADD2.F32 R140, -RZ, R14.H1_H1 ;  /* 0x3000000eff8c7230 */ /* 0x000fe40000004100 */
[----:B------:R-:W-:-:S02]  /*0720*/  HADD2.F32 R141, -RZ, R15.H0_H0 ;  /* 0x2000000fff8d7230 */ /* 0x000fc40000004100 */
[----:B------:R-:W-:Y:S02]  /*0730*/  HADD2.F32 R142, -RZ, R15.H1_H1 ;  /* 0x3000000fff8e7230 */ /* 0x000fe40000004100 */
[--C-:B---3--:R-:W-:Y:S02]  /*0740*/  HADD2.F32 R143, -RZ, R16.reuse.H0_H0 ;  /* 0x20000010ff8f7230 */ /* 0x108fe40000004100 */
[----:B------:R-:W-:Y:S02]  /*0750*/  HADD2.F32 R144, -RZ, R16.H1_H1 ;  /* 0x30000010ff907230 */ /* 0x000fe40000004100 */
[--C-:B------:R-:W-:Y:S02]  /*0760*/  HADD2.F32 R145, -RZ, R17.reuse.H0_H0 ;  /* 0x20000011ff917230 */ /* 0x100fe40000004100 */
[----:B------:R-:W-:Y:S02]  /*0770*/  HADD2.F32 R146, -RZ, R17.H1_H1 ;  /* 0x30000011ff927230 */ /* 0x000fe40000004100 */
[----:B------:R-:W-:-:S02]  /*0780*/  HADD2.F32 R147, -RZ, R18.H0_H0 ;  /* 0x20000012ff937230 */ /* 0x000fc40000004100 */
[----:B------:R-:W-:Y:S02]  /*0790*/  HADD2.F32 R148, -RZ, R18.H1_H1 ;  /* 0x30000012ff947230 */ /* 0x000fe40000004100 */
[--C-:B------:R-:W-:Y:S02]  /*07a0*/  HADD2.F32 R149, -RZ, R19.reuse.H0_H0 ;  /* 0x20000013ff957230 */ /* 0x100fe40000004100 */
[----:B------:R-:W-:Y:S02]  /*07b0*/  HADD2.F32 R150, -RZ, R19.H1_H1 ;  /* 0x30000013ff967230 */ /* 0x000fe40000004100 */
[--C-:B-----5:R-:W-:Y:S02]  /*07c0*/  HADD2.F32 R151, -RZ, R20.reuse.H0_H0 ;  /* 0x20000014ff977230 */ /* 0x120fe40000004100 */
[----:B------:R-:W-:Y:S02]  /*07d0*/  HADD2.F32 R152, -RZ, R20.H1_H1 ;  /* 0x30000014ff987230 */ /* 0x000fe40000004100 */
[----:B------:R-:W-:-:S02]  /*07e0*/  HADD2.F32 R153, -RZ, R21.H0_H0 ;  /* 0x20000015ff997230 */ /* 0x000fc40000004100 */
[----:B------:R-:W-:Y:S02]  /*07f0*/  HADD2.F32 R154, -RZ, R21.H1_H1 ;  /* 0x30000015ff9a7230 */ /* 0x000fe40000004100 */
[--C-:B------:R-:W-:Y:S02]  /*0800*/  HADD2.F32 R155, -RZ, R22.reuse.H0_H0 ;  /* 0x20000016ff9b7230 */ /* 0x100fe40000004100 */
[----:B------:R-:W-:Y:S02]  /*0810*/  HADD2.F32 R156, -RZ, R22.H1_H1 ;  /* 0x30000016ff9c7230 */ /* 0x000fe40000004100 */
[--C-:B------:R-:W-:Y:S02]  /*0820*/  HADD2.F32 R157, -RZ, R23.reuse.H0_H0 ;  /* 0x20000017ff9d7230 */ /* 0x100fe40000004100 */
[----:B------:R-:W-:-:S07]  /*0830*/  HADD2.F32 R158, -RZ, R23.H1_H1 ;  /* 0x30000017ff9e7230 */ /* 0x000fce0000004100 */
.L_x_399:
        /* <DEDUP_REMOVED lines=8> */
[----:B0-----:R-:W-:-:S07]  /*08c0*/  IMAD.WIDE.U32 R32, R163, 0x10, R32 ;  /* 0x00000010a3207825 */ /* 0x001fce00078e0020 */
[----:B------:R-:W0:Y:S01]  /*08d0*/  LDC.64 R20, c[0x0][0x258] ;  /* 0x00009600ff147b82 */ /* 0x000e220000000a00 */
[----:B-1----:R-:W-:Y:S01]  /*08e0*/  IMAD.WIDE R26, R126, 0x4, R26 ;  /* 0x000000047e1a7825 */ /* 0x002fe200078e021a */
[----:B------:R-:W4:Y:S01]  /*08f0*/  LDG.E.128 R32, desc[UR6][R32.64] ;  /* 0x0000000620207981 */ /* 0x000f22000c1e1d00 */
[----:B------:R-:W-:-:S03]  /*0900*/  IADD3 R61, R163, 0x100, RZ ;  /* 0x00000100a33d7810 */ /* 0x000fc60007ffe0ff */
[----:B------:R-:W4:Y:S01]  /*0910*/  LDG.E R166, desc[UR6][R26.64] ;  /* 0x000000061aa67981 */ /* 0x000f22000c1e1900 */
[----:B--2---:R-:W-:Y:S01]  /*0920*/  IMAD.WIDE.U32 R40, R163, 0x10, R28 ;  /* 0x00000010a3287825 */ /* 0x004fe200078e001c */
[----:B------:R-:W-:Y:S01]  /*0930*/  SHF.L.U32 R161, R61, 0x4, RZ ;  /* 0x000000043da17819 */ /* 0x000fe200000006ff */
[----:B------:R-:W1:Y:S04]  /*0940*/  LDC.64 R46, c[0x0][0x300] ;  /* 0x0000c000ff2e7b82 */ /* 0x000e680000000a00 */
[----:B------:R-:W2:Y:S01]  /*0950*/  LDG.E.128 R40, desc[UR6][R40.64] ;  /* 0x0000000628287981 */ /* 0x000ea2000c1e1d00 */
[----:B---3--:R-:W-:Y:S01]  /*0960*/  IMAD.WIDE.U32 R36, R163, 0x10, R24 ;  /* 0x00000010a3247825 */ /* 0x008fe200078e0018 */
[----:B------:R-:W-:Y:S02]  /*0970*/  SHF.R.U32.HI R162, RZ, 0x1c, R61 ;  /* 0x0000001cffa27819 */ /* 0x000fe4000001163d */
[----:B------:R-:W3:Y:S03]  /*0980*/  @P0 LDC.64 R52, c[0x0][0x2c8] ;  /* 0x0000b200ff340b82 */ /* 0x000ee60000000a00 */
[----:B------:R-:W2:Y:S01]  /*0990*/  LDG.E.128 R36, desc[UR6][R36.64] ;  /* 0x0000000624247981 */ /* 0x000ea2000c1e1d00 */
[----:B0-----:R-:W-:Y:S01]  /*09a0*/  IMAD.WIDE R164, R126, 0x4, R20 ;  /* 0x000000047ea47825 */ /* 0x001fe200078e0214 */
[----:B------:R-:W-:-:S03]  /*09b0*/  IADD3 R20, P1, R161, UR12, RZ ;  /* 0x0000000ca1147c10 */ /* 0x000fc6000ff3e0ff */
[----:B------:R-:W0:Y:S02]  /*09c0*/  @P0 LDC.64 R50, c[0x0][0x2c8] ;  /* 0x0000b200ff320b82 */ /* 0x000e240000000a00 */
[----:B------:R3:W2:Y:S01]  /*09d0*/  LDG.E R164, desc[UR6][R164.64] ;  /* 0x00000006a4a47981 */ /* 0x0006a2000c1e1900 */
[----:B------:R-:W-:Y:S01]  /*09e0*/  IADD3.X R21, R162, UR13, RZ, P1, !PT ;  /* 0x0000000da2157c10 */ /* 0x000fe20008ffe4ff */
[----:B------:R-:W-:-:S04]  /*09f0*/  IMAD.WIDE.U32 R28, R61, 0x10, R28 ;  /* 0x000000103d1c7825 */ /* 0x000fc800078e001c */
[----:B------:R-:W0:Y:S01]  /*0a00*/  LDC.64 R48, c[0x0][0x240] ;  /* 0x00009000ff307b82 */ /* 0x000e220000000a00 */
        /* <DEDUP_REMOVED lines=10> */
[----:B-1----:R-:W-:-:S04]  /*0ab0*/  @P1 IADD3 R54, P2, R165, R54, RZ ;  /* 0x00000036a5361210 */ /* 0x002fc80007f5e0ff */
[----:B------:R-:W-:Y:S02]  /*0ac0*/  @P1 IADD3.X R55, R168, R55, RZ, P2, !PT ;  /* 0x00000037a8371210 */ /* 0x000fe400017fe4ff */
[----:B------:R-:W-:Y:S02]  /*0ad0*/  @P0 LEA R52, P2, R61, R52, 0x4 ;  /* 0x000000343d340211 */ /* 0x000fe400078420ff */
[----:B------:R-:W-:Y:S01]  /*0ae0*/  ISETP.NE.AND P5, PT, RZ, UR9, PT ;  /* 0x00000009ff007c0c */ /* 0x000fe2000bfa5270 */
[----:B---3--:R-:W-:Y:S01]  /*0af0*/  @P1 IMAD.WIDE.U32 R58, R163, 0x8, R56 ;  /* 0x00000008a33a1825 */ /* 0x008fe200078e0038 */
[----:B------:R-:W-:Y:S01]  /*0b00*/  @P0 LEA.HI.X R53, R61, R53, RZ, 0x4, P2 ;  /* 0x000000353d350211 */ /* 0x000fe200010f24ff */
[----:B------:R1:W5:Y:S02]  /*0b10*/  @P1 LDG.E.64 R2, desc[UR6][R54.64] ;  /* 0x0000000636021981 */ /* 0x000364000c1e1b00 */
[C---:B0-----:R-:W-:Y:S01]  /*0b20*/  @P0 IMAD.WIDE.U32 R60, R163.reuse, 0x10, R50 ;  /* 0x00000010a33c0825 */ /* 0x041fe200078e0032 */
[----:B------:R-:W-:Y:S01]  /*0b30*/  LOP3.LUT P4, RZ, R0, 0xff, RZ, 0xc0, !PT ;  /* 0x000000ff00ff7812 */ /* 0x000fe2000788c0ff */
[----:B------:R0:W5:Y:S02]  /*0b40*/  @P1 LDG.E.64 R44, desc[UR6][R58.64] ;  /* 0x000000063a2c1981 */ /* 0x000164000c1e1b00 */
[----:B------:R-:W-:Y:S01]  /*0b50*/  IMAD.WIDE.U32 R50, R163, 0x8, R48 ;  /* 0x00000008a3327825 */ /* 0x000fe200078e0030 */
[----:B------:R-:W-:Y:S01]  /*0b60*/  IADD3 R56, P2, R165, UR14, RZ ;  /* 0x0000000ea5387c10 */ /* 0x000fe2000ff5e0ff */
[----:B------:R3:W5:Y:S04]  /*0b70*/  @P0 LDG.E.128 R8, desc[UR6][R60.64] ;  /* 0x000000063c080981 */ /* 0x000768000c1e1d00 */
[----:B------:R-:W5:Y:S01]  /*0b80*/  LDG.E.64 R50, desc[UR6][R50.64] ;  /* 0x0000000632327981 */ /* 0x000f62000c1e1b00 */
[----:B------:R-:W-:-:S03]  /*0b90*/  IADD3.X R57, R168, UR15, RZ, P2, !PT ;  /* 0x0000000fa8397c10 */ /* 0x000fc600097fe4ff */
[----:B------:R3:W5:Y:S04]  /*0ba0*/  @P0 LDG.E.128 R4, desc[UR6][R52.64] ;  /* 0x0000000634040981 */ /* 0x000768000c1e1d00 */
[----:B------:R3:W5:Y:S01]  /*0bb0*/  LDG.E.64 R48, desc[UR6][R56.64] ;  /* 0x0000000638307981 */ /* 0x000762000c1e1b00 */
[----:B------:R-:W-:Y:S01]  /*0bc0*/  UMOV UR4, 0xffffffff ;  /* 0xffffffff00047882 */ /* 0x000fe20000000000 */
[----:B------:R-:W-:Y:S02]  /*0bd0*/  IADD3 R126, R126, UR10, RZ ;  /* 0x0000000a7e7e7c10 */ /* 0x000fe4000fffe0ff */
[----:B------:R-:W-:Y:S02]  /*0be0*/  LOP3.LUT P2, RZ, R97, 0x1f, RZ, 0xc0, !PT ;  /* 0x0000001f61ff7812 */ /* 0x000fe4000784c0ff */
[----:B------:R-:W-:Y:S01]  /*0bf0*/  ISETP.GE.AND P3, PT, R126, UR11, PT ;  /* 0x0000000b7e007c0c */ /* 0x000fe2000bf66270 */
[----:B----4-:R-:W-:Y:S01]  /*0c00*/  HADD2.F32 R0, -RZ, R32.H0_H0 ;  /* 0x20000020ff007230 */ /* 0x010fe20000004100 */
[----:B------:R-:W-:Y:S01]  /*0c10*/  FSEL R174, R166, RZ, !P5 ;  /* 0x000000ffa6ae7208 */ /* 0x000fe20006800000 */
[----:B------:R-:W-:-:S02]  /*0c20*/  HADD2.F32 R165, -RZ, R34.H0_H0 ;  /* 0x20000022ffa57230 */ /* 0x000fc40000004100 */
[----:B------:R-:W-:Y:S02]  /*0c30*/  HADD2.F32 R167, -RZ, R34.H1_H1 ;  /* 0x30000022ffa77230 */ /* 0x000fe40000004100 */
[--C-:B-1----:R-:W-:Y:S02]  /*0c40*/  HADD2.F32 R55, -RZ, R33.reuse.H0_H0 ;  /* 0x20000021ff377230 */ /* 0x102fe40000004100 */
[----:B0-----:R-:W-:Y:S02]  /*0c50*/  HADD2.F32 R59, -RZ, R33.H1_H1 ;  /* 0x30000021ff3b7230 */ /* 0x001fe40000004100 */
[----:B------:R-:W-:Y:S01]  /*0c60*/  FADD.FTZ R33, R0, -R174 ;  /* 0x800000ae00217221 */ /* 0x000fe20000010000 */
[----:B--2---:R-:W-:Y:S02]  /*0c70*/  HADD2.F32 R34, -RZ, R40.H0_H0 ;  /* 0x20000028ff227230 */ /* 0x004fe40000004100 */
[----:B------:R-:W-:Y:S02]  /*0c80*/  HADD2.F32 R54, -RZ, R32.H1_H1 ;  /* 0x30000020ff367230 */ /* 0x000fe40000004100 */
[----:B------:R-:W-:-:S02]  /*0c90*/  HADD2.F32 R58, -RZ, R40.H1_H1 ;  /* 0x30000028ff3a7230 */ /* 0x000fc40000004100 */
[--C-:B------:R-:W-:Y:S02]  /*0ca0*/  HADD2.F32 R169, -RZ, R35.reuse.H0_H0 ;  /* 0x20000023ffa97230 */ /* 0x100fe40000004100 */
[----:B------:R-:W-:Y:S02]  /*0cb0*/  HADD2.F32 R171, -RZ, R35.H1_H1 ;  /* 0x30000023ffab7230 */ /* 0x000fe40000004100 */
[--C-:B------:R-:W-:Y:S02]  /*0cc0*/  HADD2.F32 R32, -RZ, R36.reuse.H0_H0 ;  /* 0x20000024ff207230 */ /* 0x100fe40000004100 */
[----:B------:R-:W-:Y:S02]  /*0cd0*/  HADD2.F32 R35, -RZ, R36.H1_H1 ;  /* 0x30000024ff237230 */ /* 0x000fe40000004100 */
[----:B------:R-:W-:Y:S01]  /*0ce0*/  FMUL.FTZ R36, R135, R34 ;  /* 0x0000002287247220 */ /* 0x000fe20000410000 */
[--C-:B------:R-:W-:Y:S02]  /*0cf0*/  HADD2.F32 R170, -RZ, R39.reuse.H0_H0 ;  /* 0x20000027ffaa7230 */ /* 0x100fe40000004100 */
[----:B------:R-:W-:Y:S01]  /*0d00*/  FMUL.FTZ R0, R164, R33 ;  /* 0x00000021a4007220 */ /* 0x000fe20000410000 */
[----:B------:R-:W-:-:S02]  /*0d10*/  HADD2.F32 R173, -RZ, R39.H1_H1 ;  /* 0x30000027ffad7230 */ /* 0x000fc40000004100 */
[----:B------:R-:W-:Y:S01]  /*0d20*/  FADD.FTZ R39, -R174, R54 ;  /* 0x00000036ae277221 */ /* 0x000fe20000010100 */
[--C-:B---3--:R-:W-:Y:S02]  /*0d30*/  HADD2.F32 R60, -RZ, R41.reuse.H0_H0 ;  /* 0x20000029ff3c7230 */ /* 0x108fe40000004100 */
[----:B------:R-:W-:Y:S01]  /*0d40*/  FMUL.FTZ R33, R136, R58 ;  /* 0x0000003a88217220 */ /* 0x000fe20000410000 */
[----:B------:R-:W-:Y:S02]  /*0d50*/  HADD2.F32 R61, -RZ, R41.H1_H1 ;  /* 0x30000029ff3d7230 */ /* 0x000fe40000004100 */
[C---:B------:R-:W-:Y:S01]  /*0d60*/  FADD.FTZ R41, -R174.reuse, R55 ;  /* 0x00000037ae297221 */ /* 0x040fe20000010100 */
[--C-:B------:R-:W-:Y:S02]  /*0d70*/  HADD2.F32 R172, -RZ, R43.reuse.H0_H0 ;  /* 0x2000002bffac7230 */ /* 0x100fe40000004100 */
[----:B------:R-:W-:Y:S02]  /*0d80*/  HADD2.F32 R175, -RZ, R43.H1_H1 ;  /* 0x3000002bffaf7230 */ /* 0x000fe40000004100 */
[----:B------:R-:W-:Y:S01]  /*0d90*/  FADD.FTZ R43, -R174, R59 ;  /* 0x0000003bae2b7221 */ /* 0x000fe20000010100 */
[----:B------:R-:W-:-:S02]  /*0da0*/  HADD2.F32 R52, -RZ, R37.H0_H0 ;  /* 0x20000025ff347230 */ /* 0x000fc40000004100 */
[----:B------:R-:W-:Y:S02]  /*0db0*/  HADD2.F32 R53, -RZ, R37.H1_H1 ;  /* 0x30000025ff357230 */ /* 0x000fe40000004100 */
[----:B------:R-:W-:Y:S01]  /*0dc0*/  FFMA.FTZ R37, R127, R32, R36 ;  /* 0x000000207f257223 */ /* 0x000fe20000010024 */
[--C-:B------:R-:W-:Y:S02]  /*0dd0*/  HADD2.F32 R56, -RZ, R38.reuse.H0_H0 ;  /* 0x20000026ff387230 */ /* 0x100fe40000004100 */
[----:B------:R-:W-:Y:S01]  /*0de0*/  FMUL.FTZ R39, R164, R39 ;  /* 0x00000027a4277220 */ /* 0x000fe20000410000 */
[----:B------:R-:W-:Y:S02]  /*0df0*/  HADD2.F32 R57, -RZ, R38.H1_H1 ;  /* 0x30000026ff397230 */ /* 0x000fe40000004100 */
[----:B------:R-:W-:Y:S01]  /*0e00*/  FFMA.FTZ R36, R128, R35, R33 ;  /* 0x0000002380247223 */ /* 0x000fe20000010021 */
[--C-:B------:R-:W-:Y:S02]  /*0e10*/  HADD2.F32 R166, -RZ, R42.reuse.H0_H0 ;  /* 0x2000002affa67230 */ /* 0x100fe40000004100 */
[----:B------:R-:W-:Y:S01]  /*0e20*/  FMUL.FTZ R41, R164, R41 ;  /* 0x00000029a4297220 */ /* 0x000fe20000410000 */
[----:B------:R-:W-:-:S02]  /*0e30*/  HADD2.F32 R168, -RZ, R42.H1_H1 ;  /* 0x3000002affa87230 */ /* 0x000fc40000004100 */
[----:B------:R-:W-:Y:S01]  /*0e40*/  FMUL.FTZ R38, R137, R60 ;  /* 0x0000003c89267220 */ /* 0x000fe20000410000 */
[----:B------:R-:W-:Y:S01]  /*0e50*/  FMUL.FTZ R43, R164, R43 ;  /* 0x0000002ba42b7220 */ /* 0x000fe20000410000 */
[----:B------:R-:W-:Y:S01]  /*0e60*/  FMUL.FTZ R33, R138, R61 ;  /* 0x0000003d8a217220 */ /* 0x000fe20000410000 */
[C---:B------:R-:W-:Y:S01]  /*0e70*/  FADD.FTZ R165, -R174.reuse, R165 ;  /* 0x000000a5aea57221 */ /* 0x040fe20000010100 */
[C---:B------:R-:W-:Y:S01]  /*0e80*/  FADD.FTZ R55, -R174.reuse, R167 ;  /* 0x000000a7ae377221 */ /* 0x040fe20000010100 */
[----:B------:R-:W-:Y:S01]  /*0e90*/  FADD.FTZ R171, -R174, R171 ;  /* 0x000000abaeab7221 */ /* 0x000fe20000010100 */
[----:B------:R-:W-:Y:S01]  /*0ea0*/  FADD.FTZ R121, R35, R121 ;  /* 0x0000007923797221 */ /* 0x000fe20000010000 */
[----:B------:R-:W-:Y:S01]  /*0eb0*/  FFMA.FTZ R122, R39, R35, R122 ;  /* 0x00000023277a7223 */ /* 0x000fe2000001007a */
[----:B------:R-:W-:Y:S01]  /*0ec0*/  FADD.FTZ R117, R52, R117 ;  /* 0x0000007534757221 */ /* 0x000fe20000010000 */
[-C--:B------:R-:W-:Y:S01]  /*0ed0*/  FFMA.FTZ R118, R41, R52.reuse, R118 ;  /* 0x0000003429767223 */ /* 0x080fe20000010076 */
[----:B------:R-:W-:Y:S01]  /*0ee0*/  FFMA.FTZ R38, R129, R52, R38 ;  /* 0x0000003481267223 */ /* 0x000fe20000010026 */
[----:B------:R-:W-:Y:S01]  /*0ef0*/  FADD.FTZ R113, R53, R113 ;  /* 0x0000007135717221 */ /* 0x000fe20000010000 */
[-C--:B------:R-:W-:Y:S01]  /*0f00*/  FFMA.FTZ R114, R43, R53.reuse, R114 ;  /* 0x000000352b727223 */ /* 0x080fe20000010072 */
[----:B------:R-:W-:Y:S01]  /*0f10*/  FFMA.FTZ R40, R130, R53, R33 ;  /* 0x0000003582287223 */ /* 0x000fe20000010021 */
[----:B------:R-:W-:-:S02]  /*0f20*/  HADD2.F32 R35, -RZ, R22.H0_H0 ;  /* 0x20000016ff237230 */ /* 0x000fc40000004100 */
[----:B------:R-:W-:Y:S01]  /*0f30*/  FADD.FTZ R124, R32, R124 ;  /* 0x0000007c207c7221 */ /* 0x000fe20000010000 */
[----:B------:R-:W-:Y:S01]  /*0f40*/  FFMA.FTZ R159, R0, R32, R159 ;  /* 0x00000020009f7223 */ /* 0x000fe2000001009f */
[C---:B------:R-:W-:Y:S01]  /*0f50*/  FMUL.FTZ R53, R164.reuse, R165 ;  /* 0x000000a5a4357220 */ /* 0x040fe20000410000 */
[----:B------:R-:W-:Y:S01]  /*0f60*/  FMUL.FTZ R42, R139, R166 ;  /* 0x000000a68b2a7220 */ /* 0x000fe20000410000 */
[----:B------:R-:W-:Y:S01]  /*0f70*/  FMUL.FTZ R55, R164, R55 ;  /* 0x00000037a4377220 */ /* 0x000fe20000410000 */
[----:B------:R-:W-:Y:S01]  /*0f80*/  FMUL.FTZ R33, R140, R168 ;  /* 0x000000a88c217220 */ /* 0x000fe20000410000 */
[----:B------:R-:W-:Y:S01]  /*0f90*/  FMUL.FTZ R59, R142, R175 ;  /* 0x000000af8e3b7220 */ /* 0x000fe20000410000 */
[----:B------:R-:W-:Y:S01]  /*0fa0*/  FMUL.FTZ R52, R164, R171 ;  /* 0x000000aba4347220 */ /* 0x000fe20000410000 */
[----:B------:R-:W-:Y:S02]  /*0fb0*/  HADD2.F32 R22, -RZ, R22.H1_H1 ;  /* 0x30000016ff167230 */ /* 0x000fe40000004100 */
[----:B------:R-:W-:Y:S01]  /*0fc0*/  FADD.FTZ R169, -R174, R169 ;  /* 0x000000a9aea97221 */ /* 0x000fe20000010100 */
[----:B------:R-:W-:-:S02]  /*0fd0*/  HADD2.F32 R32, -RZ, R20.H0_H0 ;  /* 0x20000014ff207230 */ /* 0x000fc40000004100 */
        /* <DEDUP_REMOVED lines=12> */
[----:B------:R-:W-:Y:S01]  /*10a0*/  FFMA.FTZ R125, R0, R34, R125 ;  /* 0x00000022007d7223 */ /* 0x000fe2000001007d */
[----:B------:R-:W-:-:S02]  /*10b0*/  HADD2.F32 R58, -RZ, R23.H0_H0 ;  /* 0x20000017ff3a7230 */ /* 0x000fc40000004100 */
[----:B------:R-:W-:Y:S01]  /*10c0*/  FMUL.FTZ R57, R164, R169 ;  /* 0x000000a9a4397220 */ /* 0x000fe20000410000 */
[----:B------:R-:W-:Y:S01]  /*10d0*/  FMUL.FTZ R56, R141, R172 ;  /* 0x000000ac8d387220 */ /* 0x000fe20000410000 */
[----:B------:R-:W-:Y:S02]  /*10e0*/  HADD2.F32 R20, -RZ, R20.H1_H1 ;  /* 0x30000014ff147230 */ /* 0x000fe40000004100 */
[C---:B------:R-:W-:Y:S01]  /*10f0*/  FADD.FTZ R173, -R174.reuse, R22 ;  /* 0x00000016aead7221 */ /* 0x040fe20000010100 */
[--C-:B------:R-:W-:Y:S02]  /*1100*/  HADD2.F32 R33, -RZ, R21.reuse.H0_H0 ;  /* 0x20000015ff217230 */ /* 0x100fe40000004100 */
[----:B------:R-:W-:Y:S02]  /*1110*/  HADD2.F32 R34, -RZ, R21.H1_H1 ;  /* 0x30000015ff227230 */ /* 0x000fe40000004100 */
[----:B------:R-:W-:Y:S01]  /*1120*/  FADD.FTZ R21, -R174, R32 ;  /* 0x00000020ae157221 */ /* 0x000fe20000010100 */
[----:B------:R-:W-:-:S02]  /*1130*/  HADD2.F32 R22, -RZ, R28.H0_H0 ;  /* 0x2000001cff167230 */ /* 0x000fc40000004100 */
[----:B------:R-:W-:Y:S01]  /*1140*/  FADD.FTZ R111, R61, R111 ;  /* 0x0000006f3d6f7221 */ /* 0x000fe20000010000 */
[----:B------:R-:W-:Y:S01]  /*1150*/  FFMA.FTZ R112, R43, R61, R112 ;  /* 0x0000003d2b707223 */ /* 0x000fe20000010070 */
[----:B------:R-:W-:Y:S01]  /*1160*/  FADD.FTZ R96, R175, R96 ;  /* 0x00000060af607221 */ /* 0x000fe20000010000 */
[----:B------:R-:W-:Y:S01]  /*1170*/  FFMA.FTZ R79, R52, R175, R79 ;  /* 0x000000af344f7223 */ /* 0x000fe2000001004f */
[----:B------:R-:W-:Y:S01]  /*1180*/  FADD.FTZ R99, R170, R99 ;  /* 0x00000063aa637221 */ /* 0x000fe20000010000 */
[-C--:B------:R-:W-:Y:S01]  /*1190*/  FFMA.FTZ R102, R57, R170.reuse, R102 ;  /* 0x000000aa39667223 */ /* 0x080fe20000010066 */
[----:B------:R-:W-:Y:S01]  /*11a0*/  FFMA.FTZ R56, R133, R170, R56 ;  /* 0x000000aa85387223 */ /* 0x000fe20000010038 */
[C---:B------:R-:W-:Y:S01]  /*11b0*/  FADD.FTZ R175, -R174.reuse, R58 ;  /* 0x0000003aaeaf7221 */ /* 0x040fe20000010100 */
[----:B------:R-:W-:Y:S02]  /*11c0*/  HADD2.F32 R61, -RZ, R24.H0_H0 ;  /* 0x20000018ff3d7230 */ /* 0x000fe40000004100 */
[----:B------:R-:W-:Y:S01]  /*11d0*/  FADD.FTZ R165, -R174, R20 ;  /* 0x00000014aea57221 */ /* 0x000fe20000010100 */
[----:B------:R-:W-:-:S02]  /*11e0*/  HADD2.F32 R167, -RZ, R25.H0_H0 ;  /* 0x20000019ffa77230 */ /* 0x000fc40000004100 */
[----:B------:R-:W-:Y:S01]  /*11f0*/  FMUL.FTZ R58, R164, R21 ;  /* 0x00000015a43a7220 */ /* 0x000fe20000410000 */
[----:B------:R-:W-:Y:S02]  /*1200*/  HADD2.F32 R170, -RZ, R25.H1_H1 ;  /* 0x30000019ffaa7230 */ /* 0x000fe40000004100 */
[----:B------:R-:W-:Y:S01]  /*1210*/  FADD.FTZ R33, -R174, R33 ;  /* 0x00000021ae217221 */ /* 0x000fe20000010100 */
[----:B------:R-:W-:Y:S02]  /*1220*/  HADD2.F32 R25, -RZ, R29.H0_H0 ;  /* 0x2000001dff197230 */ /* 0x000fe40000004100 */
[----:B------:R-:W-:Y:S01]  /*1230*/  FMUL.FTZ R20, R151, R22 ;  /* 0x0000001697147220 */ /* 0x000fe20000410000 */
[----:B------:R-:W-:Y:S02]  /*1240*/  HADD2.F32 R28, -RZ, R28.H1_H1 ;  /* 0x3000001cff1c7230 */ /* 0x000fe40000004100 */
[----:B------:R-:W-:Y:S01]  /*1250*/  FADD.FTZ R115, R60, R115 ;  /* 0x000000733c737221 */ /* 0x000fe20000010000 */
[----:B------:R-:W-:Y:S01]  /*1260*/  FFMA.FTZ R116, R41, R60, R116 ;  /* 0x0000003c29747223 */ /* 0x000fe20000010074 */
[----:B------:R-:W-:Y:S01]  /*1270*/  FADD.FTZ R101, R172, R101 ;  /* 0x00000065ac657221 */ /* 0x000fe20000010000 */
[----:B------:R-:W-:Y:S01]  /*1280*/  FFMA.FTZ R100, R57, R172, R100 ;  /* 0x000000ac39647223 */ /* 0x000fe20000010064 */
[----:B------:R-:W-:Y:S01]  /*1290*/  FADD.FTZ R72, R61, R72 ;  /* 0x000000483d487221 */ /* 0x000fe20000010000 */
[----:B------:R-:W-:Y:S01]  /*12a0*/  FFMA.FTZ R63, R58, R61, R63 ;  /* 0x0000003d3a3f7223 */ /* 0x000fe2000001003f */
[----:B------:R-:W-:-:S02]  /*12b0*/  HADD2.F32 R171, -RZ, R26.H0_H0 ;  /* 0x2000001affab7230 */ /* 0x000fc40000004100 */
[----:B------:R-:W-:Y:S01]  /*12c0*/  FFMA.FTZ R61, R143, R61, R20 ;  /* 0x0000003d8f3d7223 */ /* 0x000fe20000010014 */
[----:B------:R-:W-:Y:S02]  /*12d0*/  HADD2.F32 R172, -RZ, R26.H1_H1 ;  /* 0x3000001affac7230 */ /* 0x000fe40000004100 */
[----:B------:R-:W-:Y:S01]  /*12e0*/  FMUL.FTZ R60, R164, R33 ;  /* 0x00000021a43c7220 */ /* 0x000fe20000410000 */
[C---:B------:R-:W-:Y:S01]  /*12f0*/  FADD.FTZ R35, -R174.reuse, R35 ;  /* 0x00000023ae237221 */ /* 0x040fe20000010100 */
[----:B------:R-:W-:Y:S02]  /*1300*/  HADD2.F32 R24, -RZ, R24.H1_H1 ;  /* 0x30000018ff187230 */ /* 0x000fe40000004100 */
[----:B------:R-:W-:Y:S01]  /*1310*/  FMUL.FTZ R20, R153, R25 ;  /* 0x0000001999147220 */ /* 0x000fe20000410000 */
[----:B------:R-:W-:Y:S02]  /*1320*/  HADD2.F32 R26, -RZ, R30.H0_H0 ;  /* 0x2000001eff1a7230 */ /* 0x000fe40000004100 */
[----:B------:R-:W-:Y:S01]  /*1330*/  FADD.FTZ R169, -R174, R34 ;  /* 0x00000022aea97221 */ /* 0x000fe20000010100 */
[----:B------:R-:W-:-:S02]  /*1340*/  HADD2.F32 R29, -RZ, R29.H1_H1 ;  /* 0x3000001dff1d7230 */ /* 0x000fc40000004100 */
[----:B------:R-:W-:Y:S01]  /*1350*/  FMUL.FTZ R21, R152, R28 ;  /* 0x0000001c98157220 */ /* 0x000fe20000410000 */
[----:B------:R-:W-:Y:S01]  /*1360*/  FADD.FTZ R105, R168, R105 ;  /* 0x00000069a8697221 */ /* 0x000fe20000010000 */
[----:B------:R-:W-:Y:S01]  /*1370*/  FFMA.FTZ R104, R55, R168, R104 ;  /* 0x000000a837687223 */ /* 0x000fe20000010068 */
[----:B------:R-:W-:Y:S01]  /*1380*/  FADD.FTZ R74, R167, R74 ;  /* 0x0000004aa74a7221 */ /* 0x000fe20000010000 */
[-C--:B------:R-:W-:Y:S01]  /*1390*/  FFMA.FTZ R65, R60, R167.reuse, R65 ;  /* 0x000000a73c417223 */ /* 0x080fe20000010041 */
[----:B------:R-:W-:Y:S01]  /*13a0*/  FADD.FTZ R109, R166, R109 ;  /* 0x0000006da66d7221 */ /* 0x000fe20000010000 */
[----:B------:R-:W-:Y:S01]  /*13b0*/  FFMA.FTZ R108, R53, R166, R108 ;  /* 0x000000a6356c7223 */ /* 0x000fe2000001006c */
[----:B------:R-:W-:Y:S01]  /*13c0*/  FFMA.FTZ R167, R145, R167, R20 ;  /* 0x000000a791a77223 */ /* 0x000fe20000010014 */
[----:B------:R-:W-:Y:S01]  /*13d0*/  FMUL.FTZ R168, R164, R35 ;  /* 0x00000023a4a87220 */ /* 0x000fe20000410000 */
[----:B------:R-:W-:Y:S01]  /*13e0*/  FFMA.FTZ R166, R144, R24, R21 ;  /* 0x0000001890a67223 */ /* 0x000fe20000010015 */
[----:B------:R-:W-:Y:S01]  /*13f0*/  FMUL.FTZ R169, R164, R169 ;  /* 0x000000a9a4a97220 */ /* 0x000fe20000410000 */
[----:B------:R-:W-:Y:S01]  /*1400*/  FMUL.FTZ R20, R155, R26 ;  /* 0x0000001a9b147220 */ /* 0x000fe20000410000 */
[----:B------:R-:W-:Y:S01]  /*1410*/  FMUL.FTZ R21, R154, R29 ;  /* 0x0000001d9a157220 */ /* 0x000fe20000410000 */
[----:B------:R-:W-:Y:S01]  /*1420*/  FADD.FTZ R76, R171, R76 ;  /* 0x0000004cab4c7221 */ /* 0x000fe20000010000 */
[-C--:B------:R-:W-:Y:S01]  /*1430*/  FFMA.FTZ R67, R168, R171.reuse, R67 ;  /* 0x000000aba8437223 */ /* 0x080fe20000010043 */
[----:B------:R-:W-:Y:S01]  /*1440*/  FADD.FTZ R73, R170, R73 ;  /* 0x00000049aa497221 */ /* 0x000fe20000010000 */
[-C--:B------:R-:W-:Y:S01]  /*1450*/  FFMA.FTZ R64, R169, R170.reuse, R64 ;  /* 0x000000aaa9407223 */ /* 0x080fe20000010040 */
[----:B------:R-:W-:Y:S01]  /*1460*/  FFMA.FTZ R171, R147, R171, R20 ;  /* 0x000000ab93ab7223 */ /* 0x000fe20000010014 */
[----:B------:R-:W-:Y:S01]  /*1470*/  FFMA.FTZ R170, R146, R170, R21 ;  /* 0x000000aa92aa7223 */ /* 0x000fe20000010015 */
[----:B------:R-:W-:Y:S01]  /*1480*/  FFMA.FTZ R20, R0, R37, RZ ;  /* 0x0000002500147223 */ /* 0x000fe200000100ff */
[----:B------:R-:W-:-:S03]  /*1490*/  FADD.FTZ R21, RZ, R37 ;  /* 0x00000025ff157221 */ /* 0x000fc60000010000 */
[----:B------:R-:W-:Y:S01]  /*14a0*/  FFMA.FTZ R20, R39, R36, R20 ;  /* 0x0000002427147223 */ /* 0x000fe20000010014 */
[----:B------:R-:W-:Y:S01]  /*14b0*/  FADD.FTZ R21, R36, R21 ;  /* 0x0000001524157221 */ /* 0x000fe20000010000 */
[----:B------:R-:W-:Y:S02]  /*14c0*/  HADD2.F32 R23, -RZ, R23.H1_H1 ;  /* 0x30000017ff177230 */ /* 0x000fe40000004100 */
[----:B------:R-:W-:Y:S01]  /*14d0*/  FFMA.FTZ R20, R41, R38, R20 ;  /* 0x0000002629147223 */ /* 0x000fe20000010014 */
[----:B------:R-:W-:Y:S01]  /*14e0*/  FADD.FTZ R21, R38, R21 ;  /* 0x0000001526157221 */ /* 0x000fe20000010000 */
[----:B------:R-:W-:Y:S02]  /*14f0*/  HADD2.F32 R30, -RZ, R30.H1_H1 ;  /* 0x3000001eff1e7230 */ /* 0x000fe40000004100 */
[----:B------:R-:W-:Y:S01]  /*1500*/  FFMA.FTZ R20, R43, R40, R20 ;  /* 0x000000282b147223 */ /* 0x000fe20000010014 */
[----:B------:R-:W-:Y:S01]  /*1510*/  FADD.FTZ R21, R40, R21 ;  /* 0x0000001528157221 */ /* 0x000fe20000010000 */
[----:B------:R-:W-:Y:S01]  /*1520*/  FADD.FTZ R177, -R174, R23 ;  /* 0x00000017aeb17221 */ /* 0x000fe20000010100 */
        /* <DEDUP_REMOVED lines=14> */
[C---:B------:R-:W-:Y:S01]  /*1610*/  FFMA.FTZ R81, R58.reuse, R22, R81 ;  /* 0x000000163a517223 */ /* 0x040fe20000010051 */
[----:B------:R-:W-:Y:S01]  /*1620*/  FFMA.FTZ R22, R58, R61, R21 ;  /* 0x0000003d3a167223 */ /* 0x000fe20000010015 */
[----:B------:R-:W-:Y:S01]  /*1630*/  FMUL.FTZ R165, R164, R165 ;  /* 0x000000a5a4a57220 */ /* 0x000fe20000410000 */
[----:B------:R-:W-:-:S03]  /*1640*/  FADD.FTZ R21, R61, R20 ;  /* 0x000000143d157221 */ /* 0x000fc60000010000 */
[----:B------:R-:W-:Y:S01]  /*1650*/  FFMA.FTZ R23, R165, R166, R22 ;  /* 0x000000a6a5177223 */ /* 0x000fe20000010016 */
[----:B------:R-:W-:Y:S01]  /*1660*/  FADD.FTZ R20, R21, R166 ;  /* 0x000000a615147221 */ /* 0x000fe20000010000 */
[--C-:B------:R-:W-:Y:S02]  /*1670*/  HADD2.F32 R32, -RZ, R27.reuse.H0_H0 ;  /* 0x2000001bff207230 */ /* 0x100fe40000004100 */
[----:B------:R-:W-:Y:S01]  /*1680*/  FFMA.FTZ R22, R60, R167, R23 ;  /* 0x000000a73c167223 */ /* 0x000fe20000010017 */
[----:B------:R-:W-:Y:S01]  /*1690*/  FADD.FTZ R21, R20, R167 ;  /* 0x000000a714157221 */ /* 0x000fe20000010000 */
[----:B------:R-:W-:Y:S02]  /*16a0*/  HADD2.F32 R176, -RZ, R27.H1_H1 ;  /* 0x3000001bffb07230 */ /* 0x000fe40000004100 */
[--C-:B------:R-:W-:Y:S02]  /*16b0*/  HADD2.F32 R27, -RZ, R31.reuse.H0_H0 ;  /* 0x2000001fff1b7230 */ /* 0x100fe40000004100 */
[----:B------:R-:W-:Y:S01]  /*16c0*/  FFMA.FTZ R23, R169, R170, R22 ;  /* 0x000000aaa9177223 */ /* 0x000fe20000010016 */
[----:B------:R-:W-:Y:S01]  /*16d0*/  FADD.FTZ R20, R21, R170 ;  /* 0x000000aa15147221 */ /* 0x000fe20000010000 */
[----:B------:R-:W-:-:S02]  /*16e0*/  HADD2.F32 R31, -RZ, R31.H1_H1 ;  /* 0x3000001fff1f7230 */ /* 0x000fc40000004100 */
[----:B------:R-:W-:Y:S01]  /*16f0*/  FADD.FTZ R71, R24, R71 ;  /* 0x0000004718477221 */ /* 0x000fe20000010000 */
[----:B------:R-:W-:Y:S01]  /*1700*/  FFMA.FTZ R62, R165, R24, R62 ;  /* 0x00000018a53e7223 */ /* 0x000fe2000001003e */
[----:B------:R-:W-:Y:S01]  /*1710*/  FMUL.FTZ R24, R157, R27 ;  /* 0x0000001b9d187220 */ /* 0x000fe20000410000 */
[----:B------:R-:W-:Y:S01]  /*1720*/  FFMA.FTZ R22, R168, R171, R23 ;  /* 0x000000aba8167223 */ /* 0x000fe20000010017 */
[----:B------:R-:W-:Y:S01]  /*1730*/  FADD.FTZ R21, R20, R171 ;  /* 0x000000ab14157221 */ /* 0x000fe20000010000 */
[C---:B------:R-:W-:Y:S01]  /*1740*/  FMUL.FTZ R174, R164.reuse, R175 ;  /* 0x000000afa4ae7220 */ /* 0x040fe20000410000 */
[----:B------:R-:W-:Y:S01]  /*1750*/  FMUL.FTZ R177, R164, R177 ;  /* 0x000000b1a4b17220 */ /* 0x000fe20000410000 */
[----:B------:R-:W-:Y:S01]  /*1760*/  FFMA.FTZ R175, R149, R32, R24 ;  /* 0x0000002095af7223 */ /* 0x000fe20000010018 */
        /* <DEDUP_REMOVED lines=45> */
.L_x_410:
[----:B-1----:R-:W-:Y:S01]  /*1a40*/  FADD.FTZ R20, R21, R20 ;  /* 0x0000001415147221 */ /* 0x002fe20000010000 */
[----:B0-2---:R-:W-:Y:S01]  /*1a50*/  FADD.FTZ R21, R23, R22 ;  /* 0x0000001617157221 */ /* 0x005fe20000010000 */
[----:B------:R-:W-:Y:S06]  /*1a60*/  @P2 BRA `(.L_x_398) ;  /* 0x0000000000242947 */ /* 0x000fec0003800000 */
        /* <DEDUP_REMOVED lines=9> */
.L_x_398:
        /* <DEDUP_REMOVED lines=16> */
[----:B------:R-:W-:-:S02]  /*1c00*/  @P1 MOV R21, R44 ;  /* 0x0000002c00151202 */ /* 0x000fc40000000f00 */
[----:B------:R-:W-:Y:S01]  /*1c10*/  FADD.FTZ R179, R22, R179 ;  /* 0x000000b316b37221 */ /* 0x000fe20000010000 */
[----:B------:R-:W-:Y:S01]  /*1c20*/  FADD.FTZ R20, R23, R20 ;  /* 0x0000001417147221 */ /* 0x000fe20000010000 */
[----:B------:R-:W-:Y:S01]  /*1c30*/  @P0 HADD2.F32 R22, -RZ, R9.H0_H0 ;  /* 0x20000009ff160230 */ /* 0x000fe20000004100 */
[----:B------:R-:W-:Y:S01]  /*1c40*/  @P1 LOP3.LUT P2, RZ, R21, 0xff, RZ, 0xc0, !PT ;  /* 0x000000ff15ff1812 */ /* 0x000fe2000784c0ff */
[----:B-1----:R-:W-:Y:S01]  /*1c50*/  FADD.FTZ R179, R179, R24 ;  /* 0x00000018b3b37221 */ /* 0x002fe20000010000 */
[----:B------:R-:W-:Y:S01]  /*1c60*/  FADD.FTZ R20, R20, R25 ;  /* 0x0000001914147221 */ /* 0x000fe20000010000 */
[----:B------:R-:W-:Y:S02]  /*1c70*/  MOV R21, R48 ;  /* 0x0000003000157202 */ /* 0x000fe40000000f00 */
[----:B------:R-:W-:Y:S01]  /*1c80*/  FADD.FTZ R179, R26, R179 ;  /* 0x000000b31ab37221 */ /* 0x000fe20000010000 */
[----:B------:R-:W-:Y:S01]  /*1c90*/  FADD.FTZ R20, R27, R20 ;  /* 0x000000141b147221 */ /* 0x000fe20000010000 */
[----:B------:R-:W-:-:S02]  /*1ca0*/  @P0 HADD2.F32 R26, -RZ, R6.H1_H1 ;  /* 0x30000006ff1a0230 */ /* 0x000fc40000004100 */
        /* <DEDUP_REMOVED lines=10> */
[----:B------:R-:W-:-:S03]  /*1d50*/  MOV R20, R50 ;  /* 0x0000003200147202 */ /* 0x000fc60000000f00 */
[----:B------:R-:W-:Y:S02]  /*1d60*/  FSEL R23, R34, RZ, !P5 ;  /* 0x000000ff22177208 */ /* 0x000fe40006800000 */
[----:B------:R-:W-:Y:S01]  /*1d70*/  LOP3.LUT P5, RZ, R20, 0xff, RZ, 0xc0, !PT ;  /* 0x000000ff14ff7812 */ /* 0x000fe200078ac0ff */
[--C-:B------:R-:W-:Y:S02]  /*1d80*/  @P0 HADD2.F32 R20, -RZ, R8.reuse.H1_H1 ;  /* 0x30000008ff140230 */ /* 0x100fe40000004100 */
[-CC-:B------:R-:W-:Y:S01]  /*1d90*/  FFMA.FTZ R0, R0, R24.reuse, R23.reuse ;  /* 0x0000001800007223 */ /* 0x180fe20000010017 */
[-CC-:B------:R-:W-:Y:S01]  /*1da0*/  FFMA.FTZ R39, R39, R24.reuse, R23.reuse ;  /* 0x0000001827277223 */ /* 0x180fe20000010017 */
[-CC-:B------:R-:W-:Y:S01]  /*1db0*/  FFMA.FTZ R41, R41, R24.reuse, R23.reuse ;  /* 0x0000001829297223 */ /* 0x180fe20000010017 */
[----:B------:R-:W-:Y:S01]  /*1dc0*/  FFMA.FTZ R43, R43, R24, R23 ;  /* 0x000000182b2b7223 */ /* 0x000fe20000010017 */
[----:B------:R-:W-:Y:S01]  /*1dd0*/  FADD.FTZ R37, R37, -R0 ;  /* 0x8000000025257221 */ /* 0x000fe20000010000 */
[----:B------:R-:W-:Y:S01]  /*1de0*/  FADD.FTZ R39, R36, -R39 ;  /* 0x8000002724277221 */ /* 0x000fe20000010000 */
[----:B------:R-:W-:-:S02]  /*1df0*/  @P0 HADD2.F32 R0, -RZ, R8.H0_H0 ;  /* 0x20000008ff000230 */ /* 0x000fc40000004100 */
[-C--:B------:R-:W-:Y:S01]  /*1e00*/  FFMA.FTZ R53, R53, R24.reuse, R23 ;  /* 0x0000001835357223 */ /* 0x080fe20000010017 */
[----:B------:R-:W-:Y:S01]  /*1e10*/  FMUL.FTZ R37, R164, R37 ;  /* 0x00000025a4257220 */ /* 0x000fe20000410000 */
[----:B------:R-:W-:Y:S01]  /*1e20*/  FADD.FTZ R41, R38, -R41 ;  /* 0x8000002926297221 */ /* 0x000fe20000010000 */
[----:B------:R-:W-:Y:S01]  /*1e30*/  FMUL.FTZ R39, R164, R39 ;  /* 0x00000027a4277220 */ /* 0x000fe20000410000 */
[----:B------:R-:W-:Y:S01]  /*1e40*/  FADD.FTZ R43, R40, -R43 ;  /* 0x8000002b282b7221 */ /* 0x000fe20000010000 */
[----:B------:R-:W-:Y:S01]  /*1e50*/  @P0 FADD.FTZ R37, R37, R0 ;  /* 0x0000000025250221 */ /* 0x000fe20000010000 */
[----:B------:R-:W-:Y:S01]  /*1e60*/  FADD.FTZ R53, R42, -R53 ;  /* 0x800000352a357221 */ /* 0x000fe20000010000 */
[----:B------:R-:W-:Y:S01]  /*1e70*/  FMUL.FTZ R41, R164, R41 ;  /* 0x00000029a4297220 */ /* 0x000fe20000410000 */
[----:B------:R-:W-:Y:S01]  /*1e80*/  FFMA.FTZ R57, R57, R24, R23 ;  /* 0x0000001839397223 */ /* 0x000fe20000010017 */
[----:B------:R-:W-:Y:S01]  /*1e90*/  @P0 FADD.FTZ R39, R39, R20 ;  /* 0x0000001427270221 */ /* 0x000fe20000010000 */
[----:B------:R-:W-:-:S02]  /*1ea0*/  @P0 HADD2.F32 R0, -RZ, R9.H1_H1 ;  /* 0x30000009ff000230 */ /* 0x000fc40000004100 */
[-C--:B------:R-:W-:Y:S01]  /*1eb0*/  FFMA.FTZ R55, R55, R24.reuse, R23 ;  /* 0x0000001837377223 */ /* 0x080fe20000010017 */
[--C-:B------:R-:W-:Y:S02]  /*1ec0*/  @P0 HADD2.F32 R20, -RZ, R10.reuse.H0_H0 ;  /* 0x2000000aff140230 */ /* 0x100fe40000004100 */
[C---:B------:R-:W-:Y:S01]  /*1ed0*/  FMUL.FTZ R43, R164.reuse, R43 ;  /* 0x0000002ba42b7220 */ /* 0x040fe20000410000 */
[----:B------:R-:W-:Y:S01]  /*1ee0*/  FMUL.FTZ R32, R37, UR17 ;  /* 0x0000001125207c20 */ /* 0x000fe20008410000 */
[----:B------:R-:W-:Y:S01]  /*1ef0*/  FMUL.FTZ R53, R164, R53 ;  /* 0x00000035a4357220 */ /* 0x000fe20000410000 */
[----:B------:R-:W-:Y:S01]  /*1f00*/  @P0 FADD.FTZ R41, R41, R22 ;  /* 0x0000001629290221 */ /* 0x000fe20000010000 */
[----:B------:R-:W-:Y:S01]  /*1f10*/  FADD.FTZ R57, R56, -R57 ;  /* 0x8000003938397221 */ /* 0x000fe20000010000 */
[----:B------:R-:W-:Y:S01]  /*1f20*/  FADD.FTZ R55, R54, -R55 ;  /* 0x8000003736377221 */ /* 0x000fe20000010000 */
[----:B------:R-:W-:Y:S01]  /*1f30*/  @P0 FADD.FTZ R43, R43, R0 ;  /* 0x000000002b2b0221 */ /* 0x000fe20000010000 */
[----:B------:R-:W-:Y:S01]  /*1f40*/  FMUL.FTZ R33, R39, UR17 ;  /* 0x0000001127217c20 */ /* 0x000fe20008410000 */
[----:B------:R-:W-:Y:S01]  /*1f50*/  @P0 FADD.FTZ R53, R53, R20 ;  /* 0x0000001435350221 */ /* 0x000fe20000010000 */
[----:B------:R-:W-:Y:S01]  /*1f60*/  FSEL R0, R32, RZ, P5 ;  /* 0x000000ff20007208 */ /* 0x000fe20002800000 */
[----:B------:R-:W-:Y:S01]  /*1f70*/  FFMA.FTZ R52, R52, R24, R23 ;  /* 0x0000001834347223 */ /* 0x000fe20000010017 */
[----:B------:R-:W-:Y:S01]  /*1f80*/  @P1 LOP3.LUT P5, RZ, R44, 0xff00, RZ, 0xc0, !PT ;  /* 0x0000ff002cff1812 */ /* 0x000fe200078ac0ff */
[----:B------:R-:W-:Y:S01]  /*1f90*/  FMUL.FTZ R34, R41, UR17 ;  /* 0x0000001129227c20 */ /* 0x000fe20008410000 */
[----:B------:R-:W-:Y:S01]  /*1fa0*/  @P1 FSEL R32, R32, RZ, P2 ;  /* 0x000000ff20201208 */ /* 0x000fe20001000000 */
[----:B------:R-:W-:Y:S01]  /*1fb0*/  @P0 HADD2.F32 R20, -RZ, R11.H0_H0 ;  /* 0x2000000bff140230 */ /* 0x000fe20000004100 */
[----:B------:R-:W-:Y:S01]  /*1fc0*/  LOP3.LUT P2, RZ, R50, 0xff0000, RZ, 0xc0, !PT ;  /* 0x00ff000032ff7812 */ /* 0x000fe2000784c0ff */
[----:B------:R-:W-:-:S02]  /*1fd0*/  @P0 HADD2.F32 R22, -RZ, R10.H1_H1 ;  /* 0x3000000aff160230 */ /* 0x000fc40000004100 */
[C---:B------:R-:W-:Y:S01]  /*1fe0*/  FMUL.FTZ R57, R164.reuse, R57 ;  /* 0x00000039a4397220 */ /* 0x040fe20000410000 */
[----:B------:R-:W-:Y:S01]  /*1ff0*/  FMUL.FTZ R55, R164, R55 ;  /* 0x00000037a4377220 */ /* 0x000fe20000410000 */
[----:B------:R-:W-:Y:S01]  /*2000*/  FSEL R29, R33, RZ, P6 ;  /* 0x000000ff211d7208 */ /* 0x000fe20003000000 */
[----:B------:R-:W-:Y:S01]  /*2010*/  FADD.FTZ R59, R59, -R52 ;  /* 0x800000343b3b7221 */ /* 0x000fe20000010000 */
[----:B------:R-:W-:Y:S01]  /*2020*/  @P1 FSEL R33, R33, RZ, P5 ;  /* 0x000000ff21211208 */ /* 0x000fe20002800000 */
[----:B------:R-:W-:Y:S01]  /*2030*/  FMUL.FTZ R35, R43, UR17 ;  /* 0x000000112b237c20 */ /* 0x000fe20008410000 */
[----:B------:R-:W-:Y:S01]  /*2040*/  LOP3.LUT P5, RZ, R50, 0xff000000, RZ, 0xc0, !PT ;  /* 0xff00000032ff7812 */ /* 0x000fe200078ac0ff */
[----:B------:R-:W-:Y:S01]  /*2050*/  @P0 FADD.FTZ R57, R57, R20 ;  /* 0x0000001439390221 */ /* 0x000fe20000010000 */
[----:B------:R-:W-:Y:S01]  /*2060*/  FSEL R28, R34, RZ, P2 ;  /* 0x000000ff221c7208 */ /* 0x000fe20001000000 */
[----:B------:R-:W-:Y:S01]  /*2070*/  @P0 FADD.FTZ R55, R55, R22 ;  /* 0x0000001637370221 */ /* 0x000fe20000010000 */
[----:B------:R-:W-:Y:S01]  /*2080*/  @P1 LOP3.LUT P2, RZ, R44, 0xff000000, RZ, 0xc0, !PT ;  /* 0xff0000002cff1812 */ /* 0x000fe2000784c0ff */
[----:B------:R-:W-:-:S02]  /*2090*/  @P0 HADD2.F32 R20, -RZ, R11.H1_H1 ;  /* 0x3000000bff140230 */ /* 0x000fc40000004100 */
[----:B------:R-:W-:Y:S01]  /*20a0*/  FMUL.FTZ R59, R164, R59 ;  /* 0x0000003ba43b7220 */ /* 0x000fe20000410000 */
[----:B------:R-:W-:Y:S01]  /*20b0*/  FSEL R31, R35, RZ, P5 ;  /* 0x000000ff231f7208 */ /* 0x000fe20002800000 */
[----:B------:R-:W-:Y:S01]  /*20c0*/  FMUL.FTZ R38, R55, UR17 ;  /* 0x0000001137267c20 */ /* 0x000fe20008410000 */
[----:B------:R-:W-:Y:S01]  /*20d0*/  @P1 FSEL R35, R35, RZ, P2 ;  /* 0x000000ff23231208 */ /* 0x000fe20001000000 */
[----:B------:R-:W-:Y:S01]  /*20e0*/  @P0 FADD.FTZ R59, R59, R20 ;  /* 0x000000143b3b0221 */ /* 0x000fe20000010000 */
[----:B------:R-:W-:Y:S01]  /*20f0*/  LOP3.LUT P2, RZ, R51, 0xff00, RZ, 0xc0, !PT ;  /* 0x0000ff0033ff7812 */ /* 0x000fe2000784c0ff */
[----:B------:R-:W-:Y:S01]  /*2100*/  FMUL.FTZ R36, R53, UR17 ;  /* 0x0000001135247c20 */ /* 0x000fe20008410000 */
[----:B------:R-:W-:Y:S01]  /*2110*/  @P1 LOP3.LUT P6, RZ, R44, 0xff0000, RZ, 0xc0, !PT ;  /* 0x00ff00002cff1812 */ /* 0x000fe200078cc0ff */
[----:B------:R-:W-:Y:S01]  /*2120*/  FMUL.FTZ R42, R59, UR17 ;  /* 0x000000113b2a7c20 */ /* 0x000fe20008410000 */
[----:B------:R-:W-:Y:S01]  /*2130*/  FSEL R179, R38, RZ, P2 ;  /* 0x000000ff26b37208 */ /* 0x000fe20001000000 */
[-CC-:B------:R-:W-:Y:S01]  /*2140*/  FFMA.FTZ R58, R58, R24.reuse, R23.reuse ;  /* 0x000000183a3a7223 */ /* 0x180fe20000010017 */
[----:B------:R-:W-:Y:S01]  /*2150*/  LOP3.LUT P2, RZ, R51, 0xff000000, RZ, 0xc0, !PT ;  /* 0xff00000033ff7812 */ /* 0x000fe2000784c0ff */
[----:B------:R-:W-:Y:S01]  /*2160*/  FMUL.FTZ R40, R57, UR17 ;  /* 0x0000001139287c20 */ /* 0x000fe20008410000 */
[----:B------:R-:W-:Y:S01]  /*2170*/  @P1 FSEL R34, R34, RZ, P6 ;  /* 0x000000ff22221208 */ /* 0x000fe20003000000 */
[----:B------:R-:W-:Y:S01]  /*2180*/  FADD.FTZ R61, R61, -R58 ;  /* 0x8000003a3d3d7221 */ /* 0x000fe20000010000 */
[----:B------:R-:W-:Y:S01]  /*2190*/  FSEL R52, R42, RZ, P2 ;  /* 0x000000ff2a347208 */ /* 0x000fe20001000000 */
[--C-:B------:R-:W-:Y:S01]  /*21a0*/  @P0 HADD2.F32 R20, -RZ, R4.reuse.H0_H0 ;  /* 0x20000004ff140230 */ /* 0x100fe20000004100 */
[----:B------:R-:W-:Y:S01]  /*21b0*/  @P1 LOP3.LUT P2, RZ, R45, 0xff000000, RZ, 0xc0, !PT ;  /* 0xff0000002dff1812 */ /* 0x000fe2000784c0ff */
[----:B------:R-:W-:Y:S01]  /*21c0*/  FMUL.FTZ R61, R164, R61 ;  /* 0x0000003da43d7220 */ /* 0x000fe20000410000 */
[----:B------:R-:W-:Y:S01]  /*21d0*/  LOP3.LUT P6, RZ, R51, 0xff, RZ, 0xc0, !PT ;  /* 0x000000ff33ff7812 */ /* 0x000fe200078cc0ff */
[-CC-:B------:R-:W-:Y:S01]  /*21e0*/  FFMA.FTZ R165, R165, R24.reuse, R23.reuse ;  /* 0x00000018a5a57223 */ /* 0x180fe20000010017 */
[----:B------:R-:W-:Y:S01]  /*21f0*/  @P1 FSEL R42, R42, RZ, P2 ;  /* 0x000000ff2a2a1208 */ /* 0x000fe20001000000 */
[----:B------:R-:W-:Y:S01]  /*2200*/  @P0 FADD.FTZ R61, R61, R20 ;  /* 0x000000143d3d0221 */ /* 0x000fe20000010000 */
[----:B------:R-:W-:Y:S01]  /*2210*/  ISETP.NE.U32.AND P2, PT, RZ, UR18, PT ;  /* 0x00000012ff007c0c */ /* 0x000fe2000bf45070 */
[-C--:B------:R-:W-:Y:S01]  /*2220*/  FFMA.FTZ R60, R60, R24.reuse, R23 ;  /* 0x000000183c3c7223 */ /* 0x080fe20000010017 */
[----:B------:R-:W-:Y:S01]  /*2230*/  @P1 LOP3.LUT P5, RZ, R45, 0xff, RZ, 0xc0, !PT ;  /* 0x000000ff2dff1812 */ /* 0x000fe200078ac0ff */
[----:B------:R-:W-:Y:S01]  /*2240*/  FADD.FTZ R165, R166, -R165 ;  /* 0x800000a5a6a57221 */ /* 0x000fe20000010000 */
[----:B------:R-:W-:Y:S01]  /*2250*/  ISETP.NE.AND.EX P2, PT, RZ, UR19, PT, P2 ;  /* 0x00000013ff007c0c */ /* 0x000fe2000bf45320 */
[-CC-:B------:R-:W-:Y:S01]  /*2260*/  FFMA.FTZ R169, R169, R24.reuse, R23.reuse ;  /* 0x00000018a9a97223 */ /* 0x180fe20000010017 */
[C---:B------:R-:W-:Y:S01]  /*2270*/  FSEL R30, R36.reuse, RZ, P6 ;  /* 0x000000ff241e7208 */ /* 0x040fe20003000000 */
[----:B------:R-:W-:Y:S01]  /*2280*/  FADD.FTZ R167, R167, -R60 ;  /* 0x8000003ca7a77221 */ /* 0x000fe20000010000 */
[----:B------:R-:W-:Y:S01]  /*2290*/  @P1 FSEL R36, R36, RZ, P5 ;  /* 0x000000ff24241208 */ /* 0x000fe20002800000 */
[-CC-:B------:R-:W-:Y:S01]  /*22a0*/  FFMA.FTZ R168, R168, R24.reuse, R23.reuse ;  /* 0x00000018a8a87223 */ /* 0x180fe20000010017 */
[----:B------:R-:W-:Y:S01]  /*22b0*/  LOP3.LUT P5, RZ, R51, 0xff0000, RZ, 0xc0, !PT ;  /* 0x00ff000033ff7812 */ /* 0x000fe200078ac0ff */
[-CC-:B------:R-:W-:Y:S01]  /*22c0*/  FFMA.FTZ R173, R173, R24.reuse, R23.reuse ;  /* 0x00000018adad7223 */ /* 0x180fe20000010017 */
[----:B------:R-:W-:Y:S01]  /*22d0*/  @P1 LOP3.LUT P6, RZ, R45, 0xff00, RZ, 0xc0, !PT ;  /* 0x0000ff002dff1812 */ /* 0x000fe200078cc0ff */
[-CC-:B------:R-:W-:Y:S01]  /*22e0*/  FFMA.FTZ R174, R174, R24.reuse, R23.reuse ;  /* 0x00000018aeae7223 */ /* 0x180fe20000010017 */
[----:B------:R-:W-:Y:S01]  /*22f0*/  FSEL R51, R40, RZ, P5 ;  /* 0x000000ff28337208 */ /* 0x000fe20002800000 */
[----:B------:R-:W-:Y:S01]  /*2300*/  FFMA.FTZ R177, R177, R24, R23 ;  /* 0x00000018b1b17223 */ /* 0x000fe20000010017 */
[----:B------:R-:W-:Y:S01]  /*2310*/  LOP3.LUT P5, RZ, R21, 0xff, RZ, 0xc0, !PT ;  /* 0x000000ff15ff7812 */ /* 0x000fe200078ac0ff */
[----:B------:R-:W-:Y:S01]  /*2320*/  FMUL.FTZ R165, R164, R165 ;  /* 0x000000a5a4a57220 */ /* 0x000fe20000410000 */
[----:B------:R-:W0:Y:S01]  /*2330*/  @P2 LDC.64 R20, c[0x0][0x308] ;  /* 0x0000c200ff142b82 */ /* 0x000e220000000a00 */
[----:B------:R-:W-:Y:S01]  /*2340*/  @P1 FSEL R38, R38, RZ, P6 ;  /* 0x000000ff26261208 */ /* 0x000fe20003000000 */
[----:B------:R-:W-:Y:S01]  /*2350*/  @P0 HADD2.F32 R24, -RZ, R5.H0_H0 ;  /* 0x20000005ff180230 */ /* 0x000fe20000004100 */
[----:B------:R-:W-:Y:S01]  /*2360*/  @P1 LOP3.LUT P6, RZ, R45, 0xff0000, RZ, 0xc0, !PT ;  /* 0x00ff00002dff1812 */ /* 0x000fe200078cc0ff */
[----:B------:R-:W-:Y:S01]  /*2370*/  FADD.FTZ R169, R170, -R169 ;  /* 0x800000a9aaa97221 */ /* 0x000fe20000010000 */
[----:B------:R-:W-:Y:S01]  /*2380*/  @P1 MOV R22, R2 ;  /* 0x0000000200161202 */ /* 0x000fe20000000f00 */
[C---:B------:R-:W-:Y:S01]  /*2390*/  FMUL.FTZ R167, R164.reuse, R167 ;  /* 0x000000a7a4a77220 */ /* 0x040fe20000410000 */
[----:B------:R-:W-:Y:S01]  /*23a0*/  @P2 F2FP.F16.F32.PACK_AB R37, RZ, R37 ;  /* 0x00000025ff25223e */ /* 0x000fe200000000ff */
[----:B------:R-:W-:Y:S01]  /*23b0*/  FMUL.FTZ R169, R164, R169 ;  /* 0x000000a9a4a97220 */ /* 0x000fe20000410000 */
[----:B------:R-:W-:Y:S01]  /*23c0*/  @P2 F2FP.F16.F32.PACK_AB R41, RZ, R41 ;  /* 0x00000029ff29223e */ /* 0x000fe200000000ff */
[----:B------:R-:W-:Y:S01]  /*23d0*/  @P0 FADD.FTZ R167, R167, R24 ;  /* 0x00000018a7a70221 */ /* 0x000fe20000010000 */
[----:B------:R-:W-:Y:S01]  /*23e0*/  @P2 F2FP.F16.F32.PACK_AB R53, RZ, R53 ;  /* 0x00000035ff35223e */ /* 0x000fe200000000ff */
[----:B------:R-:W-:Y:S01]  /*23f0*/  FADD.FTZ R171, R171, -R168 ;  /* 0x800000a8abab7221 */ /* 0x000fe20000010000 */
[----:B------:R-:W-:Y:S01]  /*2400*/  @P2 F2FP.F16.F32.PACK_AB R57, RZ, R57 ;  /* 0x00000039ff39223e */ /* 0x000fe200000000ff */
[----:B------:R-:W-:Y:S01]  /*2410*/  FADD.FTZ R173, R172, -R173 ;  /* 0x800000adacad7221 */ /* 0x000fe20000010000 */
[----:B------:R-:W-:Y:S01]  /*2420*/  @P1 FSEL R40, R40, RZ, P6 ;  /* 0x000000ff28281208 */ /* 0x000fe20003000000 */
[----:B------:R-:W-:Y:S01]  /*2430*/  FADD.FTZ R175, R175, -R174 ;  /* 0x800000aeafaf7221 */ /* 0x000fe20000010000 */
[----:B------:R-:W-:Y:S01]  /*2440*/  @P1 LOP3.LUT P6, RZ, R22, 0xff, RZ, 0xc0, !PT ;  /* 0x000000ff16ff1812 */ /* 0x000fe200078cc0ff */
[----:B------:R-:W-:Y:S01]  /*2450*/  @P0 HADD2.F32 R22, -RZ, R4.H1_H1 ;  /* 0x30000004ff160230 */ /* 0x000fe20000004100 */
[----:B------:R-:W-:Y:S01]  /*2460*/  @P2 F2FP.F16.F32.PACK_AB R39, RZ, R39 ;  /* 0x00000027ff27223e */ /* 0x000fe200000000ff */
[----:B------:R-:W-:Y:S01]  /*2470*/  FADD.FTZ R177, R176, -R177 ;  /* 0x800000b1b0b17221 */ /* 0x000fe20000010000 */
[----:B------:R-:W-:Y:S01]  /*2480*/  @P2 F2FP.F16.F32.PACK_AB R43, RZ, R43 ;  /* 0x0000002bff2b223e */ /* 0x000fe200000000ff */
[----:B------:R-:W-:Y:S01]  /*2490*/  @P0 HADD2.F32 R24, -RZ, R6.H0_H0 ;  /* 0x20000006ff180230 */ /* 0x000fe20000004100 */
[----:B------:R-:W-:Y:S01]  /*24a0*/  @P2 F2FP.F16.F32.PACK_AB R55, RZ, R55 ;  /* 0x00000037ff37223e */ /* 0x000fe200000000ff */
[----:B0-----:R-:W-:Y:S01]  /*24b0*/  @P2 IMAD.WIDE.U32 R20, R163, 0x10, R20 ;  /* 0x00000010a3142825 */ /* 0x001fe200078e0014 */
[----:B------:R-:W-:-:S03]  /*24c0*/  @P2 F2FP.F16.F32.PACK_AB R59, RZ, R59 ;  /* 0x0000003bff3b223e */ /* 0x000fc600000000ff */
[----:B------:R-:W-:Y:S01]  /*24d0*/  @P0 FADD.FTZ R165, R165, R22 ;  /* 0x00000016a5a50221 */ /* 0x000fe20000010000 */
[----:B------:R-:W-:Y:S01]  /*24e0*/  @P2 PRMT R12, R37, 0x7610, R12 ;  /* 0x00007610250c2816 */ /* 0x000fe2000000000c */
[----:B------:R-:W-:Y:S01]  /*24f0*/  @P0 HADD2.F32 R22, -RZ, R5.H1_H1 ;  /* 0x30000005ff160230 */ /* 0x000fe20000004100 */
[----:B------:R-:W-:Y:S01]  /*2500*/  @P2 PRMT R13, R41, 0x7610, R13 ;  /* 0x00007610290d2816 */ /* 0x000fe2000000000d */
[C---:B------:R-:W-:Y:S01]  /*2510*/  FMUL.FTZ R171, R164.reuse, R171 ;  /* 0x000000aba4ab7220 */ /* 0x040fe20000410000 */
[----:B------:R-:W-:Y:S01]  /*2520*/  @P2 PRMT R14, R53, 0x7610, R14 ;  /* 0x00007610350e2816 */ /* 0x000fe2000000000e */
[----:B------:R-:W-:Y:S01]  /*2530*/  FMUL.FTZ R173, R164, R173 ;  /* 0x000000ada4ad7220 */ /* 0x000fe20000410000 */
[----:B------:R-:W-:Y:S01]  /*2540*/  @P2 PRMT R15, R57, 0x7610, R15 ;  /* 0x00007610390f2816 */ /* 0x000fe2000000000f */
[----:B------:R-:W-:Y:S01]  /*2550*/  @P0 FADD.FTZ R169, R169, R22 ;  /* 0x00000016a9a90221 */ /* 0x000fe20000010000 */
[----:B------:R-:W-:Y:S01]  /*2560*/  @P2 PRMT R12, R12, 0x5410, R39 ;  /* 0x000054100c0c2816 */ /* 0x000fe20000000027 */
[----:B------:R-:W-:Y:S01]  /*2570*/  FMUL.FTZ R175, R164, R175 ;  /* 0x000000afa4af7220 */ /* 0x000fe20000410000 */
[----:B------:R-:W-:Y:S01]  /*2580*/  @P2 PRMT R13, R13, 0x5410, R43 ;  /* 0x000054100d0d2816 */ /* 0x000fe2000000002b */
[--C-:B------:R-:W-:Y:S01]  /*2590*/  @P0 HADD2.F32 R23, -RZ, R7.reuse.H1_H1 ;  /* 0x30000007ff170230 */ /* 0x100fe20000004100 */
[----:B------:R-:W-:Y:S01]  /*25a0*/  @P2 PRMT R14, R14, 0x5410, R55 ;  /* 0x000054100e0e2816 */ /* 0x000fe20000000037 */
[----:B------:R-:W-:Y:S01]  /*25b0*/  FMUL.FTZ R164, R164, R177 ;  /* 0x000000b1a4a47220 */ /* 0x000fe20000410000 */
[----:B------:R-:W-:Y:S01]  /*25c0*/  @P2 PRMT R15, R15, 0x5410, R59 ;  /* 0x000054100f0f2816 */ /* 0x000fe2000000003b */
[----:B------:R-:W-:Y:S01]  /*25d0*/  @P0 FADD.FTZ R171, R171, R24 ;  /* 0x00000018abab0221 */ /* 0x000fe20000010000 */
[----:B------:R-:W-:Y:S01]  /*25e0*/  @P1 F2FP.F16.F32.PACK_AB R36, RZ, R36 ;  /* 0x00000024ff24123e */ /* 0x000fe200000000ff */
[----:B------:R-:W-:Y:S01]  /*25f0*/  @P0 FADD.FTZ R164, R164, R23 ;  /* 0x00000017a4a40221 */ /* 0x000fe20000010000 */
[----:B------:R-:W-:Y:S01]  /*2600*/  @P2 F2FP.F16.F32.PACK_AB R27, RZ, R167 ;  /* 0x000000a7ff1b223e */ /* 0x000fe200000000ff */
[----:B------:R0:W-:Y:S01]  /*2610*/  @P2 STG.E.128 desc[UR6][R20.64], R12 ;  /* 0x0000000c14002986 */ /* 0x0001e2000c101d06 */
[----:B------:R-:W-:Y:S01]  /*2620*/  @P1 PRMT R18, R36, 0x7610, R18 ;  /* 0x0000761024121816 */ /* 0x000fe20000000012 */
[----:B------:R-:W1:Y:S01]  /*2630*/  @P1 LDC.64 R22, c[0x0][0x300] ;  /* 0x0000c000ff161b82 */ /* 0x000e620000000a00 */
[----:B------:R-:W-:Y:S01]  /*2640*/  @P2 F2FP.F16.F32.PACK_AB R37, RZ, R169 ;  /* 0x000000a9ff25223e */ /* 0x000fe200000000ff */
[----:B------:R-:W-:Y:S01]  /*2650*/  @P0 HADD2.F32 R50, -RZ, R7.H0_H0 ;  /* 0x20000007ff320230 */ /* 0x000fe20000004100 */
[----:B------:R-:W-:Y:S01]  /*2660*/  @P1 F2FP.F16.F32.PACK_AB R32, RZ, R32 ;  /* 0x00000020ff20123e */ /* 0x000fe200000000ff */
[----:B------:R-:W-:Y:S01]  /*2670*/  @P0 FADD.FTZ R173, R173, R26 ;  /* 0x0000001aadad0221 */ /* 0x000fe20000010000 */
[----:B------:R-:W-:Y:S01]  /*2680*/  @P1 F2FP.F16.F32.PACK_AB R33, RZ, R33 ;  /* 0x00000021ff21123e */ /* 0x000fe200000000ff */
[----:B------:R-:W-:Y:S01]  /*2690*/  FMUL.FTZ R169, R169, UR17 ;  /* 0x00000011a9a97c20 */ /* 0x000fe20008410000 */
[----:B------:R-:W-:Y:S01]  /*26a0*/  @P1 PRMT R16, R32, 0x7610, R16 ;  /* 0x0000761020101816 */ /* 0x000fe20000000010 */
[----:B------:R-:W2:Y:S01]  /*26b0*/  LDC.64 R24, c[0x0][0x2f8] ;  /* 0x0000be00ff187b82 */ /* 0x000ea20000000a00 */
[----:B------:R-:W-:Y:S01]  /*26c0*/  @P1 F2FP.F16.F32.PACK_AB R38, RZ, R38 ;  /* 0x00000026ff26123e */ /* 0x000fe200000000ff */
[----:B------:R-:W-:Y:S01]  /*26d0*/  FMUL.FTZ R32, R171, UR17 ;  /* 0x00000011ab207c20 */ /* 0x000fe20008410000 */
[----:B------:R-:W-:Y:S01]  /*26e0*/  @P1 PRMT R16, R16, 0x5410, R33 ;  /* 0x0000541010101816 */ /* 0x000fe20000000021 */
[----:B------:R-:W-:Y:S01]  /*26f0*/  FMUL.FTZ R33, R173, UR17 ;  /* 0x00000011ad217c20 */ /* 0x000fe20008410000 */
[----:B------:R-:W-:Y:S01]  /*2700*/  @P1 PRMT R18, R18, 0x5410, R38 ;  /* 0x0000541012121816 */ /* 0x000fe20000000026 */
[----:B------:R-:W-:Y:S01]  /*2710*/  @P0 FADD.FTZ R175, R175, R50 ;  /* 0x00000032afaf0221 */ /* 0x000fe20000010000 */
[----:B------:R-:W-:-:S02]  /*2720*/  @P2 F2FP.F16.F32.PACK_AB R39, RZ, R171 ;  /* 0x000000abff27223e */ /* 0x000fc400000000ff */
[----:B0-----:R-:W-:Y:S02]  /*2730*/  @P2 F2FP.F16.F32.PACK_AB R21, RZ, R61 ;  /* 0x0000003dff15223e */ /* 0x001fe400000000ff */
[----:B------:R-:W-:Y:S01]  /*2740*/  F2FP.F16.F32.PACK_AB R20, R29, R0 ;  /* 0x000000001d14723e */ /* 0x000fe200000000ff */
[----:B------:R-:W-:Y:S01]  /*2750*/  FMUL.FTZ R0, R61, UR17 ;  /* 0x000000113d007c20 */ /* 0x000fe20008410000 */
[----:B------:R-:W-:Y:S02]  /*2760*/  @P2 PRMT R12, R21, 0x7610, R12 ;  /* 0x00007610150c2816 */ /* 0x000fe4000000000c */
[----:B------:R-:W-:Y:S01]  /*2770*/  F2FP.F16.F32.PACK_AB R21, R31, R28 ;  /* 0x0000001c1f15723e */ /* 0x000fe200000000ff */
[----:B------:R-:W-:Y:S01]  /*2780*/  FMUL.FTZ R31, R167, UR17 ;  /* 0x00000011a71f7c20 */ /* 0x000fe20008410000 */
[----:B------:R-:W-:Y:S02]  /*2790*/  @P2 PRMT R13, R27, 0x7610, R13 ;  /* 0x000076101b0d2816 */ /* 0x000fe4000000000d */
[----:B------:R-:W-:-:S02]  /*27a0*/  FSEL R36, R0, RZ, P5 ;  /* 0x000000ff00247208 */ /* 0x000fc40002800000 */
[----:B------:R-:W-:Y:S02]  /*27b0*/  LOP3.LUT P5, RZ, R48, 0xff0000, RZ, 0xc0, !PT ;  /* 0x00ff000030ff7812 */ /* 0x000fe400078ac0ff */
[----:B------:R-:W-:Y:S01]  /*27c0*/  @P2 PRMT R13, R13, 0x5410, R37 ;  /* 0x000054100d0d2816 */ /* 0x000fe20000000025 */
[----:B--2---:R-:W-:Y:S01]  /*27d0*/  IMAD.WIDE.U32 R24, R163, 0x10, R24 ;  /* 0x00000010a3187825 */ /* 0x004fe200078e0018 */
[----:B------:R-:W-:Y:S02]  /*27e0*/  @P1 FSEL R0, R0, RZ, P6 ;  /* 0x000000ff00001208 */ /* 0x000fe40003000000 */
[----:B------:R-:W-:Y:S02]  /*27f0*/  FSEL R37, R31, RZ, P5 ;  /* 0x000000ff1f257208 */ /* 0x000fe40002800000 */
[----:B------:R-:W-:Y:S02]  /*2800*/  @P1 LOP3.LUT P6, RZ, R2, 0xff0000, RZ, 0xc0, !PT ;  /* 0x00ff000002ff1812 */ /* 0x000fe400078cc0ff */
[----:B------:R-:W-:-:S02]  /*2810*/  LOP3.LUT P5, RZ, R49, 0xff, RZ, 0xc0, !PT ;  /* 0x000000ff31ff7812 */ /* 0x000fc400078ac0ff */
[----:B------:R-:W-:Y:S02]  /*2820*/  @P1 F2FP.F16.F32.PACK_AB R34, RZ, R34 ;  /* 0x00000022ff22123e */ /* 0x000fe400000000ff */
[----:B------:R-:W-:Y:S02]  /*2830*/  @P1 FSEL R31, R31, RZ, P6 ;  /* 0x000000ff1f1f1208 */ /* 0x000fe40003000000 */
[----:B------:R-:W-:Y:S02]  /*2840*/  FSEL R38, R32, RZ, P5 ;  /* 0x000000ff20267208 */ /* 0x000fe40002800000 */
[----:B------:R-:W-:Y:S02]  /*2850*/  @P1 LOP3.LUT P6, RZ, R3, 0xff, RZ, 0xc0, !PT ;  /* 0x000000ff03ff1812 */ /* 0x000fe400078cc0ff */
[----:B------:R-:W-:Y:S02]  /*2860*/  LOP3.LUT P5, RZ, R49, 0xff00, RZ, 0xc0, !PT ;  /* 0x0000ff0031ff7812 */ /* 0x000fe400078ac0ff */
[----:B------:R-:W-:-:S02]  /*2870*/  @P2 PRMT R14, R39, 0x7610, R14 ;  /* 0x00007610270e2816 */ /* 0x000fc4000000000e */
[----:B------:R-:W-:Y:S01]  /*2880*/  @P1 PRMT R17, R34, 0x7610, R17 ;  /* 0x0000761022111816 */ /* 0x000fe20000000011 */
[----:B------:R-:W-:Y:S01]  /*2890*/  FMUL.FTZ R34, R175, UR17 ;  /* 0x00000011af227c20 */ /* 0x000fe20008410000 */
[----:B------:R-:W-:Y:S02]  /*28a0*/  @P1 F2FP.F16.F32.PACK_AB R35, RZ, R35 ;  /* 0x00000023ff23123e */ /* 0x000fe400000000ff */
[----:B------:R-:W-:Y:S02]  /*28b0*/  @P1 F2FP.F16.F32.PACK_AB R40, RZ, R40 ;  /* 0x00000028ff28123e */ /* 0x000fe400000000ff */
[----:B------:R-:W-:Y:S02]  /*28c0*/  @P1 FSEL R32, R32, RZ, P6 ;  /* 0x000000ff20201208 */ /* 0x000fe40003000000 */
[----:B------:R-:W-:Y:S02]  /*28d0*/  FSEL R39, R33, RZ, P5 ;  /* 0x000000ff21277208 */ /* 0x000fe40002800000 */
[----:B------:R-:W-:-:S02]  /*28e0*/  @P1 LOP3.LUT P6, RZ, R3, 0xff00, RZ, 0xc0, !PT ;  /* 0x0000ff0003ff1812 */ /* 0x000fc400078cc0ff */
[----:B------:R-:W-:Y:S02]  /*28f0*/  LOP3.LUT P5, RZ, R49, 0xff0000, RZ, 0xc0, !PT ;  /* 0x00ff000031ff7812 */ /* 0x000fe400078ac0ff */
[----:B------:R-:W-:Y:S02]  /*2900*/  @P1 PRMT R19, R40, 0x7610, R19 ;  /* 0x0000761028131816 */ /* 0x000fe40000000013 */
[----:B------:R-:W-:Y:S01]  /*2910*/  @P1 PRMT R17, R17, 0x5410, R35 ;  /* 0x0000541011111816 */ /* 0x000fe20000000023 */
[----:B------:R-:W-:Y:S01]  /*2920*/  FMUL.FTZ R35, R164, UR17 ;  /* 0x00000011a4237c20 */ /* 0x000fe20008410000 */
[----:B------:R-:W-:Y:S02]  /*2930*/  @P2 F2FP.F16.F32.PACK_AB R41, RZ, R173 ;  /* 0x000000adff29223e */ /* 0x000fe400000000ff */
[----:B------:R-:W-:Y:S02]  /*2940*/  @P1 FSEL R33, R33, RZ, P6 ;  /* 0x000000ff21211208 */ /* 0x000fe40003000000 */
[----:B------:R-:W-:-:S02]  /*2950*/  FSEL R40, R34, RZ, P5 ;  /* 0x000000ff22287208 */ /* 0x000fc40002800000 */
[----:B------:R-:W-:Y:S02]  /*2960*/  @P1 LOP3.LUT P6, RZ, R3, 0xff0000, RZ, 0xc0, !PT ;  /* 0x00ff000003ff1812 */ /* 0x000fe400078cc0ff */
[----:B------:R-:W-:Y:S02]  /*2970*/  LOP3.LUT P5, RZ, R49, 0xff000000, RZ, 0xc0, !PT ;  /* 0xff00000031ff7812 */ /* 0x000fe400078ac0ff */
[----:B------:R-:W-:Y:S01]  /*2980*/  @P2 F2FP.F16.F32.PACK_AB R26, RZ, R165 ;  /* 0x000000a5ff1a223e */ /* 0x000fe200000000ff */
[----:B------:R-:W-:Y:S01]  /*2990*/  FMUL.FTZ R165, R165, UR17 ;  /* 0x00000011a5a57c20 */ /* 0x000fe20008410000 */
[----:B------:R-:W-:Y:S02]  /*29a0*/  @P2 F2FP.F16.F32.PACK_AB R43, RZ, R175 ;  /* 0x000000afff2b223e */ /* 0x000fe400000000ff */
[----:B------:R-:W-:Y:S02]  /*29b0*/  @P2 PRMT R14, R14, 0x5410, R41 ;  /* 0x000054100e0e2816 */ /* 0x000fe40000000029 */
[----:B------:R-:W-:-:S02]  /*29c0*/  @P1 F2FP.F16.F32.PACK_AB R42, RZ, R42 ;  /* 0x0000002aff2a123e */ /* 0x000fc400000000ff */
[----:B------:R-:W-:Y:S02]  /*29d0*/  @P1 FSEL R34, R34, RZ, P6 ;  /* 0x000000ff22221208 */ /* 0x000fe40003000000 */
[----:B------:R-:W-:Y:S02]  /*29e0*/  FSEL R41, R35, RZ, P5 ;  /* 0x000000ff23297208 */ /* 0x000fe40002800000 */
[----:B------:R-:W-:Y:S02]  /*29f0*/  @P2 F2FP.F16.F32.PACK_AB R50, RZ, R164 ;  /* 0x000000a4ff32223e */ /* 0x000fe400000000ff */
[----:B------:R-:W-:Y:S02]  /*2a00*/  @P2 PRMT R15, R43, 0x7610, R15 ;  /* 0x000076102b0f2816 */ /* 0x000fe4000000000f */
[----:B------:R-:W-:Y:S01]  /*2a10*/  @P2 PRMT R12, R12, 0x5410, R26 ;  /* 0x000054100c0c2816 */ /* 0x000fe2000000001a */
[----:B-1----:R-:W-:Y:S01]  /*2a20*/  @P1 IMAD.WIDE.U32 R26, R163, 0x10, R22 ;  /* 0x00000010a31a1825 */ /* 0x002fe200078e0016 */
[----:B------:R-:W-:-:S02]  /*2a30*/  @P2 IADD3 R28, P6, R161, UR18, RZ ;  /* 0x00000012a11c2c10 */ /* 0x000fc4000ffde0ff */
[----:B------:R-:W-:Y:S02]  /*2a40*/  @P1 LOP3.LUT P5, RZ, R3, 0xff000000, RZ, 0xc0, !PT ;  /* 0xff00000003ff1812 */ /* 0x000fe400078ac0ff */
[----:B------:R-:W-:Y:S02]  /*2a50*/  F2FP.F16.F32.PACK_AB R23, R52, R51 ;  /* 0x000000333417723e */ /* 0x000fe400000000ff */
[----:B------:R-:W-:Y:S02]  /*2a60*/  F2FP.F16.F32.PACK_AB R22, R179, R30 ;  /* 0x0000001eb316723e */ /* 0x000fe400000000ff */
[----:B------:R-:W-:Y:S02]  /*2a70*/  @P1 PRMT R19, R19, 0x5410, R42 ;  /* 0x0000541013131816 */ /* 0x000fe4000000002a */
[----:B------:R-:W-:Y:S01]  /*2a80*/  @P2 PRMT R15, R15, 0x5410, R50 ;  /* 0x000054100f0f2816 */ /* 0x000fe20000000032 */
[----:B------:R0:W-:Y:S01]  /*2a90*/  STG.E.128 desc[UR6][R24.64], R20 ;  /* 0x0000001418007986 */ /* 0x0001e2000c101d06 */
[----:B------:R-:W-:-:S02]  /*2aa0*/  @P2 IADD3.X R29, R162, UR19, RZ, P6, !PT ;  /* 0x00000013a21d2c10 */ /* 0x000fc4000b7fe4ff */
[----:B------:R-:W-:Y:S01]  /*2ab0*/  @P1 FSEL R35, R35, RZ, P5 ;  /* 0x000000ff23231208 */ /* 0x000fe20002800000 */
[----:B------:R1:W-:Y:S01]  /*2ac0*/  @P1 STG.E.128 desc[UR6][R26.64], R16 ;  /* 0x000000101a001986 */ /* 0x0003e2000c101d06 */
[C---:B------:R-:W-:Y:S02]  /*2ad0*/  @P1 LOP3.LUT P6, RZ, R2.reuse, 0xff00, RZ, 0xc0, !PT ;  /* 0x0000ff0002ff1812 */ /* 0x040fe400078cc0ff */
[----:B------:R-:W-:Y:S01]  /*2ae0*/  @P1 LOP3.LUT P5, RZ, R2, 0xff000000, RZ, 0xc0, !PT ;  /* 0xff00000002ff1812 */ /* 0x000fe200078ac0ff */
[----:B------:R2:W-:Y:S01]  /*2af0*/  @P2 STG.E.128 desc[UR6][R28.64], R12 ;  /* 0x0000000c1c002986 */ /* 0x0005e2000c101d06 */
[----:B------:R-:W-:Y:S02]  /*2b00*/  @P1 FSEL R30, R165, RZ, P6 ;  /* 0x000000ffa51e1208 */ /* 0x000fe40003000000 */
[----:B------:R-:W-:Y:S02]  /*2b10*/  @P1 IADD3 R46, P2, R161, R46, RZ ;  /* 0x0000002ea12e1210 */ /* 0x000fe40007f5e0ff */
[----:B------:R-:W-:-:S02]  /*2b20*/  LOP3.LUT P6, RZ, R48, 0xff000000, RZ, 0xc0, !PT ;  /* 0xff00000030ff7812 */ /* 0x000fc400078cc0ff */
[----:B------:R-:W-:Y:S02]  /*2b30*/  @P1 F2FP.F16.F32.PACK_AB R0, RZ, R0 ;  /* 0x00000000ff00123e */ /* 0x000fe400000000ff */
[----:B------:R-:W-:Y:S02]  /*2b40*/  @P1 F2FP.F16.F32.PACK_AB R31, RZ, R31 ;  /* 0x0000001fff1f123e */ /* 0x000fe400000000ff */
[----:B0-----:R-:W-:Y:S02]  /*2b50*/  @P1 FSEL R20, R169, RZ, P5 ;  /* 0x000000ffa9141208 */ /* 0x001fe40002800000 */
[----:B------:R-:W-:Y:S02]  /*2b60*/  LOP3.LUT P5, RZ, R48, 0xff00, RZ, 0xc0, !PT ;  /* 0x0000ff0030ff7812 */ /* 0x000fe400078ac0ff */
[----:B------:R-:W-:Y:S02]  /*2b70*/  @P1 F2FP.F16.F32.PACK_AB R32, RZ, R32 ;  /* 0x00000020ff20123e */ /* 0x000fe400000000ff */
[----:B------:R-:W-:-:S02]  /*2b80*/  @P1 F2FP.F16.F32.PACK_AB R34, RZ, R34 ;  /* 0x00000022ff22123e */ /* 0x000fc400000000ff */
[----:B-1----:R-:W-:Y:S02]  /*2b90*/  @P1 F2FP.F16.F32.PACK_AB R26, RZ, R20 ;  /* 0x00000014ff1a123e */ /* 0x002fe400000000ff */
[----:B------:R-:W-:Y:S02]  /*2ba0*/  @P1 IADD3.X R47, R162, R47, RZ, P2, !PT ;  /* 0x0000002fa22f1210 */ /* 0x000fe400017fe4ff */
[----:B------:R-:W-:Y:S02]  /*2bb0*/  FSEL R20, R169, RZ, P6 ;  /* 0x000000ffa9147208 */ /* 0x000fe40003000000 */
[----:B------:R-:W-:Y:S02]  /*2bc0*/  FSEL R165, R165, RZ, P5 ;  /* 0x000000ffa5a57208 */ /* 0x000fe40002800000 */
[----:B------:R-:W-:Y:S02]  /*2bd0*/  IADD3 R24, P2, R161, UR20, RZ ;  /* 0x00000014a1187c10 */ /* 0x000fe4000ff5e0ff */
[----:B------:R-:W-:-:S02]  /*2be0*/  @P1 F2FP.F16.F32.PACK_AB R30, RZ, R30 ;  /* 0x0000001eff1e123e */ /* 0x000fc400000000ff */
[----:B------:R-:W-:Y:S02]  /*2bf0*/  @P1 F2FP.F16.F32.PACK_AB R33, RZ, R33 ;  /* 0x00000021ff21123e */ /* 0x000fe400000000ff */
[----:B------:R-:W-:Y:S02]  /*2c00*/  @P1 F2FP.F16.F32.PACK_AB R35, RZ, R35 ;  /* 0x00000023ff23123e */ /* 0x000fe400000000ff */
[----:B------:R-:W-:Y:S02]  /*2c10*/  @P1 PRMT R16, R0, 0x7610, R16 ;  /* 0x0000761000101816 */ /* 0x000fe40000000010 */
[----:B------:R-:W-:Y:S02]  /*2c20*/  @P1 PRMT R17, R31, 0x7610, R17 ;  /* 0x000076101f111816 */ /* 0x000fe40000000011 */
[----:B------:R-:W-:Y:S02]  /*2c30*/  @P1 PRMT R18, R32, 0x7610, R18 ;  /* 0x0000761020121816 */ /* 0x000fe40000000012 */
[----:B------:R-:W-:-:S02]  /*2c40*/  @P1 PRMT R19, R34, 0x7610, R19 ;  /* 0x0000761022131816 */ /* 0x000fc40000000013 */
[----:B------:R-:W-:Y:S02]  /*2c50*/  F2FP.F16.F32.PACK_AB R21, R20, R37 ;  /* 0x000000251415723e */ /* 0x000fe400000000ff */
[----:B------:R-:W-:Y:S02]  /*2c60*/  F2FP.F16.F32.PACK_AB R23, R41, R40 ;  /* 0x000000282917723e */ /* 0x000fe400000000ff */
[----:B------:R-:W-:Y:S02]  /*2c70*/  F2FP.F16.F32.PACK_AB R22, R39, R38 ;  /* 0x000000262716723e */ /* 0x000fe400000000ff */
[----:B------:R-:W-:Y:S02]  /*2c80*/  F2FP.F16.F32.PACK_AB R20, R165, R36 ;  /* 0x00000024a514723e */ /* 0x000fe400000000ff */
[----:B------:R-:W-:Y:S02]  /*2c90*/  IADD3.X R25, R162, UR21, RZ, P2, !PT ;  /* 0x00000015a2197c10 */ /* 0x000fe400097fe4ff */
[----:B------:R-:W-:-:S02]  /*2ca0*/  @P1 PRMT R16, R16, 0x5410, R30 ;  /* 0x0000541010101816 */ /* 0x000fc4000000001e */
[----:B------:R-:W-:Y:S01]  /*2cb0*/  @P1 PRMT R17, R17, 0x5410, R26 ;  /* 0x0000541011111816 */ /* 0x000fe2000000001a */
[----:B------:R2:W-:Y:S01]  /*2cc0*/  STG.E.128 desc[UR6][R24.64], R20 ;  /* 0x0000001418007986 */ /* 0x0005e2000c101d06 */
[----:B------:R-:W-:Y:S02]  /*2cd0*/  @P1 PRMT R18, R18, 0x5410, R33 ;  /* 0x0000541012121816 */ /* 0x000fe40000000021 */
[----:B------:R-:W-:Y:S02]  /*2ce0*/  @P1 PRMT R19, R19, 0x5410, R35 ;  /* 0x0000541013131816 */ /* 0x000fe40000000023 */
[----:B------:R-:W-:-:S03]  /*2cf0*/  SEL R0, RZ, 0x1, P4 ;  /* 0x00000001ff007807 */ /* 0x000fc60002000000 */
[----:B------:R2:W-:Y:S01]  /*2d00*/  @P1 STG.E.128 desc[UR6][R46.64], R16 ;  /* 0x000000102e001986 */ /* 0x0005e2000c101d06 */
[----:B------:R-:W-:Y:S05]  /*2d10*/  @!P3 BRA `(.L_x_399) ;  /* 0xffffffd800c8b947 */ /* 0x000fea000383ffff */
[----:B--2---:R-:W-:Y:S02]  /*2d20*/  MOV R19, R111 ;  /* 0x0000006f00137202 */ /* 0x004fe40000000f00 */
        /* <DEDUP_REMOVED lines=61> */
[----:B------:R-:W-:-:S07]  /*3100*/  MOV R75, R89 ;  /* 0x00000059004b7202 */ /* 0x000fce0000000f00 */
.L_x_396:
        /* <DEDUP_REMOVED lines=31> */
.L_x_397:
[----:B------:R-:W-:Y:S01]  /*3300*/  HFMA2.MMA R30, -RZ, RZ, 0, 9.5367431640625e-07 ;  /* 0x00000010ff1e7435 */ /* 0x000fe200000001ff */
[----:B------:R-:W-:Y:S02]  /*3310*/  MOV R31, R21 ;  /* 0x00000015001f7202 */ /* 0x000fe40000000f00 */
[----:B------:R-:W-:Y:S02]  /*3320*/  MOV R33, 0x1f ;  /* 0x0000001f00217802 */ /* 0x000fe40000000f00 */
[----:B------:R-:W-:-:S07]  /*3330*/  MOV R28, 0xffffffff ;  /* 0xffffffff001c7802 */ /* 0x000fce0000000f00 */
[----:B-----5:R-:W-:Y:S05]  /*3340*/  WARPSYNC.COLLECTIVE R28, `(.L_x_400) ;  /* 0x000000001c087348 */ /* 0x020fea0003c00000 */
[----:B------:R0:W1:Y:S02]  /*3350*/  SHFL.DOWN P6, R29, R31, R30, R33 ;  /* 0x0800001e1f1d7389 */ /* 0x00006400000c0021 */
[----:B01---5:R-:W-:Y:S01]  /*3360*/  ENDCOLLECTIVE ;  /* 0x000000000000791b */ /* 0x023fe20003800000 */
.L_x_400:
[----:B------:R-:W-:Y:S02]  /*3370*/  MOV R31, R23 ;  /* 0x00000017001f7202 */ /* 0x000fe40000000f00 */
[----:B------:R-:W-:-:S07]  /*3380*/  MOV R20, R29 ;  /* 0x0000001d00147202 */ /* 0x000fce0000000f00 */
[----:B------:R-:W-:Y:S05]  /*3390*/  WARPSYNC.COLLECTIVE R28, `(.L_x_401) ;  /* 0x000000001c087348 */ /* 0x000fea0003c00000 */
[----:B------:R0:W1:Y:S02]  /*33a0*/  SHFL.DOWN P6, R29, R31, R30, R33 ;  /* 0x0800001e1f1d7389 */ /* 0x00006400000c0021 */
[----:B01----:R-:W-:Y:S01]  /*33b0*/  ENDCOLLECTIVE ;  /* 0x000000000000791b */ /* 0x003fe20003800000 */
.L_x_401:
[----:B------:R-:W-:Y:S01]  /*33c0*/  FADD.FTZ R20, R21, R20 ;  /* 0x0000001415147221 */ /* 0x000fe20000010000 */
[----:B------:R-:W-:-:S04]  /*33d0*/  HFMA2.MMA R30, -RZ, RZ, 0, 4.76837158203125e-07 ;  /* 0x00000008ff1e7435 */ /* 0x000fc800000001ff */
[----:B------:R-:W-:Y:S02]  /*33e0*/  MOV R31, R20 ;  /* 0x00000014001f7202 */ /* 0x000fe40000000f00 */
[----:B------:R-:W-:-:S07]  /*33f0*/  MOV R22, R29 ;  /* 0x0000001d00167202 */ /* 0x000fce0000000f00 */
[----:B------:R-:W-:Y:S05]  /*3400*/  WARPSYNC.COLLECTIVE R28, `(.L_x_402) ;  /* 0x000000001c087348 */ /* 0x000fea0003c00000 */
[----:B------:R0:W1:Y:S02]  /*3410*/  SHFL.DOWN P6, R29, R31, R30, R33 ;  /* 0x0800001e1f1d7389 */ /* 0x00006400000c0021 */
[----:B01----:R-:W-:Y:S01]  /*3420*/  ENDCOLLECTIVE ;  /* 0x000000000000791b */ /* 0x003fe20003800000 */
.L_x_402:
[----:B------:R-:W-:-:S05]  /*3430*/  FADD.FTZ R22, R23, R22 ;  /* 0x0000001617167221 */ /* 0x000fca0000010000 */
[----:B------:R-:W-:Y:S02]  /*3440*/  MOV R31, R22 ;  /* 0x00000016001f7202 */ /* 0x000fe40000000f00 */
[----:B------:R-:W-:-:S07]  /*3450*/  MOV R25, R29 ;  /* 0x0000001d00197202 */ /* 0x000fce0000000f00 */
[----:B------:R-:W-:Y:S05]  /*3460*/  WARPSYNC.COLLECTIVE R28, `(.L_x_403) ;  /* 0x000000001c087348 */ /* 0x000fea0003c00000 */
[----:B------:R0:W1:Y:S02]  /*3470*/  SHFL.DOWN P6, R29, R31, R30, R33 ;  /* 0x0800001e1f1d7389 */ /* 0x00006400000c0021 */
[----:B01----:R-:W-:Y:S01]  /*3480*/  ENDCOLLECTIVE ;  /* 0x000000000000791b */ /* 0x003fe20003800000 */
.L_x_403:
[----:B------:R-:W-:Y:S01]  /*3490*/  FADD.FTZ R25, R20, R25 ;  /* 0x0000001914197221 */ /* 0x000fe20000010000 */
[----:B------:R-:W-:-:S04]  /*34a0*/  HFMA2.MMA R30, -RZ, RZ, 0, 2.384185791015625e-07 ;  /* 0x00000004ff1e7435 */ /* 0x000fc800000001ff */
[----:B------:R-:W-:Y:S02]  /*34b0*/  MOV R31, R25 ;  /* 0x00000019001f7202 */ /* 0x000fe40000000f00 */
[----:B------:R-:W-:-:S07]  /*34c0*/  MOV R27, R29 ;  /* 0x0000001d001b7202 */ /* 0x000fce0000000f00 */
[----:B------:R-:W-:Y:S05]  /*34d0*/  WARPSYNC.COLLECTIVE R28, `(.L_x_404) ;  /* 0x000000001c087348 */ /* 0x000fea0003c00000 */
[----:B------:R0:W1:Y:S02]  /*34e0*/  SHFL.DOWN P6, R29, R31, R30, R33 ;  /* 0x0800001e1f1d7389 */ /* 0x00006400000c0021 */
[----:B01----:R-:W-:Y:S01]  /*34f0*/  ENDCOLLECTIVE ;  /* 0x000000000000791b */ /* 0x003fe20003800000 */
.L_x_404:
[----:B------:R-:W-:-:S05]  /*3500*/  FADD.FTZ R27, R22, R27 ;  /* 0x0000001b161b7221 */ /* 0x000fca0000010000 */
[----:B------:R-:W-:Y:S02]  /*3510*/  MOV R31, R27 ;  /* 0x0000001b001f7202 */ /* 0x000fe40000000f00 */
[----:B------:R-:W-:-:S07]  /*3520*/  MOV R24, R29 ;  /* 0x0000001d00187202 */ /* 0x000fce0000000f00 */
[----:B------:R-:W-:Y:S05]  /*3530*/  WARPSYNC.COLLECTIVE R28, `(.L_x_405) ;  /* 0x000000001c087348 */ /* 0x000fea0003c00000 */
[----:B------:R0:W1:Y:S02]  /*3540*/  SHFL.DOWN P6, R29, R31, R30, R33 ;  /* 0x0800001e1f1d7389 */ /* 0x00006400000c0021 */
[----:B01----:R-:W-:Y:S01]  /*3550*/  ENDCOLLECTIVE ;  /* 0x000000000000791b */ /* 0x003fe20003800000 */
.L_x_405:
[----:B------:R-:W-:Y:S01]  /*3560*/  FADD.FTZ R24, R25, R24 ;  /* 0x0000001819187221 */ /* 0x000fe20000010000 */
[----:B------:R-:W-:-:S04]  /*3570*/  HFMA2.MMA R30, -RZ, RZ, 0, 1.1920928955078125e-07 ;  /* 0x00000002ff1e7435 */ /* 0x000fc800000001ff */
[----:B------:R-:W-:Y:S02]  /*3580*/  MOV R31, R24 ;  /* 0x00000018001f7202 */ /* 0x000fe40000000f00 */
[----:B------:R-:W-:-:S07]  /*3590*/  MOV R26, R29 ;  /* 0x0000001d001a7202 */ /* 0x000fce0000000f00 */
[----:B------:R-:W-:Y:S05]  /*35a0*/  WARPSYNC.COLLECTIVE R28, `(.L_x_406) ;  /* 0x000000001c087348 */ /* 0x000fea0003c00000 */
[----:B------:R0:W1:Y:S02]  /*35b0*/  SHFL.DOWN P6, R29, R31, R30, R33 ;  /* 0x0800001e1f1d7389 */ /* 0x00006400000c0021 */
[----:B01----:R-:W-:Y:S01]  /*35c0*/  ENDCOLLECTIVE ;  /* 0x000000000000791b */ /* 0x003fe20003800000 */
.L_x_406:
[----:B------:R-:W-:-:S05]  /*35d0*/  FADD.FTZ R26, R27, R26 ;  /* 0x0000001a1b1a7221 */ /* 0x000fca0000010000 */
[----:B------:R-:W-:Y:S02]  /*35e0*/  MOV R31, R26 ;  /* 0x0000001a001f7202 */ /* 0x000fe40000000f00 */
[----:B------:R-:W-:-:S07]  /*35f0*/  MOV R21, R29 ;  /* 0x0000001d00157202 */ /* 0x000fce0000000f00 */
[----:B------:R-:W-:Y:S05]  /*3600*/  WARPSYNC.COLLECTIVE R28, `(.L_x_407) ;  /* 0x000000001c087348 */ /* 0x000fea0003c00000 */
[----:B------:R0:W1:Y:S02]  /*3610*/  SHFL.DOWN P6, R29, R31, R30, R33 ;  /* 0x0800001e1f1d7389 */ /* 0x00006400000c0021 */
[----:B01----:R-:W-:Y:S01]  /*3620*/  ENDCOLLECTIVE ;  /* 0x000000000000791b */ /* 0x003fe20003800000 */
.L_x_407:
[----:B------:R-:W-:Y:S01]  /*3630*/  FADD.FTZ R21, R24, R21 ;  /* 0x0000001518157221 */ /* 0x000fe20000010000 */
[----:B------:R-:W-:-:S04]  /*3640*/  HFMA2.MMA R30, -RZ, RZ, 0, 5.9604644775390625e-08 ;  /* 0x00000001ff1e7435 */ /* 0x000fc800000001ff */
[----:B------:R-:W-:Y:S02]  /*3650*/  MOV R31, R21 ;  /* 0x00000015001f7202 */ /* 0x000fe40000000f00 */
[----:B------:R-:W-:-:S07]  /*3660*/  MOV R23, R29 ;  /* 0x0000001d00177202 */ /* 0x000fce0000000f00 */
[----:B------:R-:W-:Y:S05]  /*3670*/  WARPSYNC.COLLECTIVE R28, `(.L_x_408) ;  /* 0x000000001c087348 */ /* 0x000fea0003c00000 */
[----:B------:R0:W1:Y:S02]  /*3680*/  SHFL.DOWN P6, R29, R31, R30, R33 ;  /* 0x0800001e1f1d7389 */ /* 0x00006400000c0021 */
[----:B01----:R-:W-:Y:S01]  /*3690*/  ENDCOLLECTIVE ;  /* 0x000000000000791b */ /* 0x003fe20003800000 */
.L_x_408:
[----:B------:R-:W-:-:S05]  /*36a0*/  FADD.FTZ R23, R26, R23 ;  /* 0x000000171a177221 */ /* 0x000fca0000010000 */
[----:B------:R-:W-:Y:S02]  /*36b0*/  MOV R31, R23 ;  /* 0x00000017001f7202 */ /* 0x000fe40000000f00 */
[----:B------:R-:W-:-:S07]  /*36c0*/  MOV R20, R29 ;  /* 0x0000001d00147202 */ /* 0x000fce0000000f00 */
[----:B------:R-:W-:Y:S05]  /*36d0*/  WARPSYNC.COLLECTIVE R28, `(.L_x_409) ;  /* 0x000000001c087348 */ /* 0x000fea0003c00000 */
[----:B------:R0:W1:Y:S02]  /*36e0*/  SHFL.DOWN P6, R29, R31, R30, R33 ;  /* 0x0800001e1f1d7389 */ /* 0x00006400000c0021 */
[----:B01----:R-:W-:Y:S01]  /*36f0*/  ENDCOLLECTIVE ;  /* 0x000000000000791b */ /* 0x003fe20003800000 */
.L_x_409:
[----:B------:R-:W-:Y:S01]  /*3700*/  MOV R22, R29 ;  /* 0x0000001d00167202 */ /* 0x000fe20000000f00 */
[----:B------:R-:W-:Y:S06]  /*3710*/  BRA `(.L_x_410) ;  /* 0xffffffe000c87947 */ /* 0x000fec000383ffff */
.L_x_411:
        /* <DEDUP_REMOVED lines=14> */
.L_x_2941:


//--------------------- .text._ZN10layer_norm22ln_bwd_finalize_kernelINS_22Kernel_traits_finalizeILj4096E6__halfS2_S2_S2_fjLb0ELj1024ELj4ENS_18Kernel_traits_baseILj4096ES2_S2_S2_S2_fjLj1024EEEEELb0ELb0EEEvNS_9BwdParamsE --------------------------
	.section	.text._ZN10layer_norm22ln_bwd_finalize_kernelINS_22Kernel_traits_finalizeILj4096E6__halfS2_S2_S2_fjLb0ELj1024ELj4ENS_18Kernel_traits_baseILj4096ES2_S2_S2_S2_fjLj1024EEEEELb0ELb0EEEvNS_9BwdParamsE,"ax",@progbits
	.align	128
        .global         _ZN10layer_norm22ln_bwd_finalize_kernelINS_22Kernel_traits_finalizeILj4096E6__halfS2_S2_S2_fjLb0ELj1024ELj4ENS_18Kernel_traits_baseILj4096ES2_S2_S2_S2_fjLj1024EEEEELb0ELb0EEEvNS_9BwdParamsE
        .type           _ZN10layer_norm22ln_bwd_finalize_kernelINS_22Kernel_traits_finalizeILj4096E6__halfS2_S2_S2_fjLb0ELj1024ELj4ENS_18Kernel_traits_baseILj4096ES2_S2_S2_S2_fjLj1024EEEEELb0ELb0EEEvNS_9BwdParamsE,@function
        .size           _ZN10layer_norm22ln_bwd_finalize_kernelINS_22Kernel_traits_finalizeILj4096E6__halfS2_S2_S2_fjLb0ELj1024ELj4ENS_18Kernel_traits_baseILj4096ES2_S2_S2_S2_fjLj1024EEEEELb0ELb0EEEvNS_9BwdParamsE,(.L_x_2942 - _ZN10layer_norm22ln_bwd_finalize_kernelINS_22Kernel_traits_finalizeILj4096E6__halfS2_S2_S2_fjLb0ELj1024ELj4ENS_18Kernel_traits_baseILj4096ES2_S2_S2_S2_fjLj1024EEEEELb0ELb0EEEvNS_9BwdParamsE)
        .other          _ZN10layer_norm22ln_bwd_finalize_kernelINS_22Kernel_traits_finalizeILj4096E6__halfS2_S2_S2_fjLb0ELj1024ELj4ENS_18Kernel_traits_baseILj4096ES2_S2_S2_S2_fjLj1024EEEEELb0ELb0EEEvNS_9BwdParamsE,@"STO_CUDA_ENTRY STV_DEFAULT"
_ZN10layer_norm22ln_bwd_finalize_kernelINS_22Kernel_traits_finalizeILj4096E6__halfS2_S2_S2_fjLb0ELj1024ELj4ENS_18Kernel_traits_baseILj4096ES2_S2_S2_S2_fjLj1024EEEEELb0ELb0EEEvNS_9BwdParamsE:
.text._ZN10layer_norm22ln_bwd_finalize_kernelINS_22Kernel_traits_finalizeILj4096E6__halfS2_S2_S2_fjLb0ELj1024ELj4ENS_18Kernel_traits_baseILj4096ES2_S2_S2_S2_fjLj1024EEEEELb0ELb0EEEvNS_9BwdParamsE:
        /* <DEDUP_REMOVED lines=25> */
.L_x_424:
        /* <DEDUP_REMOVED lines=30> */
.L_x_416:
        /* <DEDUP_REMOVED lines=36> */
.L_x_415:
[----:B------:R-:W-:Y:S05]  /*05b0*/  BSYNC B1 ;  /* 0x0000000000017941 */ /* 0x000fea0003800000 */
.L_x_414:
        /* <DEDUP_REMOVED lines=24> */
.L_x_418:
[----:B------:R-:W-:Y:S05]  /*0740*/  BSYNC B1 ;  /* 0x0000000000017941 */ /* 0x000fea0003800000 */
.L_x_417:
        /* <DEDUP_REMOVED lines=12> */
.L_x_419:
[----:B------:R-:W-:Y:S05]  /*0810*/  BSYNC B1 ;  /* 0x0000000000017941 */ /* 0x000fea0003800000 */
.L_x_413:
[----:B------:R-:W-:Y:S05]  /*0820*/  BSYNC B0 ;  /* 0x0000000000007941 */ /* 0x000fea0003800000 */
.L_x_412:
        /* <DEDUP_REMOVED lines=29> */
.L_x_435:
[----:B---3--:R-:W-:Y:S01]  /*0a00*/  FADD.FTZ R9, R18, R9 ;  /* 0x0000000912097221 */ /* 0x008fe20000010000 */
[----:B--2---:R-:W-:-:S04]  /*0a10*/  FADD.FTZ R11, R10, R11 ;  /* 0x0000000b0a0b7221 */ /* 0x004fc80000010000 */
[----:B------:R2:W-:Y:S04]  /*0a20*/  @!P1 STS [R6+0x2000], R9 ;  /* 0x0020000906009388 */ /* 0x0005e80000000800 */
[----:B------:R2:W-:Y:S02]  /*0a30*/  @!P1 STS [R6+0x2080], R11 ;  /* 0x0020800b06009388 */ /* 0x0005e40000000800 */
.L_x_420:
        /* <DEDUP_REMOVED lines=14> */
[----:B---3--:R-:W-:Y:S02]  /*0b20*/  F2FP.F16.F32.PACK_AB R15, R15, R14 ;  /* 0x0000000e0f0f723e */ /* 0x008fe400000000ff */
[----:B----4-:R-:W-:-:S03]  /*0b30*/  F2FP.F16.F32.PACK_AB R17, R17, R16 ;  /* 0x000000101111723e */ /* 0x010fc600000000ff */
[----:B------:R2:W-:Y:S04]  /*0b40*/  STG.E desc[UR6][R12.64], R15 ;  /* 0x0000000f0c007986 */ /* 0x0005e8000c101906 */
[----:B------:R2:W-:Y:S02]  /*0b50*/  STG.E desc[UR6][R10.64], R17 ;  /* 0x000000110a007986 */ /* 0x0005e4000c101906 */
.L_x_423:
[----:B------:R-:W-:Y:S05]  /*0b60*/  BSYNC B0 ;  /* 0x0000000000007941 */ /* 0x000fea0003800000 */
.L_x_422:
[C---:B------:R-:W-:Y:S01]  /*0b70*/  ISETP.GT.U32.AND P1, PT, R3.reuse, -0x1001, PT ;  /* 0xffffefff0300780c */ /* 0x040fe20003f24070 */
[----:B------:R-:W-:Y:S01]  /*0b80*/  VIADD R4, R4, 0x800 ;  /* 0x0000080004047836 */ /* 0x000fe20000000000 */
[----:B------:R-:W-:-:S11]  /*0b90*/  IADD3 R3, R3, 0x1000, RZ ;  /* 0x0000100003037810 */ /* 0x000fd60007ffe0ff */
[----:B------:R-:W-:Y:S05]  /*0ba0*/  @P1 BRA `(.L_x_424) ;  /* 0xfffffff400781947 */ /* 0x000fea000383ffff */
[----:B------:R-:W-:Y:S05]  /*0bb0*/  EXIT ;  /* 0x000000000000794d */ /* 0x000fea0003800000 */
.L_x_421:
[----:B------:R-:W-:Y:S01]  /*0bc0*/  HFMA2.MMA R21, -RZ, RZ, 0, 5.9604644775390625e-08 ;  /* 0x00000001ff157435 */ /* 0x000fe200000001ff */
[----:B0--3--:R-:W-:Y:S01]  /*0bd0*/  MOV R22, R10 ;  /* 0x0000000a00167202 */ /* 0x009fe20000000f00 */
[----:B------:R-:W-:Y:S01]  /*0be0*/  IMAD.MOV.U32 R19, RZ, RZ, -0x1 ;  /* 0xffffffffff137424 */ /* 0x000fe200078e00ff */
[----:B------:R-:W-:-:S08]  /*0bf0*/  MOV R24, 0x1f ;  /* 0x0000001f00187802 */ /* 0x000fd00000000f00 */
[----:B-12---:R-:W-:Y:S05]  /*0c00*/  WARPSYNC.COLLECTIVE R19, `(.L_x_425) ;  /* 0x0000000013087348 */ /* 0x006fea0003c00000 */
[----:B------:R0:W3:Y:S02]  /*0c10*/  SHFL.BFLY P2, R20, R22, R21, R24 ;  /* 0x0c00001516147389 */ /* 0x0000e40000040018 */
[----:B0123--:R-:W-:Y:S01]  /*0c20*/  ENDCOLLECTIVE ;  /* 0x000000000000791b */ /* 0x00ffe20003800000 */
.L_x_425:
[----:B------:R-:W-:Y:S01]  /*0c30*/  HFMA2.MMA R21, -RZ, RZ, 0, 1.1920928955078125e-07 ;  /* 0x00000002ff157435 */ /* 0x000fe200000001ff */
[----:B------:R-:W-:-:S05]  /*0c40*/  MOV R11, R20 ;  /* 0x00000014000b7202 */ /* 0x000fca0000000f00 */
[----:B------:R-:W-:-:S05]  /*0c50*/  FADD.FTZ R11, R10, R11 ;  /* 0x0000000b0a0b7221 */ /* 0x000fca0000010000 */
[----:B------:R-:W-:-:S07]  /*0c60*/  MOV R22, R11 ;  /* 0x0000000b00167202 */ /* 0x000fce0000000f00 */
[----:B------:R-:W-:Y:S05]  /*0c70*/  WARPSYNC.COLLECTIVE R19, `(.L_x_426) ;  /* 0x0000000013087348 */ /* 0x000fea0003c00000 */
[----:B------:R0:W1:Y:S02]  /*0c80*/  SHFL.BFLY P2, R20, R22, R21, R24 ;  /* 0x0c00001516147389 */ /* 0x0000640000040018 */
[----:B01----:R-:W-:Y:S01]  /*0c90*/  ENDCOLLECTIVE ;  /* 0x000000000000791b */ /* 0x003fe20003800000 */
.L_x_426:
[----:B------:R-:W-:Y:S01]  /*0ca0*/  HFMA2.MMA R21, -RZ, RZ, 0, 2.384185791015625e-07 ;  /* 0x00000004ff157435 */ /* 0x000fe200000001ff */
[----:B------:R-:W-:-:S04]  /*0cb0*/  IMAD.MOV.U32 R14, RZ, RZ, R20 ;  /* 0x000000ffff0e7224 */ /* 0x000fc800078e0014 */
[----:B------:R-:W-:-:S05]  /*0cc0*/  FADD.FTZ R14, R11, R14 ;  /* 0x0000000e0b0e7221 */ /* 0x000fca0000010000 */
[----:B------:R-:W-:-:S07]  /*0cd0*/  MOV R22, R14 ;  /* 0x0000000e00167202 */ /* 0x000fce0000000f00 */
[----:B------:R-:W-:Y:S05]  /*0ce0*/  WARPSYNC.COLLECTIVE R19, `(.L_x_427) ;  /* 0x0000000013087348 */ /* 0x000fea0003c00000 */
[----:B------:R0:W1:Y:S02]  /*0cf0*/  SHFL.BFLY P2, R20, R22, R21, R24 ;  /* 0x0c00001516147389 */ /* 0x0000640000040018 */
[----:B01----:R-:W-:Y:S01]  /*0d00*/  ENDCOLLECTIVE ;  /* 0x000000000000791b */ /* 0x003fe20003800000 */
.L_x_427:
[----:B------:R-:W-:Y:S01]  /*0d10*/  HFMA2.MMA R21, -RZ, RZ, 0, 4.76837158203125e-07 ;  /* 0x00000008ff157435 */ /* 0x000fe200000001ff */
[----:B------:R-:W-:-:S05]  /*0d20*/  MOV R13, R20 ;  /* 0x00000014000d7202 */ /* 0x000fca0000000f00 */
[----:B------:R-:W-:-:S04]  /*0d30*/  FADD.FTZ R13, R14, R13 ;  /* 0x0000000d0e0d7221 */ /* 0x000fc80000010000 */
[----:B------:R-:W-:-:S07]  /*0d40*/  IMAD.MOV.U32 R22, RZ, RZ, R13 ;  /* 0x000000ffff167224 */ /* 0x000fce00078e000d */
[----:B------:R-:W-:Y:S05]  /*0d50*/  WARPSYNC.COLLECTIVE R19, `(.L_x_428) ;  /* 0x0000000013087348 */ /* 0x000fea0003c00000 */
[----:B------:R0:W1:Y:S02]  /*0d60*/  SHFL.BFLY P2, R20, R22, R21, R24 ;  /* 0x0c00001516147389 */ /* 0x0000640000040018 */
[----:B01----:R-:W-:Y:S01]  /*0d70*/  ENDCOLLECTIVE ;  /* 0x000000000000791b */ /* 0x003fe20003800000 */
.L_x_428:
[----:B------:R-:W-:Y:S01]  /*0d80*/  IMAD.MOV.U32 R21, RZ, RZ, 0x10 ;  /* 0x00000010ff157424 */ /* 0x000fe200078e00ff */
[----:B------:R-:W-:-:S05]  /*0d90*/  MOV R10, R20 ;  /* 0x00000014000a7202 */ /* 0x000fca0000000f00 */
[----:B------:R-:W-:-:S05]  /*0da0*/  FADD.FTZ R10, R13, R10 ;  /* 0x0000000a0d0a7221 */ /* 0x000fca0000010000 */
[----:B------:R-:W-:-:S07]  /*0db0*/  MOV R22, R10 ;  /* 0x0000000a00167202 */ /* 0x000fce0000000f00 */
[----:B------:R-:W-:Y:S05]  /*0dc0*/  WARPSYNC.COLLECTIVE R19, `(.L_x_429) ;  /* 0x0000000013087348 */ /* 0x000fea0003c00000 */
[----:B------:R0:W1:Y:S02]  /*0dd0*/  SHFL.BFLY P2, R20, R22, R21, R24 ;  /* 0x0c00001516147389 */ /* 0x0000640000040018 */
[----:B01----:R-:W-:Y:S01]  /*0de0*/  ENDCOLLECTIVE ;  /* 0x000000000000791b */ /* 0x003fe20003800000 */
.L_x_429:
[----:B------:R-:W-:Y:S01]  /*0df0*/  HFMA2.MMA R21, -RZ, RZ, 0, 5.9604644775390625e-08 ;  /* 0x00000001ff157435 */ /* 0x000fe200000001ff */
[----:B------:R-:W-:Y:S02]  /*0e00*/  MOV R22, R9 ;  /* 0x0000000900167202 */ /* 0x000fe40000000f00 */
[----:B------:R-:W-:-:S08]  /*0e10*/  MOV R11, R20 ;  /* 0x00000014000b7202 */ /* 0x000fd00000000f00 */
[----:B------:R-:W-:Y:S05]  /*0e20*/  WARPSYNC.COLLECTIVE R19, `(.L_x_430) ;  /* 0x0000000013087348 */ /* 0x000fea0003c00000 */
[----:B------:R0:W1:Y:S02]  /*0e30*/  SHFL.BFLY P2, R20, R22, R21, R24 ;  /* 0x0c00001516147389 */ /* 0x0000640000040018 */
[----:B01----:R-:W-:Y:S01]  /*0e40*/  ENDCOLLECTIVE ;  /* 0x000000000000791b */ /* 0x003fe20003800000 */
.L_x_430:
[----:B------:R-:W-:Y:S01]  /*0e50*/  HFMA2.MMA R21, -RZ, RZ, 0, 1.1920928955078125e-07 ;  /* 0x00000002ff157435 */ /* 0x000fe200000001ff */
[----:B------:R-:W-:-:S04]  /*0e60*/  IMAD.MOV.U32 R14, RZ, RZ, R20 ;  /* 0x000000ffff0e7224 */ /* 0x000fc800078e0014 */
[----:B------:R-:W-:-:S05]  /*0e70*/  FADD.FTZ R15, R9, R14 ;  /* 0x0000000e090f7221 */ /* 0x000fca0000010000 */
[----:B------:R-:W-:-:S07]  /*0e80*/  MOV R22, R15 ;  /* 0x0000000f00167202 */ /* 0x000fce0000000f00 */
[----:B------:R-:W-:Y:S05]  /*0e90*/  WARPSYNC.COLLECTIVE R19, `(.L_x_431) ;  /* 0x0000000013087348 */ /* 0x000fea0003c00000 */
[----:B------:R0:W1:Y:S02]  /*0ea0*/  SHFL.BFLY P2, R20, R22, R21, R24 ;  /* 0x0c00001516147389 */ /* 0x0000640000040018 */
[----:B01----:R-:W-:Y:S01]  /*0eb0*/  ENDCOLLECTIVE ;  /* 0x000000000000791b */ /* 0x003fe20003800000 */
.L_x_431:
[----:B------:R-:W-:Y:S01]  /*0ec0*/  HFMA2.MMA R21, -RZ, RZ, 0, 2.384185791015625e-07 ;  /* 0x00000004ff157435 */ /* 0x000fe200000001ff */
[----:B------:R-:W-:-:S05]  /*0ed0*/  MOV R16, R20 ;  /* 0x0000001400107202 */ /* 0x000fca0000000f00 */
[----:B------:R-:W-:-:S04]  /*0ee0*/  FADD.FTZ R16, R15, R16 ;  /* 0x000000100f107221 */ /* 0x000fc80000010000 */
[----:B------:R-:W-:-:S07]  /*0ef0*/  IMAD.MOV.U32 R22, RZ, RZ, R16 ;  /* 0x000000ffff167224 */ /* 0x000fce00078e0010 */
[----:B------:R-:W-:Y:S05]  /*0f00*/  WARPSYNC.COLLECTIVE R19, `(.L_x_432) ;  /* 0x0000000013087348 */ /* 0x000fea0003c00000 */
[----:B------:R0:W1:Y:S02]  /*0f10*/  SHFL.BFLY P2, R20, R22, R21, R24 ;  /* 0x0c00001516147389 */ /* 0x0000640000040018 */
[----:B01----:R-:W-:Y:S01]  /*0f20*/  ENDCOLLECTIVE ;  /* 0x000000000000791b */ /* 0x003fe20003800000 */
.L_x_432:
[----:B------:R-:W-:Y:S01]  /*0f30*/  IMAD.MOV.U32 R21, RZ, RZ, 0x8 ;  /* 0x00000008ff157424 */ /* 0x000fe200078e00ff */
[----:B------:R-:W-:-:S05]  /*0f40*/  MOV R17, R20 ;  /* 0x0000001400117202 */ /* 0x000fca0000000f00 */
[----:B------:R-:W-:-:S05]  /*0f50*/  FADD.FTZ R17, R16, R17 ;  /* 0x0000001110117221 */ /* 0x000fca0000010000 */
[----:B------:R-:W-:-:S07]  /*0f60*/  MOV R22, R17 ;  /* 0x0000001100167202 */ /* 0x000fce0000000f00 */
[----:B------:R-:W-:Y:S05]  /*0f70*/  WARPSYNC.COLLECTIVE R19, `(.L_x_433) ;  /* 0x0000000013087348 */ /* 0x000fea0003c00000 */
[----:B------:R0:W1:Y:S02]  /*0f80*/  SHFL.BFLY P2, R20, R22, R21, R24 ;  /* 0x0c00001516147389 */ /* 0x0000640000040018 */
[----:B01----:R-:W-:Y:S01]  /*0f90*/  ENDCOLLECTIVE ;  /* 0x000000000000791b */ /* 0x003fe20003800000 */
.L_x_433:
[----:B------:R-:W-:Y:S01]  /*0fa0*/  HFMA2.MMA R21, -RZ, RZ, 0, 9.5367431640625e-07 ;  /* 0x00000010ff157435 */ /* 0x000fe200000001ff */
[----:B------:R-:W-:-:S05]  /*0fb0*/  MOV R18, R20 ;  /* 0x0000001400127202 */ /* 0x000fca0000000f00 */
[----:B------:R-:W-:-:S05]  /*0fc0*/  FADD.FTZ R18, R17, R18 ;  /* 0x0000001211127221 */ /* 0x000fca0000010000 */
[----:B------:R-:W-:-:S07]  /*0fd0*/  MOV R22, R18 ;  /* 0x0000001200167202 */ /* 0x000fce0000000f00 */
[----:B------:R-:W-:Y:S05]  /*0fe0*/  WARPSYNC.COLLECTIVE R19, `(.L_x_434) ;  /* 0x0000000013087348 */ /* 0x000fea0003c00000 */
[----:B------:R0:W1:Y:S02]  /*0ff0*/  SHFL.BFLY P2, R20, R22, R21, R24 ;  /* 0x0c00001516147389 */ /* 0x0000640000040018 */
[----:B01----:R-:W-:Y:S01]  /*1000*/  ENDCOLLECTIVE ;  /* 0x000000000000791b */ /* 0x003fe20003800000 */
.L_x_434:
[----:B------:R-:W-:Y:S01]  /*1010*/  MOV R9, R20 ;  /* 0x0000001400097202 */ /* 0x000fe20000000f00 */
[----:B------:R-:W-:Y:S06]  /*1020*/  BRA `(.L_x_435) ;  /* 0xfffffff800747947 */ /* 0x000fec000383ffff */
.L_x_436:
        /* <DEDUP_REMOVED lines=13> */
.L_x_2942:


//--------------------- .text._ZN10layer_norm40ln_parallel_residual_bwd_finalize_kernelINS_22Kernel_traits_finalizeILj4096E6__halfS2_S2_S2_fjLb0ELj1024ELj4ENS_18Kernel_traits_baseILj4096ES2_S2_S2_S2_fjLj1024EEEEELb0EEEvNS_9BwdParamsE --------------------------
	.section	.text._ZN10layer_norm40ln_parallel_residual_bwd_finalize_kernelINS_22Kernel_traits_finalizeILj4096E6__halfS2_S2_S2_fjLb0ELj1024ELj4ENS_18Kernel_traits_baseILj4096ES2_S2_S2_S2_fjLj1024EEEEELb0EEEvNS_9BwdParamsE,"ax",@progbits
	.align	128
        .global         _ZN10layer_norm40ln_parallel_residual_bwd_finalize_kernelINS_22Kernel_traits_finalizeILj4096E6__halfS2_S2_S2_fjLb0ELj1024ELj4ENS_18Kernel_traits_baseILj4096ES2_S2_S2_S2_fjLj1024EEEEELb0EEEvNS_9BwdParamsE
        .type           _ZN10layer_norm40ln_parallel_residual_bwd_finalize_kernelINS_22Kernel_traits_finalizeILj4096E6__halfS2_S2_S2_fjLb0ELj1024ELj4ENS_18Kernel_traits_baseILj4096ES2_S2_S2_S2_fjLj1024EEEEELb0EEEvNS_9BwdParamsE,@function
        .size           _ZN10layer_norm40ln_parallel_residual_bwd_finalize_kernelINS_22Kernel_traits_finalizeILj4096E6__halfS2_S2_S2_fjLb0ELj1024ELj4ENS_18Kernel_traits_baseILj4096ES2_S2_S2_S2_fjLj1024EEEEELb0EEEvNS_9BwdParamsE,(.L_x_2943 - _ZN10layer_norm40ln_parallel_residual_bwd_finalize_kernelINS_22Kernel_traits_finalizeILj4096E6__halfS2_S2_S2_fjLb0ELj1024ELj4ENS_18Kernel_traits_baseILj4096ES2_S2_S2_S2_fjLj1024EEEEELb0EEEvNS_9BwdParamsE)
        .other          _ZN10layer_norm40ln_parallel_residual_bwd_finalize_kernelINS_22Kernel_traits_finalizeILj4096E6__halfS2_S2_S2_fjLb0ELj1024ELj4ENS_18Kernel_traits_baseILj4096ES2_S2_S2_S2_fjLj1024EEEEELb0EEEvNS_9BwdParamsE,@"STO_CUDA_ENTRY STV_DEFAULT"
_ZN10layer_norm40ln_parallel_residual_bwd_finalize_kernelINS_22Kernel_traits_finalizeILj4096E6__halfS2_S2_S2_fjLb0ELj1024ELj4ENS_18Kernel_traits_baseILj4096ES2_S2_S2_S2_fjLj1024EEEEELb0EEEvNS_9BwdParamsE:
.text._ZN10layer_norm40ln_parallel_residual_bwd_finalize_kernelINS_22Kernel_traits_finalizeILj4096E6__halfS2_S2_S2_fjLb0ELj1024ELj4ENS_18Kernel_traits_baseILj4096ES2_S2_S2_S2_fjLj1024EEEEELb0EEEvNS_9BwdParamsE:
        /* <DEDUP_REMOVED lines=22> */
.L_x_449:
        /* <DEDUP_REMOVED lines=42> */
.L_x_441:
        /* <DEDUP_REMOVED lines=62> */
.L_x_440:
[----:B------:R-:W-:Y:S05]  /*07e0*/  BSYNC B1 ;  /* 0x0000000000017941 */ /* 0x000fea0003800000 */
.L_x_439:
        /* <DEDUP_REMOVED lines=38> */
.L_x_443:
[----:B------:R-:W-:Y:S05]  /*0a50*/  BSYNC B1 ;  /* 0x0000000000017941 */ /* 0x000fea0003800000 */
.L_x_442:
        /* <DEDUP_REMOVED lines=20> */
.L_x_444:
[----:B------:R-:W-:Y:S05]  /*0ba0*/  BSYNC B1 ;  /* 0x0000000000017941 */ /* 0x000fea0003800000 */
.L_x_438:
[----:B------:R-:W-:Y:S05]  /*0bb0*/  BSYNC B0 ;  /* 0x0000000000007941 */ /* 0x000fea0003800000 */
.L_x_437:
        /* <DEDUP_REMOVED lines=54> */
.L_x_470:
        /* <DEDUP_REMOVED lines=10> */
.L_x_445:
        /* <DEDUP_REMOVED lines=19> */
[----:B-1----:R-:W-:-:S03]  /*10f0*/  F2FP.F16.F32.PACK_AB R7, R23, R22 ;  /* 0x000000161707723e */ /* 0x002fc600000000ff */
[----:B0-----:R-:W-:Y:S01]  /*1100*/  IMAD.WIDE.U32 R8, R5, 0x4, R8 ;  /* 0x0000000405087825 */ /* 0x001fe200078e0008 */
[----:B---3--:R-:W-:Y:S01]  /*1110*/  F2FP.F16.F32.PACK_AB R15, R15, R14 ;  /* 0x0000000e0f0f723e */ /* 0x008fe200000000ff */
[----:B------:R1:W-:Y:S01]  /*1120*/  STG.E desc[UR6][R20.64], R7 ;  /* 0x0000000714007986 */ /* 0x0003e2000c101906 */
[----:B----4-:R-:W-:-:S03]  /*1130*/  F2FP.F16.F32.PACK_AB R17, R17, R16 ;  /* 0x000000101111723e */ /* 0x010fc600000000ff */
[----:B------:R1:W-:Y:S01]  /*1140*/  STG.E desc[UR6][R12.64], R15 ;  /* 0x0000000f0c007986 */ /* 0x0003e2000c101906 */
[----:B------:R-:W-:-:S03]  /*1150*/  F2FP.F16.F32.PACK_AB R19, R19, R18 ;  /* 0x000000121313723e */ /* 0x000fc600000000ff */
[----:B------:R1:W-:Y:S04]  /*1160*/  STG.E desc[UR6][R10.64], R17 ;  /* 0x000000110a007986 */ /* 0x0003e8000c101906 */
[----:B------:R1:W-:Y:S02]  /*1170*/  STG.E desc[UR6][R8.64], R19 ;  /* 0x0000001308007986 */ /* 0x0003e4000c101906 */
.L_x_448:
[----:B------:R-:W-:Y:S05]  /*1180*/  BSYNC B0 ;  /* 0x0000000000007941 */ /* 0x000fea0003800000 */
.L_x_447:
[C---:B------:R-:W-:Y:S02]  /*1190*/  ISETP.GT.U32.AND P1, PT, R4.reuse, -0x1001, PT ;  /* 0xffffefff0400780c */ /* 0x040fe40003f24070 */
[----:B------:R-:W-:Y:S02]  /*11a0*/  IADD3 R4, R4, 0x1000, RZ ;  /* 0x0000100004047810 */ /* 0x000fe40007ffe0ff */
[----:B------:R-:W-:-:S09]  /*11b0*/  IADD3 R5, R5, 0x800, RZ ;  /* 0x0000080005057810 */ /* 0x000fd20007ffe0ff */
[----:B------:R-:W-:Y:S05]  /*11c0*/  @P1 BRA `(.L_x_449) ;  /* 0xffffffec00e41947 */ /* 0x000fea000383ffff */
[----:B------:R-:W-:Y:S05]  /*11d0*/  EXIT ;  /* 0x000000000000794d */ /* 0x000fea0003800000 */
.L_x_446:
[----:B------:R-:W-:Y:S01]  /*11e0*/  HFMA2.MMA R14, -RZ, RZ, 0, 5.9604644775390625e-08 ;  /* 0x00000001ff0e7435 */ /* 0x000fe200000001ff */
[----:B----4-:R-:W-:Y:S02]  /*11f0*/  MOV R27, R10 ;  /* 0x0000000a001b7202 */ /* 0x010fe40000000f00 */
[----:B------:R-:W-:Y:S02]  /*1200*/  MOV R13, 0x1f ;  /* 0x0000001f000d7802 */ /* 0x000fe40000000f00 */
[----:B------:R-:W-:-:S07]  /*1210*/  MOV R12, 0xffffffff ;  /* 0xffffffff000c7802 */ /* 0x000fce0000000f00 */
[----:B0123--:R-:W-:Y:S05]  /*1220*/  WARPSYNC.COLLECTIVE R12, `(.L_x_450) ;  /* 0x000000000c087348 */ /* 0x00ffea0003c00000 */
[----:B------:R4:W0:Y:S02]  /*1230*/  SHFL.BFLY P2, R17, R27, R14, R13 ;  /* 0x0c00000e1b117389 */ /* 0x000824000004000d */
[----:B01234-:R-:W-:Y:S01]  /*1240*/  ENDCOLLECTIVE ;  /* 0x000000000000791b */ /* 0x01ffe20003800000 */
.L_x_450:
[----:B------:R-:W-:Y:S01]  /*1250*/  HFMA2.MMA R14, -RZ, RZ, 0, 1.1920928955078125e-07 ;  /* 0x00000002ff0e7435 */ /* 0x000fe200000001ff */
[----:B------:R-:W-:-:S05]  /*1260*/  FADD.FTZ R11, R10, R17 ;  /* 0x000000110a0b7221 */ /* 0x000fca0000010000 */
[----:B------:R-:W-:-:S07]  /*1270*/  MOV R27, R11 ;  /* 0x0000000b001b7202 */ /* 0x000fce0000000f00 */
[----:B------:R-:W-:Y:S05]  /*1280*/  WARPSYNC.COLLECTIVE R12, `(.L_x_451) ;  /* 0x000000000c087348 */ /* 0x000fea0003c00000 */
[----:B------:R0:W1:Y:S02]  /*1290*/  SHFL.BFLY P2, R17, R27, R14, R13 ;  /* 0x0c00000e1b117389 */ /* 0x000064000004000d */
[----:B01----:R-:W-:Y:S01]  /*12a0*/  ENDCOLLECTIVE ;  /* 0x000000000000791b */ /* 0x003fe20003800000 */
.L_x_451:
[----:B------:R-:W-:Y:S01]  /*12b0*/  HFMA2.MMA R14, -RZ, RZ, 0, 2.384185791015625e-07 ;  /* 0x00000004ff0e7435 */ /* 0x000fe200000001ff */
[----:B------:R-:W-:-:S05]  /*12c0*/  FADD.FTZ R10, R11, R17 ;  /* 0x000000110b0a7221 */ /* 0x000fca0000010000 */
[----:B------:R-:W-:-:S07]  /*12d0*/  MOV R27, R10 ;  /* 0x0000000a001b7202 */ /* 0x000fce0000000f00 */
[----:B------:R-:W-:Y:S05]  /*12e0*/  WARPSYNC.COLLECTIVE R12, `(.L_x_452) ;  /* 0x000000000c087348 */ /* 0x000fea0003c00000 */
[----:B------:R0:W1:Y:S02]  /*12f0*/  SHFL.BFLY P2, R17, R27, R14, R13 ;  /* 0x0c00000e1b117389 */ /* 0x000064000004000d */
[----:B01----:R-:W-:Y:S01]  /*1300*/  ENDCOLLECTIVE ;  /* 0x000000000000791b */ /* 0x003fe20003800000 */
.L_x_452:
[----:B------:R-:W-:Y:S01]  /*1310*/  MOV R14, 0x8 ;  /* 0x00000008000e7802 */ /* 0x000fe20000000f00 */
[----:B------:R-:W-:-:S04]  /*1320*/  FADD.FTZ R19, R10, R17 ;  /* 0x000000110a137221 */ /* 0x000fc80000010000 */
[----:B------:R-:W-:-:S07]  /*1330*/  IMAD.MOV.U32 R27, RZ, RZ, R19 ;  /* 0x000000ffff1b7224 */ /* 0x000fce00078e0013 */
[----:B------:R-:W-:Y:S05]  /*1340*/  WARPSYNC.COLLECTIVE R12, `(.L_x_453) ;  /* 0x000000000c087348 */ /* 0x000fea0003c00000 */
[----:B------:R0:W1:Y:S02]  /*1350*/  SHFL.BFLY P2, R17, R27, R14, R13 ;  /* 0x0c00000e1b117389 */ /* 0x000064000004000d */
[----:B01----:R-:W-:Y:S01]  /*1360*/  ENDCOLLECTIVE ;  /* 0x000000000000791b */ /* 0x003fe20003800000 */
.L_x_453:
[----:B------:R-:W-:Y:S01]  /*1370*/  HFMA2.MMA R14, -RZ, RZ, 0, 9.5367431640625e-07 ;  /* 0x00000010ff0e7435 */ /* 0x000fe200000001ff */
[----:B------:R-:W-:-:S05]  /*1380*/  FADD.FTZ R11, R19, R17 ;  /* 0x00000011130b7221 */ /* 0x000fca0000010000 */
[----:B------:R-:W-:-:S07]  /*1390*/  MOV R27, R11 ;  /* 0x0000000b001b7202 */ /* 0x000fce0000000f00 */
[----:B------:R-:W-:Y:S05]  /*13a0*/  WARPSYNC.COLLECTIVE R12, `(.L_x_454) ;  /* 0x000000000c087348 */ /* 0x000fea0003c00000 */
[----:B------:R0:W1:Y:S02]  /*13b0*/  SHFL.BFLY P2, R17, R27, R14, R13 ;  /* 0x0c00000e1b117389 */ /* 0x000064000004000d */
[----:B01----:R-:W-:Y:S01]  /*13c0*/  ENDCOLLECTIVE ;  /* 0x000000000000791b */ /* 0x003fe20003800000 */
.L_x_454:
[----:B------:R-:W-:Y:S01]  /*13d0*/  HFMA2.MMA R14, -RZ, RZ, 0, 5.9604644775390625e-08 ;  /* 0x00000001ff0e7435 */ /* 0x000fe200000001ff */
[----:B------:R-:W-:Y:S02]  /*13e0*/  MOV R27, R15 ;  /* 0x0000000f001b7202 */ /* 0x000fe40000000f00 */
[----:B------:R-:W-:-:S08]  /*13f0*/  MOV R10, R17 ;  /* 0x00000011000a7202 */ /* 0x000fd00000000f00 */
[----:B------:R-:W-:Y:S05]  /*1400*/  WARPSYNC.COLLECTIVE R12, `(.L_x_455) ;  /* 0x000000000c087348 */ /* 0x000fea0003c00000 */
[----:B------:R0:W1:Y:S02]  /*1410*/  SHFL.BFLY P2, R17, R27, R14, R13 ;  /* 0x0c00000e1b117389 */ /* 0x000064000004000d */
[----:B01----:R-:W-:Y:S01]  /*1420*/  ENDCOLLECTIVE ;  /* 0x000000000000791b */ /* 0x003fe20003800000 */
.L_x_455:
[----:B------:R-:W-:Y:S01]  /*1430*/  HFMA2.MMA R14, -RZ, RZ, 0, 1.1920928955078125e-07 ;  /* 0x00000002ff0e7435 */ /* 0x000fe200000001ff */
[----:B------:R-:W-:-:S05]  /*1440*/  MOV R16, R17 ;  /* 0x0000001100107202 */ /* 0x000fca0000000f00 */
[----:B------:R-:W-:-:S05]  /*1450*/  FADD.FTZ R16, R15, R16 ;  /* 0x000000100f107221 */ /* 0x000fca0000010000 */
[----:B------:R-:W-:-:S07]  /*1460*/  MOV R27, R16 ;  /* 0x00000010001b7202 */ /* 0x000fce0000000f00 */
[----:B------:R-:W-:Y:S05]  /*1470*/  WARPSYNC.COLLECTIVE R12, `(.L_x_456) ;  /* 0x000000000c087348 */ /* 0x000fea0003c00000 */
[----:B------:R0:W1:Y:S02]  /*1480*/  SHFL.BFLY P2, R17, R27, R14, R13 ;  /* 0x0c00000e1b117389 */ /* 0x000064000004000d */
[----:B01----:R-:W-:Y:S01]  /*1490*/  ENDCOLLECTIVE ;  /* 0x000000000000791b */ /* 0x003fe20003800000 */
.L_x_456:
[----:B------:R-:W-:Y:S01]  /*14a0*/  HFMA2.MMA R14, -RZ, RZ, 0, 2.384185791015625e-07 ;  /* 0x00000004ff0e7435 */ /* 0x000fe200000001ff */
[----:B------:R-:W-:-:S05]  /*14b0*/  MOV R19, R17 ;  /* 0x0000001100137202 */ /* 0x000fca0000000f00 */
[----:B------:R-:W-:-:S05]  /*14c0*/  FADD.FTZ R15, R16, R19 ;  /* 0x00000013100f7221 */ /* 0x000fca0000010000 */
[----:B------:R-:W-:-:S07]  /*14d0*/  MOV R27, R15 ;  /* 0x0000000f001b7202 */ /* 0x000fce0000000f00 */
[----:B------:R-:W-:Y:S05]  /*14e0*/  WARPSYNC.COLLECTIVE R12, `(.L_x_457) ;  /* 0x000000000c087348 */ /* 0x000fea0003c00000 */
[----:B------:R0:W1:Y:S02]  /*14f0*/  SHFL.BFLY P2, R17, R27, R14, R13 ;  /* 0x0c00000e1b117389 */ /* 0x000064000004000d */
[----:B01----:R-:W-:Y:S01]  /*1500*/  ENDCOLLECTIVE ;  /* 0x000000000000791b */ /* 0x003fe20003800000 */
.L_x_457:
[----:B------:R-:W-:Y:S01]  /*1510*/  HFMA2.MMA R14, -RZ, RZ, 0, 4.76837158203125e-07 ;  /* 0x00000008ff0e7435 */ /* 0x000fe200000001ff */
[----:B------:R-:W-:-:S05]  /*1520*/  MOV R18, R17 ;  /* 0x0000001100127202 */ /* 0x000fca0000000f00 */
[----:B------:R-:W-:-:S05]  /*1530*/  FADD.FTZ R20, R15, R18 ;  /* 0x000000120f147221 */ /* 0x000fca0000010000 */
[----:B------:R-:W-:-:S07]  /*1540*/  MOV R27, R20 ;  /* 0x00000014001b7202 */ /* 0x000fce0000000f00 */
[----:B------:R-:W-:Y:S05]  /*1550*/  WARPSYNC.COLLECTIVE R12, `(.L_x_458) ;  /* 0x000000000c087348 */ /* 0x000fea0003c00000 */
[----:B------:R0:W1:Y:S02]  /*1560*/  SHFL.BFLY P2, R17, R27, R14, R13 ;  /* 0x0c00000e1b117389 */ /* 0x000064000004000d */
[----:B01----:R-:W-:Y:S01]  /*1570*/  ENDCOLLECTIVE ;  /* 0x000000000000791b */ /* 0x003fe20003800000 */
.L_x_458:
[----:B------:R-:W-:Y:S01]  /*1580*/  HFMA2.MMA R14, -RZ, RZ, 0, 9.5367431640625e-07 ;  /* 0x00000010ff0e7435 */ /* 0x000fe200000001ff */
[----:B------:R-:W-:-:S04]  /*1590*/  IMAD.MOV.U32 R21, RZ, RZ, R17 ;  /* 0x000000ffff157224 */ /* 0x000fc800078e0011 */
[----:B------:R-:W-:-:S05]  /*15a0*/  FADD.FTZ R16, R20, R21 ;  /* 0x0000001514107221 */ /* 0x000fca0000010000 */
[----:B------:R-:W-:-:S07]  /*15b0*/  MOV R27, R16 ;  /* 0x00000010001b7202 */ /* 0x000fce0000000f00 */
[----:B------:R-:W-:Y:S05]  /*15c0*/  WARPSYNC.COLLECTIVE R12, `(.L_x_459) ;  /* 0x000000000c087348 */ /* 0x000fea0003c00000 */
[----:B------:R0:W1:Y:S02]  /*15d0*/  SHFL.BFLY P2, R17, R27, R14, R13 ;  /* 0x0c00000e1b117389 */ /* 0x000064000004000d */
[----:B01----:R-:W-:Y:S01]  /*15e0*/  ENDCOLLECTIVE ;  /* 0x000000000000791b */ /* 0x003fe20003800000 */
.L_x_459:
[----:B------:R-:W-:Y:S01]  /*15f0*/  HFMA2.MMA R14, -RZ, RZ, 0, 5.9604644775390625e-08 ;  /* 0x00000001ff0e7435 */ /* 0x000fe200000001ff */
[----:B------:R-:W-:Y:S02]  /*1600*/  MOV R27, R9 ;  /* 0x00000009001b7202 */ /* 0x000fe40000000f00 */
[----:B------:R-:W-:-:S08]  /*1610*/  MOV R15, R17 ;  /* 0x00000011000f7202 */ /* 0x000fd00000000f00 */
[----:B------:R-:W-:Y:S05]  /*1620*/  WARPSYNC.COLLECTIVE R12, `(.L_x_460) ;  /* 0x000000000c087348 */ /* 0x000fea0003c00000 */
[----:B------:R0:W1:Y:S02]  /*1630*/  SHFL.BFLY P2, R17, R27, R14, R13 ;  /* 0x0c00000e1b117389 */ /* 0x000064000004000d */
[----:B01----:R-:W-:Y:S01]  /*1640*/  ENDCOLLECTIVE ;  /* 0x000000000000791b */ /* 0x003fe20003800000 */
.L_x_460:
[----:B------:R-:W-:Y:S01]  /*1650*/  HFMA2.MMA R14, -RZ, RZ, 0, 1.1920928955078125e-07 ;  /* 0x00000002ff0e7435 */ /* 0x000fe200000001ff */
[----:B------:R-:W-:-:S05]  /*1660*/  MOV R18, R17 ;  /* 0x0000001100127202 */ /* 0x000fca0000000f00 */
[----:B------:R-:W-:-:S05]  /*1670*/  FADD.FTZ R20, R9, R18 ;  /* 0x0000001209147221 */ /* 0x000fca0000010000 */
[----:B------:R-:W-:-:S07]  /*1680*/  MOV R27, R20 ;  /* 0x00000014001b7202 */ /* 0x000fce0000000f00 */
[----:B------:R-:W-:Y:S05]  /*1690*/  WARPSYNC.COLLECTIVE R12, `(.L_x_461) ;  /* 0x000000000c087348 */ /* 0x000fea0003c00000 */
[----:B------:R0:W1:Y:S02]  /*16a0*/  SHFL.BFLY P2, R17, R27, R14, R13 ;  /* 0x0c00000e1b117389 */ /* 0x000064000004000d */
[----:B01----:R-:W-:Y:S01]  /*16b0*/  ENDCOLLECTIVE ;  /* 0x000000000000791b */ /* 0x003fe20003800000 */
.L_x_461:
[----:B------:R-:W-:Y:S01]  /*16c0*/  HFMA2.MMA R14, -RZ, RZ, 0, 2.384185791015625e-07 ;  /* 0x00000004ff0e7435 */ /* 0x000fe200000001ff */
[----:B------:R-:W-:-:S05]  /*16d0*/  MOV R21, R17 ;  /* 0x0000001100157202 */ /* 0x000fca0000000f00 */
[----:B------:R-:W-:-:S05]  /*16e0*/  FADD.FTZ R9, R20, R21 ;  /* 0x0000001514097221 */ /* 0x000fca0000010000 */
[----:B------:R-:W-:-:S07]  /*16f0*/  MOV R27, R9 ;  /* 0x00000009001b7202 */ /* 0x000fce0000000f00 */
[----:B------:R-:W-:Y:S05]  /*1700*/  WARPSYNC.COLLECTIVE R12, `(.L_x_462) ;  /* 0x000000000c087348 */ /* 0x000fea0003c00000 */
[----:B------:R0:W1:Y:S02]  /*1710*/  SHFL.BFLY P2, R17, R27, R14, R13 ;  /* 0x0c00000e1b117389 */ /* 0x000064000004000d */
[----:B01----:R-:W-:Y:S01]  /*1720*/  ENDCOLLECTIVE ;  /* 0x000000000000791b */ /* 0x003fe20003800000 */
.L_x_462:
[----:B------:R-:W-:Y:S01]  /*1730*/  HFMA2.MMA R14, -RZ, RZ, 0, 4.76837158203125e-07 ;  /* 0x00000008ff0e7435 */ /* 0x000fe200000001ff */
[----:B------:R-:W-:-:S05]  /*1740*/  MOV R22, R17 ;  /* 0x0000001100167202 */ /* 0x000fca0000000f00 */
[----:B------:R-:W-:-:S05]  /*1750*/  FADD.FTZ R22, R9, R22 ;  /* 0x0000001609167221 */ /* 0x000fca0000010000 */
[----:B------:R-:W-:-:S07]  /*1760*/  MOV R27, R22 ;  /* 0x00000016001b7202 */ /* 0x000fce0000000f00 */
[----:B------:R-:W-:Y:S05]  /*1770*/  WARPSYNC.COLLECTIVE R12, `(.L_x_463) ;  /* 0x000000000c087348 */ /* 0x000fea0003c00000 */
[----:B------:R0:W1:Y:S02]  /*1780*/  SHFL.BFLY P2, R17, R27, R14, R13 ;  /* 0x0c00000e1b117389 */ /* 0x000064000004000d */
[----:B01----:R-:W-:Y:S01]  /*1790*/  ENDCOLLECTIVE ;  /* 0x000000000000791b */ /* 0x003fe20003800000 */
.L_x_463:
[----:B------:R-:W-:Y:S01]  /*17a0*/  HFMA2.MMA R14, -RZ, RZ, 0, 9.5367431640625e-07 ;  /* 0x00000010ff0e7435 */ /* 0x000fe200000001ff */
[----:B------:R-:W-:-:S05]  /*17b0*/  MOV R23, R17 ;  /* 0x0000001100177202 */ /* 0x000fca0000000f00 */
[----:B------:R-:W-:-:S04]  /*17c0*/  FADD.FTZ R18, R22, R23 ;  /* 0x0000001716127221 */ /* 0x000fc80000010000 */
[----:B------:R-:W-:-:S07]  /*17d0*/  IMAD.MOV.U32 R27, RZ, RZ, R18 ;  /* 0x000000ffff1b7224 */ /* 0x000fce00078e0012 */
[----:B------:R-:W-:Y:S05]  /*17e0*/  WARPSYNC.COLLECTIVE R12, `(.L_x_464) ;  /* 0x000000000c087348 */ /* 0x000fea0003c00000 */
[----:B------:R0:W1:Y:S02]  /*17f0*/  SHFL.BFLY P2, R17, R27, R14, R13 ;  /* 0x0c00000e1b117389 */ /* 0x000064000004000d */
[----:B01----:R-:W-:Y:S01]  /*1800*/  ENDCOLLECTIVE ;  /* 0x000000000000791b */ /* 0x003fe20003800000 */
.L_x_464:
[----:B------:R-:W-:Y:S01]  /*1810*/  HFMA2.MMA R14, -RZ, RZ, 0, 5.9604644775390625e-08 ;  /* 0x00000001ff0e7435 */ /* 0x000fe200000001ff */
[----:B------:R-:W-:Y:S02]  /*1820*/  MOV R27, R8 ;  /* 0x00000008001b7202 */ /* 0x000fe40000000f00 */
[----:B------:R-:W-:-:S08]  /*1830*/  MOV R9, R17 ;  /* 0x0000001100097202 */ /* 0x000fd00000000f00 */
[----:B------:R-:W-:Y:S05]  /*1840*/  WARPSYNC.COLLECTIVE R12, `(.L_x_465) ;  /* 0x000000000c087348 */ /* 0x000fea0003c00000 */
[----:B------:R0:W1:Y:S02]  /*1850*/  SHFL.BFLY P2, R17, R27, R14, R13 ;  /* 0x0c00000e1b117389 */ /* 0x000064000004000d */
[----:B01----:R-:W-:Y:S01]  /*1860*/  ENDCOLLECTIVE ;  /* 0x000000000000791b */ /* 0x003fe20003800000 */
.L_x_465:
[----:B------:R-:W-:Y:S01]  /*1870*/  HFMA2.MMA R14, -RZ, RZ, 0, 1.1920928955078125e-07 ;  /* 0x00000002ff0e7435 */ /* 0x000fe200000001ff */
[----:B------:R-:W-:-:S05]  /*1880*/  MOV R19, R17 ;  /* 0x0000001100137202 */ /* 0x000fca0000000f00 */
[----:B------:R-:W-:-:S05]  /*1890*/  FADD.FTZ R23, R8, R19 ;  /* 0x0000001308177221 */ /* 0x000fca0000010000 */
[----:B------:R-:W-:-:S07]  /*18a0*/  MOV R27, R23 ;  /* 0x00000017001b7202 */ /* 0x000fce0000000f00 */
[----:B------:R-:W-:Y:S05]  /*18b0*/  WARPSYNC.COLLECTIVE R12, `(.L_x_466) ;  /* 0x000000000c087348 */ /* 0x000fea0003c00000 */
[----:B------:R0:W1:Y:S02]  /*18c0*/  SHFL.BFLY P2, R17, R27, R14, R13 ;  /* 0x0c00000e1b117389 */ /* 0x000064000004000d */
[----:B01----:R-:W-:Y:S01]  /*18d0*/  ENDCOLLECTIVE ;  /* 0x000000000000791b */ /* 0x003fe20003800000 */
.L_x_466:
[----:B------:R-:W-:Y:S01]  /*18e0*/  HFMA2.MMA R14, -RZ, RZ, 0, 2.384185791015625e-07 ;  /* 0x00000004ff0e7435 */ /* 0x000fe200000001ff */
[----:B------:R-:W-:-:S05]  /*18f0*/  MOV R22, R17 ;  /* 0x0000001100167202 */ /* 0x000fca0000000f00 */
[----:B------:R-:W-:-:S05]  /*1900*/  FADD.FTZ R8, R23, R22 ;  /* 0x0000001617087221 */ /* 0x000fca0000010000 */
[----:B------:R-:W-:-:S07]  /*1910*/  MOV R27, R8 ;  /* 0x00000008001b7202 */ /* 0x000fce0000000f00 */
[----:B------:R-:W-:Y:S05]  /*1920*/  WARPSYNC.COLLECTIVE R12, `(.L_x_467) ;  /* 0x000000000c087348 */ /* 0x000fea0003c00000 */
[----:B------:R0:W1:Y:S02]  /*1930*/  SHFL.BFLY P2, R17, R27, R14, R13 ;  /* 0x0c00000e1b117389 */ /* 0x000064000004000d */
[----:B01----:R-:W-:Y:S01]  /*1940*/  ENDCOLLECTIVE ;  /* 0x000000000000791b */ /* 0x003fe20003800000 */
.L_x_467:
[----:B------:R-:W-:Y:S01]  /*1950*/  HFMA2.MMA R14, -RZ, RZ, 0, 4.76837158203125e-07 ;  /* 0x00000008ff0e7435 */ /* 0x000fe200000001ff */
[----:B------:R-:W-:-:S05]  /*1960*/  MOV R21, R17 ;  /* 0x0000001100157202 */ /* 0x000fca0000000f00 */
[----:B------:R-:W-:-:S05]  /*1970*/  FADD.FTZ R24, R8, R21 ;  /* 0x0000001508187221 */ /* 0x000fca0000010000 */
[----:B------:R-:W-:-:S07]  /*1980*/  MOV R27, R24 ;  /* 0x00000018001b7202 */ /* 0x000fce0000000f00 */
[----:B------:R-:W-:Y:S05]  /*1990*/  WARPSYNC.COLLECTIVE R12, `(.L_x_468) ;  /* 0x000000000c087348 */ /* 0x000fea0003c00000 */
[----:B------:R0:W1:Y:S02]  /*19a0*/  SHFL.BFLY P2, R17, R27, R14, R13 ;  /* 0x0c00000e1b117389 */ /* 0x000064000004000d */
[----:B01----:R-:W-:Y:S01]  /*19b0*/  ENDCOLLECTIVE ;  /* 0x000000000000791b */ /* 0x003fe20003800000 */
.L_x_468:
[----:B------:R-:W-:Y:S01]  /*19c0*/  HFMA2.MMA R14, -RZ, RZ, 0, 9.5367431640625e-07 ;  /* 0x00000010ff0e7435 */ /* 0x000fe200000001ff */
[----:B------:R-:W-:-:S05]  /*19d0*/  MOV R25, R17 ;  /* 0x0000001100197202 */ /* 0x000fca0000000f00 */
[----:B------:R-:W-:-:S05]  /*19e0*/  FADD.FTZ R25, R24, R25 ;  /* 0x0000001918197221 */ /* 0x000fca0000010000 */
[----:B------:R-:W-:-:S07]  /*19f0*/  MOV R27, R25 ;  /* 0x00000019001b7202 */ /* 0x000fce0000000f00 */
[----:B------:R-:W-:Y:S05]  /*1a00*/  WARPSYNC.COLLECTIVE R12, `(.L_x_469) ;  /* 0x000000000c087348 */ /* 0x000fea0003c00000 */
[----:B------:R0:W1:Y:S02]  /*1a10*/  SHFL.BFLY P2, R17, R27, R14, R13 ;  /* 0x0c00000e1b117389 */ /* 0x000064000004000d */
[----:B01----:R-:W-:Y:S01]  /*1a20*/  ENDCOLLECTIVE ;  /* 0x000000000000791b */ /* 0x003fe20003800000 */
.L_x_469:
[----:B------:R-:W-:Y:S05]  /*1a30*/  BRA `(.L_x_470) ;  /* 0xfffffff400387947 */ /* 0x000fea000383ffff */
.L_x_471:
        /* <DEDUP_REMOVED lines=12> */
.L_x_2943:


//--------------------- .text._ZN10layer_norm31ln_parallel_residual_bwd_kernelINS_13Kernel_traitsI6__halfS2_S2_S2_fjLj4096ELj1ELj1ELj8ELj16ENS_18Kernel_traits_baseILj4096ES2_S2_S2_S2_fjLj256EEEEELb1ELb1ELb0EEEvNS_9BwdParamsE --------------------------
	.section	.text._ZN10layer_norm31ln_parallel_residual_bwd_kernelINS_13Kernel_traitsI6__halfS2_S2_S2_fjLj4096ELj1ELj1ELj8ELj16ENS_18Kernel_traits_baseILj4096ES2_S2_S2_S2_fjLj256EEEEELb1ELb1ELb0EEEvNS_9BwdParamsE,"ax",@progbits
	.align	128
        .global         _ZN10layer_norm31ln_parallel_residual_bwd_kernelINS_13Kernel_traitsI6__halfS2_S2_S2_fjLj4096ELj1ELj1ELj8ELj16ENS_18Kernel_traits_baseILj4096ES2_S2_S2_S2_fjLj256EEEEELb1ELb1ELb0EEEvNS_9BwdParamsE
        .type           _ZN10layer_norm31ln_parallel_residual_bwd_kernelINS_13Kernel_traitsI6__halfS2_S2_S2_fjLj4096ELj1ELj1ELj8ELj16ENS_18Kernel_traits_baseILj4096ES2_S2_S2_S2_fjLj256EEEEELb1ELb1ELb0EEEvNS_9BwdParamsE,@function
        .size           _ZN10layer_norm31ln_parallel_residual_bwd_kernelINS_13Kernel_traitsI6__halfS2_S2_S2_fjLj4096ELj1ELj1ELj8ELj16ENS_18Kernel_traits_baseILj4096ES2_S2_S2_S2_fjLj256EEEEELb1ELb1ELb0EEEvNS_9BwdParamsE,(.L_x_2944 - _ZN10layer_norm31ln_parallel_residual_bwd_kernelINS_13Kernel_traitsI6__halfS2_S2_S2_fjLj4096ELj1ELj1ELj8ELj16ENS_18Kernel_traits_baseILj4096ES2_S2_S2_S2_fjLj256EEEEELb1ELb1ELb0EEEvNS_9BwdParamsE)
        .other          _ZN10layer_norm31ln_parallel_residual_bwd_kernelINS_13Kernel_traitsI6__halfS2_S2_S2_fjLj4096ELj1ELj1ELj8ELj16ENS_18Kernel_traits_baseILj4096ES2_S2_S2_S2_fjLj256EEEEELb1ELb1ELb0EEEvNS_9BwdParamsE,@"STO_CUDA_ENTRY STV_DEFAULT"
_ZN10layer_norm31ln_parallel_residual_bwd_kernelINS_13Kernel_traitsI6__halfS2_S2_S2_fjLj4096ELj1ELj1ELj8ELj16ENS_18Kernel_traits_baseILj4096ES2_S2_S2_S2_fjLj256EEEEELb1ELb1ELb0EEEvNS_9BwdParamsE:
.text._ZN10layer_norm31ln_parallel_residual_bwd_kernelINS_13Kernel_traitsI6__halfS2_S2_S2_fjLj4096ELj1ELj1ELj8ELj16ENS_18Kernel_traits_baseILj4096ES2_S2_S2_S2_fjLj256EEEEELb1ELb1ELb0EEEvNS_9BwdParamsE:
        /* <DEDUP_REMOVED lines=51> */
[----:B------:R-:W-:Y:S01]  /*0330*/  HFMA2.MMA R2, -RZ, RZ, 0, 5.9604644775390625e-08 ;  /* 0x00000001ff027435 */ /* 0x000fe200000001ff */
[----:B------:R-:W-:Y:S01]  /*0340*/  ISETP.NE.AND P2, PT, RZ, UR6, PT ;  /* 0x00000006ff007c0c */ /* 0x000fe2000bf45270 */
[--C-:B-----5:R-:W-:Y:S01]  /*0350*/  HADD2.F32 R79, -RZ, R8.reuse.H0_H0 ;  /* 0x20000008ff4f7230 */ /* 0x120fe20000004100 */
[----:B------:R-:W-:Y:S01]  /*0360*/  MOV R45, RZ ;  /* 0x000000ff002d7202 */ /* 0x000fe20000000f00 */
[----:B------:R-:W-:Y:S01]  /*0370*/  HADD2.F32 R78, -RZ, R8.H1_H1 ;  /* 0x30000008ff4e7230 */ /* 0x000fe20000004100 */
[----:B------:R-:W-:Y:S01]  /*0380*/  P2R R3, PR, RZ, 0x4 ;  /* 0x00000004ff037803 */ /* 0x000fe20000000000 */
        /* <DEDUP_REMOVED lines=13> */
[----:B------:R-:W-:-:S07]  /*0460*/  HADD2.F32 R4, -RZ, R51.H1_H1 ;  /* 0x30000033ff047230 */ /* 0x000fce0000004100 */
.L_x_482:
[----:B01----:R-:W0:Y:S01]  /*0470*/  LDC.64 R64, c[0x0][0x250] ;  /* 0x00009400ff407b82 */ /* 0x003e220000000a00 */
[----:B------:R-:W-:Y:S01]  /*0480*/  ISETP.NE.AND P6, PT, R3, RZ, PT ;  /* 0x000000ff0300720c */ /* 0x000fe20003fc5270 */
[----:B0-----:R-:W-:-:S05]  /*0490*/  IMAD.WIDE R64, R80, 0x4, R64 ;  /* 0x0000000450407825 */ /* 0x001fca00078e0240 */
[----:B------:R0:W2:Y:S02]  /*04a0*/  LDG.E R74, desc[UR4][R64.64] ;  /* 0x00000004404a7981 */ /* 0x0000a4000c1e1900 */
[----:B0-----:R-:W0:Y:S02]  /*04b0*/  LDC.64 R64, c[0x0][0x258] ;  /* 0x00009600ff407b82 */ /* 0x001e240000000a00 */
[----:B0-----:R-:W-:-:S05]  /*04c0*/  IMAD.WIDE R64, R80, 0x4, R64 ;  /* 0x0000000450407825 */ /* 0x001fca00078e0240 */
[----:B-----5:R0:W5:Y:S01]  /*04d0*/  LDG.E R84, desc[UR4][R64.64] ;  /* 0x0000000440547981 */ /* 0x020162000c1e1900 */
[----:B------:R-:W-:Y:S01]  /*04e0*/  MOV R82, UR22 ;  /* 0x0000001600527c02 */ /* 0x000fe20008000f00 */
[----:B------:R-:W-:Y:S01]  /*04f0*/  BSSY B0, `(.L_x_473) ;  /* 0x000006a000007945 */ /* 0x000fe20003800000 */
[----:B------:R-:W-:Y:S02]  /*0500*/  LOP3.LUT P2, RZ, R2, 0xff, RZ, 0xc0, !PT ;  /* 0x000000ff02ff7812 */ /* 0x000fe4000784c0ff */
[----:B------:R-:W-:Y:S01]  /*0510*/  MOV R75, RZ ;  /* 0x000000ff004b7202 */ /* 0x000fe20000000f00 */
[----:B------:R-:W-:Y:S01]  /*0520*/  IMAD R66, R80, R82, RZ ;  /* 0x0000005250427224 */ /* 0x000fe200078e02ff */
[----:B------:R-:W-:-:S04]  /*0530*/  MOV R124, RZ ;  /* 0x000000ff007c7202 */ /* 0x000fc80000000f00 */
        /* <DEDUP_REMOVED lines=12> */
[C---:B------:R-:W-:Y:S02]  /*0600*/  SHF.L.U32 R75, R2.reuse, 0x3, RZ ;  /* 0x00000003024b7819 */ /* 0x040fe400000006ff */
[----:B------:R-:W-:Y:S02]  /*0610*/  SHF.L.U64.HI R0, R2, 0x3, RZ ;  /* 0x0000000302007819 */ /* 0x000fe400000102ff */
[----:B------:R-:W-:Y:S02]  /*0620*/  IADD3 R122, P5, R75, UR14, RZ ;  /* 0x0000000e4b7a7c10 */ /* 0x000fe4000ffbe0ff */
[----:B------:R-:W-:Y:S02]  /*0630*/  ISETP.NE.U32.AND P3, PT, RZ, UR16, PT ;  /* 0x00000010ff007c0c */ /* 0x000fe4000bf65070 */
[----:B------:R-:W-:Y:S02]  /*0640*/  IADD3.X R123, R0, UR15, RZ, P5, !PT ;  /* 0x0000000f007b7c10 */ /* 0x000fe4000affe4ff */
[----:B------:R-:W-:-:S02]  /*0650*/  ISETP.NE.AND.EX P3, PT, RZ, UR17, PT, P3 ;  /* 0x00000011ff007c0c */ /* 0x000fc4000bf65330 */
[----:B------:R-:W-:Y:S02]  /*0660*/  ISETP.NE.U32.AND P4, PT, RZ, UR10, PT ;  /* 0x0000000aff007c0c */ /* 0x000fe4000bf85070 */
[----:B------:R-:W5:Y:S02]  /*0670*/  LDG.E.64 R122, desc[UR4][R122.64] ;  /* 0x000000047a7a7981 */ /* 0x000f64000c1e1b00 */
[----:B------:R-:W-:-:S07]  /*0680*/  ISETP.NE.AND.EX P4, PT, RZ, UR11, PT, P4 ;  /* 0x0000000bff007c0c */ /* 0x000fce000bf85340 */
[----:B------:R-:W0:Y:S02]  /*0690*/  @P3 LDC.64 R72, c[0x0][0x248] ;  /* 0x00009200ff483b82 */ /* 0x000e240000000a00 */
[----:B0-----:R-:W-:-:S04]  /*06a0*/  @P3 IADD3 R72, P5, R75, R72, RZ ;  /* 0x000000484b483210 */ /* 0x001fc80007fbe0ff */
[----:B------:R-:W-:Y:S02]  /*06b0*/  @P3 IADD3.X R73, R0, R73, RZ, P5, !PT ;  /* 0x0000004900493210 */ /* 0x000fe40002ffe4ff */
[----:B------:R-:W-:-:S03]  /*06c0*/  @P4 LEA R102, P5, R2, UR10, 0x4 ;  /* 0x0000000a02664c11 */ /* 0x000fc6000f8a20ff */
[----:B------:R0:W5:Y:S01]  /*06d0*/  @P3 LDG.E.64 R118, desc[UR4][R72.64] ;  /* 0x0000000448763981 */ /* 0x000162000c1e1b00 */
[----:B------:R-:W-:-:S05]  /*06e0*/  @P4 LEA.HI.X R103, R2, UR11, RZ, 0x4, P5 ;  /* 0x0000000b02674c11 */ /* 0x000fca000a8f24ff */
[----:B------:R1:W5:Y:S01]  /*06f0*/  @P4 LDG.E.128 R48, desc[UR4][R102.64] ;  /* 0x0000000466304981 */ /* 0x000362000c1e1d00 */
[--C-:B--2---:R-:W-:Y:S02]  /*0700*/  HADD2.F32 R101, -RZ, R68.reuse.H0_H0 ;  /* 0x20000044ff657230 */ /* 0x104fe40000004100 */
[----:B------:R-:W-:Y:S02]  /*0710*/  HADD2.F32 R109, -RZ, R68.H1_H1 ;  /* 0x30000044ff6d7230 */ /* 0x000fe40000004100 */
[--C-:B------:R-:W-:Y:S02]  /*0720*/  HADD2.F32 R125, -RZ, R69.reuse.H1_H1 ;  /* 0x30000045ff7d7230 */ /* 0x100fe40000004100 */
[C---:B0-----:R-:W-:Y:S01]  /*0730*/  FADD.FTZ R73, -R74.reuse, R101 ;  /* 0x000000654a497221 */ /* 0x041fe20000010100 */
[----:B------:R-:W-:Y:S02]  /*0740*/  HADD2.F32 R113, -RZ, R69.H0_H0 ;  /* 0x20000045ff717230 */ /* 0x000fe40000004100 */
[----:B------:R-:W-:Y:S01]  /*0750*/  FADD.FTZ R109, -R74, R109 ;  /* 0x0000006d4a6d7221 */ /* 0x000fe20000010100 */
[----:B-----5:R-:W-:Y:S01]  /*0760*/  FMUL.FTZ R0, R84, R73 ;  /* 0x0000004954007220 */ /* 0x020fe20000410000 */
[----:B------:R-:W-:-:S02]  /*0770*/  FADD.FTZ R125, -R74, R125 ;  /* 0x0000007d4a7d7221 */ /* 0x000fc40000010100 */
[----:B------:R-:W-:Y:S01]  /*0780*/  FMUL.FTZ R114, R84, R109 ;  /* 0x0000006d54727220 */ /* 0x000fe20000410000 */
[----:B------:R-:W-:Y:S01]  /*0790*/  FADD.FTZ R73, -R74, R113 ;  /* 0x000000714a497221 */ /* 0x000fe20000010100 */
[----:B------:R-:W-:Y:S01]  /*07a0*/  FMUL.FTZ R110, R84, R125 ;  /* 0x0000007d546e7220 */ /* 0x000fe20000410000 */
[--C-:B---3--:R-:W-:Y:S02]  /*07b0*/  HADD2.F32 R115, -RZ, R64.reuse.H0_H0 ;  /* 0x20000040ff737230 */ /* 0x108fe40000004100 */
[--C-:B------:R-:W-:Y:S02]  /*07c0*/  HADD2.F32 R111, -RZ, R65.reuse.H0_H0 ;  /* 0x20000041ff6f7230 */ /* 0x100fe40000004100 */
[----:B------:R-:W-:Y:S02]  /*07d0*/  HADD2.F32 R64, -RZ, R64.H1_H1 ;  /* 0x30000040ff407230 */ /* 0x000fe40000004100 */
[----:B------:R-:W-:Y:S01]  /*07e0*/  FADD.FTZ R28, R28, R115 ;  /* 0x000000731c1c7221 */ /* 0x000fe20000010000 */
[----:B------:R-:W-:-:S02]  /*07f0*/  HADD2.F32 R65, -RZ, R65.H1_H1 ;  /* 0x30000041ff417230 */ /* 0x000fc40000004100 */
[-C--:B------:R-:W-:Y:S01]  /*0800*/  FFMA.FTZ R44, R0, R115.reuse, R44 ;  /* 0x00000073002c7223 */ /* 0x080fe2000001002c */
[----:B------:R-:W-:Y:S01]  /*0810*/  FMUL.FTZ R115, R79, R115 ;  /* 0x000000734f737220 */ /* 0x000fe20000410000 */
[----:B------:R-:W-:Y:S02]  /*0820*/  HADD2.F32 R105, -RZ, R70.H0_H0 ;  /* 0x20000046ff697230 */ /* 0x000fe40000004100 */
[----:B------:R-:W-:Y:S01]  /*0830*/  FADD.FTZ R29, R29, R64 ;  /* 0x000000401d1d7221 */ /* 0x000fe20000010000 */
[-C--:B------:R-:W-:Y:S01]  /*0840*/  FFMA.FTZ R45, R114, R64.reuse, R45 ;  /* 0x00000040722d7223 */ /* 0x080fe2000001002d */
[----:B------:R-:W-:Y:S01]  /*0850*/  FMUL.FTZ R113, R78, R64 ;  /* 0x000000404e717220 */ /* 0x000fe20000410000 */
[----:B------:R-:W-:Y:S01]  /*0860*/  FMUL.FTZ R112, R84, R73 ;  /* 0x0000004954707220 */ /* 0x000fe20000410000 */
[----:B------:R-:W-:Y:S01]  /*0870*/  FADD.FTZ R31, R31, R65 ;  /* 0x000000411f1f7221 */ /* 0x000fe20000010000 */
[-C--:B------:R-:W-:Y:S01]  /*0880*/  FFMA.FTZ R47, R110, R65.reuse, R47 ;  /* 0x000000416e2f7223 */ /* 0x080fe2000001002f */
[----:B------:R-:W-:Y:S01]  /*0890*/  FMUL.FTZ R109, R76, R65 ;  /* 0x000000414c6d7220 */ /* 0x000fe20000410000 */
[----:B------:R-:W-:Y:S01]  /*08a0*/  FADD.FTZ R64, RZ, R115 ;  /* 0x00000073ff407221 */ /* 0x000fe20000010000 */
[----:B------:R-:W-:Y:S01]  /*08b0*/  FFMA.FTZ R65, R0, R115, RZ ;  /* 0x0000007300417223 */ /* 0x000fe200000100ff */
[----:B------:R-:W-:Y:S01]  /*08c0*/  FADD.FTZ R30, R30, R111 ;  /* 0x0000006f1e1e7221 */ /* 0x000fe20000010000 */
[----:B------:R-:W-:Y:S01]  /*08d0*/  FADD.FTZ R105, -R74, R105 ;  /* 0x000000694a697221 */ /* 0x000fe20000010100 */
[-C--:B------:R-:W-:Y:S01]  /*08e0*/  FFMA.FTZ R46, R112, R111.reuse, R46 ;  /* 0x0000006f702e7223 */ /* 0x080fe2000001002e */
[----:B------:R-:W-:Y:S01]  /*08f0*/  FMUL.FTZ R111, R77, R111 ;  /* 0x0000006f4d6f7220 */ /* 0x000fe20000410000 */
[----:B------:R-:W-:Y:S01]  /*0900*/  FADD.FTZ R64, R64, R113 ;  /* 0x0000007140407221 */ /* 0x000fe20000010000 */
[----:B------:R-:W-:Y:S01]  /*0910*/  FFMA.FTZ R65, R114, R113, R65 ;  /* 0x0000007172417223 */ /* 0x000fe20000010041 */
[----:B------:R-:W-:-:S02]  /*0920*/  HADD2.F32 R69, -RZ, R71.H0_H0 ;  /* 0x20000047ff457230 */ /* 0x000fc40000004100 */
[----:B------:R-:W-:Y:S01]  /*0930*/  FMUL.FTZ R108, R84, R105 ;  /* 0x00000069546c7220 */ /* 0x000fe20000410000 */
[----:B------:R-:W-:Y:S02]  /*0940*/  HADD2.F32 R107, -RZ, R66.H0_H0 ;  /* 0x20000042ff6b7230 */ /* 0x000fe40000004100 */
[----:B------:R-:W-:Y:S01]  /*0950*/  FADD.FTZ R64, R64, R111 ;  /* 0x0000006f40407221 */ /* 0x000fe20000010000 */
[----:B------:R-:W-:Y:S02]  /*0960*/  HADD2.F32 R75, -RZ, R70.H1_H1 ;  /* 0x30000046ff4b7230 */ /* 0x000fe40000004100 */
[----:B------:R-:W-:Y:S01]  /*0970*/  FFMA.FTZ R65, R112, R111, R65 ;  /* 0x0000006f70417223 */ /* 0x000fe20000010041 */
[----:B------:R-:W-:Y:S02]  /*0980*/  HADD2.F32 R66, -RZ, R66.H1_H1 ;  /* 0x30000042ff427230 */ /* 0x000fe40000004100 */
[----:B------:R-:W-:Y:S01]  /*0990*/  FADD.FTZ R24, R24, R107 ;  /* 0x0000006b18187221 */ /* 0x000fe20000010000 */
[-C--:B------:R-:W-:Y:S01]  /*09a0*/  FFMA.FTZ R40, R108, R107.reuse, R40 ;  /* 0x0000006b6c287223 */ /* 0x080fe20000010028 */
[C---:B------:R-:W-:Y:S01]  /*09b0*/  FADD.FTZ R69, -R74.reuse, R69 ;  /* 0x000000454a457221 */ /* 0x040fe20000010100 */
[----:B------:R-:W-:Y:S01]  /*09c0*/  FMUL.FTZ R107, R15, R107 ;  /* 0x0000006b0f6b7220 */ /* 0x000fe20000410000 */
[----:B------:R-:W-:Y:S01]  /*09d0*/  FADD.FTZ R75, -R74, R75 ;  /* 0x0000004b4a4b7221 */ /* 0x000fe20000010100 */
[----:B------:R-:W-:Y:S01]  /*09e0*/  FADD.FTZ R64, R64, R109 ;  /* 0x0000006d40407221 */ /* 0x000fe20000010000 */
[----:B------:R-:W-:Y:S01]  /*09f0*/  FFMA.FTZ R65, R110, R109, R65 ;  /* 0x0000006d6e417223 */ /* 0x000fe20000010041 */
[----:B------:R-:W-:-:S02]  /*0a00*/  HADD2.F32 R101, -RZ, R67.H0_H0 ;  /* 0x20000043ff657230 */ /* 0x000fc40000004100 */
[C---:B------:R-:W-:Y:S01]  /*0a10*/  FMUL.FTZ R104, R84.reuse, R69 ;  /* 0x0000004554687220 */ /* 0x040fe20000410000 */
[----:B------:R-:W-:Y:S02]  /*0a20*/  HADD2.F32 R71, -RZ, R71.H1_H1 ;  /* 0x30000047ff477230 */ /* 0x000fe40000004100 */
[----:B------:R-:W-:Y:S01]  /*0a30*/  FMUL.FTZ R106, R84, R75 ;  /* 0x0000004b546a7220 */ /* 0x000fe20000410000 */
[-C--:B------:R-:W-:Y:S01]  /*0a40*/  FMUL.FTZ R105, R14, R66.reuse ;  /* 0x000000420e697220 */ /* 0x080fe20000410000 */
[----:B------:R-:W-:Y:S01]  /*0a50*/  FADD.FTZ R64, R64, R107 ;  /* 0x0000006b40407221 */ /* 0x000fe20000010000 */
[----:B------:R-:W-:Y:S01]  /*0a60*/  FFMA.FTZ R65, R108, R107, R65 ;  /* 0x0000006b6c417223 */ /* 0x000fe20000010041 */
[----:B------:R-:W-:Y:S02]  /*0a70*/  HADD2.F32 R67, -RZ, R67.H1_H1 ;  /* 0x30000043ff437230 */ /* 0x000fe40000004100 */
[----:B------:R-:W-:Y:S01]  /*0a80*/  FADD.FTZ R26, R26, R101 ;  /* 0x000000651a1a7221 */ /* 0x000fe20000010000 */
[-C--:B------:R-:W-:Y:S01]  /*0a90*/  FFMA.FTZ R42, R104, R101.reuse, R42 ;  /* 0x00000065682a7223 */ /* 0x080fe2000001002a */
[----:B------:R-:W-:Y:S01]  /*0aa0*/  FMUL.FTZ R101, R13, R101 ;  /* 0x000000650d657220 */ /* 0x000fe20000410000 */
[----:B------:R-:W-:Y:S01]  /*0ab0*/  FADD.FTZ R71, -R74, R71 ;  /* 0x000000474a477221 */ /* 0x000fe20000010100 */
[----:B------:R-:W-:Y:S01]  /*0ac0*/  FADD.FTZ R64, R64, R105 ;  /* 0x0000006940407221 */ /* 0x000fe20000010000 */
[----:B------:R-:W-:Y:S01]  /*0ad0*/  FFMA.FTZ R65, R106, R105, R65 ;  /* 0x000000696a417223 */ /* 0x000fe20000010041 */
[----:B-1----:R-:W-:Y:S01]  /*0ae0*/  FMUL.FTZ R103, R12, R67 ;  /* 0x000000430c677220 */ /* 0x002fe20000410000 */
        /* <DEDUP_REMOVED lines=9> */
[----:B------:R-:W-:-:S07]  /*0b80*/  IADD3 R125, R2, 0x100, RZ ;  /* 0x00000100027d7810 */ /* 0x000fce0007ffe0ff */
.L_x_474:
[----:B------:R-:W-:Y:S05]  /*0b90*/  BSYNC B0 ;  /* 0x0000000000007941 */ /* 0x000fea0003800000 */
.L_x_473:
        /* <DEDUP_REMOVED lines=8> */
[----:B------:R-:W-:Y:S02]  /*0c20*/  ISETP.NE.U32.AND P4, PT, RZ, UR10, PT ;  /* 0x0000000aff007c0c */ /* 0x000fe4000bf85070 */
[----:B------:R-:W-:Y:S02]  /*0c30*/  SHF.L.U32 R85, R125, 0x3, RZ ;  /* 0x000000037d557819 */ /* 0x000fe400000006ff */
[----:B------:R-:W-:Y:S02]  /*0c40*/  ISETP.NE.AND.EX P4, PT, RZ, UR11, PT, P4 ;  /* 0x0000000bff007c0c */ /* 0x000fe4000bf85340 */
[----:B------:R-:W-:Y:S02]  /*0c50*/  SHF.R.U32.HI R88, RZ, 0x1d, R125 ;  /* 0x0000001dff587819 */ /* 0x000fe4000001167d */
[----:B------:R-:W-:-:S04]  /*0c60*/  ISETP.NE.U32.AND P3, PT, RZ, UR16, PT ;  /* 0x00000010ff007c0c */ /* 0x000fc8000bf65070 */
[----:B------:R-:W-:-:S05]  /*0c70*/  ISETP.NE.AND.EX P3, PT, RZ, UR17, PT, P3 ;  /* 0x00000011ff007c0c */ /* 0x000fca000bf65330 */
[----:B------:R-:W-:-:S04]  /*0c80*/  @P4 LEA R86, P5, R125, UR10, 0x4 ;  /* 0x0000000a7d564c11 */ /* 0x000fc8000f8a20ff */
[----:B------:R-:W-:Y:S02]  /*0c90*/  @P4 LEA.HI.X R87, R125, UR11, RZ, 0x4, P5 ;  /* 0x0000000b7d574c11 */ /* 0x000fe4000a8f24ff */
[----:B------:R-:W-:Y:S02]  /*0ca0*/  IADD3 R120, P5, R85, UR14, RZ ;  /* 0x0000000e55787c10 */ /* 0x000fe4000ffbe0ff */
[----:B------:R-:W0:Y:S01]  /*0cb0*/  @P3 LDC.64 R72, c[0x0][0x248] ;  /* 0x00009200ff483b82 */ /* 0x000e220000000a00 */
[----:B------:R-:W5:Y:S01]  /*0cc0*/  @P4 LDG.E.128 R52, desc[UR4][R86.64] ;  /* 0x0000000456344981 */ /* 0x000f62000c1e1d00 */
[----:B------:R-:W-:-:S06]  /*0cd0*/  IADD3.X R121, R88, UR15, RZ, P5, !PT ;  /* 0x0000000f58797c10 */ /* 0x000fcc000affe4ff */
[----:B------:R-:W5:Y:S01]  /*0ce0*/  LDG.E.64 R120, desc[UR4][R120.64] ;  /* 0x0000000478787981 */ /* 0x000f62000c1e1b00 */
[----:B0-----:R-:W-:-:S04]  /*0cf0*/  @P3 IADD3 R72, P5, R85, R72, RZ ;  /* 0x0000004855483210 */ /* 0x001fc80007fbe0ff */
[----:B------:R-:W-:-:S05]  /*0d00*/  @P3 IADD3.X R73, R88, R73, RZ, P5, !PT ;  /* 0x0000004958493210 */ /* 0x000fca0002ffe4ff */
[----:B------:R0:W5:Y:S01]  /*0d10*/  @P3 LDG.E.64 R116, desc[UR4][R72.64] ;  /* 0x0000000448743981 */ /* 0x000162000c1e1b00 */
[----:B--2---:R-:W-:Y:S02]  /*0d20*/  HADD2.F32 R85, -RZ, R64.H0_H0 ;  /* 0x20000040ff557230 */ /* 0x004fe40000004100 */
[----:B------:R-:W-:-:S03]  /*0d30*/  HADD2.F32 R91, -RZ, R65.H0_H0 ;  /* 0x20000041ff5b7230 */ /* 0x000fc60000004100 */
[----:B------:R-:W-:Y:S01]  /*0d40*/  FADD.FTZ R85, -R74, R85 ;  /* 0x000000554a557221 */ /* 0x000fe20000010100 */
[----:B------:R-:W-:Y:S02]  /*0d50*/  HADD2.F32 R89, -RZ, R64.H1_H1 ;  /* 0x30000040ff597230 */ /* 0x000fe40000004100 */
[----:B------:R-:W-:Y:S02]  /*0d60*/  HADD2.F32 R65, -RZ, R65.H1_H1 ;  /* 0x30000041ff417230 */ /* 0x000fe40000004100 */
[----:B-----5:R-:W-:Y:S01]  /*0d70*/  FMUL.FTZ R85, R84, R85 ;  /* 0x0000005554557220 */ /* 0x020fe20000410000 */
[--C-:B------:R-:W-:Y:S02]  /*0d80*/  HADD2.F32 R97, -RZ, R67.reuse.H0_H0 ;  /* 0x20000043ff617230 */ /* 0x100fe40000004100 */
[C---:B------:R-:W-:Y:S01]  /*0d90*/  FADD.FTZ R89, -R74.reuse, R89 ;  /* 0x000000594a597221 */ /* 0x040fe20000010100 */
[----:B------:R-:W-:Y:S02]  /*0da0*/  HADD2.F32 R99, -RZ, R67.H1_H1 ;  /* 0x30000043ff637230 */ /* 0x000fe40000004100 */
[C---:B0-----:R-:W-:Y:S01]  /*0db0*/  FADD.FTZ R73, -R74.reuse, R91 ;  /* 0x0000005b4a497221 */ /* 0x041fe20000010100 */
[----:B------:R-:W-:Y:S01]  /*0dc0*/  FADD.FTZ R67, -R74, R65 ;  /* 0x000000414a437221 */ /* 0x000fe20000010100 */
[----:B---3--:R-:W-:-:S02]  /*0dd0*/  HADD2.F32 R87, -RZ, R68.H0_H0 ;  /* 0x20000044ff577230 */ /* 0x008fc40000004100 */
[----:B------:R-:W-:-:S03]  /*0de0*/  HADD2.F32 R68, -RZ, R68.H1_H1 ;  /* 0x30000044ff447230 */ /* 0x000fc60000004100 */
[----:B------:R-:W-:Y:S01]  /*0df0*/  FADD.FTZ R20, R20, R87 ;  /* 0x0000005714147221 */ /* 0x000fe20000010000 */
[-C--:B------:R-:W-:Y:S01]  /*0e00*/  FFMA.FTZ R36, R85, R87.reuse, R36 ;  /* 0x0000005755247223 */ /* 0x080fe20000010024 */
[----:B------:R-:W-:Y:S01]  /*0e10*/  FMUL.FTZ R87, R11, R87 ;  /* 0x000000570b577220 */ /* 0x000fe20000410000 */
[----:B------:R-:W-:Y:S02]  /*0e20*/  HADD2.F32 R93, -RZ, R66.H0_H0 ;  /* 0x20000042ff5d7230 */ /* 0x000fe40000004100 */
[C---:B------:R-:W-:Y:S01]  /*0e30*/  FMUL.FTZ R86, R84.reuse, R89 ;  /* 0x0000005954567220 */ /* 0x040fe20000410000 */
[--C-:B------:R-:W-:Y:S02]  /*0e40*/  HADD2.F32 R91, -RZ, R69.reuse.H0_H0 ;  /* 0x20000045ff5b7230 */ /* 0x100fe40000004100 */
[C---:B------:R-:W-:Y:S01]  /*0e50*/  FMUL.FTZ R88, R84.reuse, R73 ;  /* 0x0000004954587220 */ /* 0x040fe20000410000 */
[----:B------:R-:W-:Y:S01]  /*0e60*/  FMUL.FTZ R90, R84, R67 ;  /* 0x00000043545a7220 */ /* 0x000fe20000410000 */
[----:B------:R-:W-:Y:S01]  /*0e70*/  FMUL.FTZ R89, R10, R68 ;  /* 0x000000440a597220 */ /* 0x000fe20000410000 */
[----:B------:R-:W-:Y:S01]  /*0e80*/  FADD.FTZ R64, R75, R87 ;  /* 0x000000574b407221 */ /* 0x000fe20000010000 */
[----:B------:R-:W-:Y:S01]  /*0e90*/  FFMA.FTZ R67, R85, R87, R124 ;  /* 0x0000005755437223 */ /* 0x000fe2000001007c */
[----:B------:R-:W-:-:S02]  /*0ea0*/  HADD2.F32 R69, -RZ, R69.H1_H1 ;  /* 0x30000045ff457230 */ /* 0x000fc40000004100 */
[----:B------:R-:W-:Y:S01]  /*0eb0*/  FADD.FTZ R93, -R74, R93 ;  /* 0x0000005d4a5d7221 */ /* 0x000fe20000010100 */
[----:B------:R-:W-:Y:S01]  /*0ec0*/  FADD.FTZ R22, R22, R91 ;  /* 0x0000005b16167221 */ /* 0x000fe20000010000 */
[-C--:B------:R-:W-:Y:S01]  /*0ed0*/  FFMA.FTZ R38, R88, R91.reuse, R38 ;  /* 0x0000005b58267223 */ /* 0x080fe20000010026 */
[----:B------:R-:W-:Y:S01]  /*0ee0*/  FMUL.FTZ R91, R9, R91 ;  /* 0x0000005b095b7220 */ /* 0x000fe20000410000 */
[----:B------:R-:W-:Y:S01]  /*0ef0*/  FADD.FTZ R64, R64, R89 ;  /* 0x0000005940407221 */ /* 0x000fe20000010000 */
[----:B------:R-:W-:Y:S01]  /*0f00*/  FFMA.FTZ R67, R86, R89, R67 ;  /* 0x0000005956437223 */ /* 0x000fe20000010043 */
[----:B------:R-:W-:Y:S02]  /*0f10*/  HADD2.F32 R94, -RZ, R70.H0_H0 ;  /* 0x20000046ff5e7230 */ /* 0x000fe40000004100 */
[----:B------:R-:W-:Y:S01]  /*0f20*/  FADD.FTZ R23, R23, R69 ;  /* 0x0000004517177221 */ /* 0x000fe20000010000 */
[----:B------:R-:W-:Y:S02]  /*0f30*/  HADD2.F32 R95, -RZ, R66.H1_H1 ;  /* 0x30000042ff5f7230 */ /* 0x000fe40000004100 */
[-C--:B------:R-:W-:Y:S01]  /*0f40*/  FFMA.FTZ R39, R90, R69.reuse, R39 ;  /* 0x000000455a277223 */ /* 0x080fe20000010027 */
[----:B------:R-:W-:Y:S01]  /*0f50*/  FMUL.FTZ R92, R8, R69 ;  /* 0x00000045085c7220 */ /* 0x000fe20000410000 */
[----:B------:R-:W-:Y:S01]  /*0f60*/  FMUL.FTZ R93, R84, R93 ;  /* 0x0000005d545d7220 */ /* 0x000fe20000410000 */
[----:B------:R-:W-:Y:S01]  /*0f70*/  FADD.FTZ R69, R64, R91 ;  /* 0x0000005b40457221 */ /* 0x000fe20000010000 */
[----:B------:R-:W-:Y:S01]  /*0f80*/  FFMA.FTZ R67, R88, R91, R67 ;  /* 0x0000005b58437223 */ /* 0x000fe20000010043 */
[----:B------:R-:W-:Y:S01]  /*0f90*/  FADD.FTZ R97, -R74, R97 ;  /* 0x000000614a617221 */ /* 0x000fe20000010100 */
[----:B------:R-:W-:-:S02]  /*0fa0*/  HADD2.F32 R70, -RZ, R70.H1_H1 ;  /* 0x30000046ff467230 */ /* 0x000fc40000004100 */
[----:B------:R-:W-:Y:S01]  /*0fb0*/  FADD.FTZ R16, R16, R94 ;  /* 0x0000005e10107221 */ /* 0x000fe20000010000 */
[-C--:B------:R-:W-:Y:S01]  /*0fc0*/  FFMA.FTZ R32, R93, R94.reuse, R32 ;  /* 0x0000005e5d207223 */ /* 0x080fe20000010020 */
[----:B------:R-:W-:Y:S01]  /*0fd0*/  FADD.FTZ R95, -R74, R95 ;  /* 0x0000005f4a5f7221 */ /* 0x000fe20000010100 */
[----:B------:R-:W-:Y:S01]  /*0fe0*/  FMUL.FTZ R94, R7, R94 ;  /* 0x0000005e075e7220 */ /* 0x000fe20000410000 */
[----:B------:R-:W-:Y:S01]  /*0ff0*/  FADD.FTZ R69, R69, R92 ;  /* 0x0000005c45457221 */ /* 0x000fe20000010000 */
[----:B------:R-:W-:Y:S01]  /*1000*/  FFMA.FTZ R64, R90, R92, R67 ;  /* 0x0000005c5a407223 */ /* 0x000fe20000010043 */
[--C-:B------:R-:W-:Y:S02]  /*1010*/  HADD2.F32 R98, -RZ, R71.reuse.H0_H0 ;  /* 0x20000047ff627230 */ /* 0x100fe40000004100 */
[C---:B------:R-:W-:Y:S01]  /*1020*/  FMUL.FTZ R97, R84.reuse, R97 ;  /* 0x0000006154617220 */ /* 0x040fe20000410000 */
[----:B------:R-:W-:Y:S01]  /*1030*/  FMUL.FTZ R95, R84, R95 ;  /* 0x0000005f545f7220 */ /* 0x000fe20000410000 */
[----:B------:R-:W-:Y:S01]  /*1040*/  FMUL.FTZ R96, R6, R70 ;  /* 0x0000004606607220 */ /* 0x000fe20000410000 */
[----:B------:R-:W-:Y:S01]  /*1050*/  FADD.FTZ R69, R69, R94 ;  /* 0x0000005e45457221 */ /* 0x000fe20000010000 */
[----:B------:R-:W-:Y:S01]  /*1060*/  FFMA.FTZ R64, R93, R94, R64 ;  /* 0x0000005e5d407223 */ /* 0x000fe20000010040 */
[----:B------:R-:W-:-:S02]  /*1070*/  HADD2.F32 R71, -RZ, R71.H1_H1 ;  /* 0x30000047ff477230 */ /* 0x000fc40000004100 */
[----:B------:R-:W-:Y:S01]  /*1080*/  FADD.FTZ R18, R18, R98 ;  /* 0x0000006212127221 */ /* 0x000fe20000010000 */
[-C--:B------:R-:W-:Y:S01]  /*1090*/  FFMA.FTZ R34, R97, R98.reuse, R34 ;  /* 0x0000006261227223 */ /* 0x080fe20000010022 */
[----:B------:R-:W-:Y:S01]  /*10a0*/  FADD.FTZ R65, -R74, R99 ;  /* 0x000000634a417221 */ /* 0x000fe20000010100 */
        /* <DEDUP_REMOVED lines=15> */
.L_x_476:
[----:B------:R-:W-:Y:S05]  /*11a0*/  BSYNC B0 ;  /* 0x0000000000007941 */ /* 0x000fea0003800000 */
.L_x_475:
        /* <DEDUP_REMOVED lines=26> */
.L_x_495:
[----:B------:R-:W3:Y:S01]  /*1350*/  S2R R124, SR_CgaCtaId ;  /* 0x00000000007c7919 */ /* 0x000ee20000008800 */
[----:B------:R-:W-:Y:S01]  /*1360*/  MOV R67, 0x400 ;  /* 0x0000040000437802 */ /* 0x000fe20000000f00 */
[----:B-1----:R-:W-:Y:S01]  /*1370*/  FADD.FTZ R64, R74, R71 ;  /* 0x000000474a407221 */ /* 0x002fe20000010000 */
[----:B------:R-:W-:Y:S01]  /*1380*/  @!P4 LOP3.LUT R65, R65, 0x7, RZ, 0xc0, !PT ;  /* 0x000000074141c812 */ /* 0x000fe200078ec0ff */
[----:B------:R-:W-:Y:S05]  /*1390*/  WARPSYNC.ALL ;  /* 0x0000000000007948 */ /* 0x000fea0003800000 */
[----:B------:R-:W-:Y:S01]  /*13a0*/  BSSY B0, `(.L_x_478) ;  /* 0x00000a8000007945 */ /* 0x000fe20003800000 */
[----:B---3--:R-:W-:-:S02]  /*13b0*/  LEA R124, R124, R67, 0x18 ;  /* 0x000000437c7c7211 */ /* 0x008fc400078ec0ff */
[----:B------:R-:W-:Y:S01]  /*13c0*/  @!P4 IADD3 R67, R66, R65, RZ ;  /* 0x000000414243c210 */ /* 0x000fe20007ffe0ff */
[----:B--2---:R-:W-:-:S03]  /*13d0*/  FADD.FTZ R65, R69, R70 ;  /* 0x0000004645417221 */ /* 0x004fc60000010000 */
[-C--:B------:R-:W-:Y:S02]  /*13e0*/  @!P4 LEA R72, R67, R124.reuse, 0x3 ;  /* 0x0000007c4348c211 */ /* 0x080fe400078e18ff */
[----:B------:R-:W-:-:S03]  /*13f0*/  LEA R124, R66, R124, 0x3 ;  /* 0x0000007c427c7211 */ /* 0x000fc600078e18ff */
[----:B------:R-:W-:Y:S01]  /*1400*/  @!P4 STS.64 [R72+0x4000], R64 ;  /* 0x004000404800c388 */ /* 0x000fe20000000a00 */
[----:B------:R-:W-:Y:S06]  /*1410*/  BAR.SYNC.DEFER_BLOCKING 0x0 ;  /* 0x0000000000007b1d */ /* 0x000fec0000010000 */
[----:B0-----:R-:W0:Y:S04]  /*1420*/  LDS.128 R68, [R124+0x4000] ;  /* 0x004000007c447984 */ /* 0x001e280000000c00 */
        /* <DEDUP_REMOVED lines=27> */
[-CC-:B------:R-:W-:Y:S01]  /*15e0*/  FFMA.FTZ R66, R114, R68.reuse, R75.reuse ;  /* 0x0000004472427223 */ /* 0x180fe2000001004b */
[-CC-:B------:R-:W-:Y:S01]  /*15f0*/  FFMA.FTZ R70, R108, R68.reuse, R75.reuse ;  /* 0x000000446c467223 */ /* 0x180fe2000001004b */
[----:B------:R-:W-:Y:S01]  /*1600*/  ISETP.NE.AND.EX P5, PT, RZ, UR21, PT, P5 ;  /* 0x00000015ff007c0c */ /* 0x000fe2000bfa5350 */
[----:B------:R-:W-:Y:S01]  /*1610*/  FADD.FTZ R65, R115, -R64 ;  /* 0x8000004073417221 */ /* 0x000fe20000010000 */
[----:B------:R-:W-:Y:S01]  /*1620*/  FADD.FTZ R73, R113, -R66 ;  /* 0x8000004271497221 */ /* 0x000fe20000010000 */
[----:B------:R-:W-:Y:S01]  /*1630*/  FFMA.FTZ R66, R112, R68, R75 ;  /* 0x0000004470427223 */ /* 0x000fe2000001004b */
[----:B------:R-:W-:Y:S01]  /*1640*/  MOV R74, R122 ;  /* 0x0000007a004a7202 */ /* 0x000fe20000000f00 */
[C---:B-----5:R-:W-:Y:S01]  /*1650*/  FMUL.FTZ R72, R84.reuse, R65 ;  /* 0x0000004154487220 */ /* 0x060fe20000410000 */
[----:B------:R-:W-:Y:S01]  /*1660*/  FMUL.FTZ R73, R84, R73 ;  /* 0x0000004954497220 */ /* 0x000fe20000410000 */
[----:B------:R-:W-:-:S02]  /*1670*/  @P4 HADD2.F32 R65, -RZ, R48.H0_H0 ;  /* 0x20000030ff414230 */ /* 0x000fc40000004100 */
[----:B------:R-:W-:Y:S01]  /*1680*/  FADD.FTZ R71, R111, -R66 ;  /* 0x800000426f477221 */ /* 0x000fe20000010000 */
[-C--:B------:R-:W-:Y:S02]  /*1690*/  FFMA.FTZ R66, R110, R68.reuse, R75 ;  /* 0x000000446e427223 */ /* 0x080fe4000001004b */
[----:B------:R-:W-:Y:S01]  /*16a0*/  @P4 FADD.FTZ R72, R72, R65 ;  /* 0x0000004148484221 */ /* 0x000fe20000010000 */
[----:B------:R-:W-:Y:S01]  /*16b0*/  FMUL.FTZ R71, R84, R71 ;  /* 0x0000004754477220 */ /* 0x000fe20000410000 */
[----:B------:R-:W-:Y:S01]  /*16c0*/  FADD.FTZ R65, R107, -R70 ;  /* 0x800000466b417221 */ /* 0x000fe20000010000 */
[----:B------:R-:W-:Y:S01]  /*16d0*/  FADD.FTZ R67, R109, -R66 ;  /* 0x800000426d437221 */ /* 0x000fe20000010000 */
[----:B------:R-:W-:Y:S01]  /*16e0*/  FFMA.FTZ R70, R106, R68, R75 ;  /* 0x000000446a467223 */ /* 0x000fe2000001004b */
[----:B------:R-:W-:Y:S01]  /*16f0*/  @P5 F2FP.F16.F32.PACK_AB R64, RZ, R72 ;  /* 0x00000048ff40523e */ /* 0x000fe200000000ff */
[C---:B------:R-:W-:Y:S01]  /*1700*/  FMUL.FTZ R66, R84.reuse, R65 ;  /* 0x0000004154427220 */ /* 0x040fe20000410000 */
[----:B------:R-:W-:Y:S01]  /*1710*/  FMUL.FTZ R67, R84, R67 ;  /* 0x0000004354437220 */ /* 0x000fe20000410000 */
[----:B------:R-:W-:Y:S01]  /*1720*/  @P4 HADD2.F32 R65, -RZ, R50.H0_H0 ;  /* 0x20000032ff414230 */ /* 0x000fe20000004100 */
[----:B------:R-:W-:Y:S01]  /*1730*/  @P5 PRMT R56, R64, 0x7610, R56 ;  /* 0x0000761040385816 */ /* 0x000fe20000000038 */
[----:B------:R-:W-:-:S02]  /*1740*/  @P4 HADD2.F32 R64, -RZ, R48.H1_H1 ;  /* 0x30000030ff404230 */ /* 0x000fc40000004100 */
[----:B------:R-:W-:Y:S01]  /*1750*/  FADD.FTZ R125, R105, -R70 ;  /* 0x80000046697d7221 */ /* 0x000fe20000010000 */
[-C--:B------:R-:W-:Y:S01]  /*1760*/  FFMA.FTZ R70, R104, R68.reuse, R75 ;  /* 0x0000004468467223 */ /* 0x080fe2000001004b */
[----:B------:R-:W-:Y:S01]  /*1770*/  @P4 FADD.FTZ R66, R66, R65 ;  /* 0x0000004142424221 */ /* 0x000fe20000010000 */
[----:B------:R-:W-:Y:S01]  /*1780*/  FMUL.FTZ R72, R72, UR19 ;  /* 0x0000001348487c20 */ /* 0x000fe20008410000 */
[----:B------:R-:W-:Y:S01]  /*1790*/  @P4 FADD.FTZ R73, R73, R64 ;  /* 0x0000004049494221 */ /* 0x000fe20000010000 */
[----:B------:R-:W-:Y:S02]  /*17a0*/  @P4 HADD2.F32 R64, -RZ, R49.H0_H0 ;  /* 0x20000031ff404230 */ /* 0x000fe40000004100 */
[----:B------:R-:W-:Y:S01]  /*17b0*/  FMUL.FTZ R65, R84, R125 ;  /* 0x0000007d54417220 */ /* 0x000fe20000410000 */
[----:B------:R-:W-:Y:S01]  /*17c0*/  FADD.FTZ R125, R101, -R70 ;  /* 0x80000046657d7221 */ /* 0x000fe20000010000 */
[----:B------:R-:W-:Y:S01]  /*17d0*/  FFMA.FTZ R70, R102, R68, R75 ;  /* 0x0000004466467223 */ /* 0x000fe2000001004b */
[----:B------:R-:W-:-:S02]  /*17e0*/  @P4 HADD2.F32 R75, -RZ, R51.H0_H0 ;  /* 0x20000033ff4b4230 */ /* 0x000fc40000004100 */
[----:B------:R-:W-:Y:S01]  /*17f0*/  @P4 FADD.FTZ R71, R71, R64 ;  /* 0x0000004047474221 */ /* 0x000fe20000010000 */
[----:B------:R-:W-:-:S05]  /*1800*/  @P4 HADD2.F32 R64, -RZ, R49.H1_H1 ;  /* 0x30000031ff404230 */ /* 0x000fca0000004100 */
[----:B------:R-:W-:Y:S01]  /*1810*/  @P4 FADD.FTZ R67, R67, R64 ;  /* 0x0000004043434221 */ /* 0x000fe20000010000 */
[----:B------:R-:W-:-:S05]  /*1820*/  @P4 HADD2.F32 R64, -RZ, R50.H1_H1 ;  /* 0x30000032ff404230 */ /* 0x000fca0000004100 */
[----:B------:R-:W-:Y:S01]  /*1830*/  @P4 FADD.FTZ R65, R65, R64 ;  /* 0x0000004041414221 */ /* 0x000fe20000010000 */
[----:B------:R-:W-:Y:S01]  /*1840*/  FMUL.FTZ R64, R84, R125 ;  /* 0x0000007d54407220 */ /* 0x000fe20000410000 */
[----:B------:R-:W-:Y:S02]  /*1850*/  FADD.FTZ R125, R103, -R70 ;  /* 0x80000046677d7221 */ /* 0x000fe40000010000 */
[----:B------:R-:W-:Y:S01]  /*1860*/  FMUL.FTZ R124, R65, UR19 ;  /* 0x00000013417c7c20 */ /* 0x000fe20008410000 */
[----:B------:R-:W-:Y:S01]  /*1870*/  @P4 FADD.FTZ R64, R64, R75 ;  /* 0x0000004b40404221 */ /* 0x000fe20000010000 */
[----:B------:R-:W-:Y:S02]  /*1880*/  @P4 HADD2.F32 R75, -RZ, R51.H1_H1 ;  /* 0x30000033ff4b4230 */ /* 0x000fe40000004100 */
[----:B------:R-:W-:-:S04]  /*1890*/  FMUL.FTZ R70, R84, R125 ;  /* 0x0000007d54467220 */ /* 0x000fc80000410000 */
[----:B------:R-:W-:Y:S01]  /*18a0*/  @P4 FADD.FTZ R70, R70, R75 ;  /* 0x0000004b46464221 */ /* 0x000fe20000010000 */
[----:B------:R-:W-:-:S04]  /*18b0*/  ISETP.NE.U32.AND P4, PT, RZ, UR16, PT ;  /* 0x00000010ff007c0c */ /* 0x000fc8000bf85070 */
[----:B------:R-:W-:-:S13]  /*18c0*/  ISETP.NE.AND.EX P4, PT, RZ, UR17, PT, P4 ;  /* 0x00000011ff007c0c */ /* 0x000fda000bf85340 */
[----:B------:R-:W-:-:S04]  /*18d0*/  @P4 MOV R75, R118 ;  /* 0x00000076004b4202 */ /* 0x000fc80000000f00 */
[----:B------:R-:W-:-:S04]  /*18e0*/  @P4 LOP3.LUT P6, RZ, R75, 0xff, RZ, 0xc0, !PT ;  /* 0x000000ff4bff4812 */ /* 0x000fc800078cc0ff */
[----:B------:R-:W-:Y:S02]  /*18f0*/  @P4 FSEL R75, R72, RZ, P6 ;  /* 0x000000ff484b4208 */ /* 0x000fe40003000000 */
[----:B------:R-:W-:Y:S02]  /*1900*/  LOP3.LUT P6, RZ, R74, 0xff, RZ, 0xc0, !PT ;  /* 0x000000ff4aff7812 */ /* 0x000fe400078cc0ff */
[----:B------:R-:W-:Y:S01]  /*1910*/  @P5 F2FP.F16.F32.PACK_AB R74, RZ, R73 ;  /* 0x00000049ff4a523e */ /* 0x000fe200000000ff */
[----:B------:R-:W-:Y:S01]  /*1920*/  FMUL.FTZ R73, R73, UR19 ;  /* 0x0000001349497c20 */ /* 0x000fe20008410000 */
[----:B------:R-:W-:Y:S02]  /*1930*/  FSEL R72, R72, RZ, P6 ;  /* 0x000000ff48487208 */ /* 0x000fe40003000000 */
[----:B------:R-:W-:Y:S02]  /*1940*/  @P4 LOP3.LUT P6, RZ, R118, 0xff00, RZ, 0xc0, !PT ;  /* 0x0000ff0076ff4812 */ /* 0x000fe400078cc0ff */
[----:B------:R-:W-:-:S02]  /*1950*/  @P5 PRMT R56, R56, 0x5410, R74 ;  /* 0x0000541038385816 */ /* 0x000fc4000000004a */
[----:B------:R-:W-:Y:S02]  /*1960*/  @P4 F2FP.F16.F32.PACK_AB R75, RZ, R75 ;  /* 0x0000004bff4b423e */ /* 0x000fe400000000ff */
[----:B------:R-:W-:Y:S02]  /*1970*/  @P4 FSEL R74, R73, RZ, P6 ;  /* 0x000000ff494a4208 */ /* 0x000fe40003000000 */
[----:B------:R-:W-:Y:S02]  /*1980*/  LOP3.LUT P6, RZ, R122, 0xff00, RZ, 0xc0, !PT ;  /* 0x0000ff007aff7812 */ /* 0x000fe400078cc0ff */
[----:B------:R-:W-:Y:S01]  /*1990*/  @P4 PRMT R60, R75, 0x7610, R60 ;  /* 0x000076104b3c4816 */ /* 0x000fe2000000003c */
[----:B------:R-:W-:Y:S01]  /*19a0*/  FMUL.FTZ R75, R71, UR19 ;  /* 0x00000013474b7c20 */ /* 0x000fe20008410000 */
[----:B------:R-:W-:Y:S02]  /*19b0*/  @P4 F2FP.F16.F32.PACK_AB R74, RZ, R74 ;  /* 0x0000004aff4a423e */ /* 0x000fe400000000ff */
[----:B------:R-:W-:-:S02]  /*19c0*/  FSEL R73, R73, RZ, P6 ;  /* 0x000000ff49497208 */ /* 0x000fc40003000000 */
[----:B------:R-:W-:Y:S02]  /*19d0*/  @P4 LOP3.LUT P6, RZ, R118, 0xff0000, RZ, 0xc0, !PT ;  /* 0x00ff000076ff4812 */ /* 0x000fe400078cc0ff */
[----:B------:R-:W-:Y:S02]  /*19e0*/  @P4 PRMT R60, R60, 0x5410, R74 ;  /* 0x000054103c3c4816 */ /* 0x000fe4000000004a */
[----:B------:R-:W-:Y:S02]  /*19f0*/  @P5 F2FP.F16.F32.PACK_AB R74, RZ, R71 ;  /* 0x00000047ff4a523e */ /* 0x000fe400000000ff */
[----:B------:R-:W-:Y:S02]  /*1a00*/  @P4 FSEL R71, R75, RZ, P6 ;  /* 0x000000ff4b474208 */ /* 0x000fe40003000000 */
[----:B------:R-:W-:Y:S02]  /*1a10*/  LOP3.LUT P6, RZ, R122, 0xff0000, RZ, 0xc0, !PT ;  /* 0x00ff00007aff7812 */ /* 0x000fe400078cc0ff */
[----:B------:R-:W-:Y:S01]  /*1a20*/  @P5 PRMT R57, R74, 0x7610, R57 ;  /* 0x000076104a395816 */ /* 0x000fe20000000039 */
[----:B------:R-:W-:Y:S01]  /*1a30*/  FMUL.FTZ R74, R67, UR19 ;  /* 0x00000013434a7c20 */ /* 0x000fe20008410000 */
[----:B------:R-:W-:-:S02]  /*1a40*/  @P4 F2FP.F16.F32.PACK_AB R71, RZ, R71 ;  /* 0x00000047ff47423e */ /* 0x000fc400000000ff */
[----:B------:R-:W-:Y:S02]  /*1a50*/  FSEL R75, R75, RZ, P6 ;  /* 0x000000ff4b4b7208 */ /* 0x000fe40003000000 */
[----:B------:R-:W-:Y:S02]  /*1a60*/  @P4 LOP3.LUT P6, RZ, R118, 0xff000000, RZ, 0xc0, !PT ;  /* 0xff00000076ff4812 */ /* 0x000fe400078cc0ff */
[----:B------:R-:W-:Y:S02]  /*1a70*/  @P4 PRMT R61, R71, 0x7610, R61 ;  /* 0x00007610473d4816 */ /* 0x000fe4000000003d */
[----:B------:R-:W-:Y:S02]  /*1a80*/  @P5 F2FP.F16.F32.PACK_AB R71, RZ, R67 ;  /* 0x00000043ff47523e */ /* 0x000fe400000000ff */
[----:B------:R-:W-:Y:S02]  /*1a90*/  @P4 FSEL R67, R74, RZ, P6 ;  /* 0x000000ff4a434208 */ /* 0x000fe40003000000 */
[----:B------:R-:W-:-:S02]  /*1aa0*/  LOP3.LUT P6, RZ, R122, 0xff000000, RZ, 0xc0, !PT ;  /* 0xff0000007aff7812 */ /* 0x000fc400078cc0ff */
[----:B------:R-:W-:Y:S02]  /*1ab0*/  @P4 F2FP.F16.F32.PACK_AB R67, RZ, R67 ;  /* 0x00000043ff43423e */ /* 0x000fe400000000ff */
[----:B------:R-:W-:Y:S02]  /*1ac0*/  FSEL R74, R74, RZ, P6 ;  /* 0x000000ff4a4a7208 */ /* 0x000fe40003000000 */
[----:B------:R-:W-:Y:S02]  /*1ad0*/  @P4 PRMT R61, R61, 0x5410, R67 ;  /* 0x000054103d3d4816 */ /* 0x000fe40000000043 */
[----:B------:R-:W-:Y:S01]  /*1ae0*/  @P5 F2FP.F16.F32.PACK_AB R67, RZ, R66 ;  /* 0x00000042ff43523e */ /* 0x000fe200000000ff */
[----:B------:R-:W-:Y:S01]  /*1af0*/  FMUL.FTZ R66, R66, UR19 ;  /* 0x0000001342427c20 */ /* 0x000fe20008410000 */
[----:B------:R-:W-:Y:S02]  /*1b00*/  @P4 LOP3.LUT P6, RZ, R119, 0xff, RZ, 0xc0, !PT ;  /* 0x000000ff77ff4812 */ /* 0x000fe400078cc0ff */
[----:B------:R-:W-:-:S02]  /*1b10*/  @P5 PRMT R58, R67, 0x7610, R58 ;  /* 0x00007610433a5816 */ /* 0x000fc4000000003a */
[C---:B------:R-:W-:Y:S02]  /*1b20*/  @P4 FSEL R67, R66.reuse, RZ, P6 ;  /* 0x000000ff42434208 */ /* 0x040fe40003000000 */
[----:B------:R-:W-:Y:S02]  /*1b30*/  LOP3.LUT P6, RZ, R123, 0xff, RZ, 0xc0, !PT ;  /* 0x000000ff7bff7812 */ /* 0x000fe400078cc0ff */
[----:B------:R-:W-:Y:S02]  /*1b40*/  @P4 F2FP.F16.F32.PACK_AB R67, RZ, R67 ;  /* 0x00000043ff43423e */ /* 0x000fe400000000ff */
        /* <DEDUP_REMOVED lines=14> */
[----:B------:R-:W-:Y:S02]  /*1c30*/  @P5 PRMT R59, R65, 0x7610, R59 ;  /* 0x00007610413b5816 */ /* 0x000fe4000000003b */
[----:B------:R-:W-:-:S02]  /*1c40*/  @P4 F2FP.F16.F32.PACK_AB R64, RZ, R64 ;  /* 0x00000040ff40423e */ /* 0x000fc400000000ff */
[----:B------:R-:W-:Y:S02]  /*1c50*/  @P5 PRMT R57, R57, 0x5410, R71 ;  /* 0x0000541039395816 */ /* 0x000fe40000000047 */
[----:B------:R-:W-:Y:S02]  /*1c60*/  @P4 PRMT R63, R64, 0x7610, R63 ;  /* 0x00007610403f4816 */ /* 0x000fe4000000003f */
[----:B------:R-:W-:Y:S01]  /*1c70*/  @P5 F2FP.F16.F32.PACK_AB R64, RZ, R70 ;  /* 0x00000046ff40523e */ /* 0x000fe200000000ff */
[----:B------:R-:W-:Y:S01]  /*1c80*/  FMUL.FTZ R70, R70, UR19 ;  /* 0x0000001346467c20 */ /* 0x000fe20008410000 */
[----:B------:R-:W-:Y:S02]  /*1c90*/  LOP3.LUT P6, RZ, R123, 0xff0000, RZ, 0xc0, !PT ;  /* 0x00ff00007bff7812 */ /* 0x000fe400078cc0ff */
[----:B------:R-:W-:Y:S02]  /*1ca0*/  @P5 PRMT R59, R59, 0x5410, R64 ;  /* 0x000054103b3b5816 */ /* 0x000fe40000000040 */
[----:B------:R-:W-:-:S02]  /*1cb0*/  LOP3.LUT P5, RZ, R123, 0xff000000, RZ, 0xc0, !PT ;  /* 0xff0000007bff7812 */ /* 0x000fc400078ac0ff */
[----:B------:R-:W-:Y:S02]  /*1cc0*/  FSEL R67, R67, RZ, P6 ;  /* 0x000000ff43437208 */ /* 0x000fe40003000000 */
[----:B------:R-:W-:Y:S02]  /*1cd0*/  FSEL R71, R70, RZ, P5 ;  /* 0x000000ff46477208 */ /* 0x000fe40002800000 */
[----:B------:R-:W-:Y:S02]  /*1ce0*/  ISETP.NE.U32.AND P5, PT, RZ, UR20, PT ;  /* 0x00000014ff007c0c */ /* 0x000fe4000bfa5070 */
[----:B------:R-:W-:Y:S02]  /*1cf0*/  F2FP.F16.F32.PACK_AB R66, R124, R66 ;  /* 0x000000427c42723e */ /* 0x000fe400000000ff */
[----:B------:R-:W-:Y:S02]  /*1d00*/  ISETP.NE.AND.EX P5, PT, RZ, UR21, PT, P5 ;  /* 0x00000015ff007c0c */ /* 0x000fe4000bfa5350 */
[----:B------:R-:W-:-:S11]  /*1d10*/  F2FP.F16.F32.PACK_AB R67, R71, R67 ;  /* 0x000000434743723e */ /* 0x000fd600000000ff */
[----:B------:R-:W0:Y:S02]  /*1d20*/  @P5 LDC.64 R64, c[0x0][0x308] ;  /* 0x0000c200ff405b82 */ /* 0x000e240000000a00 */
[----:B0-----:R-:W-:-:S05]  /*1d30*/  @P5 IMAD.WIDE.U32 R64, R2, 0x10, R64 ;  /* 0x0000001002405825 */ /* 0x001fca00078e0040 */
[----:B------:R0:W-:Y:S01]  /*1d40*/  @P5 STG.E.128 desc[UR4][R64.64], R56 ;  /* 0x0000003840005986 */ /* 0x0001e2000c101d04 */
[----:B------:R-:W-:-:S04]  /*1d50*/  @P4 LOP3.LUT P5, RZ, R119, 0xff000000, RZ, 0xc0, !PT ;  /* 0xff00000077ff4812 */ /* 0x000fc800078ac0ff */
[----:B------:R-:W-:-:S04]  /*1d60*/  @P4 FSEL R70, R70, RZ, P5 ;  /* 0x000000ff46464208 */ /* 0x000fc80002800000 */
[----:B------:R-:W-:-:S04]  /*1d70*/  @P4 F2FP.F16.F32.PACK_AB R70, RZ, R70 ;  /* 0x00000046ff46423e */ /* 0x000fc800000000ff */
[----:B------:R-:W-:Y:S02]  /*1d80*/  @P4 PRMT R63, R63, 0x5410, R70 ;  /* 0x000054103f3f4816 */ /* 0x000fe40000000046 */
[----:B0-----:R-:W-:Y:S02]  /*1d90*/  F2FP.F16.F32.PACK_AB R65, R74, R75 ;  /* 0x0000004b4a41723e */ /* 0x001fe400000000ff */
[----:B------:R-:W0:Y:S01]  /*1da0*/  LDC.64 R74, c[0x0][0x2f8] ;  /* 0x0000be00ff4a7b82 */ /* 0x000e220000000a00 */
[----:B------:R-:W-:Y:S01]  /*1db0*/  F2FP.F16.F32.PACK_AB R64, R73, R72 ;  /* 0x000000484940723e */ /* 0x000fe200000000ff */
[----:B0-----:R-:W-:-:S05]  /*1dc0*/  IMAD.WIDE.U32 R74, R2, 0x10, R74 ;  /* 0x00000010024a7825 */ /* 0x001fca00078e004a */
[----:B------:R0:W-:Y:S02]  /*1dd0*/  STG.E.128 desc[UR4][R74.64], R64 ;  /* 0x000000404a007986 */ /* 0x0001e4000c101d04 */
[----:B0-----:R-:W-:-:S04]  /*1de0*/  @P4 LEA R64, P5, R2, UR16, 0x4 ;  /* 0x0000001002404c11 */ /* 0x001fc8000f8a20ff */
[C---:B------:R-:W-:Y:S02]  /*1df0*/  @P4 LEA.HI.X R65, R2.reuse, UR17, RZ, 0x4, P5 ;  /* 0x0000001102414c11 */ /* 0x040fe4000a8f24ff */
[----:B------:R-:W-:-:S03]  /*1e00*/  IADD3 R2, R2, 0x100, RZ ;  /* 0x0000010002027810 */ /* 0x000fc60007ffe0ff */
[----:B------:R0:W-:Y:S04]  /*1e10*/  @P4 STG.E.128 desc[UR4][R64.64], R60 ;  /* 0x0000003c40004986 */ /* 0x0001e8000c101d04 */
.L_x_479:
[----:B------:R-:W-:Y:S05]  /*1e20*/  BSYNC B0 ;  /* 0x0000000000007941 */ /* 0x000fea0003800000 */
.L_x_478:
[----:B------:R-:W-:Y:S04]  /*1e30*/  BSSY B0, `(.L_x_480) ;  /* 0x000008b000007945 */ /* 0x000fe80003800000 */
[----:B------:R-:W-:Y:S05]  /*1e40*/  @!P1 BRA `(.L_x_481) ;  /* 0x0000000800249947 */ /* 0x000fea0003800000 */
[----:B------:R-:W-:Y:S02]  /*1e50*/  ISETP.NE.U32.AND P5, PT, RZ, UR10, PT ;  /* 0x0000000aff007c0c */ /* 0x000fe4000bfa5070 */
[----:B------:R-:W-:Y:S02]  /*1e60*/  ISETP.NE.AND P4, PT, R3, RZ, PT ;  /* 0x000000ff0300720c */ /* 0x000fe40003f85270 */
[----:B------:R-:W-:Y:S02]  /*1e70*/  ISETP.NE.AND.EX P5, PT, RZ, UR11, PT, P5 ;  /* 0x0000000bff007c0c */ /* 0x000fe4000bfa5350 */
[----:B------:R-:W-:-:S05]  /*1e80*/  FSEL R75, R69, RZ, !P4 ;  /* 0x000000ff454b7208 */ /* 0x000fca0006000000 */
[-CC-:B0-----:R-:W-:Y:S01]  /*1e90*/  FFMA.FTZ R64, R85, R68.reuse, R75.reuse ;  /* 0x0000004455407223 */ /* 0x181fe2000001004b */
[----:B------:R-:W-:-:S03]  /*1ea0*/  FFMA.FTZ R69, R90, R68, R75 ;  /* 0x000000445a457223 */ /* 0x000fc6000001004b */
[----:B------:R-:W-:Y:S01]  /*1eb0*/  FADD.FTZ R65, R87, -R64 ;  /* 0x8000004057417221 */ /* 0x000fe20000010000 */
[----:B------:R-:W-:Y:S01]  /*1ec0*/  MOV R64, R120 ;  /* 0x0000007800407202 */ /* 0x000fe20000000f00 */
[----:B------:R-:W-:Y:S02]  /*1ed0*/  @P5 HADD2.F32 R67, -RZ, R52.H0_H0 ;  /* 0x20000034ff435230 */ /* 0x000fe40000004100 */
[----:B------:R-:W-:Y:S01]  /*1ee0*/  FADD.FTZ R69, R92, -R69 ;  /* 0x800000455c457221 */ /* 0x000fe20000010000 */
[----:B-----5:R-:W-:Y:S01]  /*1ef0*/  FMUL.FTZ R124, R84, R65 ;  /* 0x00000041547c7220 */ /* 0x020fe20000410000 */
[----:B------:R-:W-:Y:S01]  /*1f00*/  LOP3.LUT P4, RZ, R64, 0xff, RZ, 0xc0, !PT ;  /* 0x000000ff40ff7812 */ /* 0x000fe2000788c0ff */
[----:B------:R-:W-:Y:S02]  /*1f10*/  @P5 HADD2.F32 R70, -RZ, R55.H0_H0 ;  /* 0x20000037ff465230 */ /* 0x000fe40000004100 */
[----:B------:R-:W-:Y:S01]  /*1f20*/  FMUL.FTZ R71, R84, R69 ;  /* 0x0000004554477220 */ /* 0x000fe20000410000 */
[----:B------:R-:W-:-:S04]  /*1f30*/  @P5 FADD.FTZ R124, R124, R67 ;  /* 0x000000437c7c5221 */ /* 0x000fc80000010000 */
[----:B------:R-:W-:-:S05]  /*1f40*/  FMUL.FTZ R125, R124, UR19 ;  /* 0x000000137c7d7c20 */ /* 0x000fca0008410000 */
[----:B------:R-:W-:Y:S02]  /*1f50*/  FSEL R74, R125, RZ, P4 ;  /* 0x000000ff7d4a7208 */ /* 0x000fe40002000000 */
[----:B------:R-:W-:-:S04]  /*1f60*/  ISETP.NE.U32.AND P4, PT, RZ, UR16, PT ;  /* 0x00000010ff007c0c */ /* 0x000fc8000bf85070 */
[----:B------:R-:W-:-:S13]  /*1f70*/  ISETP.NE.AND.EX P4, PT, RZ, UR17, PT, P4 ;  /* 0x00000011ff007c0c */ /* 0x000fda000bf85340 */
[----:B------:R-:W-:-:S04]  /*1f80*/  @P4 MOV R64, R116 ;  /* 0x0000007400404202 */ /* 0x000fc80000000f00 */
[----:B------:R-:W-:Y:S01]  /*1f90*/  @P4 LOP3.LUT P6, RZ, R64, 0xff, RZ, 0xc0, !PT ;  /* 0x000000ff40ff4812 */ /* 0x000fe200078cc0ff */
[----:B------:R-:W-:-:S03]  /*1fa0*/  FFMA.FTZ R64, R86, R68, R75 ;  /* 0x0000004456407223 */ /* 0x000fc6000001004b */
[----:B------:R-:W-:Y:S01]  /*1fb0*/  @P4 FSEL R125, R125, RZ, P6 ;  /* 0x000000ff7d7d4208 */ /* 0x000fe20003000000 */
[----:B------:R-:W-:Y:S01]  /*1fc0*/  FADD.FTZ R65, R89, -R64 ;  /* 0x8000004059417221 */ /* 0x000fe20000010000 */
[----:B------:R-:W-:Y:S01]  /*1fd0*/  FFMA.FTZ R64, R88, R68, R75 ;  /* 0x0000004458407223 */ /* 0x000fe2000001004b */
[----:B------:R-:W-:Y:S02]  /*1fe0*/  LOP3.LUT P6, RZ, R120, 0xff00, RZ, 0xc0, !PT ;  /* 0x0000ff0078ff7812 */ /* 0x000fe400078cc0ff */
[----:B------:R-:W-:Y:S01]  /*1ff0*/  FMUL.FTZ R72, R84, R65 ;  /* 0x0000004154487220 */ /* 0x000fe20000410000 */
[----:B------:R-:W-:Y:S01]  /*2000*/  @P5 HADD2.F32 R65, -RZ, R52.H1_H1 ;  /* 0x30000034ff415230 */ /* 0x000fe20000004100 */
[----:B------:R-:W-:-:S04]  /*2010*/  @P4 F2FP.F16.F32.PACK_AB R125, RZ, R125 ;  /* 0x0000007dff7d423e */ /* 0x000fc800000000ff */
[----:B------:R-:W-:Y:S01]  /*2020*/  @P5 FADD.FTZ R72, R72, R65 ;  /* 0x0000004148485221 */ /* 0x000fe20000010000 */
[----:B------:R-:W-:Y:S01]  /*2030*/  FADD.FTZ R65, R91, -R64 ;  /* 0x800000405b417221 */ /* 0x000fe20000010000 */
[--C-:B------:R-:W-:Y:S01]  /*2040*/  @P5 HADD2.F32 R64, -RZ, R53.reuse.H1_H1 ;  /* 0x30000035ff405230 */ /* 0x100fe20000004100 */
[----:B------:R-:W-:Y:S01]  /*2050*/  @P4 PRMT R60, R125, 0x7610, R60 ;  /* 0x000076107d3c4816 */ /* 0x000fe2000000003c */
[----:B------:R-:W-:Y:S01]  /*2060*/  FMUL.FTZ R73, R72, UR19 ;  /* 0x0000001348497c20 */ /* 0x000fe20008410000 */
[----:B------:R-:W-:Y:S01]  /*2070*/  FMUL.FTZ R66, R84, R65 ;  /* 0x0000004154427220 */ /* 0x000fe20000410000 */
[----:B------:R-:W-:Y:S02]  /*2080*/  @P5 HADD2.F32 R65, -RZ, R53.H0_H0 ;  /* 0x20000035ff415230 */ /* 0x000fe40000004100 */
[----:B------:R-:W-:Y:S01]  /*2090*/  @P5 FADD.FTZ R71, R71, R64 ;  /* 0x0000004047475221 */ /* 0x000fe20000010000 */
[----:B------:R-:W-:Y:S01]  /*20a0*/  @P5 HADD2.F32 R64, -RZ, R54.H0_H0 ;  /* 0x20000036ff405230 */ /* 0x000fe20000004100 */
[----:B------:R-:W-:Y:S01]  /*20b0*/  FSEL R67, R73, RZ, P6 ;  /* 0x000000ff49437208 */ /* 0x000fe20003000000 */
[----:B------:R-:W-:Y:S01]  /*20c0*/  @P5 FADD.FTZ R66, R66, R65 ;  /* 0x0000004142425221 */ /* 0x000fe20000010000 */
[----:B------:R-:W-:Y:S01]  /*20d0*/  FFMA.FTZ R65, R93, R68, R75 ;  /* 0x000000445d417223 */ /* 0x000fe2000001004b */
[----:B------:R-:W-:-:S03]  /*20e0*/  @P4 LOP3.LUT P6, RZ, R116, 0xff00, RZ, 0xc0, !PT ;  /* 0x0000ff0074ff4812 */ /* 0x000fc600078cc0ff */
[----:B------:R-:W-:Y:S01]  /*20f0*/  FADD.FTZ R65, R94, -R65 ;  /* 0x800000415e417221 */ /* 0x000fe20000010000 */
[----:B------:R-:W-:Y:S02]  /*2100*/  @P4 FSEL R73, R73, RZ, P6 ;  /* 0x000000ff49494208 */ /* 0x000fe40003000000 */
[----:B------:R-:W-:Y:S01]  /*2110*/  LOP3.LUT P6, RZ, R120, 0xff0000, RZ, 0xc0, !PT ;  /* 0x00ff000078ff7812 */ /* 0x000fe200078cc0ff */
[----:B------:R-:W-:Y:S01]  /*2120*/  FMUL.FTZ R69, R84, R65 ;  /* 0x0000004154457220 */ /* 0x000fe20000410000 */
[----:B------:R-:W-:Y:S01]  /*2130*/  FFMA.FTZ R65, R95, R68, R75 ;  /* 0x000000445f417223 */ /* 0x000fe2000001004b */
[----:B------:R-:W-:Y:S02]  /*2140*/  @P4 F2FP.F16.F32.PACK_AB R73, RZ, R73 ;  /* 0x00000049ff49423e */ /* 0x000fe400000000ff */
[----:B------:R-:W-:Y:S01]  /*2150*/  @P5 FADD.FTZ R69, R69, R64 ;  /* 0x0000004045455221 */ /* 0x000fe20000010000 */
[----:B------:R-:W-:Y:S01]  /*2160*/  FADD.FTZ R65, R96, -R65 ;  /* 0x8000004160417221 */ /* 0x000fe20000010000 */
[----:B------:R-:W-:Y:S01]  /*2170*/  @P5 HADD2.F32 R64, -RZ, R54.H1_H1 ;  /* 0x30000036ff405230 */ /* 0x000fe20000004100 */
[----:B------:R-:W-:Y:S01]  /*2180*/  @P4 PRMT R60, R60, 0x5410, R73 ;  /* 0x000054103c3c4816 */ /* 0x000fe20000000049 */
[----:B------:R-:W-:Y:S01]  /*2190*/  FMUL.FTZ R73, R69, UR19 ;  /* 0x0000001345497c20 */ /* 0x000fe20008410000 */
[----:B------:R-:W-:-:S04]  /*21a0*/  FMUL.FTZ R65, R84, R65 ;  /* 0x0000004154417220 */ /* 0x000fc80000410000 */
[----:B------:R-:W-:Y:S01]  /*21b0*/  @P5 FADD.FTZ R65, R65, R64 ;  /* 0x0000004041415221 */ /* 0x000fe20000010000 */
[-CC-:B------:R-:W-:Y:S01]  /*21c0*/  FFMA.FTZ R64, R97, R68.reuse, R75.reuse ;  /* 0x0000004461407223 */ /* 0x180fe2000001004b */
[----:B------:R-:W-:-:S03]  /*21d0*/  FFMA.FTZ R68, R100, R68, R75 ;  /* 0x0000004464447223 */ /* 0x000fc6000001004b */
[----:B------:R-:W-:Y:S01]  /*21e0*/  FADD.FTZ R64, R98, -R64 ;  /* 0x8000004062407221 */ /* 0x000fe20000010000 */
[----:B------:R-:W-:Y:S01]  /*21f0*/  FADD.FTZ R75, R99, -R68 ;  /* 0x80000044634b7221 */ /* 0x000fe20000010000 */
[----:B------:R-:W-:Y:S02]  /*2200*/  FMUL.FTZ R68, R66, UR19 ;  /* 0x0000001342447c20 */ /* 0x000fe40008410000 */
[----:B------:R-:W-:-:S04]  /*2210*/  FMUL.FTZ R64, R84, R64 ;  /* 0x0000004054407220 */ /* 0x000fc80000410000 */
[----:B------:R-:W-:Y:S01]  /*2220*/  @P5 FADD.FTZ R64, R64, R70 ;  /* 0x0000004640405221 */ /* 0x000fe20000010000 */
[----:B------:R-:W-:Y:S01]  /*2230*/  FMUL.FTZ R70, R84, R75 ;  /* 0x0000004b54467220 */ /* 0x000fe20000410000 */
[----:B------:R-:W-:-:S05]  /*2240*/  @P5 HADD2.F32 R75, -RZ, R55.H1_H1 ;  /* 0x30000037ff4b5230 */ /* 0x000fca0000004100 */
[----:B------:R-:W-:Y:S01]  /*2250*/  @P5 FADD.FTZ R70, R70, R75 ;  /* 0x0000004b46465221 */ /* 0x000fe20000010000 */
[----:B------:R-:W-:-:S04]  /*2260*/  ISETP.NE.U32.AND P5, PT, RZ, UR20, PT ;  /* 0x00000014ff007c0c */ /* 0x000fc8000bfa5070 */
[----:B------:R-:W-:-:S13]  /*2270*/  ISETP.NE.AND.EX P5, PT, RZ, UR21, PT, P5 ;  /* 0x00000015ff007c0c */ /* 0x000fda000bfa5350 */
[----:B------:R-:W-:Y:S02]  /*2280*/  @P5 F2FP.F16.F32.PACK_AB R124, RZ, R124 ;  /* 0x0000007cff7c523e */ /* 0x000fe400000000ff */
[----:B------:R-:W-:Y:S02]  /*2290*/  @P5 F2FP.F16.F32.PACK_AB R72, RZ, R72 ;  /* 0x00000048ff48523e */ /* 0x000fe400000000ff */
[----:B------:R-:W-:Y:S02]  /*22a0*/  @P5 PRMT R56, R124, 0x7610, R56 ;  /* 0x000076107c385816 */ /* 0x000fe40000000038 */
[----:B------:R-:W-:Y:S02]  /*22b0*/  FSEL R124, R68, RZ, P6 ;  /* 0x000000ff447c7208 */ /* 0x000fe40003000000 */
[----:B------:R-:W-:Y:S02]  /*22c0*/  @P4 LOP3.LUT P6, RZ, R116, 0xff0000, RZ, 0xc0, !PT ;  /* 0x00ff000074ff4812 */ /* 0x000fe400078cc0ff */
[----:B------:R-:W-:Y:S01]  /*22d0*/  @P5 PRMT R56, R56, 0x5410, R72 ;  /* 0x0000541038385816 */ /* 0x000fe20000000048 */
[----:B------:R-:W-:Y:S01]  /*22e0*/  FMUL.FTZ R72, R71, UR19 ;  /* 0x0000001347487c20 */ /* 0x000fe20008410000 */
[----:B------:R-:W-:-:S02]  /*22f0*/  @P4 FSEL R68, R68, RZ, P6 ;  /* 0x000000ff44444208 */ /* 0x000fc40003000000 */
[----:B------:R-:W-:Y:S02]  /*2300*/  LOP3.LUT P6, RZ, R120, 0xff000000, RZ, 0xc0, !PT ;  /* 0xff00000078ff7812 */ /* 0x000fe400078cc0ff */
[----:B------:R-:W-:Y:S02]  /*2310*/  @P5 F2FP.F16.F32.PACK_AB R66, RZ, R66 ;  /* 0x00000042ff42523e */ /* 0x000fe400000000ff */
[----:B------:R-:W-:Y:S02]  /*2320*/  FSEL R125, R72, RZ, P6 ;  /* 0x000000ff487d7208 */ /* 0x000fe40003000000 */
[----:B------:R-:W-:Y:S02]  /*2330*/  @P4 LOP3.LUT P6, RZ, R116, 0xff000000, RZ, 0xc0, !PT ;  /* 0xff00000074ff4812 */ /* 0x000fe400078cc0ff */
[----:B------:R-:W-:Y:S02]  /*2340*/  @P5 PRMT R57, R66, 0x7610, R57 ;  /* 0x0000761042395816 */ /* 0x000fe40000000039 */
[----:B------:R-:W-:-:S02]  /*2350*/  @P4 FSEL R72, R72, RZ, P6 ;  /* 0x000000ff48484208 */ /* 0x000fc40003000000 */
[----:B------:R-:W-:Y:S02]  /*2360*/  LOP3.LUT P6, RZ, R121, 0xff, RZ, 0xc0, !PT ;  /* 0x000000ff79ff7812 */ /* 0x000fe400078cc0ff */
[----:B------:R-:W-:Y:S02]  /*2370*/  @P5 F2FP.F16.F32.PACK_AB R71, RZ, R71 ;  /* 0x00000047ff47523e */ /* 0x000fe400000000ff */
[----:B------:R-:W-:Y:S02]  /*2380*/  FSEL R66, R73, RZ, P6 ;  /* 0x000000ff49427208 */ /* 0x000fe40003000000 */
[----:B------:R-:W-:Y:S02]  /*2390*/  @P4 LOP3.LUT P6, RZ, R117, 0xff, RZ, 0xc0, !PT ;  /* 0x000000ff75ff4812 */ /* 0x000fe400078cc0ff */
[----:B------:R-:W-:Y:S02]  /*23a0*/  @P5 F2FP.F16.F32.PACK_AB R69, RZ, R69 ;  /* 0x00000045ff45523e */ /* 0x000fe400000000ff */
[----:B------:R-:W-:-:S02]  /*23b0*/  @P4 FSEL R73, R73, RZ, P6 ;  /* 0x000000ff49494208 */ /* 0x000fc40003000000 */
[----:B------:R-:W-:Y:S01]  /*23c0*/  @P5 PRMT R57, R57, 0x5410, R71 ;  /* 0x0000541039395816 */ /* 0x000fe20000000047 */
[----:B------:R-:W-:Y:S01]  /*23d0*/  FMUL.FTZ R71, R65, UR19 ;  /* 0x0000001341477c20 */ /* 0x000fe20008410000 */
[----:B------:R-:W-:Y:S02]  /*23e0*/  @P4 F2FP.F16.F32.PACK_AB R73, RZ, R73 ;  /* 0x00000049ff49423e */ /* 0x000fe400000000ff */
[----:B------:R-:W-:Y:S02]  /*23f0*/  @P5 PRMT R58, R69, 0x7610, R58 ;  /* 0x00007610453a5816 */ /* 0x000fe4000000003a */
[----:B------:R-:W-:Y:S01]  /*2400*/  @P4 PRMT R62, R73, 0x7610, R62 ;  /* 0x00007610493e4816 */ /* 0x000fe2000000003e */
[----:B------:R-:W-:Y:S01]  /*2410*/  FMUL.FTZ R73, R64, UR19 ;  /* 0x0000001340497c20 */ /* 0x000fe20008410000 */
[----:B------:R-:W-:Y:S02]  /*2420*/  @P5 F2FP.F16.F32.PACK_AB R64, RZ, R64 ;  /* 0x00000040ff40523e */ /* 0x000fe400000000ff */
[----:B------:R-:W-:-:S02]  /*2430*/  @P5 F2FP.F16.F32.PACK_AB R65, RZ, R65 ;  /* 0x00000041ff41523e */ /* 0x000fc400000000ff */
[----:B------:R-:W-:Y:S02]  /*2440*/  @P5 PRMT R59, R64, 0x7610, R59 ;  /* 0x00007610403b5816 */ /* 0x000fe4000000003b */
[----:B------:R-:W-:Y:S01]  /*2450*/  @P5 F2FP.F16.F32.PACK_AB R64, RZ, R70 ;  /* 0x00000046ff40523e */ /* 0x000fe200000000ff */
[----:B------:R-:W-:Y:S01]  /*2460*/  FMUL.FTZ R70, R70, UR19 ;  /* 0x0000001346467c20 */ /* 0x000fe20008410000 */
[----:B------:R-:W-:Y:S02]  /*2470*/  @P5 PRMT R58, R58, 0x5410, R65 ;  /* 0x000054103a3a5816 */ /* 0x000fe40000000041 */
[----:B------:R-:W-:Y:S02]  /*2480*/  @P5 PRMT R59, R59, 0x5410, R64 ;  /* 0x000054103b3b5816 */ /* 0x000fe40000000040 */
[----:B------:R-:W-:Y:S02]  /*2490*/  LOP3.LUT P5, RZ, R121, 0xff000000, RZ, 0xc0, !PT ;  /* 0xff00000079ff7812 */ /* 0x000fe400078ac0ff */
[----:B------:R-:W-:-:S02]  /*24a0*/  @P4 F2FP.F16.F32.PACK_AB R68, RZ, R68 ;  /* 0x00000044ff44423e */ /* 0x000fc400000000ff */
[----:B------:R-:W-:Y:S02]  /*24b0*/  FSEL R84, R70, RZ, P5 ;  /* 0x000000ff46547208 */ /* 0x000fe40002800000 */
[----:B------:R-:W-:Y:S02]  /*24c0*/  ISETP.NE.U32.AND P5, PT, RZ, UR20, PT ;  /* 0x00000014ff007c0c */ /* 0x000fe4000bfa5070 */
[----:B------:R-:W-:Y:S02]  /*24d0*/  LOP3.LUT P6, RZ, R121, 0xff00, RZ, 0xc0, !PT ;  /* 0x0000ff0079ff7812 */ /* 0x000fe400078cc0ff */
[----:B------:R-:W-:Y:S02]  /*24e0*/  ISETP.NE.AND.EX P5, PT, RZ, UR21, PT, P5 ;  /* 0x00000015ff007c0c */ /* 0x000fe4000bfa5350 */
[----:B------:R-:W-:Y:S02]  /*24f0*/  @P4 PRMT R61, R68, 0x7610, R61 ;  /* 0x00007610443d4816 */ /* 0x000fe4000000003d */
[----:B------:R-:W-:-:S02]  /*2500*/  FSEL R68, R71, RZ, P6 ;  /* 0x000000ff47447208 */ /* 0x000fc40003000000 */
[----:B------:R-:W-:Y:S02]  /*2510*/  @P4 LOP3.LUT P6, RZ, R117, 0xff00, RZ, 0xc0, !PT ;  /* 0x0000ff0075ff4812 */ /* 0x000fe400078cc0ff */
[----:B------:R-:W-:Y:S02]  /*2520*/  F2FP.F16.F32.PACK_AB R66, R68, R66 ;  /* 0x000000424442723e */ /* 0x000fe400000000ff */
[----:B------:R-:W0:Y:S01]  /*2530*/  LDC.64 R68, c[0x0][0x2f8] ;  /* 0x0000be00ff447b82 */ /* 0x000e220000000a00 */
[----:B------:R-:W-:Y:S02]  /*2540*/  @P4 FSEL R71, R71, RZ, P6 ;  /* 0x000000ff47474208 */ /* 0x000fe40003000000 */
[----:B------:R-:W-:Y:S02]  /*2550*/  LOP3.LUT P6, RZ, R121, 0xff0000, RZ, 0xc0, !PT ;  /* 0x00ff000079ff7812 */ /* 0x000fe400078cc0ff */
[----:B------:R-:W-:Y:S02]  /*2560*/  @P4 F2FP.F16.F32.PACK_AB R72, RZ, R72 ;  /* 0x00000048ff48423e */ /* 0x000fe400000000ff */
[----:B------:R-:W-:Y:S01]  /*2570*/  FSEL R75, R73, RZ, P6 ;  /* 0x000000ff494b7208 */ /* 0x000fe20003000000 */
[----:B------:R-:W1:Y:S01]  /*2580*/  @P5 LDC.64 R64, c[0x0][0x308] ;  /* 0x0000c200ff405b82 */ /* 0x000e620000000a00 */
[----:B------:R-:W-:-:S02]  /*2590*/  @P4 F2FP.F16.F32.PACK_AB R71, RZ, R71 ;  /* 0x00000047ff47423e */ /* 0x000fc400000000ff */
[----:B------:R-:W-:Y:S02]  /*25a0*/  @P4 PRMT R61, R61, 0x5410, R72 ;  /* 0x000054103d3d4816 */ /* 0x000fe40000000048 */
[----:B------:R-:W-:Y:S01]  /*25b0*/  @P4 PRMT R62, R62, 0x5410, R71 ;  /* 0x000054103e3e4816 */ /* 0x000fe20000000047 */
[----:B0-----:R-:W-:-:S04]  /*25c0*/  IMAD.WIDE.U32 R68, R2, 0x10, R68 ;  /* 0x0000001002447825 */ /* 0x001fc800078e0044 */
[----:B-1----:R-:W-:-:S05]  /*25d0*/  @P5 IMAD.WIDE.U32 R64, R2, 0x10, R64 ;  /* 0x0000001002405825 */ /* 0x002fca00078e0040 */
[----:B------:R0:W-:Y:S01]  /*25e0*/  @P5 STG.E.128 desc[UR4][R64.64], R56 ;  /* 0x0000003840005986 */ /* 0x0001e2000c101d04 */
[----:B------:R-:W-:-:S04]  /*25f0*/  @P4 LOP3.LUT P5, RZ, R117, 0xff0000, RZ, 0xc0, !PT ;  /* 0x00ff000075ff4812 */ /* 0x000fc800078ac0ff */
[----:B------:R-:W-:Y:S02]  /*2600*/  @P4 FSEL R73, R73, RZ, P5 ;  /* 0x000000ff49494208 */ /* 0x000fe40002800000 */
[----:B------:R-:W-:Y:S02]  /*2610*/  @P4 LOP3.LUT P5, RZ, R117, 0xff000000, RZ, 0xc0, !PT ;  /* 0xff00000075ff4812 */ /* 0x000fe400078ac0ff */
[----:B------:R-:W-:Y:S02]  /*2620*/  @P4 F2FP.F16.F32.PACK_AB R73, RZ, R73 ;  /* 0x00000049ff49423e */ /* 0x000fe400000000ff */
[----:B------:R-:W-:Y:S02]  /*2630*/  @P4 FSEL R70, R70, RZ, P5 ;  /* 0x000000ff46464208 */ /* 0x000fe40002800000 */
[----:B------:R-:W-:Y:S02]  /*2640*/  @P4 PRMT R63, R73, 0x7610, R63 ;  /* 0x00007610493f4816 */ /* 0x000fe4000000003f */
[----:B------:R-:W-:-:S02]  /*2650*/  @P4 F2FP.F16.F32.PACK_AB R70, RZ, R70 ;  /* 0x00000046ff46423e */ /* 0x000fc400000000ff */
[----:B0-----:R-:W-:Y:S02]  /*2660*/  F2FP.F16.F32.PACK_AB R64, R67, R74 ;  /* 0x0000004a4340723e */ /* 0x001fe400000000ff */
[----:B------:R-:W-:Y:S02]  /*2670*/  F2FP.F16.F32.PACK_AB R65, R125, R124 ;  /* 0x0000007c7d41723e */ /* 0x000fe400000000ff */
[----:B------:R-:W-:Y:S02]  /*2680*/  F2FP.F16.F32.PACK_AB R67, R84, R75 ;  /* 0x0000004b5443723e */ /* 0x000fe400000000ff */
[----:B------:R-:W-:-:S03]  /*2690*/  @P4 PRMT R63, R63, 0x5410, R70 ;  /* 0x000054103f3f4816 */ /* 0x000fc60000000046 */
[----:B------:R0:W-:Y:S02]  /*26a0*/  STG.E.128 desc[UR4][R68.64], R64 ;  /* 0x0000004044007986 */ /* 0x0001e4000c101d04 */
[----:B0-----:R-:W-:-:S04]  /*26b0*/  @P4 LEA R64, P5, R2, UR16, 0x4 ;  /* 0x0000001002404c11 */ /* 0x001fc8000f8a20ff */
[----:B------:R-:W-:-:S05]  /*26c0*/  @P4 LEA.HI.X R65, R2, UR17, RZ, 0x4, P5 ;  /* 0x0000001102414c11 */ /* 0x000fca000a8f24ff */
[----:B------:R1:W-:Y:S04]  /*26d0*/  @P4 STG.E.128 desc[UR4][R64.64], R60 ;  /* 0x0000003c40004986 */ /* 0x0003e8000c101d04 */
.L_x_481:
[----:B------:R-:W-:Y:S05]  /*26e0*/  BSYNC B0 ;  /* 0x0000000000007941 */ /* 0x000fea0003800000 */
.L_x_480:
[----:B------:R-:W-:Y:S01]  /*26f0*/  SEL R2, RZ, 0x1, P2 ;  /* 0x00000001ff027807 */ /* 0x000fe20001000000 */
[----:B------:R-:W-:Y:S06]  /*2700*/  @!P3 BRA `(.L_x_482) ;  /* 0xffffffdc0058b947 */ /* 0x000fec000383ffff */
.L_x_472:
        /* <DEDUP_REMOVED lines=13> */
[----:B------:R-:W-:-:S03]  /*27e0*/  IADD3 R7, R7, 0x100, RZ ;  /* 0x0000010007077810 */ /* 0x000fc60007ffe0ff */
[----:B------:R2:W-:Y:S04]  /*27f0*/  STG.E.128 desc[UR4][R4.64], R44 ;  /* 0x0000002c04007986 */ /* 0x0005e8000c101d04 */
[----:B------:R2:W-:Y:S02]  /*2800*/  STG.E.128 desc[UR4][R4.64+0x10], R40 ;  /* 0x0000102804007986 */ /* 0x0005e4000c101d04 */
.L_x_484:
[----:B------:R-:W-:Y:S05]  /*2810*/  BSYNC B0 ;  /* 0x0000000000007941 */ /* 0x000fea0003800000 */
.L_x_483:
        /* <DEDUP_REMOVED lines=10> */
.L_x_477:
[----:B------:R-:W-:Y:S01]  /*28c0*/  HFMA2.MMA R64, -RZ, RZ, 0, 9.5367431640625e-07 ;  /* 0x00000010ff407435 */ /* 0x000fe200000001ff */
[----:B------:R-:W-:Y:S02]  /*28d0*/  MOV R67, 0x1f ;  /* 0x0000001f00437802 */ /* 0x000fe40000000f00 */
[----:B------:R-:W-:-:S08]  /*28e0*/  MOV R68, 0xffffffff ;  /* 0xffffffff00447802 */ /* 0x000fd00000000f00 */
[----:B-----5:R-:W-:Y:S05]  /*28f0*/  WARPSYNC.COLLECTIVE R68, `(.L_x_485) ;  /* 0x0000000044087348 */ /* 0x020fea0003c00000 */
[----:B------:R0:W1:Y:S02]  /*2900*/  SHFL.DOWN P5, R64, R75, R64, R67 ;  /* 0x080000404b407389 */ /* 0x00006400000a0043 */
[----:B01---5:R-:W-:Y:S01]  /*2910*/  ENDCOLLECTIVE ;  /* 0x000000000000791b */ /* 0x023fe20003800000 */
.L_x_485:
[----:B------:R-:W-:Y:S01]  /*2920*/  MOV R70, R64 ;  /* 0x0000004000467202 */ /* 0x000fe20000000f00 */
[----:B------:R-:W-:-:S04]  /*2930*/  HFMA2.MMA R64, -RZ, RZ, 0, 9.5367431640625e-07 ;  /* 0x00000010ff407435 */ /* 0x000fc800000001ff */
[----:B------:R-:W-:Y:S01]  /*2940*/  FADD.FTZ R70, R70, R75 ;  /* 0x0000004b46467221 */ /* 0x000fe20000010000 */
[----:B------:R-:W-:-:S07]  /*2950*/  MOV R75, R124 ;  /* 0x0000007c004b7202 */ /* 0x000fce0000000f00 */
[----:B------:R-:W-:Y:S05]  /*2960*/  WARPSYNC.COLLECTIVE R68, `(.L_x_486) ;  /* 0x0000000044087348 */ /* 0x000fea0003c00000 */
[----:B------:R0:W1:Y:S02]  /*2970*/  SHFL.DOWN P5, R64, R75, R64, R67 ;  /* 0x080000404b407389 */ /* 0x00006400000a0043 */
[----:B01----:R-:W-:Y:S01]  /*2980*/  ENDCOLLECTIVE ;  /* 0x000000000000791b */ /* 0x003fe20003800000 */
.L_x_486:
[----:B------:R-:W-:Y:S02]  /*2990*/  MOV R75, R70 ;  /* 0x00000046004b7202 */ /* 0x000fe40000000f00 */
[----:B------:R-:W-:Y:S01]  /*29a0*/  MOV R69, R64 ;  /* 0x0000004000457202 */ /* 0x000fe20000000f00 */
[----:B------:R-:W-:-:S04]  /*29b0*/  HFMA2.MMA R64, -RZ, RZ, 0, 4.76837158203125e-07 ;  /* 0x00000008ff407435 */ /* 0x000fc800000001ff */
[----:B------:R-:W-:-:S07]  /*29c0*/  FADD.FTZ R71, R69, R124 ;  /* 0x0000007c45477221 */ /* 0x000fce0000010000 */
[----:B------:R-:W-:Y:S05]  /*29d0*/  WARPSYNC.COLLECTIVE R68, `(.L_x_487) ;  /* 0x0000000044087348 */ /* 0x000fea0003c00000 */
[----:B------:R0:W1:Y:S02]  /*29e0*/  SHFL.DOWN P5, R64, R75, R64, R67 ;  /* 0x080000404b407389 */ /* 0x00006400000a0043 */
[----:B01----:R-:W-:Y:S01]  /*29f0*/  ENDCOLLECTIVE ;  /* 0x000000000000791b */ /* 0x003fe20003800000 */
.L_x_487:
[----:B------:R-:W-:Y:S02]  /*2a00*/  MOV R75, R71 ;  /* 0x00000047004b7202 */ /* 0x000fe40000000f00 */
[----:B------:R-:W-:Y:S01]  /*2a10*/  MOV R69, R64 ;  /* 0x0000004000457202 */ /* 0x000fe20000000f00 */
[----:B------:R-:W-:-:S04]  /*2a20*/  HFMA2.MMA R64, -RZ, RZ, 0, 4.76837158203125e-07 ;  /* 0x00000008ff407435 */ /* 0x000fc800000001ff */
[----:B------:R-:W-:-:S07]  /*2a30*/  FADD.FTZ R73, R70, R69 ;  /* 0x0000004546497221 */ /* 0x000fce0000010000 */
[----:B------:R-:W-:Y:S05]  /*2a40*/  WARPSYNC.COLLECTIVE R68, `(.L_x_488) ;  /* 0x0000000044087348 */ /* 0x000fea0003c00000 */
[----:B------:R0:W1:Y:S02]  /*2a50*/  SHFL.DOWN P5, R64, R75, R64, R67 ;  /* 0x080000404b407389 */ /* 0x00006400000a0043 */
[----:B01----:R-:W-:Y:S01]  /*2a60*/  ENDCOLLECTIVE ;  /* 0x000000000000791b */ /* 0x003fe20003800000 */
.L_x_488:
[----:B------:R-:W-:Y:S02]  /*2a70*/  MOV R75, R73 ;  /* 0x00000049004b7202 */ /* 0x000fe40000000f00 */
[----:B------:R-:W-:Y:S01]  /*2a80*/  MOV R72, R64 ;  /* 0x0000004000487202 */ /* 0x000fe20000000f00 */
[----:B------:R-:W-:-:S04]  /*2a90*/  HFMA2.MMA R64, -RZ, RZ, 0, 2.384185791015625e-07 ;  /* 0x00000004ff407435 */ /* 0x000fc800000001ff */
[----:B------:R-:W-:-:S07]  /*2aa0*/  FADD.FTZ R72, R71, R72 ;  /* 0x0000004847487221 */ /* 0x000fce0000010000 */
[----:B------:R-:W-:Y:S05]  /*2ab0*/  WARPSYNC.COLLECTIVE R68, `(.L_x_489) ;  /* 0x0000000044087348 */ /* 0x000fea0003c00000 */
[----:B------:R0:W1:Y:S02]  /*2ac0*/  SHFL.DOWN P5, R64, R75, R64, R67 ;  /* 0x080000404b407389 */ /* 0x00006400000a0043 */
[----:B01----:R-:W-:Y:S01]  /*2ad0*/  ENDCOLLECTIVE ;  /* 0x000000000000791b */ /* 0x003fe20003800000 */
.L_x_489:
[----:B------:R-:W-:Y:S02]  /*2ae0*/  MOV R75, R72 ;  /* 0x00000048004b7202 */ /* 0x000fe40000000f00 */
[----:B------:R-:W-:Y:S01]  /*2af0*/  MOV R74, R64 ;  /* 0x00000040004a7202 */ /* 0x000fe20000000f00 */
[----:B------:R-:W-:-:S04]  /*2b00*/  HFMA2.MMA R64, -RZ, RZ, 0, 2.384185791015625e-07 ;  /* 0x00000004ff407435 */ /* 0x000fc800000001ff */
[----:B------:R-:W-:-:S07]  /*2b10*/  FADD.FTZ R74, R73, R74 ;  /* 0x0000004a494a7221 */ /* 0x000fce0000010000 */
[----:B------:R-:W-:Y:S05]  /*2b20*/  WARPSYNC.COLLECTIVE R68, `(.L_x_490) ;  /* 0x0000000044087348 */ /* 0x000fea0003c00000 */
[----:B------:R0:W1:Y:S02]  /*2b30*/  SHFL.DOWN P5, R64, R75, R64, R67 ;  /* 0x080000404b407389 */ /* 0x00006400000a0043 */
[----:B01----:R-:W-:Y:S01]  /*2b40*/  ENDCOLLECTIVE ;  /* 0x000000000000791b */ /* 0x003fe20003800000 */
.L_x_490:
[----:B------:R-:W-:Y:S02]  /*2b50*/  MOV R75, R74 ;  /* 0x0000004a004b7202 */ /* 0x000fe40000000f00 */
[----:B------:R-:W-:Y:S01]  /*2b60*/  MOV R69, R64 ;  /* 0x0000004000457202 */ /* 0x000fe20000000f00 */
[----:B------:R-:W-:-:S04]  /*2b70*/  HFMA2.MMA R64, -RZ, RZ, 0, 1.1920928955078125e-07 ;  /* 0x00000002ff407435 */ /* 0x000fc800000001ff */
[----:B------:R-:W-:-:S07]  /*2b80*/  FADD.FTZ R125, R72, R69 ;  /* 0x00000045487d7221 */ /* 0x000fce0000010000 */
[----:B------:R-:W-:Y:S05]  /*2b90*/  WARPSYNC.COLLECTIVE R68, `(.L_x_491) ;  /* 0x0000000044087348 */ /* 0x000fea0003c00000 */
[----:B------:R0:W1:Y:S02]  /*2ba0*/  SHFL.DOWN P5, R64, R75, R64, R67 ;  /* 0x080000404b407389 */ /* 0x00006400000a0043 */
[----:B01----:R-:W-:Y:S01]  /*2bb0*/  ENDCOLLECTIVE ;  /* 0x000000000000791b */ /* 0x003fe20003800000 */
.L_x_491:
[----:B------:R-:W-:Y:S02]  /*2bc0*/  MOV R75, R125 ;  /* 0x0000007d004b7202 */ /* 0x000fe40000000f00 */
[----:B------:R-:W-:Y:S01]  /*2bd0*/  MOV R69, R64 ;  /* 0x0000004000457202 */ /* 0x000fe20000000f00 */
[----:B------:R-:W-:-:S04]  /*2be0*/  HFMA2.MMA R64, -RZ, RZ, 0, 1.1920928955078125e-07 ;  /* 0x00000002ff407435 */ /* 0x000fc800000001ff */
[----:B------:R-:W-:-:S07]  /*2bf0*/  FADD.FTZ R74, R74, R69 ;  /* 0x000000454a4a7221 */ /* 0x000fce0000010000 */
[----:B------:R-:W-:Y:S05]  /*2c00*/  WARPSYNC.COLLECTIVE R68, `(.L_x_492) ;  /* 0x0000000044087348 */ /* 0x000fea0003c00000 */
[----:B------:R0:W1:Y:S02]  /*2c10*/  SHFL.DOWN P5, R64, R75, R64, R67 ;  /* 0x080000404b407389 */ /* 0x00006400000a0043 */
[----:B01----:R-:W-:Y:S01]  /*2c20*/  ENDCOLLECTIVE ;  /* 0x000000000000791b */ /* 0x003fe20003800000 */
.L_x_492:
[----:B------:R-:W-:Y:S02]  /*2c30*/  MOV R75, R74 ;  /* 0x0000004a004b7202 */ /* 0x000fe40000000f00 */
[----:B------:R-:W-:Y:S01]  /*2c40*/  MOV R124, R64 ;  /* 0x00000040007c7202 */ /* 0x000fe20000000f00 */
[----:B------:R-:W-:-:S04]  /*2c50*/  HFMA2.MMA R64, -RZ, RZ, 0, 5.9604644775390625e-08 ;  /* 0x00000001ff407435 */ /* 0x000fc800000001ff */
[----:B------:R-:W-:-:S07]  /*2c60*/  FADD.FTZ R69, R125, R124 ;  /* 0x0000007c7d457221 */ /* 0x000fce0000010000 */
[----:B------:R-:W-:Y:S05]  /*2c70*/  WARPSYNC.COLLECTIVE R68, `(.L_x_493) ;  /* 0x0000000044087348 */ /* 0x000fea0003c00000 */
[----:B------:R0:W1:Y:S02]  /*2c80*/  SHFL.DOWN P5, R64, R75, R64, R67 ;  /* 0x080000404b407389 */ /* 0x00006400000a0043 */
[----:B01----:R-:W-:Y:S01]  /*2c90*/  ENDCOLLECTIVE ;  /* 0x000000000000791b */ /* 0x003fe20003800000 */
.L_x_493:
[----:B------:R-:W-:Y:S02]  /*2ca0*/  MOV R75, R69 ;  /* 0x00000045004b7202 */ /* 0x000fe40000000f00 */
[----:B------:R-:W-:Y:S01]  /*2cb0*/  MOV R71, R64 ;  /* 0x0000004000477202 */ /* 0x000fe20000000f00 */
[----:B------:R-:W-:-:S11]  /*2cc0*/  HFMA2.MMA R64, -RZ, RZ, 0, 5.9604644775390625e-08 ;  /* 0x00000001ff407435 */ /* 0x000fd600000001ff */
[----:B------:R-:W-:Y:S05]  /*2cd0*/  WARPSYNC.COLLECTIVE R68, `(.L_x_494) ;  /* 0x0000000044087348 */ /* 0x000fea0003c00000 */
[----:B------:R0:W1:Y:S02]  /*2ce0*/  SHFL.DOWN P5, R64, R75, R64, R67 ;  /* 0x080000404b407389 */ /* 0x00006400000a0043 */
[----:B01----:R-:W-:Y:S01]  /*2cf0*/  ENDCOLLECTIVE ;  /* 0x000000000000791b */ /* 0x003fe20003800000 */
.L_x_494:
[----:B------:R-:W-:Y:S01]  /*2d00*/  MOV R70, R64 ;  /* 0x0000004000467202 */ /* 0x000fe20000000f00 */
[----:B------:R-:W-:Y:S06]  /*2d10*/  BRA `(.L_x_495) ;  /* 0xffffffe4008c7947 */ /* 0x000fec000383ffff */
.L_x_496:
        /* <DEDUP_REMOVED lines=14> */
.L_x_2944:


//--------------------- .text._ZN10layer_norm22ln_bwd_finalize_kernelINS_22Kernel_traits_finalizeILj4096E6__halfS2_S2_S2_fjLb0ELj1024ELj4ENS_18Kernel_traits_baseILj4096ES2_S2_S2_S2_fjLj1024EEEEELb0ELb1EEEvNS_9BwdParamsE --------------------------
	.section	.text._ZN10layer_norm22ln_bwd_finalize_kernelINS_22Kernel_traits_finalizeILj4096E6__halfS2_S2_S2_fjLb0ELj1024ELj4ENS_18Kernel_traits_baseILj4096ES2_S2_S2_S2_fjLj1024EEEEELb0ELb1EEEvNS_9BwdParamsE,"ax",@progbits
	.align	128
        .global         _ZN10layer_norm22ln_bwd_finalize_kernelINS_22Kernel_traits_finalizeILj4096E6__halfS2_S2_S2_fjLb0ELj1024ELj4ENS_18Kernel_traits_baseILj4096ES2_S2_S2_S2_fjLj1024EEEEELb0ELb1EEEvNS_9BwdParamsE
        .type           _ZN10layer_norm22ln_bwd_finalize_kernelINS_22Kernel_traits_finalizeILj4096E6__halfS2_S2_S2_fjLb0ELj1024ELj4ENS_18Kernel_traits_baseILj4096ES2_S2_S2_S2_fjLj1024EEEEELb0ELb1EEEvNS_9BwdParamsE,@function
        .size           _ZN10layer_norm22ln_bwd_finalize_kernelINS_22Kernel_traits_finalizeILj4096E6__halfS2_S2_S2_fjLb0ELj1024ELj4ENS_18Kernel_traits_baseILj4096ES2_S2_S2_S2_fjLj1024EEEEELb0ELb1EEEvNS_9BwdParamsE,(.L_x_2945 - _ZN10layer_norm22ln_bwd_finalize_kernelINS_22Kernel_traits_finalizeILj4096E6__halfS2_S2_S2_fjLb0ELj1024ELj4ENS_18Kernel_traits_baseILj4096ES2_S2_S2_S2_fjLj1024EEEEELb0ELb1EEEvNS_9BwdParamsE)
        .other          _ZN10layer_norm22ln_bwd_finalize_kernelINS_22Kernel_traits_finalizeILj4096E6__halfS2_S2_S2_fjLb0ELj1024ELj4ENS_18Kernel_traits_baseILj4096ES2_S2_S2_S2_fjLj1024EEEEELb0ELb1EEEvNS_9BwdParamsE,@"STO_CUDA_ENTRY STV_DEFAULT"
_ZN10layer_norm22ln_bwd_finalize_kernelINS_22Kernel_traits_finalizeILj4096E6__halfS2_S2_S2_fjLb0ELj1024ELj4ENS_18Kernel_traits_baseILj4096ES2_S2_S2_S2_fjLj1024EEEEELb0ELb1EEEvNS_9BwdParamsE:
.text._ZN10layer_norm22ln_bwd_finalize_kernelINS_22Kernel_traits_finalizeILj4096E6__halfS2_S2_S2_fjLb0ELj1024ELj4ENS_18Kernel_traits_baseILj4096ES2_S2_S2_S2_fjLj1024EEEEELb0ELb1EEEvNS_9BwdParamsE:
        /* <DEDUP_REMOVED lines=26> */
.L_x_508:
        /* <DEDUP_REMOVED lines=31> */
.L_x_501:
        /* <DEDUP_REMOVED lines=34> */
.L_x_500:
[----:B------:R-:W-:Y:S05]  /*05b0*/  BSYNC B1 ;  /* 0x0000000000017941 */ /* 0x000fea0003800000 */
.L_x_499:
        /* <DEDUP_REMOVED lines=25> */
.L_x_503:
[----:B------:R-:W-:Y:S05]  /*0750*/  BSYNC B1 ;  /* 0x0000000000017941 */ /* 0x000fea0003800000 */
.L_x_502:
        /* <DEDUP_REMOVED lines=12> */
.L_x_498:
[----:B------:R-:W-:Y:S05]  /*0820*/  BSYNC B0 ;  /* 0x0000000000007941 */ /* 0x000fea0003800000 */
.L_x_497:
        /* <DEDUP_REMOVED lines=29> */
.L_x_519:
[----:B------:R-:W-:Y:S01]  /*0a00*/  @!P1 SHF.R.U32.HI R12, RZ, 0x3, R0 ;  /* 0x00000003ff0c9819 */ /* 0x000fe20000011600 */
[----:B----4-:R-:W-:Y:S01]  /*0a10*/  FADD.FTZ R14, R9, R14 ;  /* 0x0000000e090e7221 */ /* 0x010fe20000010000 */
[----:B---3--:R-:W-:Y:S02]  /*0a20*/  FADD.FTZ R11, R10, R11 ;  /* 0x0000000b0a0b7221 */ /* 0x008fe40000010000 */
[----:B------:R-:W-:-:S05]  /*0a30*/  @!P1 LOP3.LUT R12, R12, 0x1ffffffc, RZ, 0xc0, !PT ;  /* 0x1ffffffc0c0c9812 */ /* 0x000fca00078ec0ff */
[----:B------:R3:W-:Y:S04]  /*0a40*/  @!P1 STS [R12+UR4+0x2000], R14 ;  /* 0x0020000e0c009988 */ /* 0x0007e80008000804 */
[----:B------:R3:W-:Y:S02]  /*0a50*/  @!P1 STS [R12+UR4+0x2080], R11 ;  /* 0x0020800b0c009988 */ /* 0x0007e40008000804 */
.L_x_504:
        /* <DEDUP_REMOVED lines=10> */
[----:B---3--:R-:W-:Y:S02]  /*0b00*/  F2FP.F16.F32.PACK_AB R15, R15, R14 ;  /* 0x0000000e0f0f723e */ /* 0x008fe400000000ff */
[----:B-----5:R-:W-:-:S03]  /*0b10*/  F2FP.F16.F32.PACK_AB R17, R17, R16 ;  /* 0x000000101111723e */ /* 0x020fc600000000ff */
[----:B------:R4:W-:Y:S04]  /*0b20*/  STG.E desc[UR6][R12.64], R15 ;  /* 0x0000000f0c007986 */ /* 0x0009e8000c101906 */
[----:B------:R4:W-:Y:S02]  /*0b30*/  STG.E desc[UR6][R10.64], R17 ;  /* 0x000000110a007986 */ /* 0x0009e4000c101906 */
.L_x_507:
[----:B------:R-:W-:Y:S05]  /*0b40*/  BSYNC B0 ;  /* 0x0000000000007941 */ /* 0x000fea0003800000 */
.L_x_506:
[C---:B------:R-:W-:Y:S02]  /*0b50*/  ISETP.GT.U32.AND P1, PT, R3.reuse, -0x1001, PT ;  /* 0xffffefff0300780c */ /* 0x040fe40003f24070 */
[----:B------:R-:W-:Y:S02]  /*0b60*/  IADD3 R3, R3, 0x1000, RZ ;  /* 0x0000100003037810 */ /* 0x000fe40007ffe0ff */
[----:B------:R-:W-:-:S09]  /*0b70*/  IADD3 R4, R4, 0x800, RZ ;  /* 0x0000080004047810 */ /* 0x000fd20007ffe0ff */
[----:B------:R-:W-:Y:S05]  /*0b80*/  @P1 BRA `(.L_x_508) ;  /* 0xfffffff400841947 */ /* 0x000fea000383ffff */
[----:B------:R-:W-:Y:S05]  /*0b90*/  EXIT ;  /* 0x000000000000794d */ /* 0x000fea0003800000 */
.L_x_505:
[----:B------:R-:W-:Y:S01]  /*0ba0*/  HFMA2.MMA R22, -RZ, RZ, 0, 1.847743988037109375e-06 ;  /* 0x0000001fff167435 */ /* 0x000fe200000001ff */
[----:B0--3--:R-:W-:Y:S01]  /*0bb0*/  MOV R20, R10 ;  /* 0x0000000a00147202 */ /* 0x009fe20000000f00 */
[----:B------:R-:W-:Y:S01]  /*0bc0*/  IMAD.MOV.U32 R19, RZ, RZ, 0x1 ;  /* 0x00000001ff137424 */ /* 0x000fe200078e00ff */
[----:B------:R-:W-:-:S08]  /*0bd0*/  MOV R17, 0xffffffff ;  /* 0xffffffff00117802 */ /* 0x000fd00000000f00 */
[----:B-12---:R-:W-:Y:S05]  /*0be0*/  WARPSYNC.COLLECTIVE R17, `(.L_x_509) ;  /* 0x0000000011087348 */ /* 0x006fea0003c00000 */
[----:B------:R0:W3:Y:S02]  /*0bf0*/  SHFL.BFLY P2, R18, R20, R19, R22 ;  /* 0x0c00001314127389 */ /* 0x0000e40000040016 */
[----:B0123--:R-:W-:Y:S01]  /*0c00*/  ENDCOLLECTIVE ;  /* 0x000000000000791b */ /* 0x00ffe20003800000 */
.L_x_509:
[----:B------:R-:W-:Y:S01]  /*0c10*/  HFMA2.MMA R19, -RZ, RZ, 0, 1.1920928955078125e-07 ;  /* 0x00000002ff137435 */ /* 0x000fe200000001ff */
[----:B------:R-:W-:-:S05]  /*0c20*/  MOV R11, R18 ;  /* 0x00000012000b7202 */ /* 0x000fca0000000f00 */
[----:B------:R-:W-:-:S04]  /*0c30*/  FADD.FTZ R11, R10, R11 ;  /* 0x0000000b0a0b7221 */ /* 0x000fc80000010000 */
[----:B------:R-:W-:-:S07]  /*0c40*/  IMAD.MOV.U32 R20, RZ, RZ, R11 ;  /* 0x000000ffff147224 */ /* 0x000fce00078e000b */
[----:B------:R-:W-:Y:S05]  /*0c50*/  WARPSYNC.COLLECTIVE R17, `(.L_x_510) ;  /* 0x0000000011087348 */ /* 0x000fea0003c00000 */
[----:B------:R0:W1:Y:S02]  /*0c60*/  SHFL.BFLY P2, R18, R20, R19, R22 ;  /* 0x0c00001314127389 */ /* 0x0000640000040016 */
[----:B01----:R-:W-:Y:S01]  /*0c70*/  ENDCOLLECTIVE ;  /* 0x000000000000791b */ /* 0x003fe20003800000 */
.L_x_510:
[----:B------:R-:W-:Y:S01]  /*0c80*/  IMAD.MOV.U32 R19, RZ, RZ, 0x4 ;  /* 0x00000004ff137424 */ /* 0x000fe200078e00ff */
[----:B------:R-:W-:-:S05]  /*0c90*/  MOV R12, R18 ;  /* 0x00000012000c7202 */ /* 0x000fca0000000f00 */
[----:B------:R-:W-:-:S05]  /*0ca0*/  FADD.FTZ R12, R11, R12 ;  /* 0x0000000c0b0c7221 */ /* 0x000fca0000010000 */
[----:B------:R-:W-:-:S07]  /*0cb0*/  MOV R20, R12 ;  /* 0x0000000c00147202 */ /* 0x000fce0000000f00 */
[----:B------:R-:W-:Y:S05]  /*0cc0*/  WARPSYNC.COLLECTIVE R17, `(.L_x_511) ;  /* 0x0000000011087348 */ /* 0x000fea0003c00000 */
[----:B------:R0:W1:Y:S02]  /*0cd0*/  SHFL.BFLY P2, R18, R20, R19, R22 ;  /* 0x0c00001314127389 */ /* 0x0000640000040016 */
[----:B01----:R-:W-:Y:S01]  /*0ce0*/  ENDCOLLECTIVE ;  /* 0x000000000000791b */ /* 0x003fe20003800000 */
.L_x_511:
[----:B------:R-:W-:Y:S01]  /*0cf0*/  HFMA2.MMA R19, -RZ, RZ, 0, 4.76837158203125e-07 ;  /* 0x00000008ff137435 */ /* 0x000fe200000001ff */
[----:B------:R-:W-:-:S05]  /*0d00*/  MOV R13, R18 ;  /* 0x00000012000d7202 */ /* 0x000fca0000000f00 */
[----:B------:R-:W-:-:S05]  /*0d10*/  FADD.FTZ R13, R12, R13 ;  /* 0x0000000d0c0d7221 */ /* 0x000fca0000010000 */
[----:B------:R-:W-:-:S07]  /*0d20*/  MOV R20, R13 ;  /* 0x0000000d00147202 */ /* 0x000fce0000000f00 */
[----:B------:R-:W-:Y:S05]  /*0d30*/  WARPSYNC.COLLECTIVE R17, `(.L_x_512) ;  /* 0x0000000011087348 */ /* 0x000fea0003c00000 */
[----:B------:R0:W1:Y:S02]  /*0d40*/  SHFL.BFLY P2, R18, R20, R19, R22 ;  /* 0x0c00001314127389 */ /* 0x0000640000040016 */
[----:B01----:R-:W-:Y:S01]  /*0d50*/  ENDCOLLECTIVE ;  /* 0x000000000000791b */ /* 0x003fe20003800000 */
.L_x_512:
[----:B------:R-:W-:Y:S01]  /*0d60*/  HFMA2.MMA R19, -RZ, RZ, 0, 9.5367431640625e-07 ;  /* 0x00000010ff137435 */ /* 0x000fe200000001ff */
[----:B------:R-:W-:-:S04]  /*0d70*/  IMAD.MOV.U32 R10, RZ, RZ, R18 ;  /* 0x000000ffff0a7224 */ /* 0x000fc800078e0012 */
[----:B------:R-:W-:-:S05]  /*0d80*/  FADD.FTZ R10, R13, R10 ;  /* 0x0000000a0d0a7221 */ /* 0x000fca0000010000 */
[----:B------:R-:W-:-:S07]  /*0d90*/  MOV R20, R10 ;  /* 0x0000000a00147202 */ /* 0x000fce0000000f00 */
[----:B------:R-:W-:Y:S05]  /*0da0*/  WARPSYNC.COLLECTIVE R17, `(.L_x_513) ;  /* 0x0000000011087348 */ /* 0x000fea0003c00000 */
[----:B------:R0:W1:Y:S02]  /*0db0*/  SHFL.BFLY P2, R18, R20, R19, R22 ;  /* 0x0c00001314127389 */ /* 0x0000640000040016 */
[----:B01----:R-:W-:Y:S01]  /*0dc0*/  ENDCOLLECTIVE ;  /* 0x000000000000791b */ /* 0x003fe20003800000 */
.L_x_513:
[----:B------:R-:W-:Y:S01]  /*0dd0*/  HFMA2.MMA R19, -RZ, RZ, 0, 5.9604644775390625e-08 ;  /* 0x00000001ff137435 */ /* 0x000fe200000001ff */
[----:B------:R-:W-:Y:S01]  /*0de0*/  IMAD.MOV.U32 R20, RZ, RZ, R9 ;  /* 0x000000ffff147224 */ /* 0x000fe200078e0009 */
[----:B------:R-:W-:-:S09]  /*0df0*/  MOV R11, R18 ;  /* 0x00000012000b7202 */ /* 0x000fd20000000f00 */
[----:B------:R-:W-:Y:S05]  /*0e00*/  WARPSYNC.COLLECTIVE R17, `(.L_x_514) ;  /* 0x0000000011087348 */ /* 0x000fea0003c00000 */
[----:B------:R0:W1:Y:S02]  /*0e10*/  SHFL.BFLY P2, R18, R20, R19, R22 ;  /* 0x0c00001314127389 */ /* 0x0000640000040016 */
[----:B01----:R-:W-:Y:S01]  /*0e20*/  ENDCOLLECTIVE ;  /* 0x000000000000791b */ /* 0x003fe20003800000 */
.L_x_514:
[----:B------:R-:W-:Y:S01]  /*0e30*/  HFMA2.MMA R19, -RZ, RZ, 0, 1.1920928955078125e-07 ;  /* 0x00000002ff137435 */ /* 0x000fe200000001ff */
[----:B------:R-:W-:-:S05]  /*0e40*/  MOV R12, R18 ;  /* 0x00000012000c7202 */ /* 0x000fca0000000f00 */
[----:B------:R-:W-:-:S05]  /*0e50*/  FADD.FTZ R14, R9, R12 ;  /* 0x0000000c090e7221 */ /* 0x000fca0000010000 */
[----:B------:R-:W-:-:S07]  /*0e60*/  MOV R20, R14 ;  /* 0x0000000e00147202 */ /* 0x000fce0000000f00 */
[----:B------:R-:W-:Y:S05]  /*0e70*/  WARPSYNC.COLLECTIVE R17, `(.L_x_515) ;  /* 0x0000000011087348 */ /* 0x000fea0003c00000 */
[----:B------:R0:W1:Y:S02]  /*0e80*/  SHFL.BFLY P2, R18, R20, R19, R22 ;  /* 0x0c00001314127389 */ /* 0x0000640000040016 */
[----:B01----:R-:W-:Y:S01]  /*0e90*/  ENDCOLLECTIVE ;  /* 0x000000000000791b */ /* 0x003fe20003800000 */
.L_x_515:
[----:B------:R-:W-:Y:S01]  /*0ea0*/  HFMA2.MMA R19, -RZ, RZ, 0, 2.384185791015625e-07 ;  /* 0x00000004ff137435 */ /* 0x000fe200000001ff */
[----:B------:R-:W-:-:S04]  /*0eb0*/  IMAD.MOV.U32 R13, RZ, RZ, R18 ;  /* 0x000000ffff0d7224 */ /* 0x000fc800078e0012 */
[----:B------:R-:W-:-:S05]  /*0ec0*/  FADD.FTZ R15, R14, R13 ;  /* 0x0000000d0e0f7221 */ /* 0x000fca0000010000 */
[----:B------:R-:W-:-:S07]  /*0ed0*/  MOV R20, R15 ;  /* 0x0000000f00147202 */ /* 0x000fce0000000f00 */
[----:B------:R-:W-:Y:S05]  /*0ee0*/  WARPSYNC.COLLECTIVE R17, `(.L_x_516) ;  /* 0x0000000011087348 */ /* 0x000fea0003c00000 */
[----:B------:R0:W1:Y:S02]  /*0ef0*/  SHFL.BFLY P2, R18, R20, R19, R22 ;  /* 0x0c00001314127389 */ /* 0x0000640000040016 */
[----:B01----:R-:W-:Y:S01]  /*0f00*/  ENDCOLLECTIVE ;  /* 0x000000000000791b */ /* 0x003fe20003800000 */
.L_x_516:
[----:B------:R-:W-:Y:S01]  /*0f10*/  IMAD.MOV.U32 R19, RZ, RZ, 0x8 ;  /* 0x00000008ff137424 */ /* 0x000fe200078e00ff */
[----:B------:R-:W-:-:S05]  /*0f20*/  MOV R16, R18 ;  /* 0x0000001200107202 */ /* 0x000fca0000000f00 */
[----:B------:R-:W-:-:S05]  /*0f30*/  FADD.FTZ R16, R15, R16 ;  /* 0x000000100f107221 */ /* 0x000fca0000010000 */
[----:B------:R-:W-:-:S07]  /*0f40*/  MOV R20, R16 ;  /* 0x0000001000147202 */ /* 0x000fce0000000f00 */
[----:B------:R-:W-:Y:S05]  /*0f50*/  WARPSYNC.COLLECTIVE R17, `(.L_x_517) ;  /* 0x0000000011087348 */ /* 0x000fea0003c00000 */
[----:B------:R0:W1:Y:S02]  /*0f60*/  SHFL.BFLY P2, R18, R20, R19, R22 ;  /* 0x0c00001314127389 */ /* 0x0000640000040016 */
[----:B01----:R-:W-:Y:S01]  /*0f70*/  ENDCOLLECTIVE ;  /* 0x000000000000791b */ /* 0x003fe20003800000 */
.L_x_517:
[----:B------:R-:W-:Y:S01]  /*0f80*/  HFMA2.MMA R19, -RZ, RZ, 0, 9.5367431640625e-07 ;  /* 0x00000010ff137435 */ /* 0x000fe200000001ff */
[----:B------:R-:W-:-:S05]  /*0f90*/  MOV R9, R18 ;  /* 0x0000001200097202 */ /* 0x000fca0000000f00 */
[----:B------:R-:W-:-:S05]  /*0fa0*/  FADD.FTZ R9, R16, R9 ;  /* 0x0000000910097221 */ /* 0x000fca0000010000 */
[----:B------:R-:W-:-:S07]  /*0fb0*/  MOV R20, R9 ;  /* 0x0000000900147202 */ /* 0x000fce0000000f00 */
[----:B------:R-:W-:Y:S05]  /*0fc0*/  WARPSYNC.COLLECTIVE R17, `(.L_x_518) ;  /* 0x0000000011087348 */ /* 0x000fea0003c00000 */
[----:B------:R0:W1:Y:S02]  /*0fd0*/  SHFL.BFLY P2, R18, R20, R19, R22 ;  /* 0x0c00001314127389 */ /* 0x0000640000040016 */
[----:B01----:R-:W-:Y:S01]  /*0fe0*/  ENDCOLLECTIVE ;  /* 0x000000000000791b */ /* 0x003fe20003800000 */
.L_x_518:
[----:B------:R-:W-:Y:S01]  /*0ff0*/  MOV R14, R18 ;  /* 0x00000012000e7202 */ /* 0x000fe20000000f00 */
[----:B------:R-:W-:Y:S06]  /*1000*/  BRA `(.L_x_519) ;  /* 0xfffffff8007c7947 */ /* 0x000fec000383ffff */
.L_x_520:
        /* <DEDUP_REMOVED lines=15> */
.L_x_2945:


//--------------------- .text._ZN10layer_norm40ln_parallel_residual_bwd_finalize_kernelINS_22Kernel_traits_finalizeILj4096E6__halfS2_S2_S2_fjLb0ELj1024ELj4ENS_18Kernel_traits_baseILj4096ES2_S2_S2_S2_fjLj1024EEEEELb1EEEvNS_9BwdParamsE --------------------------
	.section	.text._ZN10layer_norm40ln_parallel_residual_bwd_finalize_kernelINS_22Kernel_traits_finalizeILj4096E6__halfS2_S2_S2_fjLb0ELj1024ELj4ENS_18Kernel_traits_baseILj4096ES2_S2_S2_S2_fjLj1024EEEEELb1EEEvNS_9BwdParamsE,"ax",@progbits
	.align	128
        .global         _ZN10layer_norm40ln_parallel_residual_bwd_finalize_kernelINS_22Kernel_traits_finalizeILj4096E6__halfS2_S2_S2_fjLb0ELj1024ELj4ENS_18Kernel_traits_baseILj4096ES2_S2_S2_S2_fjLj1024EEEEELb1EEEvNS_9BwdParamsE
        .type           _ZN10layer_norm40ln_parallel_residual_bwd_finalize_kernelINS_22Kernel_traits_finalizeILj4096E6__halfS2_S2_S2_fjLb0ELj1024ELj4ENS_18Kernel_traits_baseILj4096ES2_S2_S2_S2_fjLj1024EEEEELb1EEEvNS_9BwdParamsE,@function
        .size           _ZN10layer_norm40ln_parallel_residual_bwd_finalize_kernelINS_22Kernel_traits_finalizeILj4096E6__halfS2_S2_S2_fjLb0ELj1024ELj4ENS_18Kernel_traits_baseILj4096ES2_S2_S2_S2_fjLj1024EEEEELb1EEEvNS_9BwdParamsE,(.L_x_2946 - _ZN10layer_norm40ln_parallel_residual_bwd_finalize_kernelINS_22Kernel_traits_finalizeILj4096E6__halfS2_S2_S2_fjLb0ELj1024ELj4ENS_18Kernel_traits_baseILj4096ES2_S2_S2_S2_fjLj1024EEEEELb1EEEvNS_9BwdParamsE)
        .other          _ZN10layer_norm40ln_parallel_residual_bwd_finalize_kernelINS_22Kernel_traits_finalizeILj4096E6__halfS2_S2_S2_fjLb0ELj1024ELj4ENS_18Kernel_traits_baseILj4096ES2_S2_S2_S2_fjLj1024EEEEELb1EEEvNS_9BwdParamsE,@"STO_CUDA_ENTRY STV_DEFAULT"
_ZN10layer_norm40ln_parallel_residual_bwd_finalize_kernelINS_22Kernel_traits_finalizeILj4096E6__halfS2_S2_S2_fjLb0ELj1024ELj4ENS_18Kernel_traits_baseILj4096ES2_S2_S2_S2_fjLj1024EEEEELb1EEEvNS_9BwdParamsE:
.text._ZN10layer_norm40ln_parallel_residual_bwd_finalize_kernelINS_22Kernel_traits_finalizeILj4096E6__halfS2_S2_S2_fjLb0ELj1024ELj4ENS_18Kernel_traits_baseILj4096ES2_S2_S2_S2_fjLj1024EEEEELb1EEEvNS_9BwdParamsE:
        /* <DEDUP_REMOVED lines=23> */
.L_x_532:
        /* <DEDUP_REMOVED lines=41> */
.L_x_525:
        /* <DEDUP_REMOVED lines=62> */
.L_x_524:
[----:B------:R-:W-:Y:S05]  /*07e0*/  BSYNC B1 ;  /* 0x0000000000017941 */ /* 0x000fea0003800000 */
.L_x_523:
        /* <DEDUP_REMOVED lines=39> */
.L_x_527:
[----:B------:R-:W-:Y:S05]  /*0a60*/  BSYNC B1 ;  /* 0x0000000000017941 */ /* 0x000fea0003800000 */
.L_x_526:
        /* <DEDUP_REMOVED lines=20> */
.L_x_522:
[----:B------:R-:W-:Y:S05]  /*0bb0*/  BSYNC B0 ;  /* 0x0000000000007941 */ /* 0x000fea0003800000 */
.L_x_521:
        /* <DEDUP_REMOVED lines=54> */
.L_x_553:
        /* <DEDUP_REMOVED lines=10> */
.L_x_528:
        /* <DEDUP_REMOVED lines=26> */
.L_x_531:
[----:B------:R-:W-:Y:S05]  /*1160*/  BSYNC B0 ;  /* 0x0000000000007941 */ /* 0x000fea0003800000 */
.L_x_530:
[C---:B------:R-:W-:Y:S02]  /*1170*/  ISETP.GT.U32.AND P1, PT, R4.reuse, -0x1001, PT ;  /* 0xffffefff0400780c */ /* 0x040fe40003f24070 */
[----:B------:R-:W-:Y:S02]  /*1180*/  IADD3 R4, R4, 0x1000, RZ ;  /* 0x0000100004047810 */ /* 0x000fe40007ffe0ff */
[----:B------:R-:W-:-:S09]  /*1190*/  IADD3 R5, R5, 0x800, RZ ;  /* 0x0000080005057810 */ /* 0x000fd20007ffe0ff */
[----:B------:R-:W-:Y:S05]  /*11a0*/  @P1 BRA `(.L_x_532) ;  /* 0xffffffec00f01947 */ /* 0x000fea000383ffff */
[----:B------:R-:W-:Y:S05]  /*11b0*/  EXIT ;  /* 0x000000000000794d */ /* 0x000fea0003800000 */
.L_x_529:
[----:B------:R-:W-:Y:S01]  /*11c0*/  HFMA2.MMA R13, -RZ, RZ, 0, 5.9604644775390625e-08 ;  /* 0x00000001ff0d7435 */ /* 0x000fe200000001ff */
[----:B0-----:R-:W-:Y:S02]  /*11d0*/  MOV R26, R9 ;  /* 0x00000009001a7202 */ /* 0x001fe40000000f00 */
[----:B------:R-:W-:Y:S02]  /*11e0*/  MOV R12, 0x1f ;  /* 0x0000001f000c7802 */ /* 0x000fe40000000f00 */
[----:B------:R-:W-:-:S07]  /*11f0*/  MOV R11, 0xffffffff ;  /* 0xffffffff000b7802 */ /* 0x000fce0000000f00 */
[----:B-1234-:R-:W-:Y:S05]  /*1200*/  WARPSYNC.COLLECTIVE R11, `(.L_x_533) ;  /* 0x000000000b087348 */ /* 0x01efea0003c00000 */
[----:B------:R0:W0:Y:S02]  /*1210*/  SHFL.BFLY P2, R16, R26, R13, R12 ;  /* 0x0c00000d1a107389 */ /* 0x000024000004000c */
[----:B01234-:R-:W-:Y:S01]  /*1220*/  ENDCOLLECTIVE ;  /* 0x000000000000791b */ /* 0x01ffe20003800000 */
.L_x_533:
[----:B------:R-:W-:Y:S01]  /*1230*/  HFMA2.MMA R13, -RZ, RZ, 0, 1.1920928955078125e-07 ;  /* 0x00000002ff0d7435 */ /* 0x000fe200000001ff */
[----:B------:R-:W-:-:S05]  /*1240*/  FADD.FTZ R10, R9, R16 ;  /* 0x00000010090a7221 */ /* 0x000fca0000010000 */
[----:B------:R-:W-:-:S07]  /*1250*/  MOV R26, R10 ;  /* 0x0000000a001a7202 */ /* 0x000fce0000000f00 */
[----:B------:R-:W-:Y:S05]  /*1260*/  WARPSYNC.COLLECTIVE R11, `(.L_x_534) ;  /* 0x000000000b087348 */ /* 0x000fea0003c00000 */
[----:B------:R0:W1:Y:S02]  /*1270*/  SHFL.BFLY P2, R16, R26, R13, R12 ;  /* 0x0c00000d1a107389 */ /* 0x000064000004000c */
[----:B01----:R-:W-:Y:S01]  /*1280*/  ENDCOLLECTIVE ;  /* 0x000000000000791b */ /* 0x003fe20003800000 */
.L_x_534:
[----:B------:R-:W-:Y:S01]  /*1290*/  HFMA2.MMA R13, -RZ, RZ, 0, 2.384185791015625e-07 ;  /* 0x00000004ff0d7435 */ /* 0x000fe200000001ff */
[----:B------:R-:W-:-:S05]  /*12a0*/  FADD.FTZ R9, R10, R16 ;  /* 0x000000100a097221 */ /* 0x000fca0000010000 */
[----:B------:R-:W-:-:S07]  /*12b0*/  MOV R26, R9 ;  /* 0x00000009001a7202 */ /* 0x000fce0000000f00 */
[----:B------:R-:W-:Y:S05]  /*12c0*/  WARPSYNC.COLLECTIVE R11, `(.L_x_535) ;  /* 0x000000000b087348 */ /* 0x000fea0003c00000 */
[----:B------:R0:W1:Y:S02]  /*12d0*/  SHFL.BFLY P2, R16, R26, R13, R12 ;  /* 0x0c00000d1a107389 */ /* 0x000064000004000c */
[----:B01----:R-:W-:Y:S01]  /*12e0*/  ENDCOLLECTIVE ;  /* 0x000000000000791b */ /* 0x003fe20003800000 */
.L_x_535:
[----:B------:R-:W-:Y:S01]  /*12f0*/  HFMA2.MMA R13, -RZ, RZ, 0, 4.76837158203125e-07 ;  /* 0x00000008ff0d7435 */ /* 0x000fe200000001ff */
[----:B------:R-:W-:-:S05]  /*1300*/  FADD.FTZ R18, R9, R16 ;  /* 0x0000001009127221 */ /* 0x000fca0000010000 */
[----:B------:R-:W-:-:S07]  /*1310*/  MOV R26, R18 ;  /* 0x00000012001a7202 */ /* 0x000fce0000000f00 */
[----:B------:R-:W-:Y:S05]  /*1320*/  WARPSYNC.COLLECTIVE R11, `(.L_x_536) ;  /* 0x000000000b087348 */ /* 0x000fea0003c00000 */
[----:B------:R0:W1:Y:S02]  /*1330*/  SHFL.BFLY P2, R16, R26, R13, R12 ;  /* 0x0c00000d1a107389 */ /* 0x000064000004000c */
[----:B01----:R-:W-:Y:S01]  /*1340*/  ENDCOLLECTIVE ;  /* 0x000000000000791b */ /* 0x003fe20003800000 */
.L_x_536:
[----:B------:R-:W-:Y:S01]  /*1350*/  HFMA2.MMA R13, -RZ, RZ, 0, 9.5367431640625e-07 ;  /* 0x00000010ff0d7435 */ /* 0x000fe200000001ff */
[----:B------:R-:W-:-:S05]  /*1360*/  FADD.FTZ R10, R18, R16 ;  /* 0x00000010120a7221 */ /* 0x000fca0000010000 */
[----:B------:R-:W-:-:S07]  /*1370*/  MOV R26, R10 ;  /* 0x0000000a001a7202 */ /* 0x000fce0000000f00 */
[----:B------:R-:W-:Y:S05]  /*1380*/  WARPSYNC.COLLECTIVE R11, `(.L_x_537) ;  /* 0x000000000b087348 */ /* 0x000fea0003c00000 */
[----:B------:R0:W1:Y:S02]  /*1390*/  SHFL.BFLY P2, R16, R26, R13, R12 ;  /* 0x0c00000d1a107389 */ /* 0x000064000004000c */
[----:B01----:R-:W-:Y:S01]  /*13a0*/  ENDCOLLECTIVE ;  /* 0x000000000000791b */ /* 0x003fe20003800000 */
.L_x_537:
[----:B------:R-:W-:Y:S01]  /*13b0*/  MOV R26, R14 ;  /* 0x0000000e001a7202 */ /* 0x000fe20000000f00 */
[----:B------:R-:W-:Y:S01]  /*13c0*/  IMAD.MOV.U32 R13, RZ, RZ, 0x1 ;  /* 0x00000001ff0d7424 */ /* 0x000fe200078e00ff */
[----:B------:R-:W-:-:S07]  /*13d0*/  MOV R9, R16 ;  /* 0x0000001000097202 */ /* 0x000fce0000000f00 */
[----:B------:R-:W-:Y:S05]  /*13e0*/  WARPSYNC.COLLECTIVE R11, `(.L_x_538) ;  /* 0x000000000b087348 */ /* 0x000fea0003c00000 */
[----:B------:R0:W1:Y:S02]  /*13f0*/  SHFL.BFLY P2, R16, R26, R13, R12 ;  /* 0x0c00000d1a107389 */ /* 0x000064000004000c */
[----:B01----:R-:W-:Y:S01]  /*1400*/  ENDCOLLECTIVE ;  /* 0x000000000000791b */ /* 0x003fe20003800000 */
.L_x_538:
[----:B------:R-:W-:Y:S01]  /*1410*/  HFMA2.MMA R13, -RZ, RZ, 0, 1.1920928955078125e-07 ;  /* 0x00000002ff0d7435 */ /* 0x000fe200000001ff */
[----:B------:R-:W-:-:S05]  /*1420*/  MOV R15, R16 ;  /* 0x00000010000f7202 */ /* 0x000fca0000000f00 */
[----:B------:R-:W-:-:S05]  /*1430*/  FADD.FTZ R15, R14, R15 ;  /* 0x0000000f0e0f7221 */ /* 0x000fca0000010000 */
[----:B------:R-:W-:-:S07]  /*1440*/  MOV R26, R15 ;  /* 0x0000000f001a7202 */ /* 0x000fce0000000f00 */
[----:B------:R-:W-:Y:S05]  /*1450*/  WARPSYNC.COLLECTIVE R11, `(.L_x_539) ;  /* 0x000000000b087348 */ /* 0x000fea0003c00000 */
[----:B------:R0:W1:Y:S02]  /*1460*/  SHFL.BFLY P2, R16, R26, R13, R12 ;  /* 0x0c00000d1a107389 */ /* 0x000064000004000c */
[----:B01----:R-:W-:Y:S01]  /*1470*/  ENDCOLLECTIVE ;  /* 0x000000000000791b */ /* 0x003fe20003800000 */
.L_x_539:
[----:B------:R-:W-:Y:S01]  /*1480*/  HFMA2.MMA R13, -RZ, RZ, 0, 2.384185791015625e-07 ;  /* 0x00000004ff0d7435 */ /* 0x000fe200000001ff */
[----:B------:R-:W-:-:S05]  /*1490*/  MOV R18, R16 ;  /* 0x0000001000127202 */ /* 0x000fca0000000f00 */
[----:B------:R-:W-:-:S05]  /*14a0*/  FADD.FTZ R14, R15, R18 ;  /* 0x000000120f0e7221 */ /* 0x000fca0000010000 */
[----:B------:R-:W-:-:S07]  /*14b0*/  MOV R26, R14 ;  /* 0x0000000e001a7202 */ /* 0x000fce0000000f00 */
[----:B------:R-:W-:Y:S05]  /*14c0*/  WARPSYNC.COLLECTIVE R11, `(.L_x_540) ;  /* 0x000000000b087348 */ /* 0x000fea0003c00000 */
[----:B------:R0:W1:Y:S02]  /*14d0*/  SHFL.BFLY P2, R16, R26, R13, R12 ;  /* 0x0c00000d1a107389 */ /* 0x000064000004000c */
[----:B01----:R-:W-:Y:S01]  /*14e0*/  ENDCOLLECTIVE ;  /* 0x000000000000791b */ /* 0x003fe20003800000 */
.L_x_540:
[----:B------:R-:W-:Y:S01]  /*14f0*/  HFMA2.MMA R13, -RZ, RZ, 0, 4.76837158203125e-07 ;  /* 0x00000008ff0d7435 */ /* 0x000fe200000001ff */
[----:B------:R-:W-:-:S05]  /*1500*/  MOV R17, R16 ;  /* 0x0000001000117202 */ /* 0x000fca0000000f00 */
[----:B------:R-:W-:-:S05]  /*1510*/  FADD.FTZ R19, R14, R17 ;  /* 0x000000110e137221 */ /* 0x000fca0000010000 */
[----:B------:R-:W-:-:S07]  /*1520*/  MOV R26, R19 ;  /* 0x00000013001a7202 */ /* 0x000fce0000000f00 */
[----:B------:R-:W-:Y:S05]  /*1530*/  WARPSYNC.COLLECTIVE R11, `(.L_x_541) ;  /* 0x000000000b087348 */ /* 0x000fea0003c00000 */
[----:B------:R0:W1:Y:S02]  /*1540*/  SHFL.BFLY P2, R16, R26, R13, R12 ;  /* 0x0c00000d1a107389 */ /* 0x000064000004000c */
[----:B01----:R-:W-:Y:S01]  /*1550*/  ENDCOLLECTIVE ;  /* 0x000000000000791b */ /* 0x003fe20003800000 */
.L_x_541:
[----:B------:R-:W-:Y:S01]  /*1560*/  HFMA2.MMA R13, -RZ, RZ, 0, 9.5367431640625e-07 ;  /* 0x00000010ff0d7435 */ /* 0x000fe200000001ff */
[----:B------:R-:W-:-:S05]  /*1570*/  MOV R20, R16 ;  /* 0x0000001000147202 */ /* 0x000fca0000000f00 */
[----:B------:R-:W-:-:S05]  /*1580*/  FADD.FTZ R15, R19, R20 ;  /* 0x00000014130f7221 */ /* 0x000fca0000010000 */
[----:B------:R-:W-:-:S07]  /*1590*/  MOV R26, R15 ;  /* 0x0000000f001a7202 */ /* 0x000fce0000000f00 */
[----:B------:R-:W-:Y:S05]  /*15a0*/  WARPSYNC.COLLECTIVE R11, `(.L_x_542) ;  /* 0x000000000b087348 */ /* 0x000fea0003c00000 */
[----:B------:R0:W1:Y:S02]  /*15b0*/  SHFL.BFLY P2, R16, R26, R13, R12 ;  /* 0x0c00000d1a107389 */ /* 0x000064000004000c */
[----:B01----:R-:W-:Y:S01]  /*15c0*/  ENDCOLLECTIVE ;  /* 0x000000000000791b */ /* 0x003fe20003800000 */
.L_x_542:
[----:B------:R-:W-:Y:S01]  /*15d0*/  HFMA2.MMA R13, -RZ, RZ, 0, 5.9604644775390625e-08 ;  /* 0x00000001ff0d7435 */ /* 0x000fe200000001ff */
[----:B------:R-:W-:Y:S02]  /*15e0*/  MOV R26, R8 ;  /* 0x00000008001a7202 */ /* 0x000fe40000000f00 */
[----:B------:R-:W-:-:S08]  /*15f0*/  MOV R14, R16 ;  /* 0x00000010000e7202 */ /* 0x000fd00000000f00 */
[----:B------:R-:W-:Y:S05]  /*1600*/  WARPSYNC.COLLECTIVE R11, `(.L_x_543) ;  /* 0x000000000b087348 */ /* 0x000fea0003c00000 */
[----:B------:R0:W1:Y:S02]  /*1610*/  SHFL.BFLY P2, R16, R26, R13, R12 ;  /* 0x0c00000d1a107389 */ /* 0x000064000004000c */
[----:B01----:R-:W-:Y:S01]  /*1620*/  ENDCOLLECTIVE ;  /* 0x000000000000791b */ /* 0x003fe20003800000 */
.L_x_543:
[----:B------:R-:W-:Y:S01]  /*1630*/  HFMA2.MMA R13, -RZ, RZ, 0, 1.1920928955078125e-07 ;  /* 0x00000002ff0d7435 */ /* 0x000fe200000001ff */
[----:B------:R-:W-:-:S05]  /*1640*/  MOV R17, R16 ;  /* 0x0000001000117202 */ /* 0x000fca0000000f00 */
[----:B------:R-:W-:-:S05]  /*1650*/  FADD.FTZ R19, R8, R17 ;  /* 0x0000001108137221 */ /* 0x000fca0000010000 */
[----:B------:R-:W-:-:S07]  /*1660*/  MOV R26, R19 ;  /* 0x00000013001a7202 */ /* 0x000fce0000000f00 */
[----:B------:R-:W-:Y:S05]  /*1670*/  WARPSYNC.COLLECTIVE R11, `(.L_x_544) ;  /* 0x000000000b087348 */ /* 0x000fea0003c00000 */
[----:B------:R0:W1:Y:S02]  /*1680*/  SHFL.BFLY P2, R16, R26, R13, R12 ;  /* 0x0c00000d1a107389 */ /* 0x000064000004000c */
[----:B01----:R-:W-:Y:S01]  /*1690*/  ENDCOLLECTIVE ;  /* 0x000000000000791b */ /* 0x003fe20003800000 */
.L_x_544:
[----:B------:R-:W-:Y:S01]  /*16a0*/  IMAD.MOV.U32 R13, RZ, RZ, 0x4 ;  /* 0x00000004ff0d7424 */ /* 0x000fe200078e00ff */
[----:B------:R-:W-:-:S05]  /*16b0*/  MOV R20, R16 ;  /* 0x0000001000147202 */ /* 0x000fca0000000f00 */
[----:B------:R-:W-:-:S05]  /*16c0*/  FADD.FTZ R8, R19, R20 ;  /* 0x0000001413087221 */ /* 0x000fca0000010000 */
[----:B------:R-:W-:-:S07]  /*16d0*/  MOV R26, R8 ;  /* 0x00000008001a7202 */ /* 0x000fce0000000f00 */
[----:B------:R-:W-:Y:S05]  /*16e0*/  WARPSYNC.COLLECTIVE R11, `(.L_x_545) ;  /* 0x000000000b087348 */ /* 0x000fea0003c00000 */
[----:B------:R0:W1:Y:S02]  /*16f0*/  SHFL.BFLY P2, R16, R26, R13, R12 ;  /* 0x0c00000d1a107389 */ /* 0x000064000004000c */
[----:B01----:R-:W-:Y:S01]  /*1700*/  ENDCOLLECTIVE ;  /* 0x000000000000791b */ /* 0x003fe20003800000 */
.L_x_545:
[----:B------:R-:W-:Y:S01]  /*1710*/  HFMA2.MMA R13, -RZ, RZ, 0, 4.76837158203125e-07 ;  /* 0x00000008ff0d7435 */ /* 0x000fe200000001ff */
[----:B------:R-:W-:-:S05]  /*1720*/  MOV R21, R16 ;  /* 0x0000001000157202 */ /* 0x000fca0000000f00 */
[----:B------:R-:W-:-:S05]  /*1730*/  FADD.FTZ R21, R8, R21 ;  /* 0x0000001508157221 */ /* 0x000fca0000010000 */
[----:B------:R-:W-:-:S07]  /*1740*/  MOV R26, R21 ;  /* 0x00000015001a7202 */ /* 0x000fce0000000f00 */
[----:B------:R-:W-:Y:S05]  /*1750*/  WARPSYNC.COLLECTIVE R11, `(.L_x_546) ;  /* 0x000000000b087348 */ /* 0x000fea0003c00000 */
[----:B------:R0:W1:Y:S02]  /*1760*/  SHFL.BFLY P2, R16, R26, R13, R12 ;  /* 0x0c00000d1a107389 */ /* 0x000064000004000c */
[----:B01----:R-:W-:Y:S01]  /*1770*/  ENDCOLLECTIVE ;  /* 0x000000000000791b */ /* 0x003fe20003800000 */
.L_x_546:
[----:B------:R-:W-:Y:S01]  /*1780*/  HFMA2.MMA R13, -RZ, RZ, 0, 9.5367431640625e-07 ;  /* 0x00000010ff0d7435 */ /* 0x000fe200000001ff */
[----:B------:R-:W-:-:S05]  /*1790*/  MOV R22, R16 ;  /* 0x0000001000167202 */ /* 0x000fca0000000f00 */
[----:B------:R-:W-:-:S05]  /*17a0*/  FADD.FTZ R17, R21, R22 ;  /* 0x0000001615117221 */ /* 0x000fca0000010000 */
[----:B------:R-:W-:-:S07]  /*17b0*/  MOV R26, R17 ;  /* 0x00000011001a7202 */ /* 0x000fce0000000f00 */
[----:B------:R-:W-:Y:S05]  /*17c0*/  WARPSYNC.COLLECTIVE R11, `(.L_x_547) ;  /* 0x000000000b087348 */ /* 0x000fea0003c00000 */
[----:B------:R0:W1:Y:S02]  /*17d0*/  SHFL.BFLY P2, R16, R26, R13, R12 ;  /* 0x0c00000d1a107389 */ /* 0x000064000004000c */
[----:B01----:R-:W-:Y:S01]  /*17e0*/  ENDCOLLECTIVE ;  /* 0x000000000000791b */ /* 0x003fe20003800000 */
.L_x_547:
[----:B------:R-:W-:Y:S01]  /*17f0*/  HFMA2.MMA R13, -RZ, RZ, 0, 5.9604644775390625e-08 ;  /* 0x00000001ff0d7435 */ /* 0x000fe200000001ff */
[----:B------:R-:W-:Y:S02]  /*1800*/  MOV R26, R7 ;  /* 0x00000007001a7202 */ /* 0x000fe40000000f00 */
[----:B------:R-:W-:-:S08]  /*1810*/  MOV R8, R16 ;  /* 0x0000001000087202 */ /* 0x000fd00000000f00 */
[----:B------:R-:W-:Y:S05]  /*1820*/  WARPSYNC.COLLECTIVE R11, `(.L_x_548) ;  /* 0x000000000b087348 */ /* 0x000fea0003c00000 */
[----:B------:R0:W1:Y:S02]  /*1830*/  SHFL.BFLY P2, R16, R26, R13, R12 ;  /* 0x0c00000d1a107389 */ /* 0x000064000004000c */
[----:B01----:R-:W-:Y:S01]  /*1840*/  ENDCOLLECTIVE ;  /* 0x000000000000791b */ /* 0x003fe20003800000 */
.L_x_548:
[----:B------:R-:W-:Y:S01]  /*1850*/  HFMA2.MMA R13, -RZ, RZ, 0, 1.1920928955078125e-07 ;  /* 0x00000002ff0d7435 */ /* 0x000fe200000001ff */
[----:B------:R-:W-:-:S05]  /*1860*/  MOV R18, R16 ;  /* 0x0000001000127202 */ /* 0x000fca0000000f00 */
[----:B------:R-:W-:-:S05]  /*1870*/  FADD.FTZ R22, R7, R18 ;  /* 0x0000001207167221 */ /* 0x000fca0000010000 */
[----:B------:R-:W-:-:S07]  /*1880*/  MOV R26, R22 ;  /* 0x00000016001a7202 */ /* 0x000fce0000000f00 */
[----:B------:R-:W-:Y:S05]  /*1890*/  WARPSYNC.COLLECTIVE R11, `(.L_x_549) ;  /* 0x000000000b087348 */ /* 0x000fea0003c00000 */
[----:B------:R0:W1:Y:S02]  /*18a0*/  SHFL.BFLY P2, R16, R26, R13, R12 ;  /* 0x0c00000d1a107389 */ /* 0x000064000004000c */
[----:B01----:R-:W-:Y:S01]  /*18b0*/  ENDCOLLECTIVE ;  /* 0x000000000000791b */ /* 0x003fe20003800000 */
.L_x_549:
[----:B------:R-:W-:Y:S01]  /*18c0*/  HFMA2.MMA R13, -RZ, RZ, 0, 2.384185791015625e-07 ;  /* 0x00000004ff0d7435 */ /* 0x000fe200000001ff */
[----:B------:R-:W-:-:S05]  /*18d0*/  MOV R21, R16 ;  /* 0x0000001000157202 */ /* 0x000fca0000000f00 */
[----:B------:R-:W-:-:S05]  /*18e0*/  FADD.FTZ R7, R22, R21 ;  /* 0x0000001516077221 */ /* 0x000fca0000010000 */
[----:B------:R-:W-:-:S07]  /*18f0*/  MOV R26, R7 ;  /* 0x00000007001a7202 */ /* 0x000fce0000000f00 */
[----:B------:R-:W-:Y:S05]  /*1900*/  WARPSYNC.COLLECTIVE R11, `(.L_x_550) ;  /* 0x000000000b087348 */ /* 0x000fea0003c00000 */
[----:B------:R0:W1:Y:S02]  /*1910*/  SHFL.BFLY P2, R16, R26, R13, R12 ;  /* 0x0c00000d1a107389 */ /* 0x000064000004000c */
[----:B01----:R-:W-:Y:S01]  /*1920*/  ENDCOLLECTIVE ;  /* 0x000000000000791b */ /* 0x003fe20003800000 */
.L_x_550:
[----:B------:R-:W-:Y:S01]  /*1930*/  HFMA2.MMA R13, -RZ, RZ, 0, 4.76837158203125e-07 ;  /* 0x00000008ff0d7435 */ /* 0x000fe200000001ff */
[----:B------:R-:W-:-:S05]  /*1940*/  MOV R20, R16 ;  /* 0x0000001000147202 */ /* 0x000fca0000000f00 */
[----:B------:R-:W-:-:S05]  /*1950*/  FADD.FTZ R23, R7, R20 ;  /* 0x0000001407177221 */ /* 0x000fca0000010000 */
[----:B------:R-:W-:-:S07]  /*1960*/  MOV R26, R23 ;  /* 0x00000017001a7202 */ /* 0x000fce0000000f00 */
[----:B------:R-:W-:Y:S05]  /*1970*/  WARPSYNC.COLLECTIVE R11, `(.L_x_551) ;  /* 0x000000000b087348 */ /* 0x000fea0003c00000 */
[----:B------:R0:W1:Y:S02]  /*1980*/  SHFL.BFLY P2, R16, R26, R13, R12 ;  /* 0x0c00000d1a107389 */ /* 0x000064000004000c */
[----:B01----:R-:W-:Y:S01]  /*1990*/  ENDCOLLECTIVE ;  /* 0x000000000000791b */ /* 0x003fe20003800000 */
.L_x_551:
[----:B------:R-:W-:Y:S01]  /*19a0*/  HFMA2.MMA R13, -RZ, RZ, 0, 9.5367431640625e-07 ;  /* 0x00000010ff0d7435 */ /* 0x000fe200000001ff */
[----:B------:R-:W-:-:S05]  /*19b0*/  MOV R24, R16 ;  /* 0x0000001000187202 */ /* 0x000fca0000000f00 */
[----:B------:R-:W-:-:S05]  /*19c0*/  FADD.FTZ R24, R23, R24 ;  /* 0x0000001817187221 */ /* 0x000fca0000010000 */
[----:B------:R-:W-:-:S07]  /*19d0*/  MOV R26, R24 ;  /* 0x00000018001a7202 */ /* 0x000fce0000000f00 */
[----:B------:R-:W-:Y:S05]  /*19e0*/  WARPSYNC.COLLECTIVE R11, `(.L_x_552) ;  /* 0x000000000b087348 */ /* 0x000fea0003c00000 */
[----:B------:R0:W1:Y:S02]  /*19f0*/  SHFL.BFLY P2, R16, R26, R13, R12 ;  /* 0x0c00000d1a107389 */ /* 0x000064000004000c */
[----:B01----:R-:W-:Y:S01]  /*1a00*/  ENDCOLLECTIVE ;  /* 0x000000000000791b */ /* 0x003fe20003800000 */
.L_x_552:
[----:B------:R-:W-:Y:S05]  /*1a10*/  BRA `(.L_x_553) ;  /* 0xfffffff400407947 */ /* 0x000fea000383ffff */
.L_x_554:
        /* <DEDUP_REMOVED lines=14> */
.L_x_2946:


//--------------------- .text._ZN10layer_norm31ln_parallel_residual_bwd_kernelINS_13Kernel_traitsI6__halfS2_S2_S2_fjLj4096ELj1ELj1ELj8ELj16ENS_18Kernel_traits_baseILj4096ES2_S2_S2_S2_fjLj256EEEEELb1ELb1ELb1EEEvNS_9BwdParamsE --------------------------
	.section	.text._ZN10layer_norm31ln_parallel_residual_bwd_kernelINS_13Kernel_traitsI6__halfS2_S2_S2_fjLj4096ELj1ELj1ELj8ELj16ENS_18Kernel_traits_baseILj4096ES2_S2_S2_S2_fjLj256EEEEELb1ELb1ELb1EEEvNS_9BwdParamsE,"ax",@progbits
	.align	128
        .global         _ZN10layer_norm31ln_parallel_residual_bwd_kernelINS_13Kernel_traitsI6__halfS2_S2_S2_fjLj4096ELj1ELj1ELj8ELj16ENS_18Kernel_traits_baseILj4096ES2_S2_S2_S2_fjLj256EEEEELb1ELb1ELb1EEEvNS_9BwdParamsE
        .type           _ZN10layer_norm31ln_parallel_residual_bwd_kernelINS_13Kernel_traitsI6__halfS2_S2_S2_fjLj4096ELj1ELj1ELj8ELj16ENS_18Kernel_traits_baseILj4096ES2_S2_S2_S2_fjLj256EEEEELb1ELb1ELb1EEEvNS_9BwdParamsE,@function
        .size           _ZN10layer_norm31ln_parallel_residual_bwd_kernelINS_13Kernel_traitsI6__halfS2_S2_S2_fjLj4096ELj1ELj1ELj8ELj16ENS_18Kernel_traits_baseILj4096ES2_S2_S2_S2_fjLj256EEEEELb1ELb1ELb1EEEvNS_9BwdParamsE,(.L_x_2947 - _ZN10layer_norm31ln_parallel_residual_bwd_kernelINS_13Kernel_traitsI6__halfS2_S2_S2_fjLj4096ELj1ELj1ELj8ELj16ENS_18Kernel_traits_baseILj4096ES2_S2_S2_S2_fjLj256EEEEELb1ELb1ELb1EEEvNS_9BwdParamsE)
        .other          _ZN10layer_norm31ln_parallel_residual_bwd_kernelINS_13Kernel_traitsI6__halfS2_S2_S2_fjLj4096ELj1ELj1ELj8ELj16ENS_18Kernel_traits_baseILj4096ES2_S2_S2_S2_fjLj256EEEEELb1ELb1ELb1EEEvNS_9BwdParamsE,@"STO_CUDA_ENTRY STV_DEFAULT"
_ZN10layer_norm31ln_parallel_residual_bwd_kernelINS_13Kernel_traitsI6__halfS2_S2_S2_fjLj4096ELj1ELj1ELj8ELj16ENS_18Kernel_traits_baseILj4096ES2_S2_S2_S2_fjLj256EEEEELb1ELb1ELb1EEEvNS_9BwdParamsE:
.text._ZN10layer_norm31ln_parallel_residual_bwd_kernelINS_13Kernel_traitsI6__halfS2_S2_S2_fjLj4096ELj1ELj1ELj8ELj16ENS_18Kernel_traits_baseILj4096ES2_S2_S2_S2_fjLj256EEEEELb1ELb1ELb1EEEvNS_9BwdParamsE:
        /* <DEDUP_REMOVED lines=33> */
.L_x_555:
        /* <DEDUP_REMOVED lines=19> */
[----:B------:R-:W-:Y:S02]  /*0340*/  MOV R70, RZ ;  /* 0x000000ff00467202 */ /* 0x000fe40000000f00 */
[----:B------:R-:W-:Y:S02]  /*0350*/  CS2R R64, SRZ ;  /* 0x0000000000407805 */ /* 0x000fe4000001ff00 */
[----:B------:R-:W-:Y:S02]  /*0360*/  CS2R R12, SRZ ;  /* 0x00000000000c7805 */ /* 0x000fe4000001ff00 */
[----:B0-----:R-:W-:-:S02]  /*0370*/  CS2R R2, SRZ ;  /* 0x0000000000027805 */ /* 0x001fc4000001ff00 */
        /* <DEDUP_REMOVED lines=21> */
.L_x_559:
        /* <DEDUP_REMOVED lines=10> */
[C---:B------:R-:W-:Y:S02]  /*0570*/  IMAD.WIDE.U32 R48, R71.reuse, 0x10, R48 ;  /* 0x0000001047307825 */ /* 0x040fe400078e0030 */
[----:B------:R-:W4:Y:S01]  /*0580*/  LDG.E.128 R40, desc[UR6][R40.64] ;  /* 0x0000000628287981 */ /* 0x000f22000c1e1d00 */
[----:B------:R-:W0:Y:S01]  /*0590*/  LDC.64 R120, c[0x0][0x240] ;  /* 0x00009000ff787b82 */ /* 0x000e220000000a00 */
[----:B-1----:R-:W-:Y:S02]  /*05a0*/  IMAD.WIDE.U32 R44, R72, 0x10, R52 ;  /* 0x00000010482c7825 */ /* 0x002fe400078e0034 */
[----:B------:R-:W4:Y:S02]  /*05b0*/  LDG.E.128 R48, desc[UR6][R48.64] ;  /* 0x0000000630307981 */ /* 0x000f24000c1e1d00 */
[----:B--2---:R-:W-:Y:S02]  /*05c0*/  IMAD.WIDE R94, R90, 0x4, R94 ;  /* 0x000000045a5e7825 */ /* 0x004fe400078e025e */
[----:B------:R-:W2:Y:S01]  /*05d0*/  LDG.E.128 R44, desc[UR6][R44.64] ;  /* 0x000000062c2c7981 */ /* 0x000ea2000c1e1d00 */
[----:B------:R-:W-:Y:S01]  /*05e0*/  ISETP.NE.U32.AND P1, PT, RZ, UR12, PT ;  /* 0x0000000cff007c0c */ /* 0x000fe2000bf25070 */
[----:B------:R-:W1:Y:S02]  /*05f0*/  @P0 LDC.64 R96, c[0x0][0x2c8] ;  /* 0x0000b200ff600b82 */ /* 0x000e640000000a00 */
[----:B------:R0:W2:Y:S01]  /*0600*/  LDG.E R0, desc[UR6][R94.64] ;  /* 0x000000065e007981 */ /* 0x0000a2000c1e1900 */
[----:B------:R-:W-:-:S04]  /*0610*/  IMAD.WIDE.U32 R52, R71, 0x10, R52 ;  /* 0x0000001047347825 */ /* 0x000fc800078e0034 */
[----:B---3--:R-:W-:Y:S02]  /*0620*/  IMAD.WIDE R100, R90, 0x4, R92 ;  /* 0x000000045a647825 */ /* 0x008fe400078e025c */
[----:B------:R-:W3:Y:S02]  /*0630*/  LDG.E.128 R52, desc[UR6][R52.64] ;  /* 0x0000000634347981 */ /* 0x000ee4000c1e1d00 */
[--C-:B0-----:R-:W-:Y:S02]  /*0640*/  IMAD.WIDE.U32 R122, R72, 0x8, R120.reuse ;  /* 0x00000008487a7825 */ /* 0x101fe400078e0078 */
[----:B------:R-:W3:Y:S01]  /*0650*/  LDG.E R91, desc[UR6][R100.64] ;  /* 0x00000006645b7981 */ /* 0x000ee2000c1e1900 */
[----:B------:R-:W-:Y:S01]  /*0660*/  ISETP.NE.AND.EX P1, PT, RZ, UR13, PT, P1 ;  /* 0x0000000dff007c0c */ /* 0x000fe2000bf25310 */
[----:B------:R-:W0:Y:S01]  /*0670*/  @P0 LDC.64 R94, c[0x0][0x2c8] ;  /* 0x0000b200ff5e0b82 */ /* 0x000e220000000a00 */
[C---:B------:R-:W-:Y:S01]  /*0680*/  IMAD.WIDE.U32 R120, R71.reuse, 0x8, R120 ;  /* 0x0000000847787825 */ /* 0x040fe200078e0078 */
[----:B------:R-:W5:Y:S05]  /*0690*/  LDG.E.64 R122, desc[UR6][R122.64] ;  /* 0x000000067a7a7981 */ /* 0x000f6a000c1e1b00 */
[----:B------:R-:W5:Y:S05]  /*06a0*/  LDG.E.64 R120, desc[UR6][R120.64] ;  /* 0x0000000678787981 */ /* 0x000f6a000c1e1b00 */
[----:B------:R-:W1:Y:S08]  /*06b0*/  @P1 LDC.64 R98, c[0x0][0x248] ;  /* 0x00009200ff621b82 */ /* 0x000e700000000a00 */
[----:B------:R-:W1:Y:S01]  /*06c0*/  @P1 LDC.64 R92, c[0x0][0x248] ;  /* 0x00009200ff5c1b82 */ /* 0x000e620000000a00 */
[----:B0-----:R-:W-:-:S04]  /*06d0*/  @P0 IMAD.WIDE.U32 R94, R71, 0x10, R94 ;  /* 0x00000010475e0825 */ /* 0x001fc800078e005e */
[C---:B-1----:R-:W-:Y:S01]  /*06e0*/  @P0 IMAD.WIDE.U32 R96, R72.reuse, 0x10, R96 ;  /* 0x0000001048600825 */ /* 0x042fe200078e0060 */
[----:B------:R-:W5:Y:S04]  /*06f0*/  @P0 LDG.E.128 R24, desc[UR6][R94.64] ;  /* 0x000000065e180981 */ /* 0x000f68000c1e1d00 */
[----:B------:R-:W5:Y:S01]  /*0700*/  @P0 LDG.E.128 R28, desc[UR6][R96.64] ;  /* 0x00000006601c0981 */ /* 0x000f62000c1e1d00 */
[----:B------:R-:W-:-:S05]  /*0710*/  @P1 IMAD.WIDE.U32 R98, R72, 0x8, R98 ;  /* 0x0000000848621825 */ /* 0x000fca00078e0062 */
[----:B------:R4:W5:Y:S01]  /*0720*/  @P1 LDG.E.64 R66, desc[UR6][R98.64] ;  /* 0x0000000662421981 */ /* 0x000962000c1e1b00 */
[----:B------:R-:W-:-:S05]  /*0730*/  @P1 IMAD.WIDE.U32 R92, R71, 0x8, R92 ;  /* 0x00000008475c1825 */ /* 0x000fca00078e005c */
[----:B------:R0:W5:Y:S01]  /*0740*/  @P1 LDG.E.64 R68, desc[UR6][R92.64] ;  /* 0x000000065c441981 */ /* 0x000162000c1e1b00 */
[----:B------:R-:W-:Y:S01]  /*0750*/  UMOV UR4, 0xffffffff ;  /* 0xffffffff00047882 */ /* 0x000fe20000000000 */
[----:B------:R-:W-:Y:S02]  /*0760*/  IADD3 R90, R90, UR10, RZ ;  /* 0x0000000a5a5a7c10 */ /* 0x000fe4000fffe0ff */
[----:B------:R-:W-:Y:S02]  /*0770*/  LOP3.LUT P2, RZ, R59, 0x1f, RZ, 0xc0, !PT ;  /* 0x0000001f3bff7812 */ /* 0x000fe4000784c0ff */
[----:B------:R-:W-:Y:S01]  /*0780*/  ISETP.GE.AND P4, PT, R90, UR11, PT ;  /* 0x0000000b5a007c0c */ /* 0x000fe2000bf86270 */
[--C-:B----4-:R-:W-:Y:S02]  /*0790*/  HADD2.F32 R99, -RZ, R40.reuse.H0_H0 ;  /* 0x20000028ff637230 */ /* 0x110fe40000004100 */
[----:B------:R-:W-:Y:S02]  /*07a0*/  HADD2.F32 R103, -RZ, R40.H1_H1 ;  /* 0x30000028ff677230 */ /* 0x000fe40000004100 */
[----:B------:R-:W-:-:S02]  /*07b0*/  HADD2.F32 R109, -RZ, R42.H0_H0 ;  /* 0x2000002aff6d7230 */ /* 0x000fc40000004100 */
[----:B------:R-:W-:Y:S02]  /*07c0*/  HADD2.F32 R111, -RZ, R42.H1_H1 ;  /* 0x3000002aff6f7230 */ /* 0x000fe40000004100 */
[--C-:B--2---:R-:W-:Y:S02]  /*07d0*/  HADD2.F32 R100, -RZ, R47.reuse.H0_H0 ;  /* 0x2000002fff647230 */ /* 0x104fe40000004100 */
[----:B------:R-:W-:Y:S01]  /*07e0*/  HADD2.F32 R105, -RZ, R47.H1_H1 ;  /* 0x3000002fff697230 */ /* 0x000fe20000004100 */
[----:B------:R-:W-:Y:S01]  /*07f0*/  FSEL R40, R0, RZ, !P3 ;  /* 0x000000ff00287208 */ /* 0x000fe20005800000 */
[----:B------:R-:W-:Y:S02]  /*0800*/  HADD2.F32 R47, -RZ, R48.H1_H1 ;  /* 0x30000030ff2f7230 */ /* 0x000fe40000004100 */
[----:B------:R-:W-:Y:S02]  /*0810*/  HADD2.F32 R107, -RZ, R41.H0_H0 ;  /* 0x20000029ff6b7230 */ /* 0x000fe40000004100 */
[----:B------:R-:W-:-:S02]  /*0820*/  HADD2.F32 R113, -RZ, R43.H0_H0 ;  /* 0x2000002bff717230 */ /* 0x000fc40000004100 */
[--C-:B0-----:R-:W-:Y:S02]  /*0830*/  HADD2.F32 R93, -RZ, R45.reuse.H0_H0 ;  /* 0x2000002dff5d7230 */ /* 0x101fe40000004100 */
[----:B------:R-:W-:Y:S02]  /*0840*/  HADD2.F32 R95, -RZ, R45.H1_H1 ;  /* 0x3000002dff5f7230 */ /* 0x000fe40000004100 */
[--C-:B------:R-:W-:Y:S02]  /*0850*/  HADD2.F32 R114, -RZ, R51.reuse.H0_H0 ;  /* 0x20000033ff727230 */ /* 0x100fe40000004100 */
[----:B------:R-:W-:Y:S02]  /*0860*/  HADD2.F32 R42, -RZ, R51.H1_H1 ;  /* 0x30000033ff2a7230 */ /* 0x000fe40000004100 */
[----:B------:R-:W-:Y:S01]  /*0870*/  FADD.FTZ R51, -R40, R103 ;  /* 0x0000006728337221 */ /* 0x000fe20000010100 */
[----:B------:R-:W-:Y:S02]  /*0880*/  HADD2.F32 R41, -RZ, R41.H1_H1 ;  /* 0x30000029ff297230 */ /* 0x000fe40000004100 */
[----:B------:R-:W-:-:S02]  /*0890*/  HADD2.F32 R43, -RZ, R43.H1_H1 ;  /* 0x3000002bff2b7230 */ /* 0x000fc40000004100 */
[----:B------:R-:W-:Y:S02]  /*08a0*/  HADD2.F32 R45, -RZ, R48.H0_H0 ;  /* 0x20000030ff2d7230 */ /* 0x000fe40000004100 */
[--C-:B------:R-:W-:Y:S02]  /*08b0*/  HADD2.F32 R115, -RZ, R49.reuse.H0_H0 ;  /* 0x20000031ff737230 */ /* 0x100fe40000004100 */
[----:B------:R-:W-:Y:S02]  /*08c0*/  HADD2.F32 R117, -RZ, R49.H1_H1 ;  /* 0x30000031ff757230 */ /* 0x000fe40000004100 */
[--C-:B------:R-:W-:Y:S02]  /*08d0*/  HADD2.F32 R119, -RZ, R50.reuse.H0_H0 ;  /* 0x20000032ff777230 */ /* 0x100fe40000004100 */
[----:B------:R-:W-:Y:S02]  /*08e0*/  HADD2.F32 R125, -RZ, R50.H1_H1 ;  /* 0x30000032ff7d7230 */ /* 0x000fe40000004100 */
[----:B------:R-:W-:Y:S01]  /*08f0*/  FADD.FTZ R104, -R40, R47 ;  /* 0x0000002f28687221 */ /* 0x000fe20000010100 */
[----:B------:R-:W-:-:S02]  /*0900*/  HADD2.F32 R97, -RZ, R44.H1_H1 ;  /* 0x3000002cff617230 */ /* 0x000fc40000004100 */
[C---:B------:R-:W-:Y:S01]  /*0910*/  FADD.FTZ R94, -R40.reuse, R109 ;  /* 0x0000006d285e7221 */ /* 0x040fe20000010100 */
[--C-:B---3--:R-:W-:Y:S02]  /*0920*/  HADD2.F32 R108, -RZ, R52.reuse.H0_H0 ;  /* 0x20000034ff6c7230 */ /* 0x108fe40000004100 */
[----:B------:R-:W-:Y:S02]  /*0930*/  HADD2.F32 R47, -RZ, R52.H1_H1 ;  /* 0x30000034ff2f7230 */ /* 0x000fe40000004100 */
[----:B------:R-:W-:Y:S01]  /*0940*/  FMUL.FTZ R52, R91, R51 ;  /* 0x000000335b347220 */ /* 0x000fe20000410000 */
[----:B------:R-:W-:Y:S02]  /*0950*/  HADD2.F32 R92, -RZ, R44.H0_H0 ;  /* 0x2000002cff5c7230 */ /* 0x000fe40000004100 */
        /* <DEDUP_REMOVED lines=12> */
[----:B------:R-:W-:-:S02]  /*0a20*/  HADD2.F32 R96, -RZ, R46.H0_H0 ;  /* 0x2000002eff607230 */ /* 0x000fc40000004100 */
[----:B------:R-:W-:Y:S01]  /*0a30*/  FADD.FTZ R40, -R40, R42 ;  /* 0x0000002a28287221 */ /* 0x000fe20000010100 */
[--C-:B------:R-:W-:Y:S02]  /*0a40*/  HADD2.F32 R42, -RZ, R55.reuse.H0_H0 ;  /* 0x20000037ff2a7230 */ /* 0x100fe40000004100 */
[----:B------:R-:W-:Y:S01]  /*0a50*/  FMUL.FTZ R94, R91, R94 ;  /* 0x0000005e5b5e7220 */ /* 0x000fe20000410000 */
[----:B------:R-:W-:Y:S02]  /*0a60*/  HADD2.F32 R41, -RZ, R55.H1_H1 ;  /* 0x30000037ff297230 */ /* 0x000fe40000004100 */
[----:B------:R-:W-:Y:S01]  /*0a70*/  FADD.FTZ R64, R97, R64 ;  /* 0x0000004061407221 */ /* 0x000fe20000010000 */
[----:B------:R-:W-:Y:S02]  /*0a80*/  HADD2.F32 R101, -RZ, R46.H1_H1 ;  /* 0x3000002eff657230 */ /* 0x000fe40000004100 */
[-C--:B------:R-:W-:Y:S01]  /*0a90*/  FFMA.FTZ R65, R52, R97.reuse, R65 ;  /* 0x0000006134417223 */ /* 0x080fe20000010041 */
[----:B------:R-:W-:Y:S01]  /*0aa0*/  FMUL.FTZ R55, R88, R97 ;  /* 0x0000006158377220 */ /* 0x000fe20000410000 */
[----:B------:R-:W-:Y:S01]  /*0ab0*/  FMUL.FTZ R97, R91, R116 ;  /* 0x000000745b617220 */ /* 0x000fe20000410000 */
[----:B------:R-:W-:-:S02]  /*0ac0*/  HADD2.F32 R50, -RZ, R53.H0_H0 ;  /* 0x20000035ff327230 */ /* 0x000fc40000004100 */
[----:B------:R-:W-:Y:S01]  /*0ad0*/  FADD.FTZ R15, R96, R15 ;  /* 0x0000000f600f7221 */ /* 0x000fe20000010000 */
[----:B------:R-:W-:Y:S02]  /*0ae0*/  HADD2.F32 R45, -RZ, R53.H1_H1 ;  /* 0x30000035ff2d7230 */ /* 0x000fe40000004100 */
[----:B------:R-:W-:Y:S01]  /*0af0*/  FMUL.FTZ R53, R89, R92 ;  /* 0x0000005c59357220 */ /* 0x000fe20000410000 */
[-C--:B------:R-:W-:Y:S01]  /*0b00*/  FFMA.FTZ R3, R94, R96.reuse, R3 ;  /* 0x000000605e037223 */ /* 0x080fe20000010003 */
[----:B------:R-:W-:Y:S01]  /*0b10*/  FMUL.FTZ R99, R85, R96 ;  /* 0x0000006055637220 */ /* 0x000fe20000410000 */
[C---:B------:R-:W-:Y:S01]  /*0b20*/  FMUL.FTZ R0, R91.reuse, R0 ;  /* 0x000000005b007220 */ /* 0x040fe20000410000 */
[----:B------:R-:W-:Y:S01]  /*0b30*/  FMUL.FTZ R96, R91, R98 ;  /* 0x000000625b607220 */ /* 0x000fe20000410000 */
[--C-:B------:R-:W-:Y:S02]  /*0b40*/  HADD2.F32 R46, -RZ, R54.reuse.H0_H0 ;  /* 0x20000036ff2e7230 */ /* 0x100fe40000004100 */
[----:B------:R-:W-:Y:S01]  /*0b50*/  FADD.FTZ R14, R101, R14 ;  /* 0x0000000e650e7221 */ /* 0x000fe20000010000 */
[----:B------:R-:W-:-:S02]  /*0b60*/  HADD2.F32 R43, -RZ, R54.H1_H1 ;  /* 0x30000036ff2b7230 */ /* 0x000fc40000004100 */
[-C--:B------:R-:W-:Y:S01]  /*0b70*/  FFMA.FTZ R2, R97, R101.reuse, R2 ;  /* 0x0000006561027223 */ /* 0x080fe20000010002 */
[----:B------:R-:W-:Y:S01]  /*0b80*/  FMUL.FTZ R98, R84, R101 ;  /* 0x0000006554627220 */ /* 0x000fe20000410000 */
[C---:B------:R-:W-:Y:S01]  /*0b90*/  FMUL.FTZ R54, R91.reuse, R49 ;  /* 0x000000315b367220 */ /* 0x040fe20000410000 */
[----:B------:R-:W-:Y:S01]  /*0ba0*/  FMUL.FTZ R101, R91, R112 ;  /* 0x000000705b657220 */ /* 0x000fe20000410000 */
[----:B------:R-:W-:Y:S01]  /*0bb0*/  FADD.FTZ R112, RZ, R53 ;  /* 0x00000035ff707221 */ /* 0x000fe20000010000 */
[----:B------:R-:W-:Y:S01]  /*0bc0*/  FFMA.FTZ R49, R0, R53, RZ ;  /* 0x0000003500317223 */ /* 0x000fe200000100ff */
        /* <DEDUP_REMOVED lines=13> */
[C---:B------:R-:W-:Y:S01]  /*0ca0*/  FMUL.FTZ R107, R91.reuse, R104 ;  /* 0x000000685b6b7220 */ /* 0x040fe20000410000 */
[----:B------:R-:W-:Y:S01]  /*0cb0*/  FMUL.FTZ R102, R91, R102 ;  /* 0x000000665b667220 */ /* 0x000fe20000410000 */
[----:B------:R-:W-:Y:S01]  /*0cc0*/  FADD.FTZ R112, R112, R95 ;  /* 0x0000005f70707221 */ /* 0x000fe20000010000 */
[----:B------:R-:W-:Y:S01]  /*0cd0*/  FFMA.FTZ R49, R92, R95, R49 ;  /* 0x0000005f5c317223 */ /* 0x000fe20000010031 */
[----:B------:R-:W-:Y:S01]  /*0ce0*/  FADD.FTZ R17, R100, R17 ;  /* 0x0000001164117221 */ /* 0x000fe20000010000 */
[-C--:B------:R-:W-:Y:S01]  /*0cf0*/  FFMA.FTZ R5, R96, R100.reuse, R5 ;  /* 0x0000006460057223 */ /* 0x080fe20000010005 */
[----:B------:R-:W-:Y:S01]  /*0d00*/  FMUL.FTZ R103, R83, R100 ;  /* 0x0000006453677220 */ /* 0x000fe20000410000 */
[----:B------:R-:W-:Y:S01]  /*0d10*/  FADD.FTZ R16, R105, R16 ;  /* 0x0000001069107221 */ /* 0x000fe20000010000 */
[-C--:B------:R-:W-:Y:S01]  /*0d20*/  FFMA.FTZ R4, R101, R105.reuse, R4 ;  /* 0x0000006965047223 */ /* 0x080fe20000010004 */
[----:B------:R-:W-:Y:S01]  /*0d30*/  FMUL.FTZ R100, R82, R105 ;  /* 0x0000006952647220 */ /* 0x000fe20000410000 */
[----:B------:R-:W-:Y:S01]  /*0d40*/  FADD.FTZ R18, R47, R18 ;  /* 0x000000122f127221 */ /* 0x000fe20000010000 */
[-C--:B------:R-:W-:Y:S01]  /*0d50*/  FFMA.FTZ R6, R107, R47.reuse, R6 ;  /* 0x0000002f6b067223 */ /* 0x080fe20000010006 */
[----:B------:R-:W-:Y:S01]  /*0d60*/  FMUL.FTZ R104, R80, R47 ;  /* 0x0000002f50687220 */ /* 0x000fe20000410000 */
[----:B------:R-:W-:Y:S01]  /*0d70*/  FMUL.FTZ R106, R91, R106 ;  /* 0x0000006a5b6a7220 */ /* 0x000fe20000410000 */
        /* <DEDUP_REMOVED lines=10> */
[----:B------:R-:W-:-:S02]  /*0e20*/  FMUL.FTZ R111, R91, R48 ;  /* 0x000000305b6f7220 */ /* 0x000fc40000410000 */
[----:B------:R-:W-:Y:S01]  /*0e30*/  FADD.FTZ R49, R50, R103 ;  /* 0x0000006732317221 */ /* 0x000fe20000010000 */
[----:B------:R-:W-:-:S03]  /*0e40*/  FFMA.FTZ R48, R96, R103, R47 ;  /* 0x0000006760307223 */ /* 0x000fc6000001002f */
        /* <DEDUP_REMOVED lines=15> */
[----:B------:R-:W-:Y:S01]  /*0f40*/  FFMA.FTZ R44, R106, R109, R45 ;  /* 0x0000006d6a2c7223 */ /* 0x000fe2000001002d */
[----:B------:R-:W-:Y:S01]  /*0f50*/  FADD.FTZ R22, R43, R22 ;  /* 0x000000162b167221 */ /* 0x000fe20000010000 */
[-C--:B------:R-:W-:Y:S01]  /*0f60*/  FFMA.FTZ R10, R115, R43.reuse, R10 ;  /* 0x0000002b730a7223 */ /* 0x080fe2000001000a */
[----:B------:R-:W-:Y:S01]  /*0f70*/  FMUL.FTZ R112, R76, R43 ;  /* 0x0000002b4c707220 */ /* 0x000fe20000410000 */
[----:B------:R-:W-:Y:S01]  /*0f80*/  FADD.FTZ R46, R47, R108 ;  /* 0x0000006c2f2e7221 */ /* 0x000fe20000010000 */
[----:B------:R-:W-:Y:S01]  /*0f90*/  FFMA.FTZ R43, R111, R108, R44 ;  /* 0x0000006c6f2b7223 */ /* 0x000fe2000001002c */
[----:B------:R-:W-:Y:S02]  /*0fa0*/  FMUL.FTZ R114, R91, R114 ;  /* 0x000000725b727220 */ /* 0x000fe40000410000 */
[----:B------:R-:W-:Y:S01]  /*0fb0*/  FADD.FTZ R45, R46, R113 ;  /* 0x000000712e2d7221 */ /* 0x000fe20000010000 */
        /* <DEDUP_REMOVED lines=33> */
.L_x_570:
        /* <DEDUP_REMOVED lines=13> */
.L_x_558:
        /* <DEDUP_REMOVED lines=22> */
[----:B-----5:R-:W-:Y:S01]  /*1400*/  MOV R42, R122 ;  /* 0x0000007a002a7202 */ /* 0x020fe20000000f00 */
[----:B------:R-:W1:Y:S01]  /*1410*/  LDS.128 R48, [R118+0x4030] ;  /* 0x0040300076307984 */ /* 0x000e620000000c00 */
[----:B------:R-:W-:Y:S02]  /*1420*/  @P0 HADD2.F32 R43, -RZ, R29.H0_H0 ;  /* 0x2000001dff2b0230 */ /* 0x000fe40000004100 */
[----:B------:R-:W-:-:S02]  /*1430*/  LOP3.LUT P2, RZ, R42, 0xff, RZ, 0xc0, !PT ;  /* 0x000000ff2aff7812 */ /* 0x000fc4000784c0ff */
[----:B------:R-:W-:-:S04]  /*1440*/  @P1 MOV R42, R66 ;  /* 0x00000042002a1202 */ /* 0x000fc80000000f00 */
[----:B------:R-:W-:Y:S01]  /*1450*/  @P1 LOP3.LUT P6, RZ, R42, 0xff, RZ, 0xc0, !PT ;  /* 0x000000ff2aff1812 */ /* 0x000fe200078cc0ff */
[----:B------:R-:W-:Y:S02]  /*1460*/  @P0 HADD2.F32 R42, -RZ, R28.H0_H0 ;  /* 0x2000001cff2a0230 */ /* 0x000fe40000004100 */
[----:B0-----:R-:W-:Y:S01]  /*1470*/  FADD.FTZ R41, R41, R44 ;  /* 0x0000002c29297221 */ /* 0x001fe20000010000 */
[----:B------:R-:W-:Y:S01]  /*1480*/  FADD.FTZ R40, R40, R45 ;  /* 0x0000002d28287221 */ /* 0x000fe20000010000 */
[----:B------:R-:W-:Y:S02]  /*1490*/  @P0 HADD2.F32 R45, -RZ, R29.H1_H1 ;  /* 0x3000001dff2d0230 */ /* 0x000fe40000004100 */
[----:B------:R-:W-:Y:S01]  /*14a0*/  FADD.FTZ R41, R46, R41 ;  /* 0x000000292e297221 */ /* 0x000fe20000010000 */
[----:B------:R-:W-:Y:S01]  /*14b0*/  FADD.FTZ R40, R47, R40 ;  /* 0x000000282f287221 */ /* 0x000fe20000010000 */
[----:B------:R-:W-:Y:S02]  /*14c0*/  @P0 HADD2.F32 R47, -RZ, R30.H1_H1 ;  /* 0x3000001eff2f0230 */ /* 0x000fe40000004100 */
[----:B-1----:R-:W-:Y:S01]  /*14d0*/  FADD.FTZ R41, R41, R48 ;  /* 0x0000003029297221 */ /* 0x002fe20000010000 */
        /* <DEDUP_REMOVED lines=9> */
[-CC-:B------:R-:W-:Y:S01]  /*1570*/  FFMA.FTZ R92, R92, R40.reuse, R41.reuse ;  /* 0x000000285c5c7223 */ /* 0x180fe20000010029 */
[----:B------:R-:W-:Y:S01]  /*1580*/  FADD.FTZ R0, R53, -R0 ;  /* 0x8000000035007221 */ /* 0x000fe20000010000 */
[----:B------:R-:W-:Y:S01]  /*1590*/  FADD.FTZ R52, R55, -R52 ;  /* 0x8000003437347221 */ /* 0x000fe20000010000 */
[----:B------:R-:W-:Y:S01]  /*15a0*/  FADD.FTZ R54, R93, -R54 ;  /* 0x800000365d367221 */ /* 0x000fe20000010000 */
[----:B------:R-:W-:Y:S01]  /*15b0*/  FFMA.FTZ R44, R94, R40, R41 ;  /* 0x000000285e2c7223 */ /* 0x000fe20000010029 */
[C---:B------:R-:W-:Y:S01]  /*15c0*/  FMUL.FTZ R53, R91.reuse, R0 ;  /* 0x000000005b357220 */ /* 0x040fe20000410000 */
[----:B------:R-:W-:Y:S02]  /*15d0*/  @P0 HADD2.F32 R0, -RZ, R28.H1_H1 ;  /* 0x3000001cff000230 */ /* 0x000fe40000004100 */
[----:B------:R-:W-:Y:S01]  /*15e0*/  FMUL.FTZ R93, R91, R52 ;  /* 0x000000345b5d7220 */ /* 0x000fe20000410000 */
[----:B------:R-:W-:Y:S01]  /*15f0*/  FADD.FTZ R94, R95, -R92 ;  /* 0x8000005c5f5e7221 */ /* 0x000fe20000010000 */
[----:B------:R-:W-:Y:S01]  /*1600*/  @P0 FADD.FTZ R53, R53, R42 ;  /* 0x0000002a35350221 */ /* 0x000fe20000010000 */
[----:B------:R-:W-:Y:S01]  /*1610*/  FMUL.FTZ R92, R91, R54 ;  /* 0x000000365b5c7220 */ /* 0x000fe20000410000 */
[----:B------:R-:W-:Y:S01]  /*1620*/  @P0 FADD.FTZ R93, R93, R0 ;  /* 0x000000005d5d0221 */ /* 0x000fe20000010000 */
[----:B------:R-:W-:Y:S01]  /*1630*/  FMUL.FTZ R94, R91, R94 ;  /* 0x0000005e5b5e7220 */ /* 0x000fe20000410000 */
[----:B------:R-:W-:Y:S01]  /*1640*/  FMUL.FTZ R49, R53, UR16 ;  /* 0x0000001035317c20 */ /* 0x000fe20008410000 */
[----:B------:R-:W-:Y:S01]  /*1650*/  @P0 FADD.FTZ R92, R92, R43 ;  /* 0x0000002b5c5c0221 */ /* 0x000fe20000010000 */
[----:B------:R-:W-:Y:S01]  /*1660*/  FMUL.FTZ R43, R93, UR16 ;  /* 0x000000105d2b7c20 */ /* 0x000fe20008410000 */
[----:B------:R-:W-:Y:S01]  /*1670*/  FFMA.FTZ R97, R97, R40, R41 ;  /* 0x0000002861617223 */ /* 0x000fe20000010029 */
[----:B------:R-:W-:Y:S01]  /*1680*/  FADD.FTZ R44, R99, -R44 ;  /* 0x8000002c632c7221 */ /* 0x000fe20000010000 */
[C---:B------:R-:W-:Y:S01]  /*1690*/  FSEL R0, R49.reuse, RZ, P2 ;  /* 0x000000ff31007208 */ /* 0x040fe20001000000 */
[----:B------:R-:W-:Y:S01]  /*16a0*/  @P0 FADD.FTZ R94, R94, R45 ;  /* 0x0000002d5e5e0221 */ /* 0x000fe20000010000 */
[----:B------:R-:W-:Y:S01]  /*16b0*/  LOP3.LUT P2, RZ, R122, 0xff00, RZ, 0xc0, !PT ;  /* 0x0000ff007aff7812 */ /* 0x000fe2000784c0ff */
[----:B------:R-:W-:Y:S01]  /*16c0*/  FMUL.FTZ R48, R92, UR16 ;  /* 0x000000105c307c20 */ /* 0x000fe20008410000 */
[----:B------:R-:W-:Y:S01]  /*16d0*/  @P1 FSEL R49, R49, RZ, P6 ;  /* 0x000000ff31311208 */ /* 0x000fe20003000000 */
[----:B------:R-:W-:Y:S01]  /*16e0*/  FADD.FTZ R98, R98, -R97 ;  /* 0x8000006162627221 */ /* 0x000fe20000010000 */
[----:B------:R-:W-:Y:S01]  /*16f0*/  FSEL R45, R43, RZ, P2 ;  /* 0x000000ff2b2d7208 */ /* 0x000fe20001000000 */
[----:B------:R-:W-:Y:S01]  /*1700*/  @P0 HADD2.F32 R42, -RZ, R30.H0_H0 ;  /* 0x2000001eff2a0230 */ /* 0x000fe20000004100 */
[----:B------:R-:W-:Y:S01]  /*1710*/  @P1 LOP3.LUT P6, RZ, R66, 0xff00, RZ, 0xc0, !PT ;  /* 0x0000ff0042ff1812 */ /* 0x000fe200078cc0ff */
[----:B------:R-:W-:Y:S01]  /*1720*/  FMUL.FTZ R55, R91, R44 ;  /* 0x0000002c5b377220 */ /* 0x000fe20000410000 */
[----:B------:R-:W-:Y:S01]  /*1730*/  LOP3.LUT P2, RZ, R122, 0xff0000, RZ, 0xc0, !PT ;  /* 0x00ff00007aff7812 */ /* 0x000fe2000784c0ff */
[----:B------:R-:W-:Y:S01]  /*1740*/  FFMA.FTZ R96, R96, R40, R41 ;  /* 0x0000002860607223 */ /* 0x000fe20000010029 */
[----:B------:R-:W-:Y:S01]  /*1750*/  @P1 FSEL R43, R43, RZ, P6 ;  /* 0x000000ff2b2b1208 */ /* 0x000fe20003000000 */
[----:B------:R-:W-:Y:S01]  /*1760*/  FMUL.FTZ R54, R91, R98 ;  /* 0x000000625b367220 */ /* 0x000fe20000410000 */
[----:B------:R-:W-:Y:S01]  /*1770*/  FMUL.FTZ R52, R94, UR16 ;  /* 0x000000105e347c20 */ /* 0x000fe20008410000 */
[----:B------:R-:W-:Y:S01]  /*1780*/  FSEL R44, R48, RZ, P2 ;  /* 0x000000ff302c7208 */ /* 0x000fe20001000000 */
[----:B------:R-:W-:Y:S01]  /*1790*/  @P0 FADD.FTZ R55, R55, R42 ;  /* 0x0000002a37370221 */ /* 0x000fe20000010000 */
[----:B------:R-:W-:Y:S01]  /*17a0*/  @P1 LOP3.LUT P6, RZ, R66, 0xff0000, RZ, 0xc0, !PT ;  /* 0x00ff000042ff1812 */ /* 0x000fe200078cc0ff */
[----:B------:R-:W-:Y:S01]  /*17b0*/  FADD.FTZ R98, R103, -R96 ;  /* 0x8000006067627221 */ /* 0x000fe20000010000 */
[----:B------:R-:W-:Y:S01]  /*17c0*/  LOP3.LUT P2, RZ, R122, 0xff000000, RZ, 0xc0, !PT ;  /* 0xff0000007aff7812 */ /* 0x000fe2000784c0ff */
        /* <DEDUP_REMOVED lines=9> */
[----:B------:R-:W-:Y:S01]  /*1860*/  @P1 FSEL R48, R48, RZ, P6 ;  /* 0x000000ff30301208 */ /* 0x000fe20003000000 */
[----:B------:R-:W-:Y:S01]  /*1870*/  FMUL.FTZ R46, R55, UR16 ;  /* 0x00000010372e7c20 */ /* 0x000fe20008410000 */
[----:B------:R-:W-:Y:S01]  /*1880*/  FSEL R47, R52, RZ, P2 ;  /* 0x000000ff342f7208 */ /* 0x000fe20001000000 */
[----:B------:R-:W-:Y:S01]  /*1890*/  FFMA.FTZ R41, R119, R40, R41 ;  /* 0x0000002877297223 */ /* 0x000fe20000010029 */
[----:B------:R-:W-:Y:S01]  /*18a0*/  @P1 LOP3.LUT P6, RZ, R66, 0xff000000, RZ, 0xc0, !PT ;  /* 0xff00000042ff1812 */ /* 0x000fe200078cc0ff */
[--C-:B------:R-:W-:Y:S01]  /*18b0*/  @P0 HADD2.F32 R40, -RZ, R31.reuse.H0_H0 ;  /* 0x2000001fff280230 */ /* 0x100fe20000004100 */
[----:B------:R-:W-:Y:S01]  /*18c0*/  LOP3.LUT P2, RZ, R123, 0xff, RZ, 0xc0, !PT ;  /* 0x000000ff7bff7812 */ /* 0x000fe2000784c0ff */
[----:B------:R-:W-:Y:S01]  /*18d0*/  FMUL.FTZ R101, R91, R98 ;  /* 0x000000625b657220 */ /* 0x000fe20000410000 */
[----:B------:R-:W-:Y:S01]  /*18e0*/  FADD.FTZ R100, R100, -R95 ;  /* 0x8000005f64647221 */ /* 0x000fe20000010000 */
[----:B------:R-:W-:Y:S01]  /*18f0*/  @P1 FSEL R52, R52, RZ, P6 ;  /* 0x000000ff34341208 */ /* 0x000fe20003000000 */
[----:B------:R-:W-:Y:S01]  /*1900*/  FMUL.FTZ R50, R54, UR16 ;  /* 0x0000001036327c20 */ /* 0x000fe20008410000 */
[C---:B------:R-:W-:Y:S01]  /*1910*/  FSEL R42, R46.reuse, RZ, P2 ;  /* 0x000000ff2e2a7208 */ /* 0x040fe20001000000 */
[----:B------:R-:W-:Y:S01]  /*1920*/  @P0 FADD.FTZ R101, R101, R40 ;  /* 0x0000002865650221 */ /* 0x000fe20000010000 */
[----:B------:R-:W-:Y:S01]  /*1930*/  @P1 LOP3.LUT P6, RZ, R67, 0xff, RZ, 0xc0, !PT ;  /* 0x000000ff43ff1812 */ /* 0x000fe200078cc0ff */
[----:B------:R-:W-:Y:S01]  /*1940*/  @P0 HADD2.F32 R95, -RZ, R31.H1_H1 ;  /* 0x3000001fff5f0230 */ /* 0x000fe20000004100 */
[----:B------:R-:W-:Y:S01]  /*1950*/  LOP3.LUT P2, RZ, R123, 0xff00, RZ, 0xc0, !PT ;  /* 0x0000ff007bff7812 */ /* 0x000fe2000784c0ff */
[----:B------:R-:W-:Y:S01]  /*1960*/  FMUL.FTZ R102, R91, R100 ;  /* 0x000000645b667220 */ /* 0x000fe20000410000 */
[----:B------:R-:W-:Y:S01]  /*1970*/  @P1 FSEL R46, R46, RZ, P6 ;  /* 0x000000ff2e2e1208 */ /* 0x000fe20003000000 */
[----:B------:R-:W-:Y:S01]  /*1980*/  FMUL.FTZ R103, R101, UR16 ;  /* 0x0000001065677c20 */ /* 0x000fe20008410000 */
[----:B------:R-:W-:Y:S01]  /*1990*/  FSEL R51, R50, RZ, P2 ;  /* 0x000000ff32337208 */ /* 0x000fe20001000000 */
[----:B------:R-:W-:Y:S01]  /*19a0*/  @P0 FADD.FTZ R102, R102, R95 ;  /* 0x0000005f66660221 */ /* 0x000fe20000010000 */
[----:B------:R-:W-:Y:S01]  /*19b0*/  @P1 LOP3.LUT P6, RZ, R67, 0xff00, RZ, 0xc0, !PT ;  /* 0x0000ff0043ff1812 */ /* 0x000fe200078cc0ff */
[----:B------:R-:W-:Y:S01]  /*19c0*/  FADD.FTZ R40, R104, -R107 ;  /* 0x8000006b68287221 */ /* 0x000fe20000010000 */
[----:B------:R-:W-:Y:S01]  /*19d0*/  LOP3.LUT P2, RZ, R123, 0xff0000, RZ, 0xc0, !PT ;  /* 0x00ff00007bff7812 */ /* 0x000fe2000784c0ff */
[----:B------:R-:W-:Y:S01]  /*19e0*/  FMUL.FTZ R97, R102, UR16 ;  /* 0x0000001066617c20 */ /* 0x000fe20008410000 */
[----:B------:R-:W-:Y:S01]  /*19f0*/  @P1 FSEL R50, R50, RZ, P6 ;  /* 0x000000ff32321208 */ /* 0x000fe20003000000 */
[----:B------:R-:W-:Y:S01]  /*1a00*/  FADD.FTZ R96, R105, -R96 ;  /* 0x8000006069607221 */ /* 0x000fe20000010000 */
[----:B------:R-:W-:Y:S01]  /*1a10*/  FSEL R104, R103, RZ, P2 ;  /* 0x000000ff67687208 */ /* 0x000fe20001000000 */
[--C-:B------:R-:W-:Y:S01]  /*1a20*/  @P0 HADD2.F32 R98, -RZ, R24.reuse.H0_H0 ;  /* 0x20000018ff620230 */ /* 0x100fe20000004100 */
[----:B------:R-:W-:Y:S01]  /*1a30*/  LOP3.LUT P6, RZ, R123, 0xff000000, RZ, 0xc0, !PT ;  /* 0xff0000007bff7812 */ /* 0x000fe200078cc0ff */
[----:B------:R-:W-:Y:S01]  /*1a40*/  FMUL.FTZ R107, R91, R96 ;  /* 0x000000605b6b7220 */ /* 0x000fe20000410000 */
[----:B------:R-:W-:Y:S01]  /*1a50*/  @P1 LOP3.LUT P2, RZ, R67, 0xff0000, RZ, 0xc0, !PT ;  /* 0x00ff000043ff1812 */ /* 0x000fe2000784c0ff */
[----:B------:R-:W-:Y:S01]  /*1a60*/  FADD.FTZ R118, R109, -R106 ;  /* 0x8000006a6d767221 */ /* 0x000fe20000010000 */
[----:B------:R-:W-:Y:S01]  /*1a70*/  MOV R95, R120 ;  /* 0x00000078005f7202 */ /* 0x000fe20000000f00 */
[----:B------:R-:W-:Y:S01]  /*1a80*/  FADD.FTZ R110, R113, -R110 ;  /* 0x8000006e716e7221 */ /* 0x000fe20000010000 */
[----:B------:R-:W-:Y:S01]  /*1a90*/  @P1 FSEL R103, R103, RZ, P2 ;  /* 0x000000ff67671208 */ /* 0x000fe20001000000 */
[----:B------:R-:W-:Y:S01]  /*1aa0*/  @P0 HADD2.F32 R100, -RZ, R24.H1_H1 ;  /* 0x30000018ff640230 */ /* 0x000fe20000004100 */
[----:B------:R-:W-:Y:S01]  /*1ab0*/  FSEL R105, R97, RZ, P6 ;  /* 0x000000ff61697208 */ /* 0x000fe20003000000 */
[----:B------:R-:W-:Y:S01]  /*1ac0*/  @P0 FADD.FTZ R107, R107, R98 ;  /* 0x000000626b6b0221 */ /* 0x000fe20000010000 */
[----:B------:R-:W-:Y:S01]  /*1ad0*/  LOP3.LUT P2, RZ, R95, 0xff, RZ, 0xc0, !PT ;  /* 0x000000ff5fff7812 */ /* 0x000fe2000784c0ff */
[----:B------:R-:W-:Y:S01]  /*1ae0*/  FMUL.FTZ R109, R91, R40 ;  /* 0x000000285b6d7220 */ /* 0x000fe20000410000 */
[----:B------:R-:W-:Y:S01]  /*1af0*/  @P1 LOP3.LUT P6, RZ, R67, 0xff000000, RZ, 0xc0, !PT ;  /* 0xff00000043ff1812 */ /* 0x000fe200078cc0ff */
[----:B------:R-:W-:Y:S01]  /*1b00*/  FADD.FTZ R122, R108, -R111 ;  /* 0x8000006f6c7a7221 */ /* 0x000fe20000010000 */
[----:B------:R-:W-:Y:S01]  /*1b10*/  @P1 MOV R95, R68 ;  /* 0x00000044005f1202 */ /* 0x000fe20000000f00 */
[----:B------:R-:W-:Y:S01]  /*1b20*/  FADD.FTZ R112, R112, -R115 ;  /* 0x8000007370707221 */ /* 0x000fe20000010000 */
[----:B------:R-:W-:Y:S01]  /*1b30*/  @P1 FSEL R106, R97, RZ, P6 ;  /* 0x000000ff616a1208 */ /* 0x000fe20003000000 */
[----:B------:R-:W-:Y:S01]  /*1b40*/  FMUL.FTZ R108, R91, R118 ;  /* 0x000000765b6c7220 */ /* 0x000fe20000410000 */
[----:B------:R-:W-:Y:S01]  /*1b50*/  @P1 LOP3.LUT P6, RZ, R95, 0xff, RZ, 0xc0, !PT ;  /* 0x000000ff5fff1812 */ /* 0x000fe200078cc0ff */
[----:B------:R-:W-:-:S02]  /*1b60*/  @P0 HADD2.F32 R95, -RZ, R25.H0_H0 ;  /* 0x20000019ff5f0230 */ /* 0x000fc40000004100 */
[----:B------:R-:W-:Y:S01]  /*1b70*/  FMUL.FTZ R115, R91, R110 ;  /* 0x0000006e5b737220 */ /* 0x000fe20000410000 */
[--C-:B------:R-:W-:Y:S02]  /*1b80*/  @P0 HADD2.F32 R96, -RZ, R26.reuse.H0_H0 ;  /* 0x2000001aff600230 */ /* 0x100fe40000004100 */
[----:B------:R-:W-:Y:S01]  /*1b90*/  FMUL.FTZ R119, R107, UR16 ;  /* 0x000000106b777c20 */ /* 0x000fe20008410000 */
[----:B------:R-:W-:Y:S01]  /*1ba0*/  @P0 FADD.FTZ R109, R109, R100 ;  /* 0x000000646d6d0221 */ /* 0x000fe20000010000 */
[----:B------:R-:W-:Y:S01]  /*1bb0*/  @P0 FADD.FTZ R108, R108, R95 ;  /* 0x0000005f6c6c0221 */ /* 0x000fe20000010000 */
[----:B------:R-:W-:Y:S01]  /*1bc0*/  FADD.FTZ R40, R117, -R114 ;  /* 0x8000007275287221 */ /* 0x000fe20000010000 */
[----:B------:R-:W-:Y:S02]  /*1bd0*/  @P0 HADD2.F32 R95, -RZ, R25.H1_H1 ;  /* 0x30000019ff5f0230 */ /* 0x000fe40000004100 */
[----:B------:R-:W-:Y:S01]  /*1be0*/  @P0 FADD.FTZ R115, R115, R96 ;  /* 0x0000006073730221 */ /* 0x000fe20000010000 */
[----:B------:R-:W-:Y:S01]  /*1bf0*/  FMUL.FTZ R118, R91, R122 ;  /* 0x0000007a5b767220 */ /* 0x000fe20000410000 */
[----:B------:R-:W-:Y:S01]  /*1c00*/  FMUL.FTZ R114, R109, UR16 ;  /* 0x000000106d727c20 */ /* 0x000fe20008410000 */
[C---:B------:R-:W-:Y:S01]  /*1c10*/  FSEL R96, R119.reuse, RZ, P2 ;  /* 0x000000ff77607208 */ /* 0x040fe20001000000 */
[----:B------:R-:W-:Y:S01]  /*1c20*/  FMUL.FTZ R111, R108, UR16 ;  /* 0x000000106c6f7c20 */ /* 0x000fe20008410000 */
[----:B------:R-:W-:Y:S01]  /*1c30*/  LOP3.LUT P2, RZ, R120, 0xff00, RZ, 0xc0, !PT ;  /* 0x0000ff0078ff7812 */ /* 0x000fe2000784c0ff */
[----:B------:R-:W-:Y:S01]  /*1c40*/  @P0 FADD.FTZ R118, R118, R95 ;  /* 0x0000005f76760221 */ /* 0x000fe20000010000 */
[----:B------:R-:W-:Y:S01]  /*1c50*/  @P1 FSEL R119, R119, RZ, P6 ;  /* 0x000000ff77771208 */ /* 0x000fe20003000000 */
[----:B------:R-:W-:Y:S01]  /*1c60*/  @P0 HADD2.F32 R98, -RZ, R26.H1_H1 ;  /* 0x3000001aff620230 */ /* 0x000fe20000004100 */
[----:B------:R-:W-:Y:S01]  /*1c70*/  @P1 LOP3.LUT P6, RZ, R68, 0xff00, RZ, 0xc0, !PT ;  /* 0x0000ff0044ff1812 */ /* 0x000fe200078cc0ff */
[----:B------:R-:W-:Y:S01]  /*1c80*/  FMUL.FTZ R117, R91, R112 ;  /* 0x000000705b757220 */ /* 0x000fe20000410000 */
[----:B------:R-:W-:Y:S01]  /*1c90*/  FSEL R95, R114, RZ, P2 ;  /* 0x000000ff725f7208 */ /* 0x000fe20001000000 */
[----:B------:R-:W-:Y:S01]  /*1ca0*/  FMUL.FTZ R113, R118, UR16 ;  /* 0x0000001076717c20 */ /* 0x000fe20008410000 */
[----:B------:R-:W-:Y:S01]  /*1cb0*/  LOP3.LUT P2, RZ, R120, 0xff0000, RZ, 0xc0, !PT ;  /* 0x00ff000078ff7812 */ /* 0x000fe2000784c0ff */
[----:B------:R-:W-:Y:S01]  /*1cc0*/  @P0 FADD.FTZ R117, R117, R98 ;  /* 0x0000006275750221 */ /* 0x000fe20000010000 */
[----:B------:R-:W-:Y:S01]  /*1cd0*/  @P1 FSEL R114, R114, RZ, P6 ;  /* 0x000000ff72721208 */ /* 0x000fe20003000000 */
[----:B------:R-:W-:Y:S01]  /*1ce0*/  FMUL.FTZ R110, R115, UR16 ;  /* 0x00000010736e7c20 */ /* 0x000fe20008410000 */
[----:B------:R-:W-:Y:S01]  /*1cf0*/  @P1 LOP3.LUT P6, RZ, R68, 0xff0000, RZ, 0xc0, !PT ;  /* 0x00ff000044ff1812 */ /* 0x000fe200078cc0ff */
[----:B------:R-:W-:Y:S01]  /*1d00*/  FADD.FTZ R116, R116, -R41 ;  /* 0x8000002974747221 */ /* 0x000fe20000010000 */
[----:B------:R-:W-:Y:S01]  /*1d10*/  FSEL R97, R111, RZ, P2 ;  /* 0x000000ff6f617208 */ /* 0x000fe20001000000 */
[--C-:B------:R-:W-:Y:S01]  /*1d20*/  @P0 HADD2.F32 R41, -RZ, R27.reuse.H0_H0 ;  /* 0x2000001bff290230 */ /* 0x100fe20000004100 */
[----:B------:R-:W-:Y:S01]  /*1d30*/  LOP3.LUT P2, RZ, R120, 0xff000000, RZ, 0xc0, !PT ;  /* 0xff00000078ff7812 */ /* 0x000fe2000784c0ff */
[----:B------:R-:W-:Y:S01]  /*1d40*/  FMUL.FTZ R112, R117, UR16 ;  /* 0x0000001075707c20 */ /* 0x000fe20008410000 */
[----:B------:R-:W-:Y:S01]  /*1d50*/  @P1 FSEL R111, R111, RZ, P6 ;  /* 0x000000ff6f6f1208 */ /* 0x000fe20003000000 */
[----:B------:R-:W-:Y:S01]  /*1d60*/  FMUL.FTZ R120, R91, R40 ;  /* 0x000000285b787220 */ /* 0x000fe20000410000 */
[----:B------:R-:W-:Y:S01]  /*1d70*/  @P1 LOP3.LUT P6, RZ, R68, 0xff000000, RZ, 0xc0, !PT ;  /* 0xff00000044ff1812 */ /* 0x000fe200078cc0ff */
[----:B------:R-:W-:Y:S01]  /*1d80*/  @P0 HADD2.F32 R40, -RZ, R27.H1_H1 ;  /* 0x3000001bff280230 */ /* 0x000fe20000004100 */
[----:B------:R-:W-:Y:S01]  /*1d90*/  FSEL R98, R113, RZ, P2 ;  /* 0x000000ff71627208 */ /* 0x000fe20001000000 */
[----:B------:R-:W-:Y:S01]  /*1da0*/  @P0 FADD.FTZ R120, R120, R41 ;  /* 0x0000002978780221 */ /* 0x000fe20000010000 */
[----:B------:R-:W-:Y:S01]  /*1db0*/  LOP3.LUT P2, RZ, R121, 0xff, RZ, 0xc0, !PT ;  /* 0x000000ff79ff7812 */ /* 0x000fe2000784c0ff */
[----:B------:R-:W-:Y:S01]  /*1dc0*/  FMUL.FTZ R123, R91, R116 ;  /* 0x000000745b7b7220 */ /* 0x000fe20000410000 */
[----:B------:R-:W-:-:S02]  /*1dd0*/  @P1 FSEL R113, R113, RZ, P6 ;  /* 0x000000ff71711208 */ /* 0x000fc40003000000 */
[----:B------:R-:W-:Y:S01]  /*1de0*/  @P1 LOP3.LUT P6, RZ, R69, 0xff, RZ, 0xc0, !PT ;  /* 0x000000ff45ff1812 */ /* 0x000fe200078cc0ff */
[----:B------:R-:W-:Y:S01]  /*1df0*/  @P0 FADD.FTZ R123, R123, R40 ;  /* 0x000000287b7b0221 */ /* 0x000fe20000010000 */
[C---:B------:R-:W-:Y:S02]  /*1e00*/  FSEL R100, R110.reuse, RZ, P2 ;  /* 0x000000ff6e647208 */ /* 0x040fe40001000000 */
[----:B------:R-:W-:Y:S01]  /*1e10*/  LOP3.LUT P2, RZ, R121, 0xff00, RZ, 0xc0, !PT ;  /* 0x0000ff0079ff7812 */ /* 0x000fe2000784c0ff */
[----:B------:R-:W-:Y:S01]  /*1e20*/  FMUL.FTZ R116, R123, UR16 ;  /* 0x000000107b747c20 */ /* 0x000fe20008410000 */
[----:B------:R-:W-:Y:S02]  /*1e30*/  @P1 FSEL R110, R110, RZ, P6 ;  /* 0x000000ff6e6e1208 */ /* 0x000fe40003000000 */
[----:B------:R-:W-:Y:S02]  /*1e40*/  @P1 LOP3.LUT P6, RZ, R69, 0xff00, RZ, 0xc0, !PT ;  /* 0x0000ff0045ff1812 */ /* 0x000fe400078cc0ff */
[----:B------:R-:W-:-:S02]  /*1e50*/  FSEL R99, R112, RZ, P2 ;  /* 0x000000ff70637208 */ /* 0x000fc40001000000 */
[----:B------:R-:W-:Y:S02]  /*1e60*/  @P1 FSEL R112, R112, RZ, P6 ;  /* 0x000000ff70701208 */ /* 0x000fe40003000000 */
[C---:B------:R-:W-:Y:S02]  /*1e70*/  LOP3.LUT P2, RZ, R121.reuse, 0xff0000, RZ, 0xc0, !PT ;  /* 0x00ff000079ff7812 */ /* 0x040fe4000784c0ff */
[----:B------:R-:W-:Y:S01]  /*1e80*/  LOP3.LUT P6, RZ, R121, 0xff000000, RZ, 0xc0, !PT ;  /* 0xff00000079ff7812 */ /* 0x000fe200078cc0ff */
[----:B------:R-:W-:Y:S01]  /*1e90*/  FMUL.FTZ R121, R120, UR16 ;  /* 0x0000001078797c20 */ /* 0x000fe20008410000 */
[----:B------:R-:W-:Y:S02]  /*1ea0*/  @P1 F2FP.F16.F32.PACK_AB R103, RZ, R103 ;  /* 0x00000067ff67123e */ /* 0x000fe400000000ff */
[----:B------:R-:W-:Y:S02]  /*1eb0*/  @P1 F2FP.F16.F32.PACK_AB R50, RZ, R50 ;  /* 0x00000032ff32123e */ /* 0x000fe400000000ff */
[----:B------:R-:W-:-:S02]  /*1ec0*/  FSEL R91, R121, RZ, P2 ;  /* 0x000000ff795b7208 */ /* 0x000fc40001000000 */
[----:B------:R-:W-:Y:S02]  /*1ed0*/  @P1 LOP3.LUT P2, RZ, R69, 0xff0000, RZ, 0xc0, !PT ;  /* 0x00ff000045ff1812 */ /* 0x000fe4000784c0ff */
[----:B------:R-:W-:Y:S02]  /*1ee0*/  @P1 F2FP.F16.F32.PACK_AB R106, RZ, R106 ;  /* 0x0000006aff6a123e */ /* 0x000fe400000000ff */
[----:B------:R-:W-:Y:S02]  /*1ef0*/  @P1 FSEL R121, R121, RZ, P2 ;  /* 0x000000ff79791208 */ /* 0x000fe40001000000 */
[----:B------:R-:W-:Y:S02]  /*1f00*/  @P1 LOP3.LUT P2, RZ, R69, 0xff000000, RZ, 0xc0, !PT ;  /* 0xff00000045ff1812 */ /* 0x000fe4000784c0ff */
[----:B------:R-:W-:Y:S02]  /*1f10*/  @P1 PRMT R35, R103, 0x7610, R35 ;  /* 0x0000761067231816 */ /* 0x000fe40000000023 */
[----:B------:R-:W-:-:S02]  /*1f20*/  @P1 FSEL R122, R116, RZ, P2 ;  /* 0x000000ff747a1208 */ /* 0x000fc40001000000 */
[----:B------:R-:W-:Y:S02]  /*1f30*/  ISETP.NE.U32.AND P2, PT, RZ, UR14, PT ;  /* 0x0000000eff007c0c */ /* 0x000fe4000bf45070 */
[----:B------:R-:W-:Y:S02]  /*1f40*/  F2FP.F16.F32.PACK_AB R42, R51, R42 ;  /* 0x0000002a332a723e */ /* 0x000fe400000000ff */
[----:B------:R-:W-:Y:S02]  /*1f50*/  ISETP.NE.AND.EX P2, PT, RZ, UR15, PT, P2 ;  /* 0x0000000fff007c0c */ /* 0x000fe4000bf45320 */
[----:B------:R-:W-:Y:S02]  /*1f60*/  @P1 PRMT R35, R35, 0x5410, R106 ;  /* 0x0000541023231816 */ /* 0x000fe4000000006a */
[----:B------:R-:W-:Y:S02]  /*1f70*/  @P1 F2FP.F16.F32.PACK_AB R119, RZ, R119 ;  /* 0x00000077ff77123e */ /* 0x000fe400000000ff */
[----:B------:R-:W-:-:S02]  /*1f80*/  @P1 F2FP.F16.F32.PACK_AB R111, RZ, R111 ;  /* 0x0000006fff6f123e */ /* 0x000fc400000000ff */
[----:B------:R-:W-:Y:S02]  /*1f90*/  @P1 F2FP.F16.F32.PACK_AB R110, RZ, R110 ;  /* 0x0000006eff6e123e */ /* 0x000fe400000000ff */
[----:B------:R-:W-:Y:S02]  /*1fa0*/  @P1 F2FP.F16.F32.PACK_AB R121, RZ, R121 ;  /* 0x00000079ff79123e */ /* 0x000fe400000000ff */
[----:B------:R-:W-:Y:S01]  /*1fb0*/  FSEL R116, R116, RZ, P6 ;  /* 0x000000ff74747208 */ /* 0x000fe20003000000 */
[----:B------:R-:W0:Y:S01]  /*1fc0*/  @P2 LDC.64 R40, c[0x0][0x308] ;  /* 0x0000c200ff282b82 */ /* 0x000e220000000a00 */
[----:B------:R-:W-:Y:S02]  /*1fd0*/  @P2 F2FP.F16.F32.PACK_AB R53, RZ, R53 ;  /* 0x00000035ff35223e */ /* 0x000fe400000000ff */
[----:B------:R-:W-:Y:S02]  /*1fe0*/  @P2 F2FP.F16.F32.PACK_AB R55, RZ, R55 ;  /* 0x00000037ff37223e */ /* 0x000fe400000000ff */
[----:B------:R-:W-:-:S02]  /*1ff0*/  @P2 F2FP.F16.F32.PACK_AB R92, RZ, R92 ;  /* 0x0000005cff5c223e */ /* 0x000fc400000000ff */
[----:B------:R-:W-:Y:S02]  /*2000*/  @P2 F2FP.F16.F32.PACK_AB R101, RZ, R101 ;  /* 0x00000065ff65223e */ /* 0x000fe400000000ff */
[----:B------:R-:W-:Y:S02]  /*2010*/  @P2 F2FP.F16.F32.PACK_AB R93, RZ, R93 ;  /* 0x0000005dff5d223e */ /* 0x000fe400000000ff */
[----:B------:R-:W-:Y:S02]  /*2020*/  @P2 PRMT R36, R53, 0x7610, R36 ;  /* 0x0000761035242816 */ /* 0x000fe40000000024 */
[----:B------:R-:W-:Y:S02]  /*2030*/  @P2 F2FP.F16.F32.PACK_AB R54, RZ, R54 ;  /* 0x00000036ff36223e */ /* 0x000fe400000000ff */
[----:B------:R-:W-:Y:S02]  /*2040*/  @P2 PRMT R38, R55, 0x7610, R38 ;  /* 0x0000761037262816 */ /* 0x000fe40000000026 */
[----:B------:R-:W-:-:S02]  /*2050*/  @P2 F2FP.F16.F32.PACK_AB R94, RZ, R94 ;  /* 0x0000005eff5e223e */ /* 0x000fc400000000ff */
[----:B------:R-:W-:Y:S02]  /*2060*/  @P2 F2FP.F16.F32.PACK_AB R102, RZ, R102 ;  /* 0x00000066ff66223e */ /* 0x000fe400000000ff */
[----:B------:R-:W-:Y:S02]  /*2070*/  @P2 PRMT R37, R92, 0x7610, R37 ;  /* 0x000076105c252816 */ /* 0x000fe40000000025 */
[----:B------:R-:W-:Y:S01]  /*2080*/  @P2 PRMT R39, R101, 0x7610, R39 ;  /* 0x0000761065272816 */ /* 0x000fe20000000027 */
[----:B0-----:R-:W-:Y:S01]  /*2090*/  @P2 IMAD.WIDE.U32 R40, R72, 0x10, R40 ;  /* 0x0000001048282825 */ /* 0x001fe200078e0028 */
[----:B------:R-:W-:Y:S02]  /*20a0*/  @P2 PRMT R36, R36, 0x5410, R93 ;  /* 0x0000541024242816 */ /* 0x000fe4000000005d */
[----:B------:R-:W-:Y:S02]  /*20b0*/  @P2 PRMT R38, R38, 0x5410, R54 ;  /* 0x0000541026262816 */ /* 0x000fe40000000036 */
[----:B------:R-:W-:-:S02]  /*20c0*/  @P1 F2FP.F16.F32.PACK_AB R93, RZ, R52 ;  /* 0x00000034ff5d123e */ /* 0x000fc400000000ff */
[----:B------:R-:W-:Y:S01]  /*20d0*/  @P1 F2FP.F16.F32.PACK_AB R54, RZ, R49 ;  /* 0x00000031ff36123e */ /* 0x000fe200000000ff */
[----:B------:R-:W0:Y:S01]  /*20e0*/  LDC.64 R52, c[0x0][0x2f8] ;  /* 0x0000be00ff347b82 */ /* 0x000e220000000a00 */
[----:B------:R-:W-:Y:S02]  /*20f0*/  @P1 F2FP.F16.F32.PACK_AB R92, RZ, R48 ;  /* 0x00000030ff5c123e */ /* 0x000fe400000000ff */
[----:B------:R-:W-:Y:S02]  /*2100*/  @P2 PRMT R37, R37, 0x5410, R94 ;  /* 0x0000541025252816 */ /* 0x000fe4000000005e */
[----:B------:R-:W-:Y:S02]  /*2110*/  @P2 PRMT R39, R39, 0x5410, R102 ;  /* 0x0000541027272816 */ /* 0x000fe40000000066 */
[----:B------:R-:W-:Y:S01]  /*2120*/  @P1 F2FP.F16.F32.PACK_AB R94, RZ, R46 ;  /* 0x0000002eff5e123e */ /* 0x000fe200000000ff */
[----:B------:R-:W1:Y:S01]  /*2130*/  @P1 LDC.64 R48, c[0x0][0x300] ;  /* 0x0000c000ff301b82 */ /* 0x000e620000000a00 */
[----:B------:R-:W-:Y:S01]  /*2140*/  @P1 F2FP.F16.F32.PACK_AB R55, RZ, R43 ;  /* 0x0000002bff37123e */ /* 0x000fe200000000ff */
[----:B------:R2:W-:Y:S01]  /*2150*/  @P2 STG.E.128 desc[UR6][R40.64], R36 ;  /* 0x0000002428002986 */ /* 0x0005e2000c101d06 */
[----:B------:R-:W-:-:S02]  /*2160*/  @P1 PRMT R32, R54, 0x7610, R32 ;  /* 0x0000761036201816 */ /* 0x000fc40000000020 */
[----:B------:R-:W-:Y:S02]  /*2170*/  @P1 PRMT R34, R94, 0x7610, R34 ;  /* 0x000076105e221816 */ /* 0x000fe40000000022 */
[----:B------:R-:W-:Y:S02]  /*2180*/  @P1 PRMT R32, R32, 0x5410, R55 ;  /* 0x0000541020201816 */ /* 0x000fe40000000037 */
[----:B------:R-:W3:Y:S01]  /*2190*/  @P1 LDC.64 R54, c[0x0][0x300] ;  /* 0x0000c000ff361b82 */ /* 0x000ee20000000a00 */
[----:B------:R-:W-:Y:S02]  /*21a0*/  @P1 PRMT R33, R92, 0x7610, R33 ;  /* 0x000076105c211816 */ /* 0x000fe40000000021 */
[----:B------:R-:W-:Y:S02]  /*21b0*/  @P1 PRMT R34, R34, 0x5410, R50 ;  /* 0x0000541022221816 */ /* 0x000fe40000000032 */
[----:B------:R-:W-:Y:S01]  /*21c0*/  F2FP.F16.F32.PACK_AB R43, R105, R104 ;  /* 0x00000068692b723e */ /* 0x000fe200000000ff */
[----:B0-----:R-:W-:Y:S01]  /*21d0*/  IMAD.WIDE.U32 R50, R72, 0x10, R52 ;  /* 0x0000001048327825 */ /* 0x001fe200078e0034 */
[----:B------:R-:W-:-:S02]  /*21e0*/  @P2 F2FP.F16.F32.PACK_AB R107, RZ, R107 ;  /* 0x0000006bff6b223e */ /* 0x000fc400000000ff */
[----:B------:R-:W-:Y:S01]  /*21f0*/  @P2 F2FP.F16.F32.PACK_AB R108, RZ, R108 ;  /* 0x0000006cff6c223e */ /* 0x000fe200000000ff */
[----:B------:R-:W-:Y:S01]  /*2200*/  IMAD.WIDE.U32 R52, R71, 0x10, R52 ;  /* 0x0000001047347825 */ /* 0x000fe200078e0034 */
[----:B--2---:R-:W-:Y:S02]  /*2210*/  F2FP.F16.F32.PACK_AB R41, R47, R44 ;  /* 0x0000002c2f29723e */ /* 0x004fe400000000ff */
[----:B------:R-:W-:Y:S01]  /*2220*/  F2FP.F16.F32.PACK_AB R44, R95, R96 ;  /* 0x000000605f2c723e */ /* 0x000fe200000000ff */
[----:B-1----:R-:W-:Y:S01]  /*2230*/  @P1 IMAD.WIDE.U32 R48, R72, 0x10, R48 ;  /* 0x0000001048301825 */ /* 0x002fe200078e0030 */
[----:B------:R-:W0:Y:S01]  /*2240*/  @P2 LDC.64 R94, c[0x0][0x308] ;  /* 0x0000c200ff5e2b82 */ /* 0x000e220000000a00 */
[----:B------:R-:W-:Y:S02]  /*2250*/  F2FP.F16.F32.PACK_AB R40, R45, R0 ;  /* 0x000000002d28723e */ /* 0x000fe400000000ff */
[----:B------:R-:W-:Y:S02]  /*2260*/  @P2 F2FP.F16.F32.PACK_AB R115, RZ, R115 ;  /* 0x00000073ff73223e */ /* 0x000fe400000000ff */
[----:B------:R-:W-:Y:S01]  /*2270*/  @P2 F2FP.F16.F32.PACK_AB R120, RZ, R120 ;  /* 0x00000078ff78223e */ /* 0x000fe200000000ff */
[----:B------:R-:W-:Y:S01]  /*2280*/  STG.E.128 desc[UR6][R50.64], R40 ;  /* 0x0000002832007986 */ /* 0x000fe2000c101d06 */
[----:B------:R-:W-:Y:S01]  /*2290*/  @P1 PRMT R33, R33, 0x5410, R93 ;  /* 0x0000541021211816 */ /* 0x000fe2000000005d */
[----:B---3--:R-:W-:Y:S01]  /*22a0*/  @P1 IMAD.WIDE.U32 R54, R71, 0x10, R54 ;  /* 0x0000001047361825 */ /* 0x008fe200078e0036 */
[----:B------:R-:W-:-:S02]  /*22b0*/  @P2 F2FP.F16.F32.PACK_AB R109, RZ, R109 ;  /* 0x0000006dff6d223e */ /* 0x000fc400000000ff */
[----:B------:R-:W-:Y:S01]  /*22c0*/  @P2 F2FP.F16.F32.PACK_AB R118, RZ, R118 ;  /* 0x00000076ff76223e */ /* 0x000fe200000000ff */
[----:B------:R1:W-:Y:S01]  /*22d0*/  @P1 STG.E.128 desc[UR6][R48.64], R32 ;  /* 0x0000002030001986 */ /* 0x0003e2000c101d06 */
[----:B------:R-:W-:Y:S02]  /*22e0*/  @P2 F2FP.F16.F32.PACK_AB R117, RZ, R117 ;  /* 0x00000075ff75223e */ /* 0x000fe400000000ff */
[----:B------:R-:W-:Y:S02]  /*22f0*/  @P2 F2FP.F16.F32.PACK_AB R123, RZ, R123 ;  /* 0x0000007bff7b223e */ /* 0x000fe400000000ff */
[----:B------:R-:W-:Y:S02]  /*2300*/  @P2 PRMT R36, R107, 0x7610, R36 ;  /* 0x000076106b242816 */ /* 0x000fe40000000024 */
[----:B------:R-:W-:Y:S02]  /*2310*/  @P2 PRMT R37, R108, 0x7610, R37 ;  /* 0x000076106c252816 */ /* 0x000fe40000000025 */
[----:B------:R-:W-:-:S02]  /*2320*/  @P2 PRMT R38, R115, 0x7610, R38 ;  /* 0x0000761073262816 */ /* 0x000fc40000000026 */
[----:B------:R-:W-:Y:S01]  /*2330*/  @P2 PRMT R39, R120, 0x7610, R39 ;  /* 0x0000761078272816 */ /* 0x000fe20000000027 */
[----:B0-----:R-:W-:Y:S01]  /*2340*/  @P2 IMAD.WIDE.U32 R94, R71, 0x10, R94 ;  /* 0x00000010475e2825 */ /* 0x001fe200078e005e */
[----:B------:R-:W-:Y:S02]  /*2350*/  @P1 F2FP.F16.F32.PACK_AB R114, RZ, R114 ;  /* 0x00000072ff72123e */ /* 0x000fe400000000ff */
[----:B------:R-:W-:Y:S02]  /*2360*/  @P1 F2FP.F16.F32.PACK_AB R113, RZ, R113 ;  /* 0x00000071ff71123e */ /* 0x000fe400000000ff */
[----:B------:R-:W-:Y:S02]  /*2370*/  @P1 F2FP.F16.F32.PACK_AB R112, RZ, R112 ;  /* 0x00000070ff70123e */ /* 0x000fe400000000ff */
[----:B------:R-:W-:Y:S02]  /*2380*/  @P1 F2FP.F16.F32.PACK_AB R122, RZ, R122 ;  /* 0x0000007aff7a123e */ /* 0x000fe400000000ff */
[----:B-1----:R-:W-:-:S02]  /*2390*/  @P1 PRMT R32, R119, 0x7610, R32 ;  /* 0x0000761077201816 */ /* 0x002fc40000000020 */
[----:B------:R-:W-:Y:S02]  /*23a0*/  @P1 PRMT R33, R111, 0x7610, R33 ;  /* 0x000076106f211816 */ /* 0x000fe40000000021 */
[----:B------:R-:W-:Y:S02]  /*23b0*/  @P1 PRMT R34, R110, 0x7610, R34 ;  /* 0x000076106e221816 */ /* 0x000fe40000000022 */
[----:B------:R-:W-:Y:S02]  /*23c0*/  @P1 PRMT R35, R121, 0x7610, R35 ;  /* 0x0000761079231816 */ /* 0x000fe40000000023 */
[----:B------:R-:W-:Y:S02]  /*23d0*/  @P2 PRMT R36, R36, 0x5410, R109 ;  /* 0x0000541024242816 */ /* 0x000fe4000000006d */
[----:B------:R-:W-:Y:S02]  /*23e0*/  @P2 PRMT R37, R37, 0x5410, R118 ;  /* 0x0000541025252816 */ /* 0x000fe40000000076 */
[----:B------:R-:W-:-:S02]  /*23f0*/  @P2 PRMT R38, R38, 0x5410, R117 ;  /* 0x0000541026262816 */ /* 0x000fc40000000075 */
[----:B------:R-:W-:Y:S02]  /*2400*/  @P2 PRMT R39, R39, 0x5410, R123 ;  /* 0x0000541027272816 */ /* 0x000fe4000000007b */
        /* <DEDUP_REMOVED lines=44> */
.L_x_556:
        /* <DEDUP_REMOVED lines=18> */
.L_x_557:
[----:B------:R-:W-:Y:S01]  /*27f0*/  HFMA2.MMA R44, -RZ, RZ, 0, 9.5367431640625e-07 ;  /* 0x00000010ff2c7435 */ /* 0x000fe200000001ff */
[----:B------:R-:W-:Y:S02]  /*2800*/  MOV R125, R40 ;  /* 0x00000028007d7202 */ /* 0x000fe40000000f00 */
[----:B------:R-:W-:Y:S02]  /*2810*/  MOV R45, 0x1f ;  /* 0x0000001f002d7802 */ /* 0x000fe40000000f00 */
[----:B------:R-:W-:-:S07]  /*2820*/  MOV R46, 0xffffffff ;  /* 0xffffffff002e7802 */ /* 0x000fce0000000f00 */
[----:B-----5:R-:W-:Y:S05]  /*2830*/  WARPSYNC.COLLECTIVE R46, `(.L_x_560) ;  /* 0x000000002e087348 */ /* 0x020fea0003c00000 */
[----:B------:R0:W1:Y:S02]  /*2840*/  SHFL.DOWN P3, R51, R125, R44, R45 ;  /* 0x0800002c7d337389 */ /* 0x000064000006002d */
[----:B01---5:R-:W-:Y:S01]  /*2850*/  ENDCOLLECTIVE ;  /* 0x000000000000791b */ /* 0x023fe20003800000 */
.L_x_560:
[----:B------:R-:W-:Y:S02]  /*2860*/  MOV R125, R43 ;  /* 0x0000002b007d7202 */ /* 0x000fe40000000f00 */
[----:B------:R-:W-:-:S07]  /*2870*/  MOV R41, R51 ;  /* 0x0000003300297202 */ /* 0x000fce0000000f00 */
[----:B------:R-:W-:Y:S05]  /*2880*/  WARPSYNC.COLLECTIVE R46, `(.L_x_561) ;  /* 0x000000002e087348 */ /* 0x000fea0003c00000 */
[----:B------:R0:W1:Y:S02]  /*2890*/  SHFL.DOWN P3, R51, R125, R44, R45 ;  /* 0x0800002c7d337389 */ /* 0x000064000006002d */
[----:B01----:R-:W-:Y:S01]  /*28a0*/  ENDCOLLECTIVE ;  /* 0x000000000000791b */ /* 0x003fe20003800000 */
.L_x_561:
[----:B------:R-:W-:Y:S01]  /*28b0*/  FADD.FTZ R41, R40, R41 ;  /* 0x0000002928297221 */ /* 0x000fe20000010000 */
[----:B------:R-:W-:-:S04]  /*28c0*/  HFMA2.MMA R44, -RZ, RZ, 0, 4.76837158203125e-07 ;  /* 0x00000008ff2c7435 */ /* 0x000fc800000001ff */
[----:B------:R-:W-:Y:S02]  /*28d0*/  MOV R125, R41 ;  /* 0x00000029007d7202 */ /* 0x000fe40000000f00 */
[----:B------:R-:W-:-:S07]  /*28e0*/  MOV R42, R51 ;  /* 0x00000033002a7202 */ /* 0x000fce0000000f00 */
[----:B------:R-:W-:Y:S05]  /*28f0*/  WARPSYNC.COLLECTIVE R46, `(.L_x_562) ;  /* 0x000000002e087348 */ /* 0x000fea0003c00000 */
[----:B------:R0:W1:Y:S02]  /*2900*/  SHFL.DOWN P3, R51, R125, R44, R45 ;  /* 0x0800002c7d337389 */ /* 0x000064000006002d */
[----:B01----:R-:W-:Y:S01]  /*2910*/  ENDCOLLECTIVE ;  /* 0x000000000000791b */ /* 0x003fe20003800000 */
.L_x_562:
[----:B------:R-:W-:-:S05]  /*2920*/  FADD.FTZ R42, R43, R42 ;  /* 0x0000002a2b2a7221 */ /* 0x000fca0000010000 */
[----:B------:R-:W-:Y:S02]  /*2930*/  MOV R125, R42 ;  /* 0x0000002a007d7202 */ /* 0x000fe40000000f00 */
[----:B------:R-:W-:-:S07]  /*2940*/  MOV R48, R51 ;  /* 0x0000003300307202 */ /* 0x000fce0000000f00 */
[----:B------:R-:W-:Y:S05]  /*2950*/  WARPSYNC.COLLECTIVE R46, `(.L_x_563) ;  /* 0x000000002e087348 */ /* 0x000fea0003c00000 */
[----:B------:R0:W1:Y:S02]  /*2960*/  SHFL.DOWN P3, R51, R125, R44, R45 ;  /* 0x0800002c7d337389 */ /* 0x000064000006002d */
[----:B01----:R-:W-:Y:S01]  /*2970*/  ENDCOLLECTIVE ;  /* 0x000000000000791b */ /* 0x003fe20003800000 */
.L_x_563:
[----:B------:R-:W-:Y:S01]  /*2980*/  FADD.FTZ R48, R41, R48 ;  /* 0x0000003029307221 */ /* 0x000fe20000010000 */
[----:B------:R-:W-:-:S04]  /*2990*/  HFMA2.MMA R44, -RZ, RZ, 0, 2.384185791015625e-07 ;  /* 0x00000004ff2c7435 */ /* 0x000fc800000001ff */
[----:B------:R-:W-:Y:S02]  /*29a0*/  MOV R125, R48 ;  /* 0x00000030007d7202 */ /* 0x000fe40000000f00 */
[----:B------:R-:W-:-:S07]  /*29b0*/  MOV R47, R51 ;  /* 0x00000033002f7202 */ /* 0x000fce0000000f00 */
[----:B------:R-:W-:Y:S05]  /*29c0*/  WARPSYNC.COLLECTIVE R46, `(.L_x_564) ;  /* 0x000000002e087348 */ /* 0x000fea0003c00000 */
[----:B------:R0:W1:Y:S02]  /*29d0*/  SHFL.DOWN P3, R51, R125, R44, R45 ;  /* 0x0800002c7d337389 */ /* 0x000064000006002d */
[----:B01----:R-:W-:Y:S01]  /*29e0*/  ENDCOLLECTIVE ;  /* 0x000000000000791b */ /* 0x003fe20003800000 */
.L_x_564:
[----:B------:R-:W-:-:S05]  /*29f0*/  FADD.FTZ R47, R42, R47 ;  /* 0x0000002f2a2f7221 */ /* 0x000fca0000010000 */
[----:B------:R-:W-:Y:S02]  /*2a00*/  MOV R125, R47 ;  /* 0x0000002f007d7202 */ /* 0x000fe40000000f00 */
[----:B------:R-:W-:-:S07]  /*2a10*/  MOV R49, R51 ;  /* 0x0000003300317202 */ /* 0x000fce0000000f00 */
[----:B------:R-:W-:Y:S05]  /*2a20*/  WARPSYNC.COLLECTIVE R46, `(.L_x_565) ;  /* 0x000000002e087348 */ /* 0x000fea0003c00000 */
[----:B------:R0:W1:Y:S02]  /*2a30*/  SHFL.DOWN P3, R51, R125, R44, R45 ;  /* 0x0800002c7d337389 */ /* 0x000064000006002d */
[----:B01----:R-:W-:Y:S01]  /*2a40*/  ENDCOLLECTIVE ;  /* 0x000000000000791b */ /* 0x003fe20003800000 */
.L_x_565:
[----:B------:R-:W-:Y:S01]  /*2a50*/  FADD.FTZ R49, R48, R49 ;  /* 0x0000003130317221 */ /* 0x000fe20000010000 */
[----:B------:R-:W-:-:S04]  /*2a60*/  HFMA2.MMA R44, -RZ, RZ, 0, 1.1920928955078125e-07 ;  /* 0x00000002ff2c7435 */ /* 0x000fc800000001ff */
[----:B------:R-:W-:Y:S02]  /*2a70*/  MOV R125, R49 ;  /* 0x00000031007d7202 */ /* 0x000fe40000000f00 */
[----:B------:R-:W-:-:S07]  /*2a80*/  MOV R50, R51 ;  /* 0x0000003300327202 */ /* 0x000fce0000000f00 */
[----:B------:R-:W-:Y:S05]  /*2a90*/  WARPSYNC.COLLECTIVE R46, `(.L_x_566) ;  /* 0x000000002e087348 */ /* 0x000fea0003c00000 */
[----:B------:R0:W1:Y:S02]  /*2aa0*/  SHFL.DOWN P3, R51, R125, R44, R45 ;  /* 0x0800002c7d337389 */ /* 0x000064000006002d */
[----:B01----:R-:W-:Y:S01]  /*2ab0*/  ENDCOLLECTIVE ;  /* 0x000000000000791b */ /* 0x003fe20003800000 */
.L_x_566:
[----:B------:R-:W-:-:S05]  /*2ac0*/  FADD.FTZ R50, R47, R50 ;  /* 0x000000322f327221 */ /* 0x000fca0000010000 */
[----:B------:R-:W-:Y:S02]  /*2ad0*/  MOV R125, R50 ;  /* 0x00000032007d7202 */ /* 0x000fe40000000f00 */
[----:B------:R-:W-:-:S07]  /*2ae0*/  MOV R40, R51 ;  /* 0x0000003300287202 */ /* 0x000fce0000000f00 */
[----:B------:R-:W-:Y:S05]  /*2af0*/  WARPSYNC.COLLECTIVE R46, `(.L_x_567) ;  /* 0x000000002e087348 */ /* 0x000fea0003c00000 */
[----:B------:R0:W1:Y:S02]  /*2b00*/  SHFL.DOWN P3, R51, R125, R44, R45 ;  /* 0x0800002c7d337389 */ /* 0x000064000006002d */
[----:B01----:R-:W-:Y:S01]  /*2b10*/  ENDCOLLECTIVE ;  /* 0x000000000000791b */ /* 0x003fe20003800000 */
.L_x_567:
[----:B------:R-:W-:Y:S01]  /*2b20*/  FADD.FTZ R40, R49, R40 ;  /* 0x0000002831287221 */ /* 0x000fe20000010000 */
[----:B------:R-:W-:-:S04]  /*2b30*/  HFMA2.MMA R44, -RZ, RZ, 0, 5.9604644775390625e-08 ;  /* 0x00000001ff2c7435 */ /* 0x000fc800000001ff */
[----:B------:R-:W-:Y:S02]  /*2b40*/  MOV R125, R40 ;  /* 0x00000028007d7202 */ /* 0x000fe40000000f00 */
[----:B------:R-:W-:-:S07]  /*2b50*/  MOV R43, R51 ;  /* 0x00000033002b7202 */ /* 0x000fce0000000f00 */
[----:B------:R-:W-:Y:S05]  /*2b60*/  WARPSYNC.COLLECTIVE R46, `(.L_x_568) ;  /* 0x000000002e087348 */ /* 0x000fea0003c00000 */
[----:B------:R0:W1:Y:S02]  /*2b70*/  SHFL.DOWN P3, R51, R125, R44, R45 ;  /* 0x0800002c7d337389 */ /* 0x000064000006002d */
[----:B01----:R-:W-:Y:S01]  /*2b80*/  ENDCOLLECTIVE ;  /* 0x000000000000791b */ /* 0x003fe20003800000 */
.L_x_568:
[----:B------:R-:W-:-:S05]  /*2b90*/  FADD.FTZ R41, R50, R43 ;  /* 0x0000002b32297221 */ /* 0x000fca0000010000 */
[----:B------:R-:W-:Y:S02]  /*2ba0*/  MOV R125, R41 ;  /* 0x00000029007d7202 */ /* 0x000fe40000000f00 */
[----:B------:R-:W-:-:S07]  /*2bb0*/  MOV R43, R51 ;  /* 0x00000033002b7202 */ /* 0x000fce0000000f00 */
[----:B------:R-:W-:Y:S05]  /*2bc0*/  WARPSYNC.COLLECTIVE R46, `(.L_x_569) ;  /* 0x000000002e087348 */ /* 0x000fea0003c00000 */
[----:B------:R0:W1:Y:S02]  /*2bd0*/  SHFL.DOWN P3, R51, R125, R44, R45 ;  /* 0x0800002c7d337389 */ /* 0x000064000006002d */
[----:B01----:R-:W-:Y:S01]  /*2be0*/  ENDCOLLECTIVE ;  /* 0x000000000000791b */ /* 0x003fe20003800000 */
.L_x_569:
[----:B------:R-:W-:Y:S01]  /*2bf0*/  MOV R42, R51 ;  /* 0x00000033002a7202 */ /* 0x000fe20000000f00 */
[----:B------:R-:W-:Y:S06]  /*2c00*/  BRA `(.L_x_570) ;  /* 0xffffffe400707947 */ /* 0x000fec000383ffff */
.L_x_571:
        /* <DEDUP_REMOVED lines=15> */
.L_x_2947:


//--------------------- .text._ZN10layer_norm31ln_parallel_residual_bwd_kernelINS_13Kernel_traitsIf13__nv_bfloat16S2_S2_fjLj4096ELj1ELj1ELj8ELj16ENS_18Kernel_traits_baseILj4096EfS2_S2_S2_fjLj256EEEEELb0ELb0ELb0EEEvNS_9BwdParamsE --------------------------
	.section	.text._ZN10layer_norm31ln_parallel_residual_bwd_kernelINS_13Kernel_traitsIf13__nv_bfloat16S2_S2_fjLj4096ELj1ELj1ELj8ELj16ENS_18Kernel_traits_baseILj4096EfS2_S2_S2_fjLj256EEEEELb0ELb0ELb0EEEvNS_9BwdParamsE,"ax",@progbits
	.align	128
        .global         _ZN10layer_norm31ln_parallel_residual_bwd_kernelINS_13Kernel_traitsIf13__nv_bfloat16S2_S2_fjLj4096ELj1ELj1ELj8ELj16ENS_18Kernel_traits_baseILj4096EfS2_S2_S2_fjLj256EEEEELb0ELb0ELb0EEEvNS_9BwdParamsE
        .type           _ZN10layer_norm31ln_parallel_residual_bwd_kernelINS_13Kernel_traitsIf13__nv_bfloat16S2_S2_fjLj4096ELj1ELj1ELj8ELj16ENS_18Kernel_traits_baseILj4096EfS2_S2_S2_fjLj256EEEEELb0ELb0ELb0EEEvNS_9BwdParamsE,@function
        .size           _ZN10layer_norm31ln_parallel_residual_bwd_kernelINS_13Kernel_traitsIf13__nv_bfloat16S2_S2_fjLj4096ELj1ELj1ELj8ELj16ENS_18Kernel_traits_baseILj4096EfS2_S2_S2_fjLj256EEEEELb0ELb0ELb0EEEvNS_9BwdParamsE,(.L_x_2948 - _ZN10layer_norm31ln_parallel_residual_bwd_kernelINS_13Kernel_traitsIf13__nv_bfloat16S2_S2_fjLj4096ELj1ELj1ELj8ELj16ENS_18Kernel_traits_baseILj4096EfS2_S2_S2_fjLj256EEEEELb0ELb0ELb0EEEvNS_9BwdParamsE)
        .other          _ZN10layer_norm31ln_parallel_residual_bwd_kernelINS_13Kernel_traitsIf13__nv_bfloat16S2_S2_fjLj4096ELj1ELj1ELj8ELj16ENS_18Kernel_traits_baseILj4096EfS2_S2_S2_fjLj256EEEEELb0ELb0ELb0EEEvNS_9BwdParamsE,@"STO_CUDA_ENTRY STV_DEFAULT"
_ZN10layer_norm31ln_parallel_residual_bwd_kernelINS_13Kernel_traitsIf13__nv_bfloat16S2_S2_fjLj4096ELj1ELj1ELj8ELj16ENS_18Kernel_traits_baseILj4096EfS2_S2_S2_fjLj256EEEEELb0ELb0ELb0EEEvNS_9BwdParamsE:
.text._ZN10layer_norm31ln_parallel_residual_bwd_kernelINS_13Kernel_traitsIf13__nv_bfloat16S2_S2_fjLj4096ELj1ELj1ELj8ELj16ENS_18Kernel_traits_baseILj4096EfS2_S2_S2_fjLj256EEEEELb0ELb0ELb0EEEvNS_9BwdParamsE:
        /* <DEDUP_REMOVED lines=22> */
[----:B------:R-:W2:Y:S08]  /*0160*/  @P3 LDC.64 R6, c[0x0][0x268] ;  /* 0x00009a00ff063b82 */ /* 0x000eb00000000a00 */
[----:B------:R-:W3:Y:S01]  /*0170*/  @P4 LDC.64 R8, c[0x0][0x260] ;  /* 0x00009800ff084b82 */ /* 0x000ee20000000a00 */
[----:B0-----:R-:W-:-:S07]  /*0180*/  @P3 IMAD.WIDE.U32 R4, R3, 0x20, R4 ;  /* 0x0000002003043825 */ /* 0x001fce00078e0004 */
[----:B------:R-:W0:Y:S01]  /*0190*/  @P4 LDC.64 R10, c[0x0][0x268] ;  /* 0x00009a00ff0a4b82 */ /* 0x000e220000000a00 */
[----:B------:R-:W5:Y:S01]  /*01a0*/  @P3 LDG.E.128 R100, desc[UR4][R4.64] ;  /* 0x0000000404643981 */ /* 0x000f62000c1e1d00 */
[----:B--2---:R-:W-:-:S03]  /*01b0*/  @P3 IMAD.WIDE.U32 R6, R3, 0x20, R6 ;  /* 0x0000002003063825 */ /* 0x004fc600078e0006 */
[----:B------:R-:W5:Y:S01]  /*01c0*/  @P3 LDG.E.128 R96, desc[UR4][R4.64+0x10] ;  /* 0x0000100404603981 */ /* 0x000f62000c1e1d00 */
[----:B-1----:R-:W-:Y:S02]  /*01d0*/  LEA.HI R125, R0, UR6, RZ, 0x18 ;  /* 0x00000006007d7c11 */ /* 0x002fe4000f8fc0ff */
[----:B------:R-:W-:Y:S01]  /*01e0*/  @P3 LOP3.LUT R3, R3, 0x100, RZ, 0xfc, !PT ;  /* 0x0000010003033812 */ /* 0x000fe200078efcff */
[----:B------:R-:W5:Y:S04]  /*01f0*/  @P3 LDG.E.128 R92, desc[UR4][R6.64] ;  /* 0x00000004065c3981 */ /* 0x000f68000c1e1d00 */
[----:B------:R-:W5:Y:S01]  /*0200*/  @P3 LDG.E.128 R88, desc[UR4][R6.64+0x10] ;  /* 0x0000100406583981 */ /* 0x000f62000c1e1d00 */
[----:B------:R-:W-:Y:S01]  /*0210*/  ISETP.GE.AND P0, PT, R125, UR7, PT ;  /* 0x000000077d007c0c */ /* 0x000fe2000bf06270 */
[----:B---3--:R-:W-:Y:S01]  /*0220*/  @P4 IMAD.WIDE.U32 R8, R3, 0x20, R8 ;  /* 0x0000002003084825 */ /* 0x008fe200078e0008 */
[----:B------:R-:W-:Y:S01]  /*0230*/  ULDC.64 UR6, c[0x0][0x210] ;  /* 0x0000840000067ab9 */ /* 0x000fe20000000a00 */
[----:B------:R-:W-:-:S02]  /*0240*/  CS2R R68, SRZ ;  /* 0x0000000000447805 */ /* 0x000fc4000001ff00 */
[----:B------:R-:W-:Y:S02]  /*0250*/  CS2R R70, SRZ ;  /* 0x0000000000467805 */ /* 0x000fe4000001ff00 */
[----:B------:R-:W-:Y:S01]  /*0260*/  CS2R R64, SRZ ;  /* 0x0000000000407805 */ /* 0x000fe2000001ff00 */
[----:B------:R-:W5:Y:S01]  /*0270*/  @P4 LDG.E.128 R84, desc[UR4][R8.64] ;  /* 0x0000000408544981 */ /* 0x000f62000c1e1d00 */
[----:B0-----:R-:W-:Y:S01]  /*0280*/  @P4 IMAD.WIDE.U32 R10, R3, 0x20, R10 ;  /* 0x00000020030a4825 */ /* 0x001fe200078e000a */
[----:B------:R-:W-:Y:S02]  /*0290*/  CS2R R66, SRZ ;  /* 0x0000000000427805 */ /* 0x000fe4000001ff00 */
[----:B------:R-:W-:Y:S01]  /*02a0*/  CS2R R60, SRZ ;  /* 0x00000000003c7805 */ /* 0x000fe2000001ff00 */
[----:B------:R0:W5:Y:S01]  /*02b0*/  @P4 LDG.E.128 R80, desc[UR4][R8.64+0x10] ;  /* 0x0000100408504981 */ /* 0x000162000c1e1d00 */
[----:B------:R-:W-:Y:S02]  /*02c0*/  CS2R R62, SRZ ;  /* 0x00000000003e7805 */ /* 0x000fe4000001ff00 */
[----:B------:R-:W-:-:S02]  /*02d0*/  CS2R R56, SRZ ;  /* 0x0000000000387805 */ /* 0x000fc4000001ff00 */
[----:B------:R-:W-:Y:S01]  /*02e0*/  CS2R R58, SRZ ;  /* 0x00000000003a7805 */ /* 0x000fe2000001ff00 */
[----:B------:R-:W5:Y:S01]  /*02f0*/  @P4 LDG.E.128 R76, desc[UR4][R10.64] ;  /* 0x000000040a4c4981 */ /* 0x000f62000c1e1d00 */
[----:B------:R-:W-:Y:S02]  /*0300*/  CS2R R52, SRZ ;  /* 0x0000000000347805 */ /* 0x000fe4000001ff00 */
[----:B------:R-:W-:Y:S02]  /*0310*/  CS2R R54, SRZ ;  /* 0x0000000000367805 */ /* 0x000fe4000001ff00 */
[----:B------:R-:W-:Y:S01]  /*0320*/  CS2R R48, SRZ ;  /* 0x0000000000307805 */ /* 0x000fe2000001ff00 */
[----:B------:R1:W5:Y:S01]  /*0330*/  @P4 LDG.E.128 R72, desc[UR4][R10.64+0x10] ;  /* 0x000010040a484981 */ /* 0x000362000c1e1d00 */
        /* <DEDUP_REMOVED lines=19> */
[----:B0-----:R-:W-:-:S02]  /*0470*/  CS2R R8, SRZ ;  /* 0x0000000000087805 */ /* 0x001fc4000001ff00 */
[----:B-1----:R-:W-:Y:S01]  /*0480*/  CS2R R10, SRZ ;  /* 0x00000000000a7805 */ /* 0x002fe2000001ff00 */
[----:B------:R-:W-:Y:S06]  /*0490*/  @P0 BRA `(.L_x_572) ;  /* 0x0000002000a80947 */ /* 0x000fec0003800000 */
[----:B------:R-:W0:Y:S01]  /*04a0*/  LDC.U8 R164, c[0x0][0x2a0] ;  /* 0x0000a800ffa47b82 */ /* 0x000e220000000000 */
[----:B------:R-:W-:Y:S01]  /*04b0*/  HFMA2.MMA R120, -RZ, RZ, 0, 5.9604644775390625e-08 ;  /* 0x00000001ff787435 */ /* 0x000fe200000001ff */
[----:B------:R-:W-:-:S10]  /*04c0*/  MOV R69, RZ ;  /* 0x000000ff00457202 */ /* 0x000fd40000000f00 */
.L_x_582:
[----:B-1----:R-:W1:Y:S08]  /*04d0*/  LDC.64 R116, c[0x0][0x250] ;  /* 0x00009400ff747b82 */ /* 0x002e700000000a00 */
[----:B------:R-:W2:Y:S01]  /*04e0*/  LDC.64 R118, c[0x0][0x258] ;  /* 0x00009600ff767b82 */ /* 0x000ea20000000a00 */
[----:B-1----:R-:W-:-:S05]  /*04f0*/  IMAD.WIDE R116, R125, 0x4, R116 ;  /* 0x000000047d747825 */ /* 0x002fca00078e0274 */
[----:B-----5:R1:W5:Y:S01]  /*0500*/  LDG.E R157, desc[UR4][R116.64] ;  /* 0x00000004749d7981 */ /* 0x020362000c1e1900 */
[----:B--2---:R-:W-:-:S05]  /*0510*/  IMAD.WIDE R118, R125, 0x4, R118 ;  /* 0x000000047d767825 */ /* 0x004fca00078e0276 */
        /* <DEDUP_REMOVED lines=11> */
[----:B-1----:R-:W-:Y:S06]  /*05d0*/  @!P3 BRA `(.L_x_574) ;  /* 0x000000080014b947 */ /* 0x002fec0003800000 */
[----:B------:R-:W1:Y:S01]  /*05e0*/  LDC.64 R116, c[0x0][0x2c0] ;  /* 0x0000b000ff747b82 */ /* 0x000e620000000a00 */
[----:B------:R-:W-:-:S04]  /*05f0*/  LEA R128, P0, R126, UR10, 0x4 ;  /* 0x0000000a7e807c11 */ /* 0x000fc8000f8020ff */
[----:B------:R-:W-:-:S03]  /*0600*/  LEA.HI.X R129, R126, UR11, RZ, 0x4, P0 ;  /* 0x0000000b7e817c11 */ /* 0x000fc600080f24ff */
[----:B------:R-:W2:Y:S03]  /*0610*/  LDC.64 R120, c[0x0][0x2b8] ;  /* 0x0000ae00ff787b82 */ /* 0x000ea60000000a00 */
[----:B------:R-:W3:Y:S01]  /*0620*/  LDG.E.128 R128, desc[UR4][R128.64] ;  /* 0x0000000480807981 */ /* 0x000ee2000c1e1d00 */
[----:B-1----:R-:W-:-:S06]  /*0630*/  IMAD.WIDE.U32 R116, R126, 0x10, R116 ;  /* 0x000000107e747825 */ /* 0x002fcc00078e0074 */
[----:B------:R-:W4:Y:S01]  /*0640*/  LDG.E.128 R116, desc[UR4][R116.64] ;  /* 0x0000000474747981 */ /* 0x000f22000c1e1d00 */
[----:B--2---:R-:W-:-:S06]  /*0650*/  IMAD.WIDE.U32 R120, R126, 0x10, R120 ;  /* 0x000000107e787825 */ /* 0x004fcc00078e0078 */
[----:B------:R-:W2:Y:S01]  /*0660*/  LDG.E.128 R120, desc[UR4][R120.64] ;  /* 0x0000000478787981 */ /* 0x000ea2000c1e1d00 */
[----:B------:R-:W-:-:S04]  /*0670*/  ISETP.NE.U32.AND P0, PT, RZ, UR8, PT ;  /* 0x00000008ff007c0c */ /* 0x000fc8000bf05070 */
[----:B------:R-:W-:-:S13]  /*0680*/  ISETP.NE.AND.EX P0, PT, RZ, UR9, PT, P0 ;  /* 0x00000009ff007c0c */ /* 0x000fda000bf05300 */
[----:B------:R-:W-:-:S04]  /*0690*/  @P0 LEA R146, P1, R126, UR8, 0x4 ;  /* 0x000000087e920c11 */ /* 0x000fc8000f8220ff */
[----:B------:R-:W-:-:S05]  /*06a0*/  @P0 LEA.HI.X R147, R126, UR9, RZ, 0x4, P1 ;  /* 0x000000097e930c11 */ /* 0x000fca00088f24ff */
[----:B------:R1:W5:Y:S01]  /*06b0*/  @P0 LDG.E.128 R4, desc[UR4][R146.64] ;  /* 0x0000000492040981 */ /* 0x000362000c1e1d00 */
[----:B0-----:R-:W-:Y:S02]  /*06c0*/  ISETP.NE.AND P0, PT, R164, RZ, PT ;  /* 0x000000ffa400720c */ /* 0x001fe40003f05270 */
[----:B------:R-:W-:Y:S02]  /*06d0*/  IADD3 R167, R126, 0x100, RZ ;  /* 0x000001007ea77810 */ /* 0x000fe40007ffe0ff */
[C---:B---3--:R-:W-:Y:S01]  /*06e0*/  PRMT R3, R128.reuse, 0x7632, R3 ;  /* 0x0000763280037816 */ /* 0x048fe20000000003 */
[C---:B------:R-:W-:Y:S01]  /*06f0*/  IMAD.U32 R150, R129.reuse, 0x10000, RZ ;  /* 0x0001000081967824 */ /* 0x040fe200078e00ff */
[----:B------:R-:W-:Y:S02]  /*0700*/  PRMT R148, R129, 0x7632, R148 ;  /* 0x0000763281947816 */ /* 0x000fe40000000094 */
[----:B------:R-:W-:Y:S02]  /*0710*/  SHF.L.U32 R128, R128, 0x10, RZ ;  /* 0x0000001080807819 */ /* 0x000fe400000006ff */
[----:B-----5:R-:W-:-:S02]  /*0720*/  FSEL R129, R157, RZ, !P0 ;  /* 0x000000ff9d817208 */ /* 0x020fc40004000000 */
[----:B------:R-:W-:Y:S02]  /*0730*/  PRMT R149, R130, 0x7632, R149 ;  /* 0x0000763282957816 */ /* 0x000fe40000000095 */
[C---:B------:R-:W-:Y:S01]  /*0740*/  PRMT R151, R131.reuse, 0x7632, R151 ;  /* 0x0000763283977816 */ /* 0x040fe20000000097 */
[----:B------:R-:W-:Y:S01]  /*0750*/  FADD.FTZ R128, R128, -R129 ;  /* 0x8000008180807221 */ /* 0x000fe20000010000 */
[----:B------:R-:W-:Y:S02]  /*0760*/  SHF.L.U32 R152, R130, 0x10, RZ ;  /* 0x0000001082987819 */ /* 0x000fe400000006ff */
[----:B------:R-:W-:Y:S02]  /*0770*/  SHF.L.U32 R156, R131, 0x10, RZ ;  /* 0x00000010839c7819 */ /* 0x000fe400000006ff */
[----:B------:R-:W-:Y:S02]  /*0780*/  SHF.L.U32 R130, R3, 0x10, RZ ;  /* 0x0000001003827819 */ /* 0x000fe400000006ff */
[----:B------:R-:W-:-:S02]  /*0790*/  SHF.L.U32 R148, R148, 0x10, RZ ;  /* 0x0000001094947819 */ /* 0x000fc400000006ff */
[----:B-1----:R-:W-:Y:S02]  /*07a0*/  SHF.L.U32 R146, R149, 0x10, RZ ;  /* 0x0000001095927819 */ /* 0x002fe400000006ff */
[----:B------:R-:W-:Y:S02]  /*07b0*/  SHF.L.U32 R162, R151, 0x10, RZ ;  /* 0x0000001097a27819 */ /* 0x000fe400000006ff */
[----:B----4-:R-:W-:Y:S01]  /*07c0*/  SHF.L.U32 R131, R116, 0x10, RZ ;  /* 0x0000001074837819 */ /* 0x010fe200000006ff */
[----:B------:R-:W-:Y:S01]  /*07d0*/  FMUL.FTZ R3, R143, R128 ;  /* 0x000000808f037220 */ /* 0x000fe20000410000 */
[C---:B------:R-:W-:Y:S01]  /*07e0*/  FADD.FTZ R150, -R129.reuse, R150 ;  /* 0x0000009681967221 */ /* 0x040fe20000010100 */
[C---:B------:R-:W-:Y:S01]  /*07f0*/  FADD.FTZ R152, -R129.reuse, R152 ;  /* 0x0000009881987221 */ /* 0x040fe20000010100 */
[C---:B------:R-:W-:Y:S01]  /*0800*/  FADD.FTZ R156, -R129.reuse, R156 ;  /* 0x0000009c819c7221 */ /* 0x040fe20000010100 */
[C---:B------:R-:W-:Y:S01]  /*0810*/  FADD.FTZ R130, -R129.reuse, R130 ;  /* 0x0000008281827221 */ /* 0x040fe20000010100 */
[C---:B------:R-:W-:Y:S01]  /*0820*/  FADD.FTZ R158, -R129.reuse, R148 ;  /* 0x00000094819e7221 */ /* 0x040fe20000010100 */
[C---:B------:R-:W-:Y:S01]  /*0830*/  FADD.FTZ R160, -R129.reuse, R146 ;  /* 0x0000009281a07221 */ /* 0x040fe20000010100 */
[----:B------:R-:W-:Y:S01]  /*0840*/  FADD.FTZ R162, -R129, R162 ;  /* 0x000000a281a27221 */ /* 0x000fe20000010100 */
[----:B--2---:R-:W-:Y:S01]  /*0850*/  SHF.L.U32 R129, R120, 0x10, RZ ;  /* 0x0000001078817819 */ /* 0x004fe200000006ff */
[-C--:B------:R-:W-:Y:S01]  /*0860*/  FMUL.FTZ R147, R92, R131.reuse ;  /* 0x000000835c937220 */ /* 0x080fe20000410000 */
[----:B------:R-:W-:Y:S01]  /*0870*/  FADD.FTZ R20, R20, R131 ;  /* 0x0000008314147221 */ /* 0x000fe20000010000 */
[----:B------:R-:W-:Y:S01]  /*0880*/  FFMA.FTZ R36, R3, R131, R36 ;  /* 0x0000008303247223 */ /* 0x000fe20000010024 */
[----:B------:R-:W-:-:S02]  /*0890*/  IMAD.U32 R131, R117, 0x10000, RZ ;  /* 0x0001000075837824 */ /* 0x000fc400078e00ff */
[----:B------:R-:W-:Y:S01]  /*08a0*/  FADD.FTZ R52, R52, R129 ;  /* 0x0000008134347221 */ /* 0x000fe20000010000 */
[-C--:B------:R-:W-:Y:S01]  /*08b0*/  FFMA.FTZ R68, R3, R129.reuse, R68 ;  /* 0x0000008103447223 */ /* 0x080fe20000010044 */
[----:B------:R-:W-:Y:S01]  /*08c0*/  FFMA.FTZ R146, R100, R129, R147 ;  /* 0x0000008164927223 */ /* 0x000fe20000010093 */
[----:B------:R-:W-:Y:S01]  /*08d0*/  SHF.L.U32 R129, R121, 0x10, RZ ;  /* 0x0000001079817819 */ /* 0x000fe200000006ff */
[----:B------:R-:W-:Y:S01]  /*08e0*/  FMUL.FTZ R147, R143, R150 ;  /* 0x000000968f937220 */ /* 0x000fe20000410000 */
[-C--:B------:R-:W-:Y:S01]  /*08f0*/  FMUL.FTZ R149, R94, R131.reuse ;  /* 0x000000835e957220 */ /* 0x080fe20000410000 */
[----:B------:R-:W-:Y:S02]  /*0900*/  FADD.FTZ R22, R22, R131 ;  /* 0x0000008316167221 */ /* 0x000fe40000010000 */
[----:B------:R-:W-:Y:S01]  /*0910*/  FFMA.FTZ R38, R147, R131, R38 ;  /* 0x0000008393267223 */ /* 0x000fe20000010026 */
[-C--:B------:R-:W-:Y:S01]  /*0920*/  FFMA.FTZ R148, R102, R129.reuse, R149 ;  /* 0x0000008166947223 */ /* 0x080fe20000010095 */
[----:B------:R-:W-:Y:S01]  /*0930*/  SHF.L.U32 R131, R118, 0x10, RZ ;  /* 0x0000001076837819 */ /* 0x000fe200000006ff */
[----:B------:R-:W-:Y:S01]  /*0940*/  FMUL.FTZ R149, R143, R152 ;  /* 0x000000988f957220 */ /* 0x000fe20000410000 */
[----:B------:R-:W-:Y:S01]  /*0950*/  FADD.FTZ R54, R54, R129 ;  /* 0x0000008136367221 */ /* 0x000fe20000010000 */
[----:B------:R-:W-:Y:S01]  /*0960*/  FFMA.FTZ R70, R147, R129, R70 ;  /* 0x0000008193467223 */ /* 0x000fe20000010046 */
[----:B------:R-:W-:Y:S01]  /*0970*/  PRMT R116, R116, 0x7632, R116 ;  /* 0x0000763274747816 */ /* 0x000fe20000000074 */
[-C--:B------:R-:W-:Y:S01]  /*0980*/  FMUL.FTZ R151, R88, R131.reuse ;  /* 0x0000008358977220 */ /* 0x080fe20000410000 */
[----:B------:R-:W-:Y:S01]  /*0990*/  SHF.L.U32 R129, R122, 0x10, RZ ;  /* 0x000000107a817819 */ /* 0x000fe200000006ff */
[----:B------:R-:W-:Y:S01]  /*09a0*/  FADD.FTZ R16, R16, R131 ;  /* 0x0000008310107221 */ /* 0x000fe20000010000 */
[----:B------:R-:W-:Y:S01]  /*09b0*/  FFMA.FTZ R32, R149, R131, R32 ;  /* 0x0000008395207223 */ /* 0x000fe20000010020 */
[----:B------:R-:W-:-:S02]  /*09c0*/  SHF.L.U32 R131, R119, 0x10, RZ ;  /* 0x0000001077837819 */ /* 0x000fc400000006ff */
[----:B------:R-:W-:Y:S02]  /*09d0*/  PRMT R120, R120, 0x7632, R120 ;  /* 0x0000763278787816 */ /* 0x000fe40000000078 */
[----:B------:R-:W-:Y:S01]  /*09e0*/  SHF.L.U32 R116, R116, 0x10, RZ ;  /* 0x0000001074747819 */ /* 0x000fe200000006ff */
[----:B------:R-:W-:Y:S01]  /*09f0*/  FADD.FTZ R48, R48, R129 ;  /* 0x0000008130307221 */ /* 0x000fe20000010000 */
[-C--:B------:R-:W-:Y:S01]  /*0a00*/  FFMA.FTZ R64, R149, R129.reuse, R64 ;  /* 0x0000008195407223 */ /* 0x080fe20000010040 */
[----:B------:R-:W-:Y:S01]  /*0a10*/  FFMA.FTZ R150, R96, R129, R151 ;  /* 0x0000008160967223 */ /* 0x000fe20000010097 */
[----:B------:R-:W-:Y:S01]  /*0a20*/  SHF.L.U32 R129, R123, 0x10, RZ ;  /* 0x000000107b817819 */ /* 0x000fe200000006ff */
[C---:B------:R-:W-:Y:S01]  /*0a30*/  FMUL.FTZ R151, R143.reuse, R156 ;  /* 0x0000009c8f977220 */ /* 0x040fe20000410000 */
[----:B------:R-:W-:Y:S01]  /*0a40*/  FMUL.FTZ R155, R90, R131 ;  /* 0x000000835a9b7220 */ /* 0x000fe20000410000 */
[----:B------:R-:W-:Y:S01]  /*0a50*/  SHF.L.U32 R120, R120, 0x10, RZ ;  /* 0x0000001078787819 */ /* 0x000fe200000006ff */
[----:B------:R-:W-:Y:S01]  /*0a60*/  FMUL.FTZ R156, R143, R130 ;  /* 0x000000828f9c7220 */ /* 0x000fe20000410000 */
[----:B------:R-:W-:Y:S01]  /*0a70*/  FMUL.FTZ R128, R93, R116 ;  /* 0x000000745d807220 */ /* 0x000fe20000410000 */
[----:B------:R-:W-:Y:S01]  /*0a80*/  PRMT R117, R117, 0x7632, R117 ;  /* 0x0000763275757816 */ /* 0x000fe20000000075 */
[----:B------:R-:W-:Y:S01]  /*0a90*/  FFMA.FTZ R152, R98, R129, R155 ;  /* 0x0000008162987223 */ /* 0x000fe2000001009b */
[----:B------:R-:W-:Y:S01]  /*0aa0*/  FADD.FTZ R53, R53, R120 ;  /* 0x0000007835357221 */ /* 0x000fe20000010000 */
[-C--:B------:R-:W-:Y:S01]  /*0ab0*/  FFMA.FTZ R69, R156, R120.reuse, R69 ;  /* 0x000000789c457223 */ /* 0x080fe20000010045 */
[----:B------:R-:W-:Y:S01]  /*0ac0*/  FFMA.FTZ R155, R101, R120, R128 ;  /* 0x00000078659b7223 */ /* 0x000fe20000010080 */
[----:B------:R-:W-:-:S02]  /*0ad0*/  PRMT R121, R121, 0x7632, R121 ;  /* 0x0000763279797816 */ /* 0x000fc40000000079 */
[----:B------:R-:W-:Y:S02]  /*0ae0*/  SHF.L.U32 R120, R117, 0x10, RZ ;  /* 0x0000001075787819 */ /* 0x000fe400000006ff */
[----:B------:R-:W-:Y:S01]  /*0af0*/  PRMT R118, R118, 0x7632, R118 ;  /* 0x0000763276767816 */ /* 0x000fe20000000076 */
[----:B------:R-:W-:Y:S01]  /*0b00*/  FADD.FTZ R21, R21, R116 ;  /* 0x0000007415157221 */ /* 0x000fe20000010000 */
[----:B------:R-:W-:Y:S01]  /*0b10*/  FFMA.FTZ R37, R156, R116, R37 ;  /* 0x000000749c257223 */ /* 0x000fe20000010025 */
[----:B------:R-:W-:Y:S02]  /*0b20*/  IMAD.U32 R116, R121, 0x10000, RZ ;  /* 0x0001000079747824 */ /* 0x000fe400078e00ff */
[----:B------:R-:W-:Y:S01]  /*0b30*/  FMUL.FTZ R158, R143, R158 ;  /* 0x0000009e8f9e7220 */ /* 0x000fe20000410000 */
[----:B------:R-:W-:Y:S01]  /*0b40*/  FMUL.FTZ R128, R95, R120 ;  /* 0x000000785f807220 */ /* 0x000fe20000410000 */
[----:B------:R-:W-:Y:S01]  /*0b50*/  PRMT R122, R122, 0x7632, R122 ;  /* 0x000076327a7a7816 */ /* 0x000fe2000000007a */
[----:B------:R-:W-:Y:S01]  /*0b60*/  FMUL.FTZ R160, R143, R160 ;  /* 0x000000a08fa07220 */ /* 0x000fe20000410000 */
[----:B------:R-:W-:-:S02]  /*0b70*/  SHF.L.U32 R118, R118, 0x10, RZ ;  /* 0x0000001076767819 */ /* 0x000fc400000006ff */
[----:B------:R-:W-:Y:S01]  /*0b80*/  PRMT R119, R119, 0x7632, R119 ;  /* 0x0000763277777816 */ /* 0x000fe20000000077 */
[----:B------:R-:W-:Y:S01]  /*0b90*/  FADD.FTZ R55, R55, R116 ;  /* 0x0000007437377221 */ /* 0x000fe20000010000 */
[-C--:B------:R-:W-:Y:S01]  /*0ba0*/  FFMA.FTZ R71, R158, R116.reuse, R71 ;  /* 0x000000749e477223 */ /* 0x080fe20000010047 */
[----:B------:R-:W-:Y:S01]  /*0bb0*/  FFMA.FTZ R159, R103, R116, R128 ;  /* 0x00000074679f7223 */ /* 0x000fe20000010080 */
[----:B------:R-:W-:Y:S01]  /*0bc0*/  SHF.L.U32 R122, R122, 0x10, RZ ;  /* 0x000000107a7a7819 */ /* 0x000fe200000006ff */
[-C--:B------:R-:W-:Y:S01]  /*0bd0*/  FMUL.FTZ R116, R89, R118.reuse ;  /* 0x0000007659747220 */ /* 0x080fe20000410000 */
[----:B------:R-:W-:Y:S01]  /*0be0*/  FADD.FTZ R17, R17, R118 ;  /* 0x0000007611117221 */ /* 0x000fe20000010000 */
[----:B------:R-:W-:Y:S01]  /*0bf0*/  FFMA.FTZ R33, R160, R118, R33 ;  /* 0x00000076a0217223 */ /* 0x000fe20000010021 */
[----:B------:R-:W-:Y:S02]  /*0c00*/  PRMT R123, R123, 0x7632, R123 ;  /* 0x000076327b7b7816 */ /* 0x000fe4000000007b */
[----:B------:R-:W-:Y:S01]  /*0c10*/  SHF.L.U32 R118, R119, 0x10, RZ ;  /* 0x0000001077767819 */ /* 0x000fe200000006ff */
[----:B------:R-:W-:Y:S01]  /*0c20*/  FFMA.FTZ R161, R97, R122, R116 ;  /* 0x0000007a61a17223 */ /* 0x000fe20000010074 */
[----:B------:R-:W-:Y:S01]  /*0c30*/  FADD.FTZ R23, R23, R120 ;  /* 0x0000007817177221 */ /* 0x000fe20000010000 */
[----:B------:R-:W-:Y:S01]  /*0c40*/  FFMA.FTZ R39, R158, R120, R39 ;  /* 0x000000789e277223 */ /* 0x000fe20000010027 */
[----:B------:R-:W-:Y:S01]  /*0c50*/  SHF.L.U32 R116, R123, 0x10, RZ ;  /* 0x000000107b747819 */ /* 0x000fe200000006ff */
[----:B------:R-:W-:Y:S01]  /*0c60*/  FMUL.FTZ R162, R143, R162 ;  /* 0x000000a28fa27220 */ /* 0x000fe20000410000 */
[----:B------:R-:W-:Y:S01]  /*0c70*/  FMUL.FTZ R120, R91, R118 ;  /* 0x000000765b787220 */ /* 0x000fe20000410000 */
[----:B------:R-:W-:-:S02]  /*0c80*/  FFMA.FTZ R117, R3, R146, RZ ;  /* 0x0000009203757223 */ /* 0x000fc400000100ff */
[----:B------:R-:W-:Y:S01]  /*0c90*/  FADD.FTZ R51, R51, R116 ;  /* 0x0000007433337221 */ /* 0x000fe20000010000 */
[-C--:B------:R-:W-:Y:S01]  /*0ca0*/  FFMA.FTZ R67, R162, R116.reuse, R67 ;  /* 0x00000074a2437223 */ /* 0x080fe20000010043 */
[----:B------:R-:W-:Y:S01]  /*0cb0*/  FFMA.FTZ R163, R99, R116, R120 ;  /* 0x0000007463a37223 */ /* 0x000fe20000010078 */
[----:B------:R-:W-:-:S04]  /*0cc0*/  FADD.FTZ R116, RZ, R146 ;  /* 0x00000092ff747221 */ /* 0x000fc80000010000 */
        /* <DEDUP_REMOVED lines=22> */
.L_x_574:
[----:B------:R-:W-:Y:S05]  /*0e30*/  BSYNC B0 ;  /* 0x0000000000007941 */ /* 0x000fea0003800000 */
.L_x_573:
[----:B------:R-:W-:Y:S04]  /*0e40*/  BSSY B0, `(.L_x_575) ;  /* 0x0000086000007945 */ /* 0x000fe80003800000 */
[----:B------:R-:W-:Y:S05]  /*0e50*/  @!P4 BRA `(.L_x_576) ;  /* 0x000000080010c947 */ /* 0x000fea0003800000 */
        /* <DEDUP_REMOVED lines=14> */
[----:B0-----:R-:W-:-:S04]  /*0f40*/  ISETP.NE.AND P0, PT, R164, RZ, PT ;  /* 0x000000ffa400720c */ /* 0x001fc80003f05270 */
[----:B-----5:R-:W-:Y:S02]  /*0f50*/  FSEL R154, R157, RZ, !P0 ;  /* 0x000000ff9d9a7208 */ /* 0x020fe40004000000 */
[----:B---3--:R-:W-:Y:S02]  /*0f60*/  SHF.L.U32 R127, R128, 0x10, RZ ;  /* 0x00000010807f7819 */ /* 0x008fe400000006ff */
[C---:B------:R-:W-:Y:S01]  /*0f70*/  PRMT R139, R131.reuse, 0x7632, R139 ;  /* 0x00007632838b7816 */ /* 0x040fe2000000008b */
[----:B------:R-:W-:Y:S01]  /*0f80*/  IMAD.U32 R131, R131, 0x10000, RZ ;  /* 0x0001000083837824 */ /* 0x000fe200078e00ff */
[C---:B------:R-:W-:Y:S02]  /*0f90*/  PRMT R135, R130.reuse, 0x7632, R135 ;  /* 0x0000763282877816 */ /* 0x040fe40000000087 */
[----:B------:R-:W-:Y:S01]  /*0fa0*/  SHF.L.U32 R137, R130, 0x10, RZ ;  /* 0x0000001082897819 */ /* 0x000fe200000006ff */
[C---:B------:R-:W-:Y:S01]  /*0fb0*/  FADD.FTZ R130, -R154.reuse, R127 ;  /* 0x0000007f9a827221 */ /* 0x040fe20000010100 */
[C---:B------:R-:W-:Y:S01]  /*0fc0*/  PRMT R134, R129.reuse, 0x7632, R134 ;  /* 0x0000763281867816 */ /* 0x040fe20000000086 */
[----:B------:R-:W-:Y:S01]  /*0fd0*/  FADD.FTZ R140, -R154, R131 ;  /* 0x000000839a8c7221 */ /* 0x000fe20000010100 */
[----:B------:R-:W-:Y:S01]  /*0fe0*/  SHF.L.U32 R129, R129, 0x10, RZ ;  /* 0x0000001081817819 */ /* 0x000fe200000006ff */
[----:B------:R-:W-:Y:S01]  /*0ff0*/  FMUL.FTZ R127, R143, R130 ;  /* 0x000000828f7f7220 */ /* 0x000fe20000410000 */
[----:B------:R-:W-:-:S03]  /*1000*/  SHF.L.U32 R135, R135, 0x10, RZ ;  /* 0x0000001087877819 */ /* 0x000fc600000006ff */
[----:B------:R-:W-:Y:S01]  /*1010*/  FADD.FTZ R136, -R154, R129 ;  /* 0x000000819a887221 */ /* 0x000fe20000010100 */
[----:B----4-:R-:W-:-:S05]  /*1020*/  SHF.L.U32 R131, R116, 0x10, RZ ;  /* 0x0000001074837819 */ /* 0x010fca00000006ff */
[-C--:B-1----:R-:W-:Y:S01]  /*1030*/  FMUL.FTZ R133, R76, R131.reuse ;  /* 0x000000834c857220 */ /* 0x082fe20000410000 */
[----:B------:R-:W-:Y:S01]  /*1040*/  FADD.FTZ R12, R12, R131 ;  /* 0x000000830c0c7221 */ /* 0x000fe20000010000 */
[----:B------:R-:W-:Y:S01]  /*1050*/  FFMA.FTZ R28, R127, R131, R28 ;  /* 0x000000837f1c7223 */ /* 0x000fe2000001001c */
[----:B--2---:R-:W-:Y:S02]  /*1060*/  SHF.L.U32 R129, R120, 0x10, RZ ;  /* 0x0000001078817819 */ /* 0x004fe400000006ff */
[----:B------:R-:W-:Y:S01]  /*1070*/  SHF.L.U32 R131, R117, 0x10, RZ ;  /* 0x0000001075837819 */ /* 0x000fe200000006ff */
[----:B------:R-:W-:Y:S01]  /*1080*/  FADD.FTZ R144, -R154, R135 ;  /* 0x000000879a907221 */ /* 0x000fe20000010100 */
[----:B------:R-:W-:Y:S01]  /*1090*/  SHF.L.U32 R134, R134, 0x10, RZ ;  /* 0x0000001086867819 */ /* 0x000fe200000006ff */
[----:B------:R-:W-:Y:S01]  /*10a0*/  FADD.FTZ R44, R44, R129 ;  /* 0x000000812c2c7221 */ /* 0x000fe20000010000 */
[-C--:B------:R-:W-:Y:S01]  /*10b0*/  FFMA.FTZ R60, R127, R129.reuse, R60 ;  /* 0x000000817f3c7223 */ /* 0x080fe2000001003c */
[----:B------:R-:W-:Y:S01]  /*10c0*/  FFMA.FTZ R132, R84, R129, R133 ;  /* 0x0000008154847223 */ /* 0x000fe20000010085 */
[----:B------:R-:W-:Y:S01]  /*10d0*/  SHF.L.U32 R129, R121, 0x10, RZ ;  /* 0x0000001079817819 */ /* 0x000fe200000006ff */
[----:B------:R-:W-:Y:S01]  /*10e0*/  FMUL.FTZ R133, R143, R136 ;  /* 0x000000888f857220 */ /* 0x000fe20000410000 */
[-C--:B------:R-:W-:Y:S01]  /*10f0*/  FMUL.FTZ R135, R78, R131.reuse ;  /* 0x000000834e877220 */ /* 0x080fe20000410000 */
[----:B------:R-:W-:Y:S01]  /*1100*/  FADD.FTZ R138, -R154, R137 ;  /* 0x000000899a8a7221 */ /* 0x000fe20000010100 */
[----:B------:R-:W-:Y:S01]  /*1110*/  PRMT R128, R128, 0x7632, R128 ;  /* 0x0000763280807816 */ /* 0x000fe20000000080 */
[----:B------:R-:W-:Y:S01]  /*1120*/  FADD.FTZ R142, -R154, R134 ;  /* 0x000000869a8e7221 */ /* 0x000fe20000010100 */
[----:B------:R-:W-:Y:S01]  /*1130*/  FADD.FTZ R14, R14, R131 ;  /* 0x000000830e0e7221 */ /* 0x000fe20000010000 */
[----:B------:R-:W-:Y:S01]  /*1140*/  FFMA.FTZ R30, R133, R131, R30 ;  /* 0x00000083851e7223 */ /* 0x000fe2000001001e */
[-C--:B------:R-:W-:Y:S01]  /*1150*/  FFMA.FTZ R134, R86, R129.reuse, R135 ;  /* 0x0000008156867223 */ /* 0x080fe20000010087 */
[----:B------:R-:W-:Y:S01]  /*1160*/  SHF.L.U32 R131, R118, 0x10, RZ ;  /* 0x0000001076837819 */ /* 0x000fe200000006ff */
[----:B------:R-:W-:Y:S01]  /*1170*/  FMUL.FTZ R135, R143, R138 ;  /* 0x0000008a8f877220 */ /* 0x000fe20000410000 */
[----:B------:R-:W-:Y:S01]  /*1180*/  SHF.L.U32 R128, R128, 0x10, RZ ;  /* 0x0000001080807819 */ /* 0x000fe200000006ff */
[----:B------:R-:W-:Y:S01]  /*1190*/  FADD.FTZ R46, R46, R129 ;  /* 0x000000812e2e7221 */ /* 0x000fe20000010000 */
[----:B------:R-:W-:Y:S01]  /*11a0*/  PRMT R116, R116, 0x7632, R116 ;  /* 0x0000763274747816 */ /* 0x000fe20000000074 */
[----:B------:R-:W-:Y:S01]  /*11b0*/  FFMA.FTZ R62, R133, R129, R62 ;  /* 0x00000081853e7223 */ /* 0x000fe2000001003e */
[----:B------:R-:W-:Y:S01]  /*11c0*/  SHF.L.U32 R139, R139, 0x10, RZ ;  /* 0x000000108b8b7819 */ /* 0x000fe200000006ff */
[----:B------:R-:W-:-:S02]  /*11d0*/  IMAD.U32 R129, R122, 0x10000, RZ ;  /* 0x000100007a817824 */ /* 0x000fc400078e00ff */
[-C--:B------:R-:W-:Y:S01]  /*11e0*/  FMUL.FTZ R137, R72, R131.reuse ;  /* 0x0000008348897220 */ /* 0x080fe20000410000 */
[----:B------:R-:W-:Y:S01]  /*11f0*/  FADD.FTZ R8, R8, R131 ;  /* 0x0000008308087221 */ /* 0x000fe20000010000 */
[----:B------:R-:W-:Y:S01]  /*1200*/  FFMA.FTZ R24, R135, R131, R24 ;  /* 0x0000008387187223 */ /* 0x000fe20000010018 */
[----:B------:R-:W-:Y:S01]  /*1210*/  SHF.L.U32 R131, R119, 0x10, RZ ;  /* 0x0000001077837819 */ /* 0x000fe200000006ff */
[----:B------:R-:W-:Y:S01]  /*1220*/  FADD.FTZ R128, -R154, R128 ;  /* 0x000000809a807221 */ /* 0x000fe20000010100 */
[----:B------:R-:W-:Y:S02]  /*1230*/  PRMT R120, R120, 0x7632, R120 ;  /* 0x0000763278787816 */ /* 0x000fe40000000078 */
[----:B------:R-:W-:Y:S01]  /*1240*/  SHF.L.U32 R116, R116, 0x10, RZ ;  /* 0x0000001074747819 */ /* 0x000fe200000006ff */
[----:B------:R-:W-:Y:S01]  /*1250*/  FADD.FTZ R40, R40, R129 ;  /* 0x0000008128287221 */ /* 0x000fe20000010000 */
[-C--:B------:R-:W-:Y:S01]  /*1260*/  FFMA.FTZ R56, R135, R129.reuse, R56 ;  /* 0x0000008187387223 */ /* 0x080fe20000010038 */
[----:B------:R-:W-:Y:S01]  /*1270*/  FFMA.FTZ R136, R80, R129, R137 ;  /* 0x0000008150887223 */ /* 0x000fe20000010089 */
[----:B------:R-:W-:Y:S01]  /*1280*/  FADD.FTZ R154, -R154, R139 ;  /* 0x0000008b9a9a7221 */ /* 0x000fe20000010100 */
        /* <DEDUP_REMOVED lines=16> */
[----:B------:R-:W-:Y:S01]  /*1390*/  SHF.L.U32 R116, R121, 0x10, RZ ;  /* 0x0000001079747819 */ /* 0x000fe200000006ff */
[----:B------:R-:W-:Y:S01]  /*13a0*/  FMUL.FTZ R142, R143, R142 ;  /* 0x0000008e8f8e7220 */ /* 0x000fe20000410000 */
[----:B------:R-:W-:Y:S01]  /*13b0*/  FMUL.FTZ R128, R79, R120 ;  /* 0x000000784f807220 */ /* 0x000fe20000410000 */
[----:B------:R-:W-:Y:S01]  /*13c0*/  SHF.L.U32 R118, R118, 0x10, RZ ;  /* 0x0000001076767819 */ /* 0x000fe200000006ff */
[----:B------:R-:W-:Y:S01]  /*13d0*/  FMUL.FTZ R144, R143, R144 ;  /* 0x000000908f907220 */ /* 0x000fe20000410000 */
[----:B------:R-:W-:-:S02]  /*13e0*/  PRMT R122, R122, 0x7632, R122 ;  /* 0x000076327a7a7816 */ /* 0x000fc4000000007a */
        /* <DEDUP_REMOVED lines=10> */
[----:B------:R-:W-:Y:S01]  /*1490*/  FADD.FTZ R15, R15, R120 ;  /* 0x000000780f0f7221 */ /* 0x000fe20000010000 */
[----:B------:R-:W-:Y:S01]  /*14a0*/  FFMA.FTZ R31, R142, R120, R31 ;  /* 0x000000788e1f7223 */ /* 0x000fe2000001001f */
[----:B------:R-:W-:Y:S01]  /*14b0*/  FFMA.FTZ R145, R81, R122, R116 ;  /* 0x0000007a51917223 */ /* 0x000fe20000010074 */
[----:B------:R-:W-:-:S02]  /*14c0*/  IMAD.U32 R116, R123, 0x10000, RZ ;  /* 0x000100007b747824 */ /* 0x000fc400078e00ff */
[----:B------:R-:W-:Y:S01]  /*14d0*/  FMUL.FTZ R154, R143, R154 ;  /* 0x0000009a8f9a7220 */ /* 0x000fe20000410000 */
[----:B------:R-:W-:Y:S01]  /*14e0*/  FMUL.FTZ R120, R75, R118 ;  /* 0x000000764b787220 */ /* 0x000fe20000410000 */
[----:B------:R-:W-:Y:S02]  /*14f0*/  FADD.FTZ R43, R43, R116 ;  /* 0x000000742b2b7221 */ /* 0x000fe40000010000 */
        /* <DEDUP_REMOVED lines=26> */
.L_x_576:
[----:B------:R-:W-:Y:S05]  /*16a0*/  BSYNC B0 ;  /* 0x0000000000007941 */ /* 0x000fea0003800000 */
.L_x_575:
        /* <DEDUP_REMOVED lines=8> */
[----:B------:R-:W1:Y:S04]  /*1730*/  SHFL.DOWN PT, R118, R165, 0x10, 0x1f ;  /* 0x0a001f00a5767f89 */ /* 0x000e6800000e0000 */
[----:B------:R-:W2:Y:S01]  /*1740*/  SHFL.DOWN PT, R119, R166, 0x10, 0x1f ;  /* 0x0a001f00a6777f89 */ /* 0x000ea200000e0000 */
[----:B-1----:R-:W-:Y:S01]  /*1750*/  FADD.FTZ R118, R118, R165 ;  /* 0x000000a576767221 */ /* 0x002fe20000010000 */
[----:B--2---:R-:W-:-:S04]  /*1760*/  FADD.FTZ R119, R119, R166 ;  /* 0x000000a677777221 */ /* 0x004fc80000010000 */
        /* <DEDUP_REMOVED lines=12> */
[----:B------:R1:W2:Y:S04]  /*1830*/  SHFL.DOWN PT, R118, R129, 0x1, 0x1f ;  /* 0x08201f0081767f89 */ /* 0x0002a800000e0000 */
[----:B------:R1:W3:Y:S02]  /*1840*/  SHFL.DOWN PT, R119, R128, 0x1, 0x1f ;  /* 0x08201f0080777f89 */ /* 0x0002e400000e0000 */
.L_x_595:
[----:B------:R-:W4:Y:S01]  /*1850*/  S2R R121, SR_CgaCtaId ;  /* 0x0000000000797919 */ /* 0x000f220000008800 */
[----:B--2---:R-:W-:Y:S01]  /*1860*/  FADD.FTZ R166, R129, R118 ;  /* 0x0000007681a67221 */ /* 0x004fe20000010000 */
[----:B------:R-:W-:Y:S01]  /*1870*/  @!P0 LOP3.LUT R116, R116, 0x7, RZ, 0xc0, !PT ;  /* 0x0000000774748812 */ /* 0x000fe200078ec0ff */
[----:B---3--:R-:W-:Y:S01]  /*1880*/  FADD.FTZ R167, R128, R119 ;  /* 0x0000007780a77221 */ /* 0x008fe20000010000 */
[----:B------:R-:W-:Y:S01]  /*1890*/  MOV R118, 0x400 ;  /* 0x0000040000767802 */ /* 0x000fe20000000f00 */
[----:B------:R-:W-:Y:S05]  /*18a0*/  WARPSYNC.ALL ;  /* 0x0000000000007948 */ /* 0x000fea0003800000 */
[----:B------:R-:W-:Y:S01]  /*18b0*/  @!P0 IADD3 R116, R117, R116, RZ ;  /* 0x0000007475748210 */ /* 0x000fe20007ffe0ff */
[----:B------:R-:W-:Y:S01]  /*18c0*/  BSSY B0, `(.L_x_578) ;  /* 0x0000081000007945 */ /* 0x000fe20003800000 */
[----:B----4-:R-:W-:-:S04]  /*18d0*/  LEA R118, R121, R118, 0x18 ;  /* 0x0000007679767211 */ /* 0x010fc800078ec0ff */
[-C--:B-1----:R-:W-:Y:S02]  /*18e0*/  @!P0 LEA R128, R116, R118.reuse, 0x3 ;  /* 0x0000007674808211 */ /* 0x082fe400078e18ff */
[----:B------:R-:W-:-:S03]  /*18f0*/  LEA R129, R117, R118, 0x3 ;  /* 0x0000007675817211 */ /* 0x000fc600078e18ff */
[----:B------:R-:W-:Y:S01]  /*1900*/  @!P0 STS.64 [R128+0x4000], R166 ;  /* 0x004000a680008388 */ /* 0x000fe20000000a00 */
[----:B------:R-:W-:Y:S01]  /*1910*/  BAR.SYNC.DEFER_BLOCKING 0x0 ;  /* 0x0000000000007b1d */ /* 0x000fe20000010000 */
[----:B0-----:R-:W-:-:S05]  /*1920*/  ISETP.NE.AND P0, PT, R164, RZ, PT ;  /* 0x000000ffa400720c */ /* 0x001fca0003f05270 */
        /* <DEDUP_REMOVED lines=40> */
[----:B------:R-:W-:Y:S02]  /*1bb0*/  @P0 PRMT R120, R5, 0x7632, R120 ;  /* 0x0000763205780816 */ /* 0x000fe40000000078 */
[----:B------:R-:W-:Y:S01]  /*1bc0*/  @P0 SHF.L.U32 R116, R117, 0x10, RZ ;  /* 0x0000001075740819 */ /* 0x000fe200000006ff */
[----:B------:R-:W-:Y:S01]  /*1bd0*/  FFMA.FTZ R117, R3, R168, R131 ;  /* 0x000000a803757223 */ /* 0x000fe20000010083 */
[----:B------:R-:W-:-:S02]  /*1be0*/  @P0 SHF.L.U32 R120, R120, 0x10, RZ ;  /* 0x0000001078780819 */ /* 0x000fc400000006ff */
[----:B------:R-:W-:Y:S01]  /*1bf0*/  @P0 SHF.L.U32 R121, R5, 0x10, RZ ;  /* 0x0000001005790819 */ /* 0x000fe200000006ff */
[----:B------:R-:W-:Y:S01]  /*1c00*/  @P0 FADD.FTZ R119, R119, R116 ;  /* 0x0000007477770221 */ /* 0x000fe20000010000 */
[----:B------:R-:W-:Y:S01]  /*1c10*/  FADD.FTZ R116, R146, -R117 ;  /* 0x8000007592747221 */ /* 0x000fe20000010000 */
[----:B------:R-:W-:Y:S01]  /*1c20*/  @P0 FADD.FTZ R123, R123, R120 ;  /* 0x000000787b7b0221 */ /* 0x000fe20000010000 */
        /* <DEDUP_REMOVED lines=71> */
[C---:B------:R-:W-:Y:S02]  /*20a0*/  @P2 LEA.HI.X R129, R126.reuse, UR17, RZ, 0x4, P0 ;  /* 0x000000117e812c11 */ /* 0x040fe400080f24ff */
[----:B------:R-:W-:-:S03]  /*20b0*/  IADD3 R126, R126, 0x100, RZ ;  /* 0x000001007e7e7810 */ /* 0x000fc60007ffe0ff */
[----:B------:R1:W-:Y:S04]  /*20c0*/  @P2 STG.E.128 desc[UR4][R128.64], R112 ;  /* 0x0000007080002986 */ /* 0x0003e8000c101d04 */
.L_x_579:
[----:B------:R-:W-:Y:S05]  /*20d0*/  BSYNC B0 ;  /* 0x0000000000007941 */ /* 0x000fea0003800000 */
.L_x_578:
        /* <DEDUP_REMOVED lines=27> */
[----:B------:R-:W-:Y:S01]  /*2290*/  ISETP.NE.U32.AND P1, PT, RZ, UR14, PT ;  /* 0x0000000eff007c0c */ /* 0x000fe2000bf25070 */
[----:B------:R-:W-:Y:S01]  /*22a0*/  @P0 FADD.FTZ R121, R121, R118 ;  /* 0x0000007679790221 */ /* 0x000fe20000010000 */
[----:B------:R-:W-:Y:S01]  /*22b0*/  @P0 SHF.L.U32 R118, R117, 0x10, RZ ;  /* 0x0000001075760819 */ /* 0x000fe200000006ff */
[C---:B------:R-:W-:Y:S01]  /*22c0*/  FMUL.FTZ R128, R143.reuse, R128 ;  /* 0x000000808f807220 */ /* 0x040fe20000410000 */
[----:B------:R-:W-:Y:S01]  /*22d0*/  @P0 SHF.L.U32 R117, R104, 0x10, RZ ;  /* 0x0000001068750819 */ /* 0x000fe200000006ff */
[----:B------:R-:W-:Y:S01]  /*22e0*/  FMUL.FTZ R129, R143, R130 ;  /* 0x000000828f817220 */ /* 0x000fe20000410000 */
[----:B------:R-:W-:Y:S01]  /*22f0*/  @P0 PRMT R119, R106, 0x7632, R119 ;  /* 0x000076326a770816 */ /* 0x000fe20000000077 */
[----:B------:R-:W-:Y:S01]  /*2300*/  @P0 FADD.FTZ R123, R123, R118 ;  /* 0x000000767b7b0221 */ /* 0x000fe20000010000 */
[----:B------:R-:W-:Y:S01]  /*2310*/  ISETP.NE.AND.EX P1, PT, RZ, UR15, PT, P1 ;  /* 0x0000000fff007c0c */ /* 0x000fe2000bf25310 */
[----:B------:R-:W-:Y:S01]  /*2320*/  @P0 FADD.FTZ R116, R116, R117 ;  /* 0x0000007574740221 */ /* 0x000fe20000010000 */
[----:B------:R-:W-:Y:S01]  /*2330*/  @P0 SHF.L.U32 R117, R105, 0x10, RZ ;  /* 0x0000001069750819 */ /* 0x000fe200000006ff */
[----:B------:R-:W-:Y:S01]  /*2340*/  FMUL.FTZ R166, R143, R166 ;  /* 0x000000a68fa67220 */ /* 0x000fe20000410000 */
[----:B------:R-:W-:Y:S01]  /*2350*/  @P0 SHF.L.U32 R122, R119, 0x10, RZ ;  /* 0x00000010777a0819 */ /* 0x000fe200000006ff */
[----:B------:R-:W-:Y:S01]  /*2360*/  FMUL.FTZ R143, R143, R168 ;  /* 0x000000a88f8f7220 */ /* 0x000fe20000410000 */
[----:B------:R-:W-:-:S02]  /*2370*/  @P0 IMAD.U32 R119, R106, 0x10000, RZ ;  /* 0x000100006a770824 */ /* 0x000fc400078e00ff */
[--C-:B------:R-:W-:Y:S01]  /*2380*/  @P0 FADD.FTZ R120, R120, R117.reuse ;  /* 0x0000007578780221 */ /* 0x100fe20000010000 */
[----:B------:R-:W-:Y:S01]  /*2390*/  @P0 PRMT R117, R107, 0x7632, R117 ;  /* 0x000076326b750816 */ /* 0x000fe20000000075 */
[----:B------:R-:W-:Y:S01]  /*23a0*/  @P0 FADD.FTZ R129, R129, R122 ;  /* 0x0000007a81810221 */ /* 0x000fe20000010000 */
[----:B------:R-:W-:Y:S02]  /*23b0*/  @P0 FADD.FTZ R128, R128, R119 ;  /* 0x0000007780800221 */ /* 0x000fe40000010000 */
[----:B------:R-:W-:Y:S02]  /*23c0*/  @P0 SHF.L.U32 R118, R117, 0x10, RZ ;  /* 0x0000001075760819 */ /* 0x000fe400000006ff */
[----:B------:R-:W-:Y:S02]  /*23d0*/  @P0 SHF.L.U32 R117, R107, 0x10, RZ ;  /* 0x000000106b750819 */ /* 0x000fe400000006ff */
[----:B------:R-:W-:Y:S01]  /*23e0*/  @P1 F2FP.BF16.F32.PACK_AB R119, RZ, R128 ;  /* 0x00000080ff77123e */ /* 0x000fe200000010ff */
[----:B------:R-:W-:Y:S01]  /*23f0*/  @P0 FADD.FTZ R143, R143, R118 ;  /* 0x000000768f8f0221 */ /* 0x000fe20000010000 */
[----:B------:R-:W-:Y:S01]  /*2400*/  @P1 F2FP.BF16.F32.PACK_AB R118, RZ, R120 ;  /* 0x00000078ff76123e */ /* 0x000fe200000010ff */
[----:B------:R-:W-:Y:S01]  /*2410*/  @P0 FADD.FTZ R166, R166, R117 ;  /* 0x00000075a6a60221 */ /* 0x000fe20000010000 */
[----:B------:R-:W-:-:S02]  /*2420*/  ISETP.NE.U32.AND P0, PT, RZ, UR14, PT ;  /* 0x0000000eff007c0c */ /* 0x000fc4000bf05070 */
[----:B------:R-:W-:Y:S02]  /*2430*/  @P1 PRMT R109, R118, 0x7610, R109 ;  /* 0x00007610766d1816 */ /* 0x000fe4000000006d */
[----:B------:R-:W-:Y:S02]  /*2440*/  ISETP.NE.AND.EX P0, PT, RZ, UR15, PT, P0 ;  /* 0x0000000fff007c0c */ /* 0x000fe4000bf05300 */
[----:B------:R-:W-:Y:S02]  /*2450*/  @P1 PRMT R110, R119, 0x7610, R110 ;  /* 0x00007610776e1816 */ /* 0x000fe4000000006e */
[----:B------:R-:W-:Y:S02]  /*2460*/  @P1 F2FP.BF16.F32.PACK_AB R118, RZ, R123 ;  /* 0x0000007bff76123e */ /* 0x000fe400000010ff */
[----:B------:R-:W-:Y:S02]  /*2470*/  @P1 F2FP.BF16.F32.PACK_AB R119, RZ, R129 ;  /* 0x00000081ff77123e */ /* 0x000fe400000010ff */
[----:B------:R-:W-:-:S02]  /*2480*/  @P1 F2FP.BF16.F32.PACK_AB R117, RZ, R116 ;  /* 0x00000074ff75123e */ /* 0x000fc400000010ff */
[----:B------:R-:W-:Y:S02]  /*2490*/  @P1 F2FP.BF16.F32.PACK_AB R122, RZ, R166 ;  /* 0x000000a6ff7a123e */ /* 0x000fe400000010ff */
[----:B------:R-:W-:Y:S02]  /*24a0*/  @P1 PRMT R109, R109, 0x5410, R118 ;  /* 0x000054106d6d1816 */ /* 0x000fe40000000076 */
[----:B------:R-:W-:Y:S02]  /*24b0*/  @P1 PRMT R110, R110, 0x5410, R119 ;  /* 0x000054106e6e1816 */ /* 0x000fe40000000077 */
[----:B------:R-:W0:Y:S01]  /*24c0*/  @P0 LDC.64 R118, c[0x0][0x308] ;  /* 0x0000c200ff760b82 */ /* 0x000e220000000a00 */
[----:B------:R-:W-:Y:S02]  /*24d0*/  @P1 PRMT R108, R117, 0x7610, R108 ;  /* 0x00007610756c1816 */ /* 0x000fe4000000006c */
[----:B------:R-:W-:Y:S02]  /*24e0*/  @P1 PRMT R111, R122, 0x7610, R111 ;  /* 0x000076107a6f1816 */ /* 0x000fe4000000006f */
[----:B------:R-:W-:-:S02]  /*24f0*/  @P1 F2FP.BF16.F32.PACK_AB R117, RZ, R121 ;  /* 0x00000079ff75123e */ /* 0x000fc400000010ff */
[----:B------:R-:W-:Y:S02]  /*2500*/  @P1 F2FP.BF16.F32.PACK_AB R122, RZ, R143 ;  /* 0x0000008fff7a123e */ /* 0x000fe400000010ff */
        /* <DEDUP_REMOVED lines=32> */
.L_x_581:
[----:B------:R-:W-:Y:S05]  /*2710*/  BSYNC B0 ;  /* 0x0000000000007941 */ /* 0x000fea0003800000 */
.L_x_580:
[----:B0-----:R-:W-:Y:S01]  /*2720*/  SEL R120, RZ, 0x1, P5 ;  /* 0x00000001ff787807 */ /* 0x001fe20002800000 */
[----:B------:R-:W-:Y:S06]  /*2730*/  @!P6 BRA `(.L_x_582) ;  /* 0xffffffdc0064e947 */ /* 0x000fec000383ffff */
.L_x_572:
        /* <DEDUP_REMOVED lines=24> */
.L_x_584:
[----:B------:R-:W-:Y:S05]  /*28c0*/  BSYNC B0 ;  /* 0x0000000000007941 */ /* 0x000fea0003800000 */
.L_x_583:
        /* <DEDUP_REMOVED lines=18> */
.L_x_577:
[----:B-----5:R-:W-:Y:S01]  /*29f0*/  HFMA2.MMA R157, -RZ, RZ, 0, 9.5367431640625e-07 ;  /* 0x00000010ff9d7435 */ /* 0x020fe200000001ff */
[----:B------:R-:W-:Y:S02]  /*2a00*/  MOV R168, 0x1f ;  /* 0x0000001f00a87802 */ /* 0x000fe40000000f00 */
[----:B------:R-:W-:-:S08]  /*2a10*/  MOV R130, 0xffffffff ;  /* 0xffffffff00827802 */ /* 0x000fd00000000f00 */
[----:B0-----:R-:W-:Y:S05]  /*2a20*/  WARPSYNC.COLLECTIVE R130, `(.L_x_585) ;  /* 0x0000000082087348 */ /* 0x001fea0003c00000 */
[----:B------:R1:W2:Y:S02]  /*2a30*/  SHFL.DOWN P1, R131, R165, R157, R168 ;  /* 0x0800009da5837389 */ /* 0x0002a400000200a8 */
[----:B012---:R-:W-:Y:S01]  /*2a40*/  ENDCOLLECTIVE ;  /* 0x000000000000791b */ /* 0x007fe20003800000 */
.L_x_585:
[----:B------:R-:W-:-:S05]  /*2a50*/  MOV R118, R131 ;  /* 0x0000008300767202 */ /* 0x000fca0000000f00 */
[----:B------:R-:W-:Y:S01]  /*2a60*/  FADD.FTZ R118, R118, R165 ;  /* 0x000000a576767221 */ /* 0x000fe20000010000 */
[----:B------:R-:W-:-:S07]  /*2a70*/  MOV R165, R166 ;  /* 0x000000a600a57202 */ /* 0x000fce0000000f00 */
[----:B------:R-:W-:Y:S05]  /*2a80*/  WARPSYNC.COLLECTIVE R130, `(.L_x_586) ;  /* 0x0000000082087348 */ /* 0x000fea0003c00000 */
[----:B------:R0:W1:Y:S02]  /*2a90*/  SHFL.DOWN P1, R131, R165, R157, R168 ;  /* 0x0800009da5837389 */ /* 0x00006400000200a8 */
[----:B01----:R-:W-:Y:S01]  /*2aa0*/  ENDCOLLECTIVE ;  /* 0x000000000000791b */ /* 0x003fe20003800000 */
.L_x_586:
[----:B------:R-:W-:Y:S01]  /*2ab0*/  HFMA2.MMA R157, -RZ, RZ, 0, 4.76837158203125e-07 ;  /* 0x00000008ff9d7435 */ /* 0x000fe200000001ff */
[----:B------:R-:W-:Y:S01]  /*2ac0*/  IMAD.MOV.U32 R165, RZ, RZ, R118 ;  /* 0x000000ffffa57224 */ /* 0x000fe200078e0076 */
[----:B------:R-:W-:-:S09]  /*2ad0*/  MOV R119, R131 ;  /* 0x0000008300777202 */ /* 0x000fd20000000f00 */
[----:B------:R-:W-:Y:S05]  /*2ae0*/  WARPSYNC.COLLECTIVE R130, `(.L_x_587) ;  /* 0x0000000082087348 */ /* 0x000fea0003c00000 */
[----:B------:R0:W1:Y:S02]  /*2af0*/  SHFL.DOWN P1, R131, R165, R157, R168 ;  /* 0x0800009da5837389 */ /* 0x00006400000200a8 */
[----:B01----:R-:W-:Y:S01]  /*2b00*/  ENDCOLLECTIVE ;  /* 0x000000000000791b */ /* 0x003fe20003800000 */
.L_x_587:
[----:B------:R-:W-:-:S05]  /*2b10*/  FADD.FTZ R119, R119, R166 ;  /* 0x000000a677777221 */ /* 0x000fca0000010000 */
[----:B------:R-:W-:Y:S02]  /*2b20*/  MOV R165, R119 ;  /* 0x0000007700a57202 */ /* 0x000fe40000000f00 */
[----:B------:R-:W-:-:S07]  /*2b30*/  MOV R121, R131 ;  /* 0x0000008300797202 */ /* 0x000fce0000000f00 */
[----:B------:R-:W-:Y:S05]  /*2b40*/  WARPSYNC.COLLECTIVE R130, `(.L_x_588) ;  /* 0x0000000082087348 */ /* 0x000fea0003c00000 */
[----:B------:R0:W1:Y:S02]  /*2b50*/  SHFL.DOWN P1, R131, R165, R157, R168 ;  /* 0x0800009da5837389 */ /* 0x00006400000200a8 */
[----:B01----:R-:W-:Y:S01]  /*2b60*/  ENDCOLLECTIVE ;  /* 0x000000000000791b */ /* 0x003fe20003800000 */
.L_x_588:
[----:B------:R-:W-:Y:S01]  /*2b70*/  FADD.FTZ R121, R118, R121 ;  /* 0x0000007976797221 */ /* 0x000fe20000010000 */
[----:B------:R-:W-:-:S04]  /*2b80*/  HFMA2.MMA R157, -RZ, RZ, 0, 2.384185791015625e-07 ;  /* 0x00000004ff9d7435 */ /* 0x000fc800000001ff */
[----:B------:R-:W-:Y:S02]  /*2b90*/  MOV R165, R121 ;  /* 0x0000007900a57202 */ /* 0x000fe40000000f00 */
[----:B------:R-:W-:-:S07]  /*2ba0*/  MOV R120, R131 ;  /* 0x0000008300787202 */ /* 0x000fce0000000f00 */
[----:B------:R-:W-:Y:S05]  /*2bb0*/  WARPSYNC.COLLECTIVE R130, `(.L_x_589) ;  /* 0x0000000082087348 */ /* 0x000fea0003c00000 */
[----:B------:R0:W1:Y:S02]  /*2bc0*/  SHFL.DOWN P1, R131, R165, R157, R168 ;  /* 0x0800009da5837389 */ /* 0x00006400000200a8 */
[----:B01----:R-:W-:Y:S01]  /*2bd0*/  ENDCOLLECTIVE ;  /* 0x000000000000791b */ /* 0x003fe20003800000 */
.L_x_589:
[----:B------:R-:W-:-:S05]  /*2be0*/  FADD.FTZ R120, R119, R120 ;  /* 0x0000007877787221 */ /* 0x000fca0000010000 */
[----:B------:R-:W-:Y:S02]  /*2bf0*/  MOV R165, R120 ;  /* 0x0000007800a57202 */ /* 0x000fe40000000f00 */
[----:B------:R-:W-:-:S07]  /*2c00*/  MOV R122, R131 ;  /* 0x00000083007a7202 */ /* 0x000fce0000000f00 */
[----:B------:R-:W-:Y:S05]  /*2c10*/  WARPSYNC.COLLECTIVE R130, `(.L_x_590) ;  /* 0x0000000082087348 */ /* 0x000fea0003c00000 */
[----:B------:R0:W1:Y:S02]  /*2c20*/  SHFL.DOWN P1, R131, R165, R157, R168 ;  /* 0x0800009da5837389 */ /* 0x00006400000200a8 */
[----:B01----:R-:W-:Y:S01]  /*2c30*/  ENDCOLLECTIVE ;  /* 0x000000000000791b */ /* 0x003fe20003800000 */
.L_x_590:
[----:B------:R-:W-:Y:S01]  /*2c40*/  FADD.FTZ R122, R121, R122 ;  /* 0x0000007a797a7221 */ /* 0x000fe20000010000 */
[----:B------:R-:W-:-:S03]  /*2c50*/  HFMA2.MMA R157, -RZ, RZ, 0, 1.1920928955078125e-07 ;  /* 0x00000002ff9d7435 */ /* 0x000fc600000001ff */
[----:B------:R-:W-:Y:S01]  /*2c60*/  IMAD.MOV.U32 R165, RZ, RZ, R122 ;  /* 0x000000ffffa57224 */ /* 0x000fe200078e007a */
[----:B------:R-:W-:-:S07]  /*2c70*/  MOV R123, R131 ;  /* 0x00000083007b7202 */ /* 0x000fce0000000f00 */
[----:B------:R-:W-:Y:S05]  /*2c80*/  WARPSYNC.COLLECTIVE R130, `(.L_x_591) ;  /* 0x0000000082087348 */ /* 0x000fea0003c00000 */
[----:B------:R0:W1:Y:S02]  /*2c90*/  SHFL.DOWN P1, R131, R165, R157, R168 ;  /* 0x0800009da5837389 */ /* 0x00006400000200a8 */
[----:B01----:R-:W-:Y:S01]  /*2ca0*/  ENDCOLLECTIVE ;  /* 0x000000000000791b */ /* 0x003fe20003800000 */
.L_x_591:
[----:B------:R-:W-:-:S05]  /*2cb0*/  FADD.FTZ R123, R120, R123 ;  /* 0x0000007b787b7221 */ /* 0x000fca0000010000 */
[----:B------:R-:W-:Y:S02]  /*2cc0*/  MOV R165, R123 ;  /* 0x0000007b00a57202 */ /* 0x000fe40000000f00 */
[----:B------:R-:W-:-:S07]  /*2cd0*/  MOV R129, R131 ;  /* 0x0000008300817202 */ /* 0x000fce0000000f00 */
[----:B------:R-:W-:Y:S05]  /*2ce0*/  WARPSYNC.COLLECTIVE R130, `(.L_x_592) ;  /* 0x0000000082087348 */ /* 0x000fea0003c00000 */
[----:B------:R0:W1:Y:S02]  /*2cf0*/  SHFL.DOWN P1, R131, R165, R157, R168 ;  /* 0x0800009da5837389 */ /* 0x00006400000200a8 */
[----:B01----:R-:W-:Y:S01]  /*2d00*/  ENDCOLLECTIVE ;  /* 0x000000000000791b */ /* 0x003fe20003800000 */
.L_x_592:
[----:B------:R-:W-:Y:S01]  /*2d10*/  FADD.FTZ R129, R122, R129 ;  /* 0x000000817a817221 */ /* 0x000fe20000010000 */
[----:B------:R-:W-:-:S04]  /*2d20*/  HFMA2.MMA R157, -RZ, RZ, 0, 5.9604644775390625e-08 ;  /* 0x00000001ff9d7435 */ /* 0x000fc800000001ff */
[----:B------:R-:W-:Y:S02]  /*2d30*/  MOV R165, R129 ;  /* 0x0000008100a57202 */ /* 0x000fe40000000f00 */
[----:B------:R-:W-:-:S07]  /*2d40*/  MOV R128, R131 ;  /* 0x0000008300807202 */ /* 0x000fce0000000f00 */
[----:B------:R-:W-:Y:S05]  /*2d50*/  WARPSYNC.COLLECTIVE R130, `(.L_x_593) ;  /* 0x0000000082087348 */ /* 0x000fea0003c00000 */
[----:B------:R0:W1:Y:S02]  /*2d60*/  SHFL.DOWN P1, R131, R165, R157, R168 ;  /* 0x0800009da5837389 */ /* 0x00006400000200a8 */
[----:B01----:R-:W-:Y:S01]  /*2d70*/  ENDCOLLECTIVE ;  /* 0x000000000000791b */ /* 0x003fe20003800000 */
.L_x_593:
[----:B------:R-:W-:-:S05]  /*2d80*/  FADD.FTZ R128, R123, R128 ;  /* 0x000000807b807221 */ /* 0x000fca0000010000 */
[----:B------:R-:W-:Y:S02]  /*2d90*/  MOV R165, R128 ;  /* 0x0000008000a57202 */ /* 0x000fe40000000f00 */
[----:B------:R-:W-:-:S07]  /*2da0*/  MOV R118, R131 ;  /* 0x0000008300767202 */ /* 0x000fce0000000f00 */
[----:B------:R-:W-:Y:S05]  /*2db0*/  WARPSYNC.COLLECTIVE R130, `(.L_x_594) ;  /* 0x0000000082087348 */ /* 0x000fea0003c00000 */
[----:B------:R0:W1:Y:S02]  /*2dc0*/  SHFL.DOWN P1, R131, R165, R157, R168 ;  /* 0x0800009da5837389 */ /* 0x00006400000200a8 */
[----:B01----:R-:W-:Y:S01]  /*2dd0*/  ENDCOLLECTIVE ;  /* 0x000000000000791b */ /* 0x003fe20003800000 */
.L_x_594:
[----:B------:R-:W-:Y:S01]  /*2de0*/  MOV R119, R131 ;  /* 0x0000008300777202 */ /* 0x000fe20000000f00 */
[----:B------:R-:W-:Y:S06]  /*2df0*/  BRA `(.L_x_595) ;  /* 0xffffffe800947947 */ /* 0x000fec000383ffff */
.L_x_596:
        /* <DEDUP_REMOVED lines=16> */
.L_x_2948:


//--------------------- .text._ZN10layer_norm31ln_parallel_residual_bwd_kernelINS_13Kernel_traitsIf13__nv_bfloat16S2_S2_fjLj4096ELj1ELj1ELj8ELj16ENS_18Kernel_traits_baseILj4096EfS2_S2_S2_fjLj256EEEEELb0ELb0ELb1EEEvNS_9BwdParamsE --------------------------
	.section	.text._ZN10layer_norm31ln_parallel_residual_bwd_kernelINS_13Kernel_traitsIf13__nv_bfloat16S2_S2_fjLj4096ELj1ELj1ELj8ELj16ENS_18Kernel_traits_baseILj4096EfS2_S2_S2_fjLj256EEEEELb0ELb0ELb1EEEvNS_9BwdParamsE,"ax",@progbits
	.align	128
        .global         _ZN10layer_norm31ln_parallel_residual_bwd_kernelINS_13Kernel_traitsIf13__nv_bfloat16S2_S2_fjLj4096ELj1ELj1ELj8ELj16ENS_18Kernel_traits_baseILj4096EfS2_S2_S2_fjLj256EEEEELb0ELb0ELb1EEEvNS_9BwdParamsE
        .type           _ZN10layer_norm31ln_parallel_residual_bwd_kernelINS_13Kernel_traitsIf13__nv_bfloat16S2_S2_fjLj4096ELj1ELj1ELj8ELj16ENS_18Kernel_traits_baseILj4096EfS2_S2_S2_fjLj256EEEEELb0ELb0ELb1EEEvNS_9BwdParamsE,@function
        .size           _ZN10layer_norm31ln_parallel_residual_bwd_kernelINS_13Kernel_traitsIf13__nv_bfloat16S2_S2_fjLj4096ELj1ELj1ELj8ELj16ENS_18Kernel_traits_baseILj4096EfS2_S2_S2_fjLj256EEEEELb0ELb0ELb1EEEvNS_9BwdParamsE,(.L_x_2949 - _ZN10layer_norm31ln_parallel_residual_bwd_kernelINS_13Kernel_traitsIf13__nv_bfloat16S2_S2_fjLj4096ELj1ELj1ELj8ELj16ENS_18Kernel_traits_baseILj4096EfS2_S2_S2_fjLj256EEEEELb0ELb0ELb1EEEvNS_9BwdParamsE)
        .other          _ZN10layer_norm31ln_parallel_residual_bwd_kernelINS_13Kernel_traitsIf13__nv_bfloat16S2_S2_fjLj4096ELj1ELj1ELj8ELj16ENS_18Kernel_traits_baseILj4096EfS2_S2_S2_fjLj256EEEEELb0ELb0ELb1EEEvNS_9BwdParamsE,@"STO_CUDA_ENTRY STV_DEFAULT"
_ZN10layer_norm31ln_parallel_residual_bwd_kernelINS_13Kernel_traitsIf13__nv_bfloat16S2_S2_fjLj4096ELj1ELj1ELj8ELj16ENS_18Kernel_traits_baseILj4096EfS2_S2_S2_fjLj256EEEEELb0ELb0ELb1EEEvNS_9BwdParamsE:
.text._ZN10layer_norm31ln_parallel_residual_bwd_kernelINS_13Kernel_traitsIf13__nv_bfloat16S2_S2_fjLj4096ELj1ELj1ELj8ELj16ENS_18Kernel_traits_baseILj4096EfS2_S2_S2_fjLj256EEEEELb0ELb0ELb1EEEvNS_9BwdParamsE:
[----:B------:R-:W-:Y:S01]  /*0000*/  LDC R1, c[0x0][0x28] ;  /* 0x00000a00ff017b82 */ /* 0x000fe20000000800 */
[----:B------:R-:W0:Y:S07]  /*0010*/  S2R R76, SR_TID.X ;  /* 0x00000000004c7919 */ /* 0x000e2e0000002100 */
[----:B------:R-:W1:Y:S01]  /*0020*/  S2UR UR4, SR_CTAID.X ;  /* 0x00000000000479c3 */ /* 0x000e620000002500 */
[----:B------:R-:W-:Y:S01]  /*0030*/  ULDC UR6, c[0x0][0x214] ;  /* 0x0000850000067ab9 */ /* 0x000fe20000000800 */
[----:B------:R-:W-:Y:S01]  /*0040*/  ULDC UR10, c[0x0][0x218] ;  /* 0x00008600000a7ab9 */ /* 0x000fe20000000800 */
[----:B------:R-:W-:Y:S01]  /*0050*/  ULDC.U8 UR11, c[0x0][0x2a0] ;  /* 0x0000a800000b7ab9 */ /* 0x000fe20000000000 */
[----:B------:R-:W-:Y:S01]  /*0060*/  ULDC UR16, c[0x0][0x290] ;  /* 0x0000a40000107ab9 */ /* 0x000fe20000000800 */
[----:B------:R-:W-:Y:S01]  /*0070*/  ULDC.64 UR12, c[0x0][0x210] ;  /* 0x00008400000c7ab9 */ /* 0x000fe20000000a00 */
[----:B------:R-:W-:Y:S01]  /*0080*/  ULDC.64 UR14, c[0x0][0x238] ;  /* 0x00008e00000e7ab9 */ /* 0x000fe20000000a00 */
[----:B------:R-:W-:Y:S01]  /*0090*/  ULDC.64 UR18, c[0x0][0x308] ;  /* 0x0000c20000127ab9 */ /* 0x000fe20000000a00 */
[----:B------:R-:W-:Y:S01]  /*00a0*/  ULDC.64 UR20, c[0x0][0x300] ;  /* 0x0000c00000147ab9 */ /* 0x000fe20000000a00 */
[----:B------:R-:W-:Y:S01]  /*00b0*/  ULDC.64 UR22, c[0x0][0x2f8] ;  /* 0x0000be0000167ab9 */ /* 0x000fe20000000a00 */
[----:B0-----:R-:W-:-:S04]  /*00c0*/  SHF.R.U32.HI R141, RZ, 0x8, R76 ;  /* 0x00000008ff8d7819 */ /* 0x001fc8000001164c */
[----:B-1----:R-:W-:Y:S01]  /*00d0*/  IADD3 R136, R141, UR4, RZ ;  /* 0x000000048d887c10 */ /* 0x002fe2000fffe0ff */
[----:B------:R-:W-:-:S03]  /*00e0*/  ULDC.64 UR4, c[0x0][0x208] ;  /* 0x0000820000047ab9 */ /* 0x000fc60000000a00 */
        /* <DEDUP_REMOVED lines=35> */
.L_x_597:
[----:B------:R-:W-:Y:S01]  /*0320*/  IMAD.SHL.U32 R0, R76, 0x20, RZ ;  /* 0x000000204c007824 */ /* 0x000fe200078e00ff */
[----:B------:R-:W-:Y:S01]  /*0330*/  ULDC.64 UR8, c[0x0][0x268] ;  /* 0x00009a0000087ab9 */ /* 0x000fe20000000a00 */
[----:B------:R-:W-:-:S03]  /*0340*/  ULDC.64 UR6, c[0x0][0x260] ;  /* 0x0000980000067ab9 */ /* 0x000fc60000000a00 */
[----:B------:R-:W-:-:S04]  /*0350*/  LOP3.LUT R0, R0, 0x1fe0, RZ, 0xc0, !PT ;  /* 0x00001fe000007812 */ /* 0x000fc800078ec0ff */
[C---:B------:R-:W-:Y:S02]  /*0360*/  IADD3 R36, P1, R0.reuse, UR8, RZ ;  /* 0x0000000800247c10 */ /* 0x040fe4000ff3e0ff */
[----:B------:R-:W-:-:S03]  /*0370*/  IADD3 R2, P0, R0, UR6, RZ ;  /* 0x0000000600027c10 */ /* 0x000fc6000ff1e0ff */
[----:B------:R-:W-:Y:S01]  /*0380*/  IMAD.X R37, RZ, RZ, UR9, P1 ;  /* 0x00000009ff257e24 */ /* 0x000fe200088e06ff */
[----:B------:R-:W-:Y:S01]  /*0390*/  IADD3.X R3, RZ, UR7, RZ, P0, !PT ;  /* 0x00000007ff037c10 */ /* 0x000fe200087fe4ff */
[----:B------:R-:W-:-:S03]  /*03a0*/  ULDC.64 UR6, c[0x0][0x2c8] ;  /* 0x0000b20000067ab9 */ /* 0x000fc60000000a00 */
[----:B------:R0:W5:Y:S04]  /*03b0*/  LDG.E.128 R16, desc[UR4][R36.64] ;  /* 0x0000000424107981 */ /* 0x000168000c1e1d00 */
[----:B------:R0:W5:Y:S04]  /*03c0*/  LDG.E.128 R32, desc[UR4][R2.64] ;  /* 0x0000000402207981 */ /* 0x000168000c1e1d00 */
[----:B------:R0:W5:Y:S04]  /*03d0*/  LDG.E.128 R28, desc[UR4][R2.64+0x10] ;  /* 0x00001004021c7981 */ /* 0x000168000c1e1d00 */
[----:B------:R0:W5:Y:S04]  /*03e0*/  LDG.E.128 R24, desc[UR4][R2.64+0x2000] ;  /* 0x0020000402187981 */ /* 0x000168000c1e1d00 */
[----:B------:R0:W5:Y:S04]  /*03f0*/  LDG.E.128 R20, desc[UR4][R2.64+0x2010] ;  /* 0x0020100402147981 */ /* 0x000168000c1e1d00 */
[----:B------:R0:W5:Y:S04]  /*0400*/  LDG.E.128 R12, desc[UR4][R36.64+0x10] ;  /* 0x00001004240c7981 */ /* 0x000168000c1e1d00 */
[----:B------:R0:W5:Y:S04]  /*0410*/  LDG.E.128 R8, desc[UR4][R36.64+0x2000] ;  /* 0x0020000424087981 */ /* 0x000168000c1e1d00 */
[----:B------:R0:W5:Y:S01]  /*0420*/  LDG.E.128 R4, desc[UR4][R36.64+0x2010] ;  /* 0x0020100424047981 */ /* 0x000162000c1e1d00 */
[----:B------:R-:W-:-:S02]  /*0430*/  ISETP.NE.U32.AND P0, PT, RZ, UR6, PT ;  /* 0x00000006ff007c0c */ /* 0x000fc4000bf05070 */
[----:B------:R-:W-:Y:S01]  /*0440*/  SHF.R.U32.HI R144, RZ, 0x5, R76 ;  /* 0x00000005ff907819 */ /* 0x000fe2000001164c */
[----:B------:R-:W-:Y:S02]  /*0450*/  HFMA2.MMA R0, -RZ, RZ, 0, 5.9604644775390625e-08 ;  /* 0x00000001ff007435 */ /* 0x000fe400000001ff */
[----:B------:R-:W-:Y:S01]  /*0460*/  HFMA2.MMA R143, -RZ, RZ, 0, 0 ;  /* 0x00000000ff8f7435 */ /* 0x000fe200000001ff */
[----:B------:R-:W-:Y:S02]  /*0470*/  ISETP.NE.AND.EX P0, PT, RZ, UR7, PT, P0 ;  /* 0x00000007ff007c0c */ /* 0x000fe4000bf05300 */
[----:B------:R-:W-:Y:S02]  /*0480*/  CS2R R102, SRZ ;  /* 0x0000000000667805 */ /* 0x000fe4000001ff00 */
[----:B------:R-:W-:Y:S01]  /*0490*/  LEA R141, R141, 0x8, 0x3 ;  /* 0x000000088d8d7811 */ /* 0x000fe200078e18ff */
[----:B------:R-:W-:Y:S01]  /*04a0*/  IMAD.MOV.U32 R77, RZ, RZ, RZ ;  /* 0x000000ffff4d7224 */ /* 0x000fe200078e00ff */
        /* <DEDUP_REMOVED lines=11> */
[----:B------:R-:W-:Y:S02]  /*0560*/  MOV R137, RZ ;  /* 0x000000ff00897202 */ /* 0x000fe40000000f00 */
        /* <DEDUP_REMOVED lines=16> */
[----:B------:R-:W-:Y:S01]  /*0670*/  IMAD.MOV.U32 R140, RZ, RZ, RZ ;  /* 0x000000ffff8c7224 */ /* 0x000fe200078e00ff */
[----:B------:R-:W-:Y:S02]  /*0680*/  CS2R R88, SRZ ;  /* 0x0000000000587805 */ /* 0x000fe4000001ff00 */
[----:B------:R-:W-:Y:S02]  /*0690*/  CS2R R90, SRZ ;  /* 0x00000000005a7805 */ /* 0x000fe4000001ff00 */
[----:B------:R-:W-:-:S02]  /*06a0*/  LOP3.LUT R142, R76, 0xff, RZ, 0xc0, !PT ;  /* 0x000000ff4c8e7812 */ /* 0x000fc400078ec0ff */
[----:B0-----:R-:W-:-:S07]  /*06b0*/  LOP3.LUT R144, R144, 0x7, RZ, 0xc0, !PT ;  /* 0x0000000790907812 */ /* 0x001fce00078ec0ff */
.L_x_600:
[----:B-1----:R-:W-:Y:S01]  /*06c0*/  IMAD R52, R136, UR10, RZ ;  /* 0x0000000a88347c24 */ /* 0x002fe2000f8e02ff */
[----:B------:R-:W0:Y:S04]  /*06d0*/  LDC.64 R2, c[0x0][0x250] ;  /* 0x00009400ff027b82 */ /* 0x000e280000000a00 */
[----:B------:R-:W-:-:S04]  /*06e0*/  SHF.R.S32.HI R53, RZ, 0x1f, R52 ;  /* 0x0000001fff357819 */ /* 0x000fc80000011434 */
[----:B------:R-:W1:Y:S01]  /*06f0*/  LDC.64 R68, c[0x0][0x2c0] ;  /* 0x0000b000ff447b82 */ /* 0x000e620000000a00 */
[----:B------:R-:W-:-:S04]  /*0700*/  LEA.HI R53, R53, R52, RZ, 0x3 ;  /* 0x0000003435357211 */ /* 0x000fc800078f18ff */
[----:B------:R-:W-:-:S03]  /*0710*/  LEA.HI.SX32 R151, R53, R142, 0x1d ;  /* 0x0000008e35977211 */ /* 0x000fc600078feaff */
[----:B------:R-:W2:Y:S01]  /*0720*/  LDC.64 R72, c[0x0][0x2b8] ;  /* 0x0000ae00ff487b82 */ /* 0x000ea20000000a00 */
[----:B------:R-:W-:Y:S01]  /*0730*/  SHF.R.U32.HI R160, RZ, 0x1c, R151 ;  /* 0x0000001cffa07819 */ /* 0x000fe20000011697 */
[----:B------:R-:W-:-:S05]  /*0740*/  IMAD.SHL.U32 R145, R151, 0x10, RZ ;  /* 0x0000001097917824 */ /* 0x000fca00078e00ff */
[----:B------:R-:W-:Y:S01]  /*0750*/  IADD3 R52, P1, R145, UR14, RZ ;  /* 0x0000000e91347c10 */ /* 0x000fe2000ff3e0ff */
[----:B------:R-:W3:Y:S01]  /*0760*/  LDC.64 R148, c[0x0][0x258] ;  /* 0x00009600ff947b82 */ /* 0x000ee20000000a00 */
[----:B0-----:R-:W-:Y:S02]  /*0770*/  IMAD.WIDE R2, R136, 0x4, R2 ;  /* 0x0000000488027825 */ /* 0x001fe400078e0202 */
[----:B------:R-:W-:-:S03]  /*0780*/  IADD3.X R53, R160, UR15, RZ, P1, !PT ;  /* 0x0000000fa0357c10 */ /* 0x000fc60008ffe4ff */
[----:B------:R0:W4:Y:S01]  /*0790*/  LDG.E R152, desc[UR4][R2.64] ;  /* 0x0000000402987981 */ /* 0x000122000c1e1900 */
[C---:B-1----:R-:W-:Y:S01]  /*07a0*/  IMAD.WIDE.U32 R56, R151.reuse, 0x10, R68 ;  /* 0x0000001097387825 */ /* 0x042fe200078e0044 */
[----:B------:R-:W1:Y:S02]  /*07b0*/  @P0 LDC.64 R154, c[0x0][0x2c8] ;  /* 0x0000b200ff9a0b82 */ /* 0x000e640000000a00 */
[----:B------:R-:W4:Y:S04]  /*07c0*/  LDG.E.128 R52, desc[UR4][R52.64] ;  /* 0x0000000434347981 */ /* 0x000f28000c1e1d00 */
[----:B------:R-:W4:Y:S01]  /*07d0*/  LDG.E.128 R56, desc[UR4][R56.64] ;  /* 0x0000000438387981 */ /* 0x000f22000c1e1d00 */
[C---:B--2---:R-:W-:Y:S01]  /*07e0*/  IMAD.WIDE.U32 R60, R151.reuse, 0x10, R72 ;  /* 0x00000010973c7825 */ /* 0x044fe200078e0048 */
[----:B------:R-:W-:Y:S01]  /*07f0*/  IADD3 R153, R151, 0x100, RZ ;  /* 0x0000010097997810 */ /* 0x000fe20007ffe0ff */
[----:B0-----:R-:W0:Y:S04]  /*0800*/  @P0 LDC.64 R2, c[0x0][0x2c8] ;  /* 0x0000b200ff020b82 */ /* 0x001e280000000a00 */
[----:B------:R-:W2:Y:S01]  /*0810*/  LDG.E.128 R60, desc[UR4][R60.64] ;  /* 0x000000043c3c7981 */ /* 0x000ea2000c1e1d00 */
[----:B---3--:R-:W-:-:S06]  /*0820*/  IMAD.WIDE R148, R136, 0x4, R148 ;  /* 0x0000000488947825 */ /* 0x008fcc00078e0294 */
[----:B------:R3:W2:Y:S01]  /*0830*/  LDG.E R148, desc[UR4][R148.64] ;  /* 0x0000000494947981 */ /* 0x0006a2000c1e1900 */
        /* <DEDUP_REMOVED lines=9> */
[----:B------:R-:W-:Y:S02]  /*08d0*/  ISETP.NE.AND P2, PT, RZ, UR11, PT ;  /* 0x0000000bff007c0c */ /* 0x000fe4000bf45270 */
[----:B0-----:R-:W-:-:S04]  /*08e0*/  @P0 LEA R2, P1, R151, R2, 0x4 ;  /* 0x0000000297020211 */ /* 0x001fc800078220ff */
[----:B------:R-:W-:Y:S02]  /*08f0*/  @P0 LEA.HI.X R3, R151, R3, RZ, 0x4, P1 ;  /* 0x0000000397030211 */ /* 0x000fe400008f24ff */
[C---:B-1----:R-:W-:Y:S02]  /*0900*/  @P0 LEA R150, P1, R153.reuse, R154, 0x4 ;  /* 0x0000009a99960211 */ /* 0x042fe400078220ff */
[----:B------:R-:W-:Y:S01]  /*0910*/  LOP3.LUT P4, RZ, R0, 0xff, RZ, 0xc0, !PT ;  /* 0x000000ff00ff7812 */ /* 0x000fe2000788c0ff */
[----:B-----5:R0:W5:Y:S01]  /*0920*/  @P0 LDG.E.128 R36, desc[UR4][R2.64] ;  /* 0x0000000402240981 */ /* 0x020162000c1e1d00 */
[----:B------:R-:W-:-:S05]  /*0930*/  @P0 LEA.HI.X R151, R153, R155, RZ, 0x4, P1 ;  /* 0x0000009b99970211 */ /* 0x000fca00008f24ff */
[----:B------:R1:W5:Y:S01]  /*0940*/  @P0 LDG.E.128 R40, desc[UR4][R150.64] ;  /* 0x0000000496280981 */ /* 0x000362000c1e1d00 */
[----:B------:R-:W-:Y:S01]  /*0950*/  UMOV UR6, 0xffffffff ;  /* 0xffffffff00067882 */ /* 0x000fe20000000000 */
[----:B------:R-:W-:-:S04]  /*0960*/  IADD3 R136, R136, UR12, RZ ;  /* 0x0000000c88887c10 */ /* 0x000fc8000fffe0ff */
[----:B------:R-:W-:Y:S02]  /*0970*/  ISETP.GE.AND P3, PT, R136, UR13, PT ;  /* 0x0000000d88007c0c */ /* 0x000fe4000bf66270 */
[----:B----4-:R-:W-:Y:S02]  /*0980*/  FSEL R165, R152, RZ, !P2 ;  /* 0x000000ff98a57208 */ /* 0x010fe40005000000 */
[----:B---3--:R-:W-:Y:S01]  /*0990*/  SHF.L.U32 R149, R52, 0x10, RZ ;  /* 0x0000001034957819 */ /* 0x008fe200000006ff */
[----:B------:R-:W-:-:S04]  /*09a0*/  IMAD.U32 R152, R56, 0x10000, RZ ;  /* 0x0001000038987824 */ /* 0x000fc800078e00ff */
[----:B------:R-:W-:Y:S01]  /*09b0*/  FADD.FTZ R149, R149, -R165 ;  /* 0x800000a595957221 */ /* 0x000fe20000010000 */
[----:B0-----:R-:W-:Y:S02]  /*09c0*/  SHF.L.U32 R2, R53, 0x10, RZ ;  /* 0x0000001035027819 */ /* 0x001fe400000006ff */
[----:B--2---:R-:W-:-:S03]  /*09d0*/  SHF.L.U32 R153, R60, 0x10, RZ ;  /* 0x000000103c997819 */ /* 0x004fc600000006ff */
[----:B------:R-:W-:Y:S01]  /*09e0*/  FADD.FTZ R3, -R165, R2 ;  /* 0x00000002a5037221 */ /* 0x000fe20000010100 */
[----:B------:R-:W-:Y:S01]  /*09f0*/  FMUL.FTZ R0, R148, R149 ;  /* 0x0000009594007220 */ /* 0x000fe20000410000 */
[----:B------:R-:W-:Y:S01]  /*0a00*/  FMUL.FTZ R149, R16, R152 ;  /* 0x0000009810957220 */ /* 0x000fe20000410000 */
[----:B------:R-:W-:Y:S02]  /*0a10*/  FADD.FTZ R140, R153, R140 ;  /* 0x0000008c998c7221 */ /* 0x000fe40000010000 */
[-C--:B------:R-:W-:Y:S01]  /*0a20*/  FFMA.FTZ R143, R0, R153.reuse, R143 ;  /* 0x00000099008f7223 */ /* 0x080fe2000001008f */
[----:B------:R-:W-:Y:S01]  /*0a30*/  FFMA.FTZ R149, R32, R153, R149 ;  /* 0x0000009920957223 */ /* 0x000fe20000010095 */
[----:B------:R-:W-:Y:S01]  /*0a40*/  IMAD.U32 R153, R57, 0x10000, RZ ;  /* 0x0001000039997824 */ /* 0x000fe200078e00ff */
[----:B-1----:R-:W-:Y:S01]  /*0a50*/  SHF.L.U32 R151, R61, 0x10, RZ ;  /* 0x000000103d977819 */ /* 0x002fe200000006ff */
[----:B------:R-:W-:Y:S01]  /*0a60*/  FMUL.FTZ R150, R148, R3 ;  /* 0x0000000394967220 */ /* 0x000fe20000410000 */
[----:B------:R-:W-:Y:S01]  /*0a70*/  SHF.L.U32 R2, R54, 0x10, RZ ;  /* 0x0000001036027819 */ /* 0x000fe200000006ff */
[----:B------:R-:W-:Y:S01]  /*0a80*/  FMUL.FTZ R3, R18, R153 ;  /* 0x0000009912037220 */ /* 0x000fe20000410000 */
[----:B------:R-:W-:Y:S01]  /*0a90*/  FADD.FTZ R129, R153, R129 ;  /* 0x0000008199817221 */ /* 0x000fe20000010000 */
[----:B------:R-:W-:Y:S01]  /*0aa0*/  FADD.FTZ R131, R151, R131 ;  /* 0x0000008397837221 */ /* 0x000fe20000010000 */
[C---:B------:R-:W-:Y:S01]  /*0ab0*/  FFMA.FTZ R133, R150.reuse, R151, R133 ;  /* 0x0000009796857223 */ /* 0x040fe20000010085 */
[----:B------:R-:W-:Y:S01]  /*0ac0*/  FFMA.FTZ R130, R150, R153, R130 ;  /* 0x0000009996827223 */ /* 0x000fe20000010082 */
[----:B------:R-:W-:Y:S01]  /*0ad0*/  FFMA.FTZ R151, R34, R151, R3 ;  /* 0x0000009722977223 */ /* 0x000fe20000010003 */
[----:B------:R-:W-:Y:S01]  /*0ae0*/  FADD.FTZ R153, -R165, R2 ;  /* 0x00000002a5997221 */ /* 0x000fe20000010100 */
[----:B------:R-:W-:-:S02]  /*0af0*/  IMAD.U32 R3, R58, 0x10000, RZ ;  /* 0x000100003a037824 */ /* 0x000fc400078e00ff */
[----:B------:R-:W-:Y:S01]  /*0b00*/  FADD.FTZ R137, R152, R137 ;  /* 0x0000008998897221 */ /* 0x000fe20000010000 */
[----:B------:R-:W-:Y:S01]  /*0b10*/  FFMA.FTZ R139, R0, R152, R139 ;  /* 0x00000098008b7223 */ /* 0x000fe2000001008b */
[----:B------:R-:W-:Y:S01]  /*0b20*/  SHF.L.U32 R152, R62, 0x10, RZ ;  /* 0x000000103e987819 */ /* 0x000fe200000006ff */
[----:B------:R-:W-:Y:S01]  /*0b30*/  FMUL.FTZ R153, R148, R153 ;  /* 0x0000009994997220 */ /* 0x000fe20000410000 */
[-C--:B------:R-:W-:Y:S01]  /*0b40*/  FMUL.FTZ R155, R12, R3.reuse ;  /* 0x000000030c9b7220 */ /* 0x080fe20000410000 */
[----:B------:R-:W-:Y:S02]  /*0b50*/  SHF.L.U32 R2, R55, 0x10, RZ ;  /* 0x0000001037027819 */ /* 0x000fe400000006ff */
[----:B------:R-:W-:Y:S01]  /*0b60*/  FADD.FTZ R123, R152, R123 ;  /* 0x0000007b987b7221 */ /* 0x000fe20000010000 */
[-C--:B------:R-:W-:Y:S01]  /*0b70*/  FFMA.FTZ R124, R153, R152.reuse, R124 ;  /* 0x00000098997c7223 */ /* 0x080fe2000001007c */
[----:B------:R-:W-:Y:S01]  /*0b80*/  FFMA.FTZ R152, R28, R152, R155 ;  /* 0x000000981c987223 */ /* 0x000fe2000001009b */
[----:B------:R-:W-:Y:S01]  /*0b90*/  FADD.FTZ R121, R3, R121 ;  /* 0x0000007903797221 */ /* 0x000fe20000010000 */
[----:B------:R-:W-:Y:S01]  /*0ba0*/  FFMA.FTZ R122, R153, R3, R122 ;  /* 0x00000003997a7223 */ /* 0x000fe2000001007a */
[----:B------:R-:W-:Y:S01]  /*0bb0*/  FADD.FTZ R155, -R165, R2 ;  /* 0x00000002a59b7221 */ /* 0x000fe20000010100 */
[----:B------:R-:W-:Y:S01]  /*0bc0*/  IMAD.U32 R3, R59, 0x10000, RZ ;  /* 0x000100003b037824 */ /* 0x000fe200078e00ff */
[----:B------:R-:W-:-:S02]  /*0bd0*/  PRMT R52, R52, 0x7632, R52 ;  /* 0x0000763234347816 */ /* 0x000fc40000000034 */
[----:B------:R-:W-:Y:S01]  /*0be0*/  SHF.L.U32 R154, R63, 0x10, RZ ;  /* 0x000000103f9a7819 */ /* 0x000fe200000006ff */
[----:B------:R-:W-:Y:S01]  /*0bf0*/  FMUL.FTZ R155, R148, R155 ;  /* 0x0000009b949b7220 */ /* 0x000fe20000410000 */
[-C--:B------:R-:W-:Y:S01]  /*0c00*/  FMUL.FTZ R157, R14, R3.reuse ;  /* 0x000000030e9d7220 */ /* 0x080fe20000410000 */
[----:B------:R-:W-:Y:S02]  /*0c10*/  PRMT R56, R56, 0x7632, R56 ;  /* 0x0000763238387816 */ /* 0x000fe40000000038 */
[----:B------:R-:W-:Y:S02]  /*0c20*/  SHF.L.U32 R52, R52, 0x10, RZ ;  /* 0x0000001034347819 */ /* 0x000fe400000006ff */
[----:B------:R-:W-:Y:S01]  /*0c30*/  PRMT R53, R53, 0x7632, R53 ;  /* 0x0000763235357816 */ /* 0x000fe20000000035 */
[----:B------:R-:W-:Y:S01]  /*0c40*/  FADD.FTZ R115, R154, R115 ;  /* 0x000000739a737221 */ /* 0x000fe20000010000 */
[-C--:B------:R-:W-:Y:S01]  /*0c50*/  FFMA.FTZ R116, R155, R154.reuse, R116 ;  /* 0x0000009a9b747223 */ /* 0x080fe20000010074 */
[----:B------:R-:W-:Y:S01]  /*0c60*/  FFMA.FTZ R154, R30, R154, R157 ;  /* 0x0000009a1e9a7223 */ /* 0x000fe2000001009d */
[----:B------:R-:W-:Y:S01]  /*0c70*/  FADD.FTZ R105, R3, R105 ;  /* 0x0000006903697221 */ /* 0x000fe20000010000 */
[----:B------:R-:W-:Y:S01]  /*0c80*/  FFMA.FTZ R114, R155, R3, R114 ;  /* 0x000000039b727223 */ /* 0x000fe20000010072 */
[----:B------:R-:W-:Y:S01]  /*0c90*/  PRMT R60, R60, 0x7632, R60 ;  /* 0x000076323c3c7816 */ /* 0x000fe2000000003c */
[----:B------:R-:W-:-:S02]  /*0ca0*/  IMAD.U32 R3, R56, 0x10000, RZ ;  /* 0x0001000038037824 */ /* 0x000fc400078e00ff */
[----:B------:R-:W-:Y:S01]  /*0cb0*/  FADD.FTZ R157, -R165, R52 ;  /* 0x00000034a59d7221 */ /* 0x000fe20000010100 */
[----:B------:R-:W-:Y:S02]  /*0cc0*/  SHF.L.U32 R53, R53, 0x10, RZ ;  /* 0x0000001035357819 */ /* 0x000fe400000006ff */
[----:B------:R-:W-:Y:S01]  /*0cd0*/  PRMT R54, R54, 0x7632, R54 ;  /* 0x0000763236367816 */ /* 0x000fe20000000036 */
[----:B------:R-:W-:Y:S01]  /*0ce0*/  FMUL.FTZ R157, R148, R157 ;  /* 0x0000009d949d7220 */ /* 0x000fe20000410000 */
[----:B------:R-:W-:Y:S01]  /*0cf0*/  SHF.L.U32 R60, R60, 0x10, RZ ;  /* 0x000000103c3c7819 */ /* 0x000fe200000006ff */
[----:B------:R-:W-:Y:S01]  /*0d00*/  FMUL.FTZ R56, R17, R3 ;  /* 0x0000000311387220 */ /* 0x000fe20000410000 */
[----:B------:R-:W-:Y:S01]  /*0d10*/  PRMT R57, R57, 0x7632, R57 ;  /* 0x0000763239397816 */ /* 0x000fe20000000039 */
[----:B------:R-:W-:Y:S01]  /*0d20*/  FADD.FTZ R53, -R165, R53 ;  /* 0x00000035a5357221 */ /* 0x000fe20000010100 */
[----:B------:R-:W-:Y:S02]  /*0d30*/  PRMT R61, R61, 0x7632, R61 ;  /* 0x000076323d3d7816 */ /* 0x000fe4000000003d */
[----:B------:R-:W-:Y:S01]  /*0d40*/  SHF.L.U32 R54, R54, 0x10, RZ ;  /* 0x0000001036367819 */ /* 0x000fe200000006ff */
[----:B------:R-:W-:Y:S01]  /*0d50*/  FADD.FTZ R135, R60, R135 ;  /* 0x000000873c877221 */ /* 0x000fe20000010000 */
[----:B------:R-:W-:Y:S01]  /*0d60*/  PRMT R55, R55, 0x7632, R55 ;  /* 0x0000763237377816 */ /* 0x000fe20000000037 */
[-C--:B------:R-:W-:Y:S01]  /*0d70*/  FFMA.FTZ R138, R157, R60.reuse, R138 ;  /* 0x0000003c9d8a7223 */ /* 0x080fe2000001008a */
[----:B------:R-:W-:Y:S01]  /*0d80*/  FFMA.FTZ R56, R33, R60, R56 ;  /* 0x0000003c21387223 */ /* 0x000fe20000010038 */
[----:B------:R-:W-:Y:S01]  /*0d90*/  IMAD.U32 R2, R57, 0x10000, RZ ;  /* 0x0001000039027824 */ /* 0x000fe200078e00ff */
[----:B------:R-:W-:Y:S01]  /*0da0*/  SHF.L.U32 R60, R61, 0x10, RZ ;  /* 0x000000103d3c7819 */ /* 0x000fe200000006ff */
[----:B------:R-:W-:Y:S01]  /*0db0*/  FMUL.FTZ R57, R148, R53 ;  /* 0x0000003594397220 */ /* 0x000fe20000410000 */
[----:B------:R-:W-:Y:S01]  /*0dc0*/  PRMT R58, R58, 0x7632, R58 ;  /* 0x000076323a3a7816 */ /* 0x000fe2000000003a */
[----:B------:R-:W-:Y:S01]  /*0dd0*/  FADD.FTZ R61, -R165, R54 ;  /* 0x00000036a53d7221 */ /* 0x000fe20000010100 */
[----:B------:R-:W-:Y:S01]  /*0de0*/  SHF.L.U32 R55, R55, 0x10, RZ ;  /* 0x0000001037377819 */ /* 0x000fe200000006ff */
[-C--:B------:R-:W-:Y:S01]  /*0df0*/  FMUL.FTZ R52, R19, R2.reuse ;  /* 0x0000000213347220 */ /* 0x080fe20000410000 */
[----:B------:R-:W-:Y:S01]  /*0e00*/  FADD.FTZ R125, R2, R125 ;  /* 0x0000007d027d7221 */ /* 0x000fe20000010000 */
[----:B------:R-:W-:Y:S01]  /*0e10*/  FFMA.FTZ R126, R57, R2, R126 ;  /* 0x00000002397e7223 */ /* 0x000fe2000001007e */
[----:B------:R-:W-:Y:S01]  /*0e20*/  PRMT R62, R62, 0x7632, R62 ;  /* 0x000076323e3e7816 */ /* 0x000fe2000000003e */
[----:B------:R-:W-:-:S02]  /*0e30*/  IMAD.U32 R2, R58, 0x10000, RZ ;  /* 0x000100003a027824 */ /* 0x000fc400078e00ff */
[----:B------:R-:W-:Y:S01]  /*0e40*/  FMUL.FTZ R61, R148, R61 ;  /* 0x0000003d943d7220 */ /* 0x000fe20000410000 */
[----:B------:R-:W-:Y:S01]  /*0e50*/  PRMT R59, R59, 0x7632, R59 ;  /* 0x000076323b3b7816 */ /* 0x000fe2000000003b */
[----:B------:R-:W-:Y:S01]  /*0e60*/  FADD.FTZ R55, -R165, R55 ;  /* 0x00000037a5377221 */ /* 0x000fe20000010100 */
[----:B------:R-:W-:Y:S01]  /*0e70*/  SHF.L.U32 R62, R62, 0x10, RZ ;  /* 0x000000103e3e7819 */ /* 0x000fe200000006ff */
[-C--:B------:R-:W-:Y:S01]  /*0e80*/  FMUL.FTZ R58, R13, R2.reuse ;  /* 0x000000020d3a7220 */ /* 0x080fe20000410000 */
[----:B------:R-:W-:Y:S01]  /*0e90*/  FADD.FTZ R117, R2, R117 ;  /* 0x0000007502757221 */ /* 0x000fe20000010000 */
[----:B------:R-:W-:Y:S01]  /*0ea0*/  FFMA.FTZ R118, R61, R2, R118 ;  /* 0x000000023d767223 */ /* 0x000fe20000010076 */
[----:B------:R-:W-:Y:S02]  /*0eb0*/  IMAD.U32 R2, R59, 0x10000, RZ ;  /* 0x000100003b027824 */ /* 0x000fe400078e00ff */
[----:B------:R-:W-:Y:S01]  /*0ec0*/  FMUL.FTZ R59, R148, R55 ;  /* 0x00000037943b7220 */ /* 0x000fe20000410000 */
[----:B------:R-:W-:Y:S01]  /*0ed0*/  PRMT R63, R63, 0x7632, R63 ;  /* 0x000076323f3f7816 */ /* 0x000fe2000000003f */
[----:B------:R-:W-:Y:S01]  /*0ee0*/  FADD.FTZ R119, R62, R119 ;  /* 0x000000773e777221 */ /* 0x000fe20000010000 */
[-C--:B------:R-:W-:Y:S01]  /*0ef0*/  FFMA.FTZ R120, R61, R62.reuse, R120 ;  /* 0x0000003e3d787223 */ /* 0x080fe20000010078 */
[----:B------:R-:W-:Y:S01]  /*0f00*/  FFMA.FTZ R58, R29, R62, R58 ;  /* 0x0000003e1d3a7223 */ /* 0x000fe2000001003a */
[-C--:B------:R-:W-:Y:S01]  /*0f10*/  FMUL.FTZ R62, R15, R2.reuse ;  /* 0x000000020f3e7220 */ /* 0x080fe20000410000 */
[----:B------:R-:W-:Y:S01]  /*0f20*/  FADD.FTZ R94, R2, R94 ;  /* 0x0000005e025e7221 */ /* 0x000fe20000010000 */
[----:B------:R-:W-:Y:S01]  /*0f30*/  FFMA.FTZ R95, R59, R2, R95 ;  /* 0x000000023b5f7223 */ /* 0x000fe2000001005f */
[----:B------:R-:W-:Y:S01]  /*0f40*/  FADD.FTZ R127, R60, R127 ;  /* 0x0000007f3c7f7221 */ /* 0x000fe20000010000 */
[-C--:B------:R-:W-:Y:S01]  /*0f50*/  FFMA.FTZ R128, R57, R60.reuse, R128 ;  /* 0x0000003c39807223 */ /* 0x080fe20000010080 */
[----:B------:R-:W-:Y:S01]  /*0f60*/  PRMT R2, R64, 0x7632, R2 ;  /* 0x0000763240027816 */ /* 0x000fe20000000002 */
[----:B------:R-:W-:Y:S01]  /*0f70*/  FADD.FTZ R132, R3, R132 ;  /* 0x0000008403847221 */ /* 0x000fe20000010000 */
[----:B------:R-:W-:Y:S01]  /*0f80*/  FFMA.FTZ R134, R157, R3, R134 ;  /* 0x000000039d867223 */ /* 0x000fe20000010086 */
[----:B------:R-:W-:Y:S01]  /*0f90*/  FFMA.FTZ R60, R35, R60, R52 ;  /* 0x0000003c233c7223 */ /* 0x000fe20000010034 */
[----:B------:R-:W-:-:S02]  /*0fa0*/  SHF.L.U32 R63, R63, 0x10, RZ ;  /* 0x000000103f3f7819 */ /* 0x000fc400000006ff */
[----:B------:R-:W-:Y:S02]  /*0fb0*/  SHF.L.U32 R64, R64, 0x10, RZ ;  /* 0x0000001040407819 */ /* 0x000fe400000006ff */
[----:B------:R-:W-:Y:S02]  /*0fc0*/  PRMT R3, R65, 0x7632, R3 ;  /* 0x0000763241037816 */ /* 0x000fe40000000003 */
[----:B------:R-:W-:Y:S02]  /*0fd0*/  PRMT R52, R66, 0x7632, R52 ;  /* 0x0000763242347816 */ /* 0x000fe40000000034 */
[----:B------:R-:W-:Y:S01]  /*0fe0*/  PRMT R53, R67, 0x7632, R53 ;  /* 0x0000763243357816 */ /* 0x000fe20000000035 */
[----:B------:R-:W-:Y:S02]  /*0ff0*/  IMAD.U32 R2, R2, 0x10000, RZ ;  /* 0x0001000002027824 */ /* 0x000fe400078e00ff */
[----:B------:R-:W-:Y:S01]  /*1000*/  FADD.FTZ R96, R63, R96 ;  /* 0x000000603f607221 */ /* 0x000fe20000010000 */
[-C--:B------:R-:W-:Y:S01]  /*1010*/  FFMA.FTZ R104, R59, R63.reuse, R104 ;  /* 0x0000003f3b687223 */ /* 0x080fe20000010068 */
[----:B------:R-:W-:Y:S01]  /*1020*/  FFMA.FTZ R62, R31, R63, R62 ;  /* 0x0000003f1f3e7223 */ /* 0x000fe2000001003e */
[----:B------:R-:W-:Y:S01]  /*1030*/  SHF.L.U32 R66, R66, 0x10, RZ ;  /* 0x0000001042427819 */ /* 0x000fe200000006ff */
[----:B------:R-:W-:Y:S01]  /*1040*/  IMAD.U32 R65, R65, 0x10000, RZ ;  /* 0x0001000041417824 */ /* 0x000fe200078e00ff */
[----:B------:R-:W-:Y:S01]  /*1050*/  SHF.L.U32 R54, R67, 0x10, RZ ;  /* 0x0000001043367819 */ /* 0x000fe200000006ff */
[----:B------:R-:W-:Y:S01]  /*1060*/  FADD.FTZ R63, -R165, R64 ;  /* 0x00000040a53f7221 */ /* 0x000fe20000010100 */
[----:B------:R-:W-:-:S02]  /*1070*/  SHF.L.U32 R3, R3, 0x10, RZ ;  /* 0x0000001003037819 */ /* 0x000fc400000006ff */
[----:B------:R-:W-:Y:S01]  /*1080*/  SHF.L.U32 R52, R52, 0x10, RZ ;  /* 0x0000001034347819 */ /* 0x000fe200000006ff */
[----:B------:R-:W-:Y:S02]  /*1090*/  IMAD.U32 R64, R53, 0x10000, RZ ;  /* 0x0001000035407824 */ /* 0x000fe400078e00ff */
[C---:B------:R-:W-:Y:S01]  /*10a0*/  FADD.FTZ R53, -R165.reuse, R2 ;  /* 0x00000002a5357221 */ /* 0x040fe20000010100 */
[----:B------:R-:W-:Y:S01]  /*10b0*/  SHF.L.U32 R2, R68, 0x10, RZ ;  /* 0x0000001044027819 */ /* 0x000fe200000006ff */
[C---:B------:R-:W-:Y:S01]  /*10c0*/  FADD.FTZ R65, -R165.reuse, R65 ;  /* 0x00000041a5417221 */ /* 0x040fe20000010100 */
[C---:B------:R-:W-:Y:S01]  /*10d0*/  FADD.FTZ R67, -R165.reuse, R66 ;  /* 0x00000042a5437221 */ /* 0x040fe20000010100 */
[C---:B------:R-:W-:Y:S01]  /*10e0*/  FADD.FTZ R161, -R165.reuse, R54 ;  /* 0x00000036a5a17221 */ /* 0x040fe20000010100 */
[C---:B------:R-:W-:Y:S01]  /*10f0*/  FADD.FTZ R55, -R165.reuse, R3 ;  /* 0x00000003a5377221 */ /* 0x040fe20000010100 */
[C---:B------:R-:W-:Y:S01]  /*1100*/  FADD.FTZ R163, -R165.reuse, R52 ;  /* 0x00000034a5a37221 */ /* 0x040fe20000010100 */
[----:B------:R-:W-:Y:S01]  /*1110*/  FMUL.FTZ R63, R148, R63 ;  /* 0x0000003f943f7220 */ /* 0x000fe20000410000 */
[----:B------:R-:W-:Y:S01]  /*1120*/  FADD.FTZ R165, -R165, R64 ;  /* 0x00000040a5a57221 */ /* 0x000fe20000010100 */
[----:B------:R-:W-:Y:S01]  /*1130*/  SHF.L.U32 R64, R72, 0x10, RZ ;  /* 0x0000001048407819 */ /* 0x000fe200000006ff */
[-C--:B------:R-:W-:Y:S01]  /*1140*/  FMUL.FTZ R3, R8, R2.reuse ;  /* 0x0000000208037220 */ /* 0x080fe20000410000 */
[----:B------:R-:W-:Y:S01]  /*1150*/  FADD.FTZ R98, R2, R98 ;  /* 0x0000006202627221 */ /* 0x000fe20000010000 */
[----:B------:R-:W-:Y:S01]  /*1160*/  FFMA.FTZ R93, R63, R2, R93 ;  /* 0x000000023f5d7223 */ /* 0x000fe2000001005d */
[----:B------:R-:W-:-:S02]  /*1170*/  IMAD.U32 R2, R69, 0x10000, RZ ;  /* 0x0001000045027824 */ /* 0x000fc400078e00ff */
[----:B------:R-:W-:Y:S01]  /*1180*/  FMUL.FTZ R65, R148, R65 ;  /* 0x0000004194417220 */ /* 0x000fe20000410000 */
[----:B------:R-:W-:Y:S01]  /*1190*/  FADD.FTZ R97, R64, R97 ;  /* 0x0000006140617221 */ /* 0x000fe20000010000 */
[-C--:B------:R-:W-:Y:S01]  /*11a0*/  FFMA.FTZ R92, R63, R64.reuse, R92 ;  /* 0x000000403f5c7223 */ /* 0x080fe2000001005c */
[----:B------:R-:W-:Y:S01]  /*11b0*/  FFMA.FTZ R64, R24, R64, R3 ;  /* 0x0000004018407223 */ /* 0x000fe20000010003 */
[----:B------:R-:W-:Y:S01]  /*11c0*/  SHF.L.U32 R66, R73, 0x10, RZ ;  /* 0x0000001049427819 */ /* 0x000fe200000006ff */
[-C--:B------:R-:W-:Y:S01]  /*11d0*/  FMUL.FTZ R3, R10, R2.reuse ;  /* 0x000000020a037220 */ /* 0x080fe20000410000 */
[----:B------:R-:W-:Y:S01]  /*11e0*/  FADD.FTZ R108, R2, R108 ;  /* 0x0000006c026c7221 */ /* 0x000fe20000010000 */
[C---:B------:R-:W-:Y:S01]  /*11f0*/  FFMA.FTZ R109, R65.reuse, R2, R109 ;  /* 0x00000002416d7223 */ /* 0x040fe2000001006d */
[----:B------:R-:W-:Y:S01]  /*1200*/  SHF.L.U32 R2, R70, 0x10, RZ ;  /* 0x0000001046027819 */ /* 0x000fe200000006ff */
[----:B------:R-:W-:Y:S01]  /*1210*/  FADD.FTZ R107, R66, R107 ;  /* 0x0000006b426b7221 */ /* 0x000fe20000010000 */
[-C--:B------:R-:W-:Y:S01]  /*1220*/  FFMA.FTZ R106, R65, R66.reuse, R106 ;  /* 0x00000042416a7223 */ /* 0x080fe2000001006a */
[----:B------:R-:W-:Y:S01]  /*1230*/  FFMA.FTZ R66, R26, R66, R3 ;  /* 0x000000421a427223 */ /* 0x000fe20000010003 */
[----:B------:R-:W-:-:S02]  /*1240*/  IMAD.U32 R156, R74, 0x10000, RZ ;  /* 0x000100004a9c7824 */ /* 0x000fc400078e00ff */
[----:B------:R-:W-:Y:S01]  /*1250*/  FMUL.FTZ R67, R148, R67 ;  /* 0x0000004394437220 */ /* 0x000fe20000410000 */
[----:B------:R-:W-:Y:S01]  /*1260*/  FMUL.FTZ R3, R4, R2 ;  /* 0x0000000204037220 */ /* 0x000fe20000410000 */
[----:B------:R-:W-:Y:S01]  /*1270*/  PRMT R68, R68, 0x7632, R68 ;  /* 0x0000763244447816 */ /* 0x000fe20000000044 */
[----:B------:R-:W-:Y:S01]  /*1280*/  FADD.FTZ R111, R156, R111 ;  /* 0x0000006f9c6f7221 */ /* 0x000fe20000010000 */
[CC--:B------:R-:W-:Y:S01]  /*1290*/  FFMA.FTZ R110, R67.reuse, R156.reuse, R110 ;  /* 0x0000009c436e7223 */ /* 0x0c0fe2000001006e */
[----:B------:R-:W-:Y:S01]  /*12a0*/  FFMA.FTZ R156, R20, R156, R3 ;  /* 0x0000009c149c7223 */ /* 0x000fe20000010003 */
[----:B------:R-:W-:Y:S02]  /*12b0*/  PRMT R72, R72, 0x7632, R72 ;  /* 0x0000763248487816 */ /* 0x000fe40000000048 */
[----:B------:R-:W-:Y:S01]  /*12c0*/  SHF.L.U32 R3, R68, 0x10, RZ ;  /* 0x0000001044037819 */ /* 0x000fe200000006ff */
[----:B------:R-:W-:Y:S01]  /*12d0*/  FADD.FTZ R112, R2, R112 ;  /* 0x0000007002707221 */ /* 0x000fe20000010000 */
[----:B------:R-:W-:Y:S01]  /*12e0*/  FFMA.FTZ R113, R67, R2, R113 ;  /* 0x0000000243717223 */ /* 0x000fe20000010071 */
[----:B------:R-:W-:-:S02]  /*12f0*/  SHF.L.U32 R72, R72, 0x10, RZ ;  /* 0x0000001048487819 */ /* 0x000fc400000006ff */
[----:B------:R-:W-:Y:S01]  /*1300*/  FMUL.FTZ R2, R9, R3 ;  /* 0x0000000309027220 */ /* 0x000fe20000410000 */
[C---:B------:R-:W-:Y:S01]  /*1310*/  FMUL.FTZ R161, R148.reuse, R161 ;  /* 0x000000a194a17220 */ /* 0x040fe20000410000 */
[----:B------:R-:W-:Y:S02]  /*1320*/  FMUL.FTZ R68, R148, R53 ;  /* 0x0000003594447220 */ /* 0x000fe40000410000 */
[----:B------:R-:W-:Y:S01]  /*1330*/  FFMA.FTZ R159, R25, R72, R2 ;  /* 0x00000048199f7223 */ /* 0x000fe20000010002 */
[----:B------:R-:W-:Y:S01]  /*1340*/  IMAD.U32 R2, R71, 0x10000, RZ ;  /* 0x0001000047027824 */ /* 0x000fe200078e00ff */
[----:B------:R-:W-:Y:S02]  /*1350*/  PRMT R69, R69, 0x7632, R69 ;  /* 0x0000763245457816 */ /* 0x000fe40000000045 */
[----:B------:R-:W-:Y:S01]  /*1360*/  PRMT R70, R70, 0x7632, R70 ;  /* 0x0000763246467816 */ /* 0x000fe20000000046 */
[-C--:B------:R-:W-:Y:S01]  /*1370*/  FMUL.FTZ R53, R6, R2.reuse ;  /* 0x0000000206357220 */ /* 0x080fe20000410000 */
[----:B------:R-:W-:Y:S01]  /*1380*/  FADD.FTZ R102, R2, R102 ;  /* 0x0000006602667221 */ /* 0x000fe20000010000 */
[----:B------:R-:W-:Y:S01]  /*1390*/  FFMA.FTZ R103, R161, R2, R103 ;  /* 0x00000002a1677223 */ /* 0x000fe20000010067 */
[----:B------:R-:W-:Y:S01]  /*13a0*/  FADD.FTZ R80, R3, R80 ;  /* 0x0000005003507221 */ /* 0x000fe20000010000 */
[----:B------:R-:W-:Y:S01]  /*13b0*/  FFMA.FTZ R84, R68, R3, R84 ;  /* 0x0000000344547223 */ /* 0x000fe20000010054 */
[----:B------:R-:W-:Y:S01]  /*13c0*/  SHF.L.U32 R2, R69, 0x10, RZ ;  /* 0x0000001045027819 */ /* 0x000fe200000006ff */
[----:B------:R-:W-:Y:S01]  /*13d0*/  FMUL.FTZ R69, R148, R55 ;  /* 0x0000003794457220 */ /* 0x000fe20000410000 */
[----:B------:R-:W-:-:S02]  /*13e0*/  PRMT R74, R74, 0x7632, R74 ;  /* 0x000076324a4a7816 */ /* 0x000fc4000000004a */
[----:B------:R-:W-:Y:S01]  /*13f0*/  SHF.L.U32 R3, R70, 0x10, RZ ;  /* 0x0000001046037819 */ /* 0x000fe200000006ff */
[-C--:B------:R-:W-:Y:S01]  /*1400*/  FMUL.FTZ R52, R11, R2.reuse ;  /* 0x000000020b347220 */ /* 0x080fe20000410000 */
[----:B------:R-:W-:Y:S01]  /*1410*/  PRMT R73, R73, 0x7632, R73 ;  /* 0x0000763249497816 */ /* 0x000fe20000000049 */
[----:B------:R-:W-:Y:S01]  /*1420*/  FADD.FTZ R79, R2, R79 ;  /* 0x0000004f024f7221 */ /* 0x000fe20000010000 */
[----:B------:R-:W-:Y:S01]  /*1430*/  FFMA.FTZ R83, R69, R2, R83 ;  /* 0x0000000245537223 */ /* 0x000fe20000010053 */
[----:B------:R-:W-:Y:S01]  /*1440*/  SHF.L.U32 R74, R74, 0x10, RZ ;  /* 0x000000104a4a7819 */ /* 0x000fe200000006ff */
[----:B------:R-:W-:Y:S01]  /*1450*/  FMUL.FTZ R2, R5, R3 ;  /* 0x0000000305027220 */ /* 0x000fe20000410000 */
[----:B------:R-:W-:Y:S01]  /*1460*/  PRMT R71, R71, 0x7632, R71 ;  /* 0x0000763247477816 */ /* 0x000fe20000000047 */
[----:B------:R-:W-:Y:S01]  /*1470*/  FADD.FTZ R99, R72, R99 ;  /* 0x0000006348637221 */ /* 0x000fe20000010000 */
[----:B------:R-:W-:Y:S01]  /*1480*/  FFMA.FTZ R91, R68, R72, R91 ;  /* 0x00000048445b7223 */ /* 0x000fe2000001005b */
[----:B------:R-:W-:Y:S01]  /*1490*/  SHF.L.U32 R72, R75, 0x10, RZ ;  /* 0x000000104b487819 */ /* 0x000fe200000006ff */
[----:B------:R-:W-:Y:S01]  /*14a0*/  FMUL.FTZ R70, R148, R163 ;  /* 0x000000a394467220 */ /* 0x000fe20000410000 */
[----:B------:R-:W-:Y:S01]  /*14b0*/  IMAD.U32 R158, R73, 0x10000, RZ ;  /* 0x00010000499e7824 */ /* 0x000fe200078e00ff */
[----:B------:R-:W-:Y:S01]  /*14c0*/  PRMT R75, R75, 0x7632, R75 ;  /* 0x000076324b4b7816 */ /* 0x000fe2000000004b */
[----:B------:R-:W-:Y:S01]  /*14d0*/  FFMA.FTZ R73, R21, R74, R2 ;  /* 0x0000004a15497223 */ /* 0x000fe20000010002 */
[----:B------:R-:W-:-:S02]  /*14e0*/  IMAD.U32 R2, R71, 0x10000, RZ ;  /* 0x0001000047027824 */ /* 0x000fc400078e00ff */
[----:B------:R-:W-:Y:S01]  /*14f0*/  FADD.FTZ R86, R74, R86 ;  /* 0x000000564a567221 */ /* 0x000fe20000010000 */
[----:B------:R-:W-:Y:S01]  /*1500*/  FFMA.FTZ R89, R70, R74, R89 ;  /* 0x0000004a46597223 */ /* 0x000fe20000010059 */
[----:B------:R-:W-:Y:S01]  /*1510*/  FMUL.FTZ R71, R148, R165 ;  /* 0x000000a594477220 */ /* 0x000fe20000410000 */
[----:B------:R-:W-:Y:S01]  /*1520*/  FADD.FTZ R87, R158, R87 ;  /* 0x000000579e577221 */ /* 0x000fe20000010000 */
[-C--:B------:R-:W-:Y:S01]  /*1530*/  FFMA.FTZ R90, R69, R158.reuse, R90 ;  /* 0x0000009e455a7223 */ /* 0x080fe2000001005a */
[----:B------:R-:W-:Y:S01]  /*1540*/  SHF.L.U32 R74, R75, 0x10, RZ ;  /* 0x000000104b4a7819 */ /* 0x000fe200000006ff */
[----:B------:R-:W-:Y:S01]  /*1550*/  FFMA.FTZ R158, R27, R158, R52 ;  /* 0x0000009e1b9e7223 */ /* 0x000fe20000010034 */
[----:B------:R-:W-:Y:S01]  /*1560*/  FADD.FTZ R78, R3, R78 ;  /* 0x0000004e034e7221 */ /* 0x000fe20000010000 */
[----:B------:R-:W-:Y:S01]  /*1570*/  FFMA.FTZ R82, R70, R3, R82 ;  /* 0x0000000346527223 */ /* 0x000fe20000010052 */
[-C--:B------:R-:W-:Y:S01]  /*1580*/  FMUL.FTZ R52, R7, R2.reuse ;  /* 0x0000000207347220 */ /* 0x080fe20000410000 */
[----:B------:R-:W-:Y:S01]  /*1590*/  FADD.FTZ R77, R2, R77 ;  /* 0x0000004d024d7221 */ /* 0x000fe20000010000 */
[C---:B------:R-:W-:Y:S01]  /*15a0*/  FFMA.FTZ R81, R71.reuse, R2, R81 ;  /* 0x0000000247517223 */ /* 0x040fe20000010051 */
[----:B------:R-:W-:Y:S01]  /*15b0*/  FADD.FTZ R3, RZ, R149 ;  /* 0x00000095ff037221 */ /* 0x000fe20000010000 */
[----:B------:R-:W-:Y:S01]  /*15c0*/  FFMA.FTZ R2, R0, R149, RZ ;  /* 0x0000009500027223 */ /* 0x000fe200000100ff */
        /* <DEDUP_REMOVED lines=30> */
[----:B------:R-:W-:Y:S02]  /*17b0*/  SHF.R.U32.HI R2, RZ, 0x8, R76 ;  /* 0x00000008ff027819 */ /* 0x000fe4000001164c */
[----:B------:R-:W-:Y:S01]  /*17c0*/  FADD.FTZ R53, R52, R73 ;  /* 0x0000004934357221 */ /* 0x000fe20000010000 */
[----:B------:R-:W-:Y:S02]  /*17d0*/  FFMA.FTZ R52, R70, R73, R3 ;  /* 0x0000004946347223 */ /* 0x000fe40000010003 */
[----:B------:R-:W-:Y:S02]  /*17e0*/  IMAD.SHL.U32 R2, R2, 0x8, RZ ;  /* 0x0000000802027824 */ /* 0x000fe400078e00ff */
[----:B------:R-:W-:Y:S01]  /*17f0*/  FADD.FTZ R53, R53, R72 ;  /* 0x0000004835357221 */ /* 0x000fe20000010000 */
[----:B------:R-:W-:-:S02]  /*1800*/  FFMA.FTZ R52, R161, R72, R52 ;  /* 0x00000048a1347223 */ /* 0x000fc40000010034 */
[----:B------:R-:W-:Y:S01]  /*1810*/  SEL R163, R141, R2, !P4 ;  /* 0x000000028da37207 */ /* 0x000fe20006000000 */
        /* <DEDUP_REMOVED lines=21> */
.L_x_611:
[----:B------:R-:W3:Y:S01]  /*1970*/  S2R R55, SR_CgaCtaId ;  /* 0x0000000000377919 */ /* 0x000ee20000008800 */
[----:B------:R-:W-:Y:S01]  /*1980*/  LOP3.LUT P1, RZ, R76, 0x1f, RZ, 0xc0, !PT ;  /* 0x0000001f4cff7812 */ /* 0x000fe2000782c0ff */
[----:B--2---:R-:W-:Y:S01]  /*1990*/  FADD.FTZ R3, R52, R3 ;  /* 0x0000000334037221 */ /* 0x004fe20000010000 */
[----:B0-----:R-:W-:Y:S01]  /*19a0*/  MOV R52, 0x400 ;  /* 0x0000040000347802 */ /* 0x001fe20000000f00 */
[----:B-1----:R-:W-:Y:S01]  /*19b0*/  FADD.FTZ R2, R53, R2 ;  /* 0x0000000235027221 */ /* 0x002fe20000010000 */
[----:B------:R-:W-:Y:S05]  /*19c0*/  WARPSYNC.ALL ;  /* 0x0000000000007948 */ /* 0x000fea0003800000 */
[----:B---3--:R-:W-:-:S04]  /*19d0*/  LEA R53, R55, R52, 0x18 ;  /* 0x0000003437357211 */ /* 0x008fc800078ec0ff */
[----:B------:R-:W-:Y:S01]  /*19e0*/  @!P1 IADD3 R52, R144, R163, RZ ;  /* 0x000000a390349210 */ /* 0x000fe20007ffe0ff */
[----:B------:R-:W-:-:S03]  /*19f0*/  IMAD R162, R163, 0x8, R53 ;  /* 0x00000008a3a27824 */ /* 0x000fc600078e0235 */
[----:B------:R-:W-:-:S05]  /*1a00*/  @!P1 LEA R75, R52, R53, 0x3 ;  /* 0x00000035344b9211 */ /* 0x000fca00078e18ff */
[----:B------:R-:W-:Y:S01]  /*1a10*/  @!P1 STS.64 [R75+0x4000], R2 ;  /* 0x004000024b009388 */ /* 0x000fe20000000a00 */
[----:B------:R-:W-:Y:S01]  /*1a20*/  BAR.SYNC.DEFER_BLOCKING 0x0 ;  /* 0x0000000000007b1d */ /* 0x000fe20000010000 */
[----:B------:R-:W-:-:S04]  /*1a30*/  ISETP.NE.U32.AND P1, PT, RZ, UR18, PT ;  /* 0x00000012ff007c0c */ /* 0x000fc8000bf25070 */
[----:B------:R-:W-:Y:S01]  /*1a40*/  ISETP.NE.AND.EX P1, PT, RZ, UR19, PT, P1 ;  /* 0x00000013ff007c0c */ /* 0x000fe2000bf25310 */
[----:B------:R-:W0:Y:S02]  /*1a50*/  LDS.128 R52, [R162+0x4000] ;  /* 0x00400000a2347984 */ /* 0x000e240000000c00 */
[----:B0-----:R-:W-:Y:S01]  /*1a60*/  FADD.FTZ R163, RZ, R52 ;  /* 0x00000034ffa37221 */ /* 0x001fe20000010000 */
[----:B------:R-:W-:-:S03]  /*1a70*/  FADD.FTZ R52, RZ, R53 ;  /* 0x00000035ff347221 */ /* 0x000fc60000010000 */
[----:B------:R-:W-:Y:S01]  /*1a80*/  FADD.FTZ R163, R54, R163 ;  /* 0x000000a336a37221 */ /* 0x000fe20000010000 */
[----:B------:R-:W-:Y:S02]  /*1a90*/  FADD.FTZ R164, R55, R52 ;  /* 0x0000003437a47221 */ /* 0x000fe40000010000 */
[----:B------:R-:W0:Y:S02]  /*1aa0*/  LDS.128 R52, [R162+0x4010] ;  /* 0x00401000a2347984 */ /* 0x000e240000000c00 */
[----:B0-----:R-:W-:Y:S01]  /*1ab0*/  FADD.FTZ R163, R163, R52 ;  /* 0x00000034a3a37221 */ /* 0x001fe20000010000 */
[----:B------:R-:W-:-:S03]  /*1ac0*/  FADD.FTZ R164, R164, R53 ;  /* 0x00000035a4a47221 */ /* 0x000fc60000010000 */
        /* <DEDUP_REMOVED lines=9> */
[----:B------:R-:W-:Y:S01]  /*1b60*/  FADD.FTZ R164, R164, R53 ;  /* 0x00000035a4a47221 */ /* 0x000fe20000010000 */
[----:B-----5:R-:W-:Y:S02]  /*1b70*/  @P0 IMAD.U32 R52, R38, 0x10000, RZ ;  /* 0x0001000026340824 */ /* 0x020fe400078e00ff */
[----:B------:R-:W-:Y:S01]  /*1b80*/  FADD.FTZ R54, R54, R163 ;  /* 0x000000a336367221 */ /* 0x000fe20000010000 */
[----:B------:R-:W-:-:S03]  /*1b90*/  FADD.FTZ R55, R55, R164 ;  /* 0x000000a437377221 */ /* 0x000fc60000010000 */
[----:B------:R-:W-:Y:S01]  /*1ba0*/  FMUL.FTZ R54, R54, UR16 ;  /* 0x0000001036367c20 */ /* 0x000fe20008410000 */
[----:B------:R-:W-:-:S04]  /*1bb0*/  FMUL.FTZ R2, R55, UR16 ;  /* 0x0000001037027c20 */ /* 0x000fc80008410000 */
[----:B------:R-:W-:Y:S02]  /*1bc0*/  FSEL R54, R54, RZ, !P2 ;  /* 0x000000ff36367208 */ /* 0x000fe40005000000 */
[----:B------:R-:W-:-:S03]  /*1bd0*/  ISETP.NE.U32.AND P2, PT, RZ, UR20, PT ;  /* 0x00000014ff007c0c */ /* 0x000fc6000bf45070 */
[-CC-:B------:R-:W-:Y:S01]  /*1be0*/  FFMA.FTZ R155, R155, R2.reuse, R54.reuse ;  /* 0x000000029b9b7223 */ /* 0x180fe20000010036 */
[-CC-:B------:R-:W-:Y:S01]  /*1bf0*/  FFMA.FTZ R0, R0, R2.reuse, R54.reuse ;  /* 0x0000000200007223 */ /* 0x180fe20000010036 */
[-CC-:B------:R-:W-:Y:S01]  /*1c00*/  FFMA.FTZ R150, R150, R2.reuse, R54.reuse ;  /* 0x0000000296967223 */ /* 0x180fe20000010036 */
[-C--:B------:R-:W-:Y:S01]  /*1c10*/  FFMA.FTZ R59, R59, R2.reuse, R54 ;  /* 0x000000023b3b7223 */ /* 0x080fe20000010036 */
[----:B------:R-:W-:Y:S01]  /*1c20*/  FADD.FTZ R155, R154, -R155 ;  /* 0x8000009b9a9b7221 */ /* 0x000fe20000010000 */
[----:B------:R-:W-:Y:S01]  /*1c30*/  FADD.FTZ R149, R149, -R0 ;  /* 0x8000000095957221 */ /* 0x000fe20000010000 */
[----:B------:R-:W-:Y:S01]  /*1c40*/  @P0 SHF.L.U32 R0, R39, 0x10, RZ ;  /* 0x0000001027000819 */ /* 0x000fe200000006ff */
[-CC-:B------:R-:W-:Y:S01]  /*1c50*/  FFMA.FTZ R157, R157, R2.reuse, R54.reuse ;  /* 0x000000029d9d7223 */ /* 0x180fe20000010036 */
[----:B------:R-:W-:Y:S01]  /*1c60*/  FMUL.FTZ R155, R148, R155 ;  /* 0x0000009b949b7220 */ /* 0x000fe20000410000 */
[-CC-:B------:R-:W-:Y:S01]  /*1c70*/  FFMA.FTZ R57, R57, R2.reuse, R54.reuse ;  /* 0x0000000239397223 */ /* 0x180fe20000010036 */
[-CC-:B------:R-:W-:Y:S01]  /*1c80*/  FFMA.FTZ R153, R153, R2.reuse, R54.reuse ;  /* 0x0000000299997223 */ /* 0x180fe20000010036 */
[-C--:B------:R-:W-:Y:S01]  /*1c90*/  FFMA.FTZ R61, R61, R2.reuse, R54 ;  /* 0x000000023d3d7223 */ /* 0x080fe20000010036 */
[--C-:B------:R-:W-:Y:S01]  /*1ca0*/  @P0 FADD.FTZ R155, R155, R0.reuse ;  /* 0x000000009b9b0221 */ /* 0x100fe20000010000 */
[----:B------:R-:W-:Y:S01]  /*1cb0*/  @P0 PRMT R0, R38, 0x7632, R0 ;  /* 0x0000763226000816 */ /* 0x000fe20000000000 */
        /* <DEDUP_REMOVED lines=8> */
[----:B------:R-:W-:Y:S01]  /*1d40*/  FADD.FTZ R151, R151, -R150 ;  /* 0x8000009697977221 */ /* 0x000fe20000010000 */
[----:B------:R-:W-:Y:S01]  /*1d50*/  @P0 PRMT R2, R39, 0x7632, R2 ;  /* 0x0000763227020816 */ /* 0x000fe20000000002 */
[----:B------:R-:W-:Y:S01]  /*1d60*/  FADD.FTZ R59, R62, -R59 ;  /* 0x8000003b3e3b7221 */ /* 0x000fe20000010000 */
[----:B------:R-:W-:Y:S01]  /*1d70*/  @P0 SHF.L.U32 R53, R0, 0x10, RZ ;  /* 0x0000001000350819 */ /* 0x000fe200000006ff */
[----:B------:R-:W-:Y:S01]  /*1d80*/  FMUL.FTZ R151, R148, R151 ;  /* 0x0000009794977220 */ /* 0x000fe20000410000 */
[C---:B------:R-:W-:Y:S01]  /*1d90*/  @P0 SHF.L.U32 R0, R37.reuse, 0x10, RZ ;  /* 0x0000001025000819 */ /* 0x040fe200000006ff */
[----:B------:R-:W-:Y:S01]  /*1da0*/  FADD.FTZ R63, R64, -R63 ;  /* 0x8000003f403f7221 */ /* 0x000fe20000010000 */
[----:B------:R-:W-:Y:S01]  /*1db0*/  @P0 SHF.L.U32 R3, R2, 0x10, RZ ;  /* 0x0000001002030819 */ /* 0x000fe200000006ff */
[----:B------:R-:W-:Y:S01]  /*1dc0*/  FMUL.FTZ R64, R148, R59 ;  /* 0x0000003b94407220 */ /* 0x000fe20000410000 */
[----:B------:R-:W-:Y:S01]  /*1dd0*/  @P0 PRMT R2, R37, 0x7632, R2 ;  /* 0x0000763225020816 */ /* 0x000fe20000000002 */
[----:B------:R-:W-:Y:S01]  /*1de0*/  FADD.FTZ R57, R60, -R57 ;  /* 0x800000393c397221 */ /* 0x000fe20000010000 */
[----:B------:R-:W-:Y:S01]  /*1df0*/  FADD.FTZ R153, R152, -R153 ;  /* 0x8000009998997221 */ /* 0x000fe20000010000 */
[----:B------:R-:W-:Y:S01]  /*1e00*/  @P0 FADD.FTZ R151, R151, R0 ;  /* 0x0000000097970221 */ /* 0x000fe20000010000 */
[----:B------:R-:W-:Y:S01]  /*1e10*/  @P0 SHF.L.U32 R0, R36, 0x10, RZ ;  /* 0x0000001024000819 */ /* 0x000fe200000006ff */
[----:B------:R-:W-:Y:S01]  /*1e20*/  FMUL.FTZ R149, R148, R149 ;  /* 0x0000009594957220 */ /* 0x000fe20000410000 */
[----:B------:R-:W-:Y:S01]  /*1e30*/  @P0 FADD.FTZ R64, R64, R3 ;  /* 0x0000000340400221 */ /* 0x000fe20000010000 */
[----:B------:R-:W-:Y:S01]  /*1e40*/  FADD.FTZ R61, R58, -R61 ;  /* 0x8000003d3a3d7221 */ /* 0x000fe20000010000 */
[C---:B------:R-:W-:Y:S01]  /*1e50*/  FMUL.FTZ R60, R148.reuse, R57 ;  /* 0x00000039943c7220 */ /* 0x040fe20000410000 */
[----:B------:R-:W-:Y:S01]  /*1e60*/  FMUL.FTZ R153, R148, R153 ;  /* 0x0000009994997220 */ /* 0x000fe20000410000 */
[----:B------:R-:W-:-:S02]  /*1e70*/  @P0 IMAD.U32 R3, R2, 0x10000, RZ ;  /* 0x0001000002030824 */ /* 0x000fc400078e00ff */
[----:B------:R-:W-:Y:S01]  /*1e80*/  FADD.FTZ R65, R66, -R65 ;  /* 0x8000004142417221 */ /* 0x000fe20000010000 */
[----:B------:R-:W-:Y:S01]  /*1e90*/  @P0 PRMT R2, R36, 0x7632, R2 ;  /* 0x0000763224020816 */ /* 0x000fe20000000002 */
[----:B------:R-:W-:Y:S01]  /*1ea0*/  @P0 FADD.FTZ R149, R149, R0 ;  /* 0x0000000095950221 */ /* 0x000fe20000010000 */
[----:B------:R-:W-:Y:S01]  /*1eb0*/  FMUL.FTZ R62, R148, R61 ;  /* 0x0000003d943e7220 */ /* 0x000fe20000410000 */
[--C-:B------:R-:W-:Y:S01]  /*1ec0*/  @P0 FADD.FTZ R153, R153, R52.reuse ;  /* 0x0000003499990221 */ /* 0x100fe20000010000 */
[----:B------:R-:W-:Y:S01]  /*1ed0*/  @P0 FADD.FTZ R60, R60, R3 ;  /* 0x000000033c3c0221 */ /* 0x000fe20000010000 */
[----:B------:R-:W-:Y:S01]  /*1ee0*/  @P0 SHF.L.U32 R0, R41, 0x10, RZ ;  /* 0x0000001029000819 */ /* 0x000fe200000006ff */
[----:B------:R-:W-:Y:S01]  /*1ef0*/  FMUL.FTZ R65, R148, R65 ;  /* 0x0000004194417220 */ /* 0x000fe20000410000 */
[----:B------:R-:W-:Y:S01]  /*1f00*/  @P0 PRMT R52, R40, 0x7632, R52 ;  /* 0x0000763228340816 */ /* 0x000fe20000000034 */
[----:B------:R-:W-:Y:S01]  /*1f10*/  FADD.FTZ R157, R56, -R157 ;  /* 0x8000009d389d7221 */ /* 0x000fe20000010000 */
[----:B------:R-:W-:Y:S01]  /*1f20*/  @P0 SHF.L.U32 R3, R2, 0x10, RZ ;  /* 0x0000001002030819 */ /* 0x000fe200000006ff */
[----:B------:R-:W-:Y:S01]  /*1f30*/  FADD.FTZ R159, R159, -R68 ;  /* 0x800000449f9f7221 */ /* 0x000fe20000010000 */
[----:B------:R-:W-:Y:S01]  /*1f40*/  FMUL.FTZ R63, R148, R63 ;  /* 0x0000003f943f7220 */ /* 0x000fe20000410000 */
[----:B------:R-:W-:-:S02]  /*1f50*/  @P0 IMAD.U32 R2, R40, 0x10000, RZ ;  /* 0x0001000028020824 */ /* 0x000fc400078e00ff */
[----:B------:R-:W-:Y:S01]  /*1f60*/  @P0 FADD.FTZ R62, R62, R53 ;  /* 0x000000353e3e0221 */ /* 0x000fe20000010000 */
[----:B------:R-:W-:Y:S01]  /*1f70*/  @P0 SHF.L.U32 R53, R52, 0x10, RZ ;  /* 0x0000001034350819 */ /* 0x000fe200000006ff */
[----:B------:R-:W-:Y:S01]  /*1f80*/  @P0 FADD.FTZ R65, R65, R0 ;  /* 0x0000000041410221 */ /* 0x000fe20000010000 */
[C---:B------:R-:W-:Y:S01]  /*1f90*/  FMUL.FTZ R58, R148.reuse, R157 ;  /* 0x0000009d943a7220 */ /* 0x040fe20000410000 */
[----:B------:R-:W-:Y:S01]  /*1fa0*/  FMUL.FTZ R66, R148, R159 ;  /* 0x0000009f94427220 */ /* 0x000fe20000410000 */
[----:B------:R-:W-:Y:S01]  /*1fb0*/  @P0 FADD.FTZ R63, R63, R2 ;  /* 0x000000023f3f0221 */ /* 0x000fe20000010000 */
[----:B------:R-:W-:Y:S01]  /*1fc0*/  @P0 PRMT R0, R41, 0x7632, R0 ;  /* 0x0000763229000816 */ /* 0x000fe20000000000 */
[----:B------:R-:W-:Y:S01]  /*1fd0*/  FADD.FTZ R161, R72, -R161 ;  /* 0x800000a148a17221 */ /* 0x000fe20000010000 */
[----:B------:R-:W-:Y:S01]  /*1fe0*/  @P0 PRMT R2, R42, 0x7632, R2 ;  /* 0x000076322a020816 */ /* 0x000fe20000000002 */
[----:B------:R-:W-:Y:S01]  /*1ff0*/  FADD.FTZ R67, R156, -R67 ;  /* 0x800000439c437221 */ /* 0x000fe20000010000 */
[----:B------:R-:W-:Y:S01]  /*2000*/  @P0 FADD.FTZ R58, R58, R3 ;  /* 0x000000033a3a0221 */ /* 0x000fe20000010000 */
[----:B------:R-:W-:Y:S01]  /*2010*/  @P0 FADD.FTZ R66, R66, R53 ;  /* 0x0000003542420221 */ /* 0x000fe20000010000 */
[----:B------:R-:W-:Y:S01]  /*2020*/  @P0 IMAD.U32 R3, R0, 0x10000, RZ ;  /* 0x0001000000030824 */ /* 0x000fe200078e00ff */
[----:B------:R-:W-:Y:S01]  /*2030*/  @P0 SHF.L.U32 R53, R2, 0x10, RZ ;  /* 0x0000001002350819 */ /* 0x000fe200000006ff */
[----:B------:R-:W-:Y:S01]  /*2040*/  FADD.FTZ R69, R158, -R69 ;  /* 0x800000459e457221 */ /* 0x000fe20000010000 */
[----:B------:R-:W-:Y:S01]  /*2050*/  FADD.FTZ R73, R73, -R70 ;  /* 0x8000004649497221 */ /* 0x000fe20000010000 */
[----:B------:R-:W-:Y:S01]  /*2060*/  FMUL.FTZ R161, R148, R161 ;  /* 0x000000a194a17220 */ /* 0x000fe20000410000 */
[C---:B------:R-:W-:Y:S01]  /*2070*/  @P0 PRMT R52, R43.reuse, 0x7632, R52 ;  /* 0x000076322b340816 */ /* 0x040fe20000000034 */
[----:B------:R-:W-:Y:S01]  /*2080*/  @P0 IMAD.U32 R2, R43, 0x10000, RZ ;  /* 0x000100002b020824 */ /* 0x000fe200078e00ff */
[----:B------:R-:W-:Y:S01]  /*2090*/  @P0 SHF.L.U32 R0, R42, 0x10, RZ ;  /* 0x000000102a000819 */ /* 0x000fe200000006ff */
[----:B------:R-:W-:Y:S01]  /*20a0*/  FADD.FTZ R71, R74, -R71 ;  /* 0x800000474a477221 */ /* 0x000fe20000010000 */
[C---:B------:R-:W-:Y:S01]  /*20b0*/  FMUL.FTZ R67, R148.reuse, R67 ;  /* 0x0000004394437220 */ /* 0x040fe20000410000 */
[C---:B------:R-:W-:Y:S01]  /*20c0*/  FMUL.FTZ R68, R148.reuse, R69 ;  /* 0x0000004594447220 */ /* 0x040fe20000410000 */
[----:B------:R-:W-:Y:S01]  /*20d0*/  FMUL.FTZ R70, R148, R73 ;  /* 0x0000004994467220 */ /* 0x000fe20000410000 */
[----:B------:R-:W-:Y:S01]  /*20e0*/  @P0 SHF.L.U32 R55, R52, 0x10, RZ ;  /* 0x0000001034370819 */ /* 0x000fe200000006ff */
[----:B------:R-:W-:Y:S01]  /*20f0*/  @P0 FADD.FTZ R161, R161, R2 ;  /* 0x00000002a1a10221 */ /* 0x000fe20000010000 */
[----:B------:R-:W-:Y:S01]  /*2100*/  FMUL.FTZ R148, R148, R71 ;  /* 0x0000004794947220 */ /* 0x000fe20000410000 */
[----:B------:R-:W-:Y:S01]  /*2110*/  @P0 FADD.FTZ R67, R67, R0 ;  /* 0x0000000043430221 */ /* 0x000fe20000010000 */
[----:B------:R-:W-:Y:S01]  /*2120*/  @P1 F2FP.BF16.F32.PACK_AB R2, RZ, R151 ;  /* 0x00000097ff02123e */ /* 0x000fe200000010ff */
[----:B------:R-:W-:Y:S01]  /*2130*/  @P0 FADD.FTZ R68, R68, R3 ;  /* 0x0000000344440221 */ /* 0x000fe20000010000 */
[----:B------:R-:W-:Y:S01]  /*2140*/  @P1 F2FP.BF16.F32.PACK_AB R54, RZ, R155 ;  /* 0x0000009bff36123e */ /* 0x000fe200000010ff */
[----:B------:R-:W-:Y:S01]  /*2150*/  @P0 FADD.FTZ R70, R70, R53 ;  /* 0x0000003546460221 */ /* 0x000fe20000010000 */
[----:B------:R-:W-:Y:S01]  /*2160*/  @P1 F2FP.BF16.F32.PACK_AB R52, RZ, R153 ;  /* 0x00000099ff34123e */ /* 0x000fe200000010ff */
[----:B------:R-:W-:Y:S01]  /*2170*/  @P0 FADD.FTZ R148, R148, R55 ;  /* 0x0000003794940221 */ /* 0x000fe20000010000 */
[----:B------:R-:W-:-:S02]  /*2180*/  @P1 F2FP.BF16.F32.PACK_AB R0, RZ, R149 ;  /* 0x00000095ff00123e */ /* 0x000fc400000010ff */
[----:B------:R-:W-:Y:S02]  /*2190*/  ISETP.NE.AND.EX P2, PT, RZ, UR21, PT, P2 ;  /* 0x00000015ff007c0c */ /* 0x000fe4000bf45320 */
[----:B------:R-:W-:Y:S02]  /*21a0*/  @P1 F2FP.BF16.F32.PACK_AB R3, RZ, R60 ;  /* 0x0000003cff03123e */ /* 0x000fe400000010ff */
[----:B------:R-:W-:Y:S02]  /*21b0*/  @P1 PRMT R45, R2, 0x7610, R45 ;  /* 0x00007610022d1816 */ /* 0x000fe4000000002d */
[----:B------:R-:W-:Y:S02]  /*21c0*/  @P1 F2FP.BF16.F32.PACK_AB R55, RZ, R64 ;  /* 0x00000040ff37123e */ /* 0x000fe400000010ff */
[----:B------:R-:W-:Y:S02]  /*21d0*/  @P1 F2FP.BF16.F32.PACK_AB R53, RZ, R62 ;  /* 0x0000003eff35123e */ /* 0x000fe400000010ff */
[----:B------:R-:W-:-:S02]  /*21e0*/  @P1 F2FP.BF16.F32.PACK_AB R59, RZ, R58 ;  /* 0x0000003aff3b123e */ /* 0x000fc400000010ff */
[----:B------:R-:W-:Y:S02]  /*21f0*/  @P1 PRMT R47, R54, 0x7610, R47 ;  /* 0x00007610362f1816 */ /* 0x000fe4000000002f */
[----:B------:R-:W-:Y:S02]  /*2200*/  @P1 PRMT R46, R52, 0x7610, R46 ;  /* 0x00007610342e1816 */ /* 0x000fe4000000002e */
[----:B------:R-:W-:Y:S02]  /*2210*/  @P1 PRMT R44, R0, 0x7610, R44 ;  /* 0x00007610002c1816 */ /* 0x000fe4000000002c */
[C---:B------:R-:W-:Y:S02]  /*2220*/  @P1 IADD3 R2, P6, R145.reuse, UR18, RZ ;  /* 0x0000001291021c10 */ /* 0x040fe4000ffde0ff */
[----:B------:R-:W-:Y:S02]  /*2230*/  IADD3 R56, P5, R145, UR22, RZ ;  /* 0x0000001691387c10 */ /* 0x000fe4000ffbe0ff */
[----:B------:R-:W-:-:S02]  /*2240*/  @P1 PRMT R45, R45, 0x5410, R3 ;  /* 0x000054102d2d1816 */ /* 0x000fc40000000003 */
[----:B------:R-:W-:Y:S02]  /*2250*/  @P1 PRMT R47, R47, 0x5410, R55 ;  /* 0x000054102f2f1816 */ /* 0x000fe40000000037 */
[----:B------:R-:W-:Y:S02]  /*2260*/  @P1 PRMT R46, R46, 0x5410, R53 ;  /* 0x000054102e2e1816 */ /* 0x000fe40000000035 */
[----:B------:R-:W-:Y:S02]  /*2270*/  @P1 IADD3.X R3, R160, UR19, RZ, P6, !PT ;  /* 0x00000013a0031c10 */ /* 0x000fe4000b7fe4ff */
[----:B------:R-:W-:Y:S02]  /*2280*/  @P1 PRMT R44, R44, 0x5410, R59 ;  /* 0x000054102c2c1816 */ /* 0x000fe4000000003b */
[----:B------:R-:W-:Y:S02]  /*2290*/  IADD3.X R57, R160, UR23, RZ, P5, !PT ;  /* 0x00000017a0397c10 */ /* 0x000fe4000affe4ff */
[----:B------:R-:W-:Y:S01]  /*22a0*/  F2FP.BF16.F32.PACK_AB R55, R64, R155 ;  /* 0x0000009b4037723e */ /* 0x000fe200000010ff */
[----:B------:R0:W-:Y:S01]  /*22b0*/  @P1 STG.E.128 desc[UR4][R2.64], R44 ;  /* 0x0000002c02001986 */ /* 0x0001e2000c101d04 */
[----:B------:R-:W-:-:S02]  /*22c0*/  F2FP.BF16.F32.PACK_AB R54, R62, R153 ;  /* 0x000000993e36723e */ /* 0x000fc400000010ff */
[----:B------:R-:W-:Y:S02]  /*22d0*/  F2FP.BF16.F32.PACK_AB R53, R60, R151 ;  /* 0x000000973c35723e */ /* 0x000fe400000010ff */
[----:B------:R-:W-:Y:S02]  /*22e0*/  F2FP.BF16.F32.PACK_AB R52, R58, R149 ;  /* 0x000000953a34723e */ /* 0x000fe400000010ff */
[----:B------:R-:W-:Y:S02]  /*22f0*/  @P2 F2FP.BF16.F32.PACK_AB R155, RZ, R155 ;  /* 0x0000009bff9b223e */ /* 0x000fe400000010ff */
[----:B------:R-:W-:Y:S01]  /*2300*/  @P2 F2FP.BF16.F32.PACK_AB R153, RZ, R153 ;  /* 0x00000099ff99223e */ /* 0x000fe200000010ff */
[----:B------:R1:W-:Y:S01]  /*2310*/  STG.E.128 desc[UR4][R56.64], R52 ;  /* 0x0000003438007986 */ /* 0x0003e2000c101d04 */
[----:B------:R-:W-:Y:S02]  /*2320*/  @P2 F2FP.BF16.F32.PACK_AB R151, RZ, R151 ;  /* 0x00000097ff97223e */ /* 0x000fe400000010ff */
[----:B------:R-:W-:-:S02]  /*2330*/  @P2 F2FP.BF16.F32.PACK_AB R149, RZ, R149 ;  /* 0x00000095ff95223e */ /* 0x000fc400000010ff */
[----:B------:R-:W-:Y:S02]  /*2340*/  @P1 F2FP.BF16.F32.PACK_AB R0, RZ, R63 ;  /* 0x0000003fff00123e */ /* 0x000fe400000010ff */
[----:B------:R-:W-:Y:S02]  /*2350*/  @P2 F2FP.BF16.F32.PACK_AB R64, RZ, R64 ;  /* 0x00000040ff40223e */ /* 0x000fe400000010ff */
[----:B0-----:R-:W-:Y:S02]  /*2360*/  @P2 IADD3 R2, P5, R145, UR20, RZ ;  /* 0x0000001491022c10 */ /* 0x001fe4000ffbe0ff */
[----:B------:R-:W-:Y:S02]  /*2370*/  @P2 F2FP.BF16.F32.PACK_AB R62, RZ, R62 ;  /* 0x0000003eff3e223e */ /* 0x000fe400000010ff */
[----:B------:R-:W-:Y:S02]  /*2380*/  @P2 F2FP.BF16.F32.PACK_AB R60, RZ, R60 ;  /* 0x0000003cff3c223e */ /* 0x000fe400000010ff */
[----:B------:R-:W-:-:S02]  /*2390*/  @P2 F2FP.BF16.F32.PACK_AB R58, RZ, R58 ;  /* 0x0000003aff3a223e */ /* 0x000fc400000010ff */
[----:B------:R-:W-:Y:S02]  /*23a0*/  @P2 PRMT R51, R155, 0x7610, R51 ;  /* 0x000076109b332816 */ /* 0x000fe40000000033 */
[----:B-1----:R-:W-:Y:S02]  /*23b0*/  @P1 F2FP.BF16.F32.PACK_AB R56, RZ, R161 ;  /* 0x000000a1ff38123e */ /* 0x002fe400000010ff */
[----:B------:R-:W-:Y:S02]  /*23c0*/  @P1 F2FP.BF16.F32.PACK_AB R52, RZ, R65 ;  /* 0x00000041ff34123e */ /* 0x000fe400000010ff */
[----:B------:R-:W-:Y:S02]  /*23d0*/  @P1 F2FP.BF16.F32.PACK_AB R54, RZ, R67 ;  /* 0x00000043ff36123e */ /* 0x000fe400000010ff */
[----:B------:R-:W-:Y:S02]  /*23e0*/  @P1 F2FP.BF16.F32.PACK_AB R57, RZ, R66 ;  /* 0x00000042ff39123e */ /* 0x000fe400000010ff */
[----:B------:R-:W-:-:S02]  /*23f0*/  @P2 PRMT R50, R153, 0x7610, R50 ;  /* 0x0000761099322816 */ /* 0x000fc40000000032 */
[----:B------:R-:W-:Y:S02]  /*2400*/  @P2 PRMT R49, R151, 0x7610, R49 ;  /* 0x0000761097312816 */ /* 0x000fe40000000031 */
[----:B------:R-:W-:Y:S02]  /*2410*/  @P2 PRMT R48, R149, 0x7610, R48 ;  /* 0x0000761095302816 */ /* 0x000fe40000000030 */
[----:B------:R-:W-:Y:S02]  /*2420*/  @P1 PRMT R44, R0, 0x7610, R44 ;  /* 0x00007610002c1816 */ /* 0x000fe4000000002c */
[----:B------:R-:W-:Y:S02]  /*2430*/  @P2 IADD3.X R3, R160, UR21, RZ, P5, !PT ;  /* 0x00000015a0032c10 */ /* 0x000fe4000affe4ff */
[----:B------:R-:W-:Y:S02]  /*2440*/  @P1 PRMT R47, R56, 0x7610, R47 ;  /* 0x00007610382f1816 */ /* 0x000fe4000000002f */
[----:B------:R-:W-:-:S02]  /*2450*/  @P1 F2FP.BF16.F32.PACK_AB R53, RZ, R68 ;  /* 0x00000044ff35123e */ /* 0x000fc400000010ff */
[----:B------:R-:W-:Y:S02]  /*2460*/  @P1 F2FP.BF16.F32.PACK_AB R55, RZ, R70 ;  /* 0x00000046ff37123e */ /* 0x000fe400000010ff */
[----:B------:R-:W-:Y:S02]  /*2470*/  @P1 F2FP.BF16.F32.PACK_AB R59, RZ, R148 ;  /* 0x00000094ff3b123e */ /* 0x000fe400000010ff */
[----:B------:R-:W-:Y:S02]  /*2480*/  @P1 PRMT R45, R52, 0x7610, R45 ;  /* 0x00007610342d1816 */ /* 0x000fe4000000002d */
[----:B------:R-:W-:Y:S02]  /*2490*/  @P1 PRMT R46, R54, 0x7610, R46 ;  /* 0x00007610362e1816 */ /* 0x000fe4000000002e */
[----:B------:R-:W-:Y:S02]  /*24a0*/  @P1 IADD3 R56, P5, R147, UR18, RZ ;  /* 0x0000001293381c10 */ /* 0x000fe4000ffbe0ff */
[----:B------:R-:W-:-:S02]  /*24b0*/  @P2 PRMT R51, R51, 0x5410, R64 ;  /* 0x0000541033332816 */ /* 0x000fc40000000040 */
[----:B------:R-:W-:Y:S02]  /*24c0*/  @P2 PRMT R50, R50, 0x5410, R62 ;  /* 0x0000541032322816 */ /* 0x000fe4000000003e */
[----:B------:R-:W-:Y:S02]  /*24d0*/  @P2 PRMT R49, R49, 0x5410, R60 ;  /* 0x0000541031312816 */ /* 0x000fe4000000003c */
[----:B------:R-:W-:Y:S02]  /*24e0*/  @P2 PRMT R48, R48, 0x5410, R58 ;  /* 0x0000541030302816 */ /* 0x000fe4000000003a */
[----:B------:R-:W-:Y:S02]  /*24f0*/  @P1 PRMT R44, R44, 0x5410, R57 ;  /* 0x000054102c2c1816 */ /* 0x000fe40000000039 */
[----:B------:R-:W-:Y:S01]  /*2500*/  @P1 IADD3.X R57, R146, UR19, RZ, P5, !PT ;  /* 0x0000001392391c10 */ /* 0x000fe2000affe4ff */
[----:B------:R0:W-:Y:S01]  /*2510*/  @P2 STG.E.128 desc[UR4][R2.64], R48 ;  /* 0x0000003002002986 */ /* 0x0001e2000c101d04 */
[----:B------:R-:W-:-:S02]  /*2520*/  @P1 PRMT R45, R45, 0x5410, R53 ;  /* 0x000054102d2d1816 */ /* 0x000fc40000000035 */
[----:B------:R-:W-:Y:S02]  /*2530*/  @P1 PRMT R46, R46, 0x5410, R55 ;  /* 0x000054102e2e1816 */ /* 0x000fe40000000037 */
[----:B------:R-:W-:Y:S02]  /*2540*/  @P1 PRMT R47, R47, 0x5410, R59 ;  /* 0x000054102f2f1816 */ /* 0x000fe4000000003b */
[----:B------:R-:W-:Y:S02]  /*2550*/  F2FP.BF16.F32.PACK_AB R55, R148, R161 ;  /* 0x000000a19437723e */ /* 0x000fe400000010ff */
[----:B------:R-:W-:Y:S01]  /*2560*/  F2FP.BF16.F32.PACK_AB R54, R70, R67 ;  /* 0x000000434636723e */ /* 0x000fe200000010ff */
[----:B------:R1:W-:Y:S01]  /*2570*/  @P1 STG.E.128 desc[UR4][R56.64], R44 ;  /* 0x0000002c38001986 */ /* 0x0003e2000c101d04 */
[----:B------:R-:W-:Y:S02]  /*2580*/  F2FP.BF16.F32.PACK_AB R53, R68, R65 ;  /* 0x000000414435723e */ /* 0x000fe400000010ff */
[----:B------:R-:W-:-:S02]  /*2590*/  F2FP.BF16.F32.PACK_AB R52, R66, R63 ;  /* 0x0000003f4234723e */ /* 0x000fc400000010ff */
[----:B------:R-:W-:Y:S02]  /*25a0*/  @P2 F2FP.BF16.F32.PACK_AB R161, RZ, R161 ;  /* 0x000000a1ffa1223e */ /* 0x000fe400000010ff */
[----:B------:R-:W-:Y:S02]  /*25b0*/  @P2 F2FP.BF16.F32.PACK_AB R67, RZ, R67 ;  /* 0x00000043ff43223e */ /* 0x000fe400000010ff */
[----:B------:R-:W-:Y:S02]  /*25c0*/  @P2 F2FP.BF16.F32.PACK_AB R65, RZ, R65 ;  /* 0x00000041ff41223e */ /* 0x000fe400000010ff */
[----:B------:R-:W-:Y:S02]  /*25d0*/  @P2 F2FP.BF16.F32.PACK_AB R63, RZ, R63 ;  /* 0x0000003fff3f223e */ /* 0x000fe400000010ff */
[----:B------:R-:W-:Y:S02]  /*25e0*/  IADD3 R58, P6, R147, UR22, RZ ;  /* 0x00000016933a7c10 */ /* 0x000fe4000ffde0ff */
[----:B------:R-:W-:-:S02]  /*25f0*/  @P2 F2FP.BF16.F32.PACK_AB R148, RZ, R148 ;  /* 0x00000094ff94223e */ /* 0x000fc400000010ff */
[----:B------:R-:W-:Y:S02]  /*2600*/  @P2 F2FP.BF16.F32.PACK_AB R70, RZ, R70 ;  /* 0x00000046ff46223e */ /* 0x000fe400000010ff */
[----:B------:R-:W-:Y:S02]  /*2610*/  @P2 F2FP.BF16.F32.PACK_AB R68, RZ, R68 ;  /* 0x00000044ff44223e */ /* 0x000fe400000010ff */
[----:B------:R-:W-:Y:S02]  /*2620*/  @P2 F2FP.BF16.F32.PACK_AB R66, RZ, R66 ;  /* 0x00000042ff42223e */ /* 0x000fe400000010ff */
[----:B0-----:R-:W-:Y:S02]  /*2630*/  @P2 PRMT R51, R161, 0x7610, R51 ;  /* 0x00007610a1332816 */ /* 0x001fe40000000033 */
[----:B------:R-:W-:Y:S02]  /*2640*/  @P2 IADD3 R2, P1, R147, UR20, RZ ;  /* 0x0000001493022c10 */ /* 0x000fe4000ff3e0ff */
[----:B------:R-:W-:-:S02]  /*2650*/  @P2 PRMT R50, R67, 0x7610, R50 ;  /* 0x0000761043322816 */ /* 0x000fc40000000032 */
[----:B------:R-:W-:Y:S02]  /*2660*/  @P2 PRMT R49, R65, 0x7610, R49 ;  /* 0x0000761041312816 */ /* 0x000fe40000000031 */
[----:B------:R-:W-:Y:S02]  /*2670*/  @P2 PRMT R48, R63, 0x7610, R48 ;  /* 0x000076103f302816 */ /* 0x000fe40000000030 */
[C---:B------:R-:W-:Y:S02]  /*2680*/  IADD3.X R59, R146.reuse, UR23, RZ, P6, !PT ;  /* 0x00000017923b7c10 */ /* 0x040fe4000b7fe4ff */
[----:B------:R-:W-:Y:S02]  /*2690*/  @P2 IADD3.X R3, R146, UR21, RZ, P1, !PT ;  /* 0x0000001592032c10 */ /* 0x000fe40008ffe4ff */
[----:B------:R-:W-:Y:S01]  /*26a0*/  @P2 PRMT R51, R51, 0x5410, R148 ;  /* 0x0000541033332816 */ /* 0x000fe20000000094 */
[----:B------:R1:W-:Y:S01]  /*26b0*/  STG.E.128 desc[UR4][R58.64], R52 ;  /* 0x000000343a007986 */ /* 0x0003e2000c101d04 */
[----:B------:R-:W-:-:S02]  /*26c0*/  @P2 PRMT R50, R50, 0x5410, R70 ;  /* 0x0000541032322816 */ /* 0x000fc40000000046 */
[----:B------:R-:W-:Y:S02]  /*26d0*/  @P2 PRMT R49, R49, 0x5410, R68 ;  /* 0x0000541031312816 */ /* 0x000fe40000000044 */
[----:B------:R-:W-:Y:S02]  /*26e0*/  @P2 PRMT R48, R48, 0x5410, R66 ;  /* 0x0000541030302816 */ /* 0x000fe40000000042 */
[----:B------:R-:W-:-:S03]  /*26f0*/  SEL R0, RZ, 0x1, P4 ;  /* 0x00000001ff007807 */ /* 0x000fc60002000000 */
[----:B------:R1:W-:Y:S01]  /*2700*/  @P2 STG.E.128 desc[UR4][R2.64], R48 ;  /* 0x0000003002002986 */ /* 0x0003e2000c101d04 */
[----:B------:R-:W-:Y:S05]  /*2710*/  @!P3 BRA `(.L_x_600) ;  /* 0xffffffdc00e8b947 */ /* 0x000fea000383ffff */
        /* <DEDUP_REMOVED lines=11> */
[----:B-1----:R-:W-:Y:S01]  /*27d0*/  MOV R44, R93 ;  /* 0x0000005d002c7202 */ /* 0x002fe20000000f00 */
        /* <DEDUP_REMOVED lines=49> */
.L_x_598:
        /* <DEDUP_REMOVED lines=31> */
.L_x_599:
[----:B------:R-:W-:Y:S01]  /*2ce0*/  HFMA2.MMA R166, -RZ, RZ, 0, 9.5367431640625e-07 ;  /* 0x00000010ffa67435 */ /* 0x000fe200000001ff */
[----:B------:R-:W-:Y:S01]  /*2cf0*/  IMAD.MOV.U32 R167, RZ, RZ, R53 ;  /* 0x000000ffffa77224 */ /* 0x000fe200078e0035 */
[----:B------:R-:W-:Y:S01]  /*2d00*/  MOV R169, 0x1f ;  /* 0x0000001f00a97802 */ /* 0x000fe20000000f00 */
[----:B------:R-:W-:-:S08]  /*2d10*/  IMAD.MOV.U32 R164, RZ, RZ, -0x1 ;  /* 0xffffffffffa47424 */ /* 0x000fd000078e00ff */
[----:B-----5:R-:W-:Y:S05]  /*2d20*/  WARPSYNC.COLLECTIVE R164, `(.L_x_601) ;  /* 0x00000000a4087348 */ /* 0x020fea0003c00000 */
[----:B------:R0:W1:Y:S02]  /*2d30*/  SHFL.DOWN P1, R165, R167, R166, R169 ;  /* 0x080000a6a7a57389 */ /* 0x00006400000200a9 */
[----:B01---5:R-:W-:Y:S01]  /*2d40*/  ENDCOLLECTIVE ;  /* 0x000000000000791b */ /* 0x023fe20003800000 */
.L_x_601:
[----:B------:R-:W-:Y:S02]  /*2d50*/  MOV R167, R52 ;  /* 0x0000003400a77202 */ /* 0x000fe40000000f00 */
[----:B------:R-:W-:-:S07]  /*2d60*/  MOV R2, R165 ;  /* 0x000000a500027202 */ /* 0x000fce0000000f00 */
[----:B------:R-:W-:Y:S05]  /*2d70*/  WARPSYNC.COLLECTIVE R164, `(.L_x_602) ;  /* 0x00000000a4087348 */ /* 0x000fea0003c00000 */
[----:B------:R0:W1:Y:S02]  /*2d80*/  SHFL.DOWN P1, R165, R167, R166, R169 ;  /* 0x080000a6a7a57389 */ /* 0x00006400000200a9 */
[----:B01----:R-:W-:Y:S01]  /*2d90*/  ENDCOLLECTIVE ;  /* 0x000000000000791b */ /* 0x003fe20003800000 */
.L_x_602:
[----:B------:R-:W-:Y:S01]  /*2da0*/  FADD.FTZ R2, R53, R2 ;  /* 0x0000000235027221 */ /* 0x000fe20000010000 */
[----:B------:R-:W-:-:S04]  /*2db0*/  HFMA2.MMA R166, -RZ, RZ, 0, 4.76837158203125e-07 ;  /* 0x00000008ffa67435 */ /* 0x000fc800000001ff */
[----:B------:R-:W-:Y:S01]  /*2dc0*/  MOV R167, R2 ;  /* 0x0000000200a77202 */ /* 0x000fe20000000f00 */
[----:B------:R-:W-:-:S07]  /*2dd0*/  IMAD.MOV.U32 R3, RZ, RZ, R165 ;  /* 0x000000ffff037224 */ /* 0x000fce00078e00a5 */
[----:B------:R-:W-:Y:S05]  /*2de0*/  WARPSYNC.COLLECTIVE R164, `(.L_x_603) ;  /* 0x00000000a4087348 */ /* 0x000fea0003c00000 */
[----:B------:R0:W1:Y:S02]  /*2df0*/  SHFL.DOWN P1, R165, R167, R166, R169 ;  /* 0x080000a6a7a57389 */ /* 0x00006400000200a9 */
[----:B01----:R-:W-:Y:S01]  /*2e00*/  ENDCOLLECTIVE ;  /* 0x000000000000791b */ /* 0x003fe20003800000 */
.L_x_603:
[----:B------:R-:W-:-:S05]  /*2e10*/  FADD.FTZ R3, R52, R3 ;  /* 0x0000000334037221 */ /* 0x000fca0000010000 */
[----:B------:R-:W-:Y:S01]  /*2e20*/  MOV R167, R3 ;  /* 0x0000000300a77202 */ /* 0x000fe20000000f00 */
[----:B------:R-:W-:-:S07]  /*2e30*/  IMAD.MOV.U32 R55, RZ, RZ, R165 ;  /* 0x000000ffff377224 */ /* 0x000fce00078e00a5 */
[----:B------:R-:W-:Y:S05]  /*2e40*/  WARPSYNC.COLLECTIVE R164, `(.L_x_604) ;  /* 0x00000000a4087348 */ /* 0x000fea0003c00000 */
[----:B------:R0:W1:Y:S02]  /*2e50*/  SHFL.DOWN P1, R165, R167, R166, R169 ;  /* 0x080000a6a7a57389 */ /* 0x00006400000200a9 */
[----:B01----:R-:W-:Y:S01]  /*2e60*/  ENDCOLLECTIVE ;  /* 0x000000000000791b */ /* 0x003fe20003800000 */
.L_x_604:
[----:B------:R-:W-:Y:S01]  /*2e70*/  FADD.FTZ R55, R2, R55 ;  /* 0x0000003702377221 */ /* 0x000fe20000010000 */
[----:B------:R-:W-:-:S03]  /*2e80*/  HFMA2.MMA R166, -RZ, RZ, 0, 2.384185791015625e-07 ;  /* 0x00000004ffa67435 */ /* 0x000fc600000001ff */
[----:B------:R-:W-:Y:S01]  /*2e90*/  IMAD.MOV.U32 R167, RZ, RZ, R55 ;  /* 0x000000ffffa77224 */ /* 0x000fe200078e0037 */
[----:B------:R-:W-:-:S07]  /*2ea0*/  MOV R54, R165 ;  /* 0x000000a500367202 */ /* 0x000fce0000000f00 */
[----:B------:R-:W-:Y:S05]  /*2eb0*/  WARPSYNC.COLLECTIVE R164, `(.L_x_605) ;  /* 0x00000000a4087348 */ /* 0x000fea0003c00000 */
[----:B------:R0:W1:Y:S02]  /*2ec0*/  SHFL.DOWN P1, R165, R167, R166, R169 ;  /* 0x080000a6a7a57389 */ /* 0x00006400000200a9 */
[----:B01----:R-:W-:Y:S01]  /*2ed0*/  ENDCOLLECTIVE ;  /* 0x000000000000791b */ /* 0x003fe20003800000 */
.L_x_605:
[----:B------:R-:W-:-:S04]  /*2ee0*/  FADD.FTZ R54, R3, R54 ;  /* 0x0000003603367221 */ /* 0x000fc80000010000 */
[----:B------:R-:W-:Y:S01]  /*2ef0*/  IMAD.MOV.U32 R167, RZ, RZ, R54 ;  /* 0x000000ffffa77224 */ /* 0x000fe200078e0036 */
[----:B------:R-:W-:-:S07]  /*2f00*/  MOV R162, R165 ;  /* 0x000000a500a27202 */ /* 0x000fce0000000f00 */
[----:B------:R-:W-:Y:S05]  /*2f10*/  WARPSYNC.COLLECTIVE R164, `(.L_x_606) ;  /* 0x00000000a4087348 */ /* 0x000fea0003c00000 */
[----:B------:R0:W1:Y:S02]  /*2f20*/  SHFL.DOWN P1, R165, R167, R166, R169 ;  /* 0x080000a6a7a57389 */ /* 0x00006400000200a9 */
[----:B01----:R-:W-:Y:S01]  /*2f30*/  ENDCOLLECTIVE ;  /* 0x000000000000791b */ /* 0x003fe20003800000 */
.L_x_606:
[----:B------:R-:W-:-:S05]  /*2f40*/  FADD.FTZ R162, R55, R162 ;  /* 0x000000a237a27221 */ /* 0x000fca0000010000 */
[----:B------:R-:W-:Y:S01]  /*2f50*/  MOV R167, R162 ;  /* 0x000000a200a77202 */ /* 0x000fe20000000f00 */
[----:B------:R-:W-:Y:S01]  /*2f60*/  IMAD.MOV.U32 R166, RZ, RZ, 0x2 ;  /* 0x00000002ffa67424 */ /* 0x000fe200078e00ff */
[----:B------:R-:W-:-:S07]  /*2f70*/  MOV R75, R165 ;  /* 0x000000a5004b7202 */ /* 0x000fce0000000f00 */
[----:B------:R-:W-:Y:S05]  /*2f80*/  WARPSYNC.COLLECTIVE R164, `(.L_x_607) ;  /* 0x00000000a4087348 */ /* 0x000fea0003c00000 */
[----:B------:R0:W1:Y:S02]  /*2f90*/  SHFL.DOWN P1, R165, R167, R166, R169 ;  /* 0x080000a6a7a57389 */ /* 0x00006400000200a9 */
[----:B01----:R-:W-:Y:S01]  /*2fa0*/  ENDCOLLECTIVE ;  /* 0x000000000000791b */ /* 0x003fe20003800000 */
.L_x_607:
[----:B------:R-:W-:-:S05]  /*2fb0*/  FADD.FTZ R75, R54, R75 ;  /* 0x0000004b364b7221 */ /* 0x000fca0000010000 */
[----:B------:R-:W-:Y:S02]  /*2fc0*/  MOV R167, R75 ;  /* 0x0000004b00a77202 */ /* 0x000fe40000000f00 */
[----:B------:R-:W-:-:S07]  /*2fd0*/  MOV R53, R165 ;  /* 0x000000a500357202 */ /* 0x000fce0000000f00 */
[----:B------:R-:W-:Y:S05]  /*2fe0*/  WARPSYNC.COLLECTIVE R164, `(.L_x_608) ;  /* 0x00000000a4087348 */ /* 0x000fea0003c00000 */
[----:B------:R0:W1:Y:S02]  /*2ff0*/  SHFL.DOWN P1, R165, R167, R166, R169 ;  /* 0x080000a6a7a57389 */ /* 0x00006400000200a9 */
[----:B01----:R-:W-:Y:S01]  /*3000*/  ENDCOLLECTIVE ;  /* 0x000000000000791b */ /* 0x003fe20003800000 */
.L_x_608:
[----:B------:R-:W-:Y:S01]  /*3010*/  FADD.FTZ R53, R162, R53 ;  /* 0x00000035a2357221 */ /* 0x000fe20000010000 */
[----:B------:R-:W-:-:S04]  /*3020*/  HFMA2.MMA R166, -RZ, RZ, 0, 5.9604644775390625e-08 ;  /* 0x00000001ffa67435 */ /* 0x000fc800000001ff */
[----:B------:R-:W-:Y:S01]  /*3030*/  MOV R167, R53 ;  /* 0x0000003500a77202 */ /* 0x000fe20000000f00 */
[----:B------:R-:W-:-:S07]  /*3040*/  IMAD.MOV.U32 R52, RZ, RZ, R165 ;  /* 0x000000ffff347224 */ /* 0x000fce00078e00a5 */
[----:B------:R-:W-:Y:S05]  /*3050*/  WARPSYNC.COLLECTIVE R164, `(.L_x_609) ;  /* 0x00000000a4087348 */ /* 0x000fea0003c00000 */
[----:B------:R0:W1:Y:S02]  /*3060*/  SHFL.DOWN P1, R165, R167, R166, R169 ;  /* 0x080000a6a7a57389 */ /* 0x00006400000200a9 */
[----:B01----:R-:W-:Y:S01]  /*3070*/  ENDCOLLECTIVE ;  /* 0x000000000000791b */ /* 0x003fe20003800000 */
.L_x_609:
[----:B------:R-:W-:-:S05]  /*3080*/  FADD.FTZ R52, R75, R52 ;  /* 0x000000344b347221 */ /* 0x000fca0000010000 */
[----:B------:R-:W-:Y:S01]  /*3090*/  MOV R167, R52 ;  /* 0x0000003400a77202 */ /* 0x000fe20000000f00 */
[----:B------:R-:W-:-:S07]  /*30a0*/  IMAD.MOV.U32 R2, RZ, RZ, R165 ;  /* 0x000000ffff027224 */ /* 0x000fce00078e00a5 */
[----:B------:R-:W-:Y:S05]  /*30b0*/  WARPSYNC.COLLECTIVE R164, `(.L_x_610) ;  /* 0x00000000a4087348 */ /* 0x000fea0003c00000 */
[----:B------:R0:W1:Y:S02]  /*30c0*/  SHFL.DOWN P1, R165, R167, R166, R169 ;  /* 0x080000a6a7a57389 */ /* 0x00006400000200a9 */
[----:B01----:R-:W-:Y:S01]  /*30d0*/  ENDCOLLECTIVE ;  /* 0x000000000000791b */ /* 0x003fe20003800000 */
.L_x_610:
[----:B------:R-:W-:Y:S01]  /*30e0*/  MOV R3, R165 ;  /* 0x000000a500037202 */ /* 0x000fe20000000f00 */
[----:B------:R-:W-:Y:S06]  /*30f0*/  BRA `(.L_x_611) ;  /* 0xffffffe8001c7947 */ /* 0x000fec000383ffff */
.L_x_612:
        /* <DEDUP_REMOVED lines=16> */
.L_x_2949:


//--------------------- .text._ZN10layer_norm31ln_parallel_residual_bwd_kernelINS_13Kernel_traitsIf13__nv_bfloat16S2_S2_fjLj4096ELj1ELj1ELj8ELj16ENS_18Kernel_traits_baseILj4096EfS2_S2_S2_fjLj256EEEEELb0ELb1ELb0EEEvNS_9BwdParamsE --------------------------
	.section	.text._ZN10layer_norm31ln_parallel_residual_bwd_kernelINS_13Kernel_traitsIf13__nv_bfloat16S2_S2_fjLj4096ELj1ELj1ELj8ELj16ENS_18Kernel_traits_baseILj4096EfS2_S2_S2_fjLj256EEEEELb0ELb1ELb0EEEvNS_9BwdParamsE,"ax",@progbits
	.align	128
        .global         _ZN10layer_norm31ln_parallel_residual_bwd_kernelINS_13Kernel_traitsIf13__nv_bfloat16S2_S2_fjLj4096ELj1ELj1ELj8ELj16ENS_18Kernel_traits_baseILj4096EfS2_S2_S2_fjLj256EEEEELb0ELb1ELb0EEEvNS_9BwdParamsE
        .type           _ZN10layer_norm31ln_parallel_residual_bwd_kernelINS_13Kernel_traitsIf13__nv_bfloat16S2_S2_fjLj4096ELj1ELj1ELj8ELj16ENS_18Kernel_traits_baseILj4096EfS2_S2_S2_fjLj256EEEEELb0ELb1ELb0EEEvNS_9BwdParamsE,@function
        .size           _ZN10layer_norm31ln_parallel_residual_bwd_kernelINS_13Kernel_traitsIf13__nv_bfloat16S2_S2_fjLj4096ELj1ELj1ELj8ELj16ENS_18Kernel_traits_baseILj4096EfS2_S2_S2_fjLj256EEEEELb0ELb1ELb0EEEvNS_9BwdParamsE,(.L_x_2950 - _ZN10layer_norm31ln_parallel_residual_bwd_kernelINS_13Kernel_traitsIf13__nv_bfloat16S2_S2_fjLj4096ELj1ELj1ELj8ELj16ENS_18Kernel_traits_baseILj4096EfS2_S2_S2_fjLj256EEEEELb0ELb1ELb0EEEvNS_9BwdParamsE)
        .other          _ZN10layer_norm31ln_parallel_residual_bwd_kernelINS_13Kernel_traitsIf13__nv_bfloat16S2_S2_fjLj4096ELj1ELj1ELj8ELj16ENS_18Kernel_traits_baseILj4096EfS2_S2_S2_fjLj256EEEEELb0ELb1ELb0EEEvNS_9BwdParamsE,@"STO_CUDA_ENTRY STV_DEFAULT"
_ZN10layer_norm31ln_parallel_residual_bwd_kernelINS_13Kernel_traitsIf13__nv_bfloat16S2_S2_fjLj4096ELj1ELj1ELj8ELj16ENS_18Kernel_traits_baseILj4096EfS2_S2_S2_fjLj256EEEEELb0ELb1ELb0EEEvNS_9BwdParamsE:
.text._ZN10layer_norm31ln_parallel_residual_bwd_kernelINS_13Kernel_traitsIf13__nv_bfloat16S2_S2_fjLj4096ELj1ELj1ELj8ELj16ENS_18Kernel_traits_baseILj4096EfS2_S2_S2_fjLj256EEEEELb0ELb1ELb0EEEvNS_9BwdParamsE:
        /* <DEDUP_REMOVED lines=28> */
[----:B--2---:R-:W-:-:S03]  /*01c0*/  @P2 IMAD.WIDE.U32 R8, R11, 0x20, R8 ;  /* 0x000000200b082825 */ /* 0x004fc600078e0008 */
[----:B------:R0:W5:Y:S04]  /*01d0*/  @P1 LDG.E.128 R56, desc[UR4][R6.64+0x10] ;  /* 0x0000100406381981 */ /* 0x000168000c1e1d00 */
[----:B------:R0:W5:Y:S04]  /*01e0*/  @P2 LDG.E.128 R52, desc[UR4][R8.64] ;  /* 0x0000000408342981 */ /* 0x000168000c1e1d00 */
        /* <DEDUP_REMOVED lines=22> */
[----:B------:R-:W-:Y:S01]  /*0350*/  UISETP.NE.AND UP0, UPT, UR6, URZ, UPT ;  /* 0x0000003f0600728c */ /* 0x000fe2000bf05270 */
[----:B------:R-:W-:-:S05]  /*0360*/  MOV R45, RZ ;  /* 0x000000ff002d7202 */ /* 0x000fca0000000f00 */
[----:B------:R-:W-:-:S13]  /*0370*/  PLOP3.LUT P3, PT, PT, PT, UP0, 0x80, 0x0 ;  /* 0x000000000000781c */ /* 0x000fda0003f6f008 */
.L_x_623:
[----:B01----:R-:W0:Y:S08]  /*0380*/  LDC.64 R78, c[0x0][0x250] ;  /* 0x00009400ff4e7b82 */ /* 0x003e300000000a00 */
[----:B------:R-:W1:Y:S01]  /*0390*/  LDC.64 R76, c[0x0][0x258] ;  /* 0x00009600ff4c7b82 */ /* 0x000e620000000a00 */
[----:B0-----:R-:W-:-:S06]  /*03a0*/  IMAD.WIDE R78, R2, 0x4, R78 ;  /* 0x00000004024e7825 */ /* 0x001fcc00078e024e */
[----:B------:R-:W2:Y:S01]  /*03b0*/  LDG.E R78, desc[UR4][R78.64] ;  /* 0x000000044e4e7981 */ /* 0x000ea2000c1e1900 */
[----:B-1----:R-:W-:-:S05]  /*03c0*/  IMAD.WIDE R76, R2, 0x4, R76 ;  /* 0x00000004024c7825 */ /* 0x002fca00078e024c */
[----:B-----5:R0:W5:Y:S01]  /*03d0*/  LDG.E R6, desc[UR4][R76.64] ;  /* 0x000000044c067981 */ /* 0x020162000c1e1900 */
[----:B------:R-:W-:Y:S01]  /*03e0*/  IMAD.U32 R5, RZ, RZ, UR20 ;  /* 0x00000014ff057e24 */ /* 0x000fe2000f8e00ff */
[----:B------:R-:W-:Y:S01]  /*03f0*/  LOP3.LUT P4, RZ, R0, 0xff, RZ, 0xc0, !PT ;  /* 0x000000ff00ff7812 */ /* 0x000fe2000788c0ff */
[----:B------:R-:W-:Y:S01]  /*0400*/  BSSY B0, `(.L_x_614) ;  /* 0x000006b000007945 */ /* 0x000fe20003800000 */
[----:B------:R-:W-:Y:S01]  /*0410*/  SHF.R.U32.HI R85, RZ, 0x5, R4 ;  /* 0x00000005ff557819 */ /* 0x000fe20000011604 */
        /* <DEDUP_REMOVED lines=24> */
[----:B--2---:R-:W-:Y:S01]  /*05a0*/  PRMT R80, R10, 0x7632, R80 ;  /* 0x000076320a507816 */ /* 0x004fe20000000050 */
[----:B------:R-:W-:Y:S01]  /*05b0*/  IMAD.U32 R87, R8, 0x10000, RZ ;  /* 0x0001000008577824 */ /* 0x000fe200078e00ff */
[----:B------:R-:W-:Y:S02]  /*05c0*/  SHF.L.U32 R89, R10, 0x10, RZ ;  /* 0x000000100a597819 */ /* 0x000fe400000006ff */
[C---:B------:R-:W-:Y:S01]  /*05d0*/  PRMT R10, R11.reuse, 0x7632, R10 ;  /* 0x000076320b0a7816 */ /* 0x040fe2000000000a */
[C---:B------:R-:W-:Y:S01]  /*05e0*/  FADD.FTZ R87, -R84.reuse, R87 ;  /* 0x0000005754577221 */ /* 0x040fe20000010100 */
[----:B------:R-:W-:Y:S01]  /*05f0*/  SHF.L.U32 R91, R11, 0x10, RZ ;  /* 0x000000100b5b7819 */ /* 0x000fe200000006ff */
[----:B------:R-:W-:Y:S01]  /*0600*/  FADD.FTZ R89, -R84, R89 ;  /* 0x0000005954597221 */ /* 0x000fe20000010100 */
[----:B------:R-:W-:Y:S01]  /*0610*/  PRMT R7, R8, 0x7632, R7 ;  /* 0x0000763208077816 */ /* 0x000fe20000000007 */
[C---:B-----5:R-:W-:Y:S01]  /*0620*/  FMUL.FTZ R121, R6.reuse, R87 ;  /* 0x0000005706797220 */ /* 0x060fe20000410000 */
[C---:B------:R-:W-:Y:S01]  /*0630*/  PRMT R81, R9.reuse, 0x7632, R81 ;  /* 0x0000763209517816 */ /* 0x040fe20000000051 */
[----:B------:R-:W-:Y:S01]  /*0640*/  FMUL.FTZ R109, R6, R89 ;  /* 0x00000059066d7220 */ /* 0x000fe20000410000 */
[----:B------:R-:W-:-:S02]  /*0650*/  SHF.L.U32 R9, R9, 0x10, RZ ;  /* 0x0000001009097819 */ /* 0x000fc400000006ff */
[----:B------:R-:W-:Y:S02]  /*0660*/  SHF.L.U32 R81, R81, 0x10, RZ ;  /* 0x0000001051517819 */ /* 0x000fe400000006ff */
[----:B------:R-:W-:Y:S01]  /*0670*/  IADD3 R89, R0, 0x100, RZ ;  /* 0x0000010000597810 */ /* 0x000fe20007ffe0ff */
[----:B------:R-:W-:Y:S01]  /*0680*/  FADD.FTZ R9, -R84, R9 ;  /* 0x0000000954097221 */ /* 0x000fe20000010100 */
[----:B---3--:R-:W-:Y:S01]  /*0690*/  PRMT R11, R78, 0x7632, R11 ;  /* 0x000076324e0b7816 */ /* 0x008fe2000000000b */
[----:B------:R-:W-:Y:S01]  /*06a0*/  FADD.FTZ R81, -R84, R81 ;  /* 0x0000005154517221 */ /* 0x000fe20000010100 */
[----:B0-----:R-:W-:Y:S01]  /*06b0*/  SHF.L.U32 R83, R78, 0x10, RZ ;  /* 0x000000104e537819 */ /* 0x001fe200000006ff */
[----:B------:R-:W-:Y:S01]  /*06c0*/  FMUL.FTZ R117, R6, R9 ;  /* 0x0000000906757220 */ /* 0x000fe20000410000 */
[----:B------:R-:W-:Y:S01]  /*06d0*/  PRMT R8, R76, 0x7632, R8 ;  /* 0x000076324c087816 */ /* 0x000fe20000000008 */
[----:B------:R-:W-:Y:S01]  /*06e0*/  IMAD.U32 R78, R11, 0x10000, RZ ;  /* 0x000100000b4e7824 */ /* 0x000fe200078e00ff */
[----:B------:R-:W-:Y:S01]  /*06f0*/  SHF.L.U32 R11, R7, 0x10, RZ ;  /* 0x00000010070b7819 */ /* 0x000fe200000006ff */
[----:B------:R-:W-:Y:S01]  /*0700*/  FADD.FTZ R9, -R84, R91 ;  /* 0x0000005b54097221 */ /* 0x000fe20000010100 */
[----:B------:R-:W-:Y:S01]  /*0710*/  SHF.L.U32 R119, R76, 0x10, RZ ;  /* 0x000000104c777819 */ /* 0x000fe200000006ff */
[----:B------:R-:W-:Y:S01]  /*0720*/  FADD.FTZ R24, R24, R83 ;  /* 0x0000005318187221 */ /* 0x000fe20000010000 */
[C---:B------:R-:W-:Y:S01]  /*0730*/  PRMT R82, R77.reuse, 0x7632, R82 ;  /* 0x000076324d527816 */ /* 0x040fe20000000052 */
[----:B------:R-:W-:Y:S01]  /*0740*/  FADD.FTZ R11, -R84, R11 ;  /* 0x0000000b540b7221 */ /* 0x000fe20000010100 */
[----:B------:R-:W-:Y:S01]  /*0750*/  SHF.L.U32 R116, R8, 0x10, RZ ;  /* 0x0000001008747819 */ /* 0x000fe200000006ff */
[----:B------:R-:W-:-:S02]  /*0760*/  IMAD.U32 R77, R77, 0x10000, RZ ;  /* 0x000100004d4d7824 */ /* 0x000fc400078e00ff */
[----:B------:R-:W-:Y:S01]  /*0770*/  FADD.FTZ R28, R28, R119 ;  /* 0x000000771c1c7221 */ /* 0x000fe20000010000 */
[----:B------:R-:W-:Y:S01]  /*0780*/  FFMA.FTZ R44, R121, R119, R44 ;  /* 0x00000077792c7223 */ /* 0x000fe2000001002c */
[----:B------:R-:W-:Y:S01]  /*0790*/  FMUL.FTZ R118, R6, R11 ;  /* 0x0000000b06767220 */ /* 0x000fe20000410000 */
[C---:B------:R-:W-:Y:S01]  /*07a0*/  PRMT R76, R79.reuse, 0x7632, R76 ;  /* 0x000076324f4c7816 */ /* 0x040fe2000000004c */
[----:B------:R-:W-:Y:S01]  /*07b0*/  FMUL.FTZ R119, R60, R119 ;  /* 0x000000773c777220 */ /* 0x000fe20000410000 */
[----:B------:R-:W-:Y:S01]  /*07c0*/  SHF.L.U32 R79, R79, 0x10, RZ ;  /* 0x000000104f4f7819 */ /* 0x000fe200000006ff */
[----:B------:R-:W-:Y:S01]  /*07d0*/  FMUL.FTZ R9, R6, R9 ;  /* 0x0000000906097220 */ /* 0x000fe20000410000 */
[----:B------:R-:W-:Y:S01]  /*07e0*/  FADD.FTZ R30, R30, R77 ;  /* 0x0000004d1e1e7221 */ /* 0x000fe20000010000 */
[-C--:B------:R-:W-:Y:S01]  /*07f0*/  FFMA.FTZ R46, R117, R77.reuse, R46 ;  /* 0x0000004d752e7223 */ /* 0x080fe2000001002e */
[----:B------:R-:W-:Y:S01]  /*0800*/  FMUL.FTZ R115, R62, R77 ;  /* 0x0000004d3e737220 */ /* 0x000fe20000410000 */
[----:B------:R-:W-:Y:S01]  /*0810*/  FADD.FTZ R29, R29, R116 ;  /* 0x000000741d1d7221 */ /* 0x000fe20000010000 */
[-C--:B------:R-:W-:Y:S01]  /*0820*/  FFMA.FTZ R45, R118, R116.reuse, R45 ;  /* 0x00000074762d7223 */ /* 0x080fe2000001002d */
[----:B------:R-:W-:Y:S01]  /*0830*/  FMUL.FTZ R116, R61, R116 ;  /* 0x000000743d747220 */ /* 0x000fe20000410000 */
[----:B------:R-:W-:Y:S01]  /*0840*/  FADD.FTZ R11, RZ, R119 ;  /* 0x00000077ff0b7221 */ /* 0x000fe20000010000 */
[----:B------:R-:W-:Y:S01]  /*0850*/  FFMA.FTZ R77, R121, R119, RZ ;  /* 0x00000077794d7223 */ /* 0x000fe200000100ff */
[----:B------:R-:W-:Y:S01]  /*0860*/  SHF.L.U32 R82, R82, 0x10, RZ ;  /* 0x0000001052527819 */ /* 0x000fe200000006ff */
[-C--:B------:R-:W-:Y:S01]  /*0870*/  FFMA.FTZ R40, R109, R83.reuse, R40 ;  /* 0x000000536d287223 */ /* 0x080fe20000010028 */
[----:B------:R-:W-:Y:S01]  /*0880*/  FMUL.FTZ R7, R56, R83 ;  /* 0x0000005338077220 */ /* 0x000fe20000410000 */
[----:B------:R-:W-:Y:S01]  /*0890*/  FADD.FTZ R26, R26, R79 ;  /* 0x0000004f1a1a7221 */ /* 0x000fe20000010000 */
[-C--:B------:R-:W-:Y:S01]  /*08a0*/  FFMA.FTZ R42, R9, R79.reuse, R42 ;  /* 0x0000004f092a7223 */ /* 0x080fe2000001002a */
[----:B------:R-:W-:Y:S01]  /*08b0*/  FMUL.FTZ R8, R58, R79 ;  /* 0x0000004f3a087220 */ /* 0x000fe20000410000 */
[----:B------:R-:W-:Y:S01]  /*08c0*/  SHF.L.U32 R79, R80, 0x10, RZ ;  /* 0x00000010504f7819 */ /* 0x000fe200000006ff */
        /* <DEDUP_REMOVED lines=10> */
[----:B------:R-:W-:Y:S01]  /*0970*/  SHF.L.U32 R76, R76, 0x10, RZ ;  /* 0x000000104c4c7819 */ /* 0x000fe200000006ff */
[----:B------:R-:W-:Y:S01]  /*0980*/  FADD.FTZ R82, R82, R111 ;  /* 0x0000006f52527221 */ /* 0x000fe20000010000 */
[----:B------:R-:W-:Y:S01]  /*0990*/  FFMA.FTZ R80, R114, R111, R11 ;  /* 0x0000006f72507223 */ /* 0x000fe2000001000b */
[----:B------:R-:W-:Y:S01]  /*09a0*/  FMUL.FTZ R10, R6, R79 ;  /* 0x0000004f060a7220 */ /* 0x000fe20000410000 */
[-C--:B------:R-:W-:Y:S01]  /*09b0*/  FMUL.FTZ R11, R57, R78.reuse ;  /* 0x0000004e390b7220 */ /* 0x080fe20000410000 */
[----:B------:R-:W-:Y:S01]  /*09c0*/  FADD.FTZ R82, R82, R7 ;  /* 0x0000000752527221 */ /* 0x000fe20000010000 */
[----:B------:R-:W-:Y:S01]  /*09d0*/  FFMA.FTZ R77, R109, R7, R80 ;  /* 0x000000076d4d7223 */ /* 0x000fe20000010050 */
[----:B------:R-:W-:Y:S01]  /*09e0*/  FADD.FTZ R25, R25, R78 ;  /* 0x0000004e19197221 */ /* 0x000fe20000010000 */
[----:B------:R-:W-:Y:S01]  /*09f0*/  FFMA.FTZ R41, R10, R78, R41 ;  /* 0x0000004e0a297223 */ /* 0x000fe20000010029 */
[----:B------:R-:W-:Y:S01]  /*0a00*/  FADD.FTZ R83, -R84, R83 ;  /* 0x0000005354537221 */ /* 0x000fe20000010100 */
[----:B------:R-:W-:Y:S01]  /*0a10*/  FADD.FTZ R79, R82, R11 ;  /* 0x0000000b524f7221 */ /* 0x000fe20000010000 */
[----:B------:R-:W-:Y:S01]  /*0a20*/  FFMA.FTZ R78, R10, R11, R77 ;  /* 0x0000000b0a4e7223 */ /* 0x000fe2000001004d */
[----:B------:R-:W-:Y:S01]  /*0a30*/  FMUL.FTZ R92, R59, R76 ;  /* 0x0000004c3b5c7220 */ /* 0x000fe20000410000 */
[----:B------:R-:W-:Y:S01]  /*0a40*/  FMUL.FTZ R94, R6, R83 ;  /* 0x00000053065e7220 */ /* 0x000fe20000410000 */
[----:B------:R-:W-:Y:S01]  /*0a50*/  FADD.FTZ R79, R79, R8 ;  /* 0x000000084f4f7221 */ /* 0x000fe20000010000 */
[----:B------:R-:W-:Y:S01]  /*0a60*/  FFMA.FTZ R77, R9, R8, R78 ;  /* 0x00000008094d7223 */ /* 0x000fe2000001004e */
[----:B------:R-:W-:Y:S01]  /*0a70*/  FADD.FTZ R27, R27, R76 ;  /* 0x0000004c1b1b7221 */ /* 0x000fe20000010000 */
[C---:B------:R-:W-:Y:S01]  /*0a80*/  FFMA.FTZ R43, R94.reuse, R76, R43 ;  /* 0x0000004c5e2b7223 */ /* 0x040fe2000001002b */
[----:B------:R-:W-:Y:S01]  /*0a90*/  FADD.FTZ R87, R79, R92 ;  /* 0x0000005c4f577221 */ /* 0x000fe20000010000 */
[----:B------:R-:W-:-:S07]  /*0aa0*/  FFMA.FTZ R90, R94, R92, R77 ;  /* 0x0000005c5e5a7223 */ /* 0x000fce000001004d */
.L_x_615:
[----:B------:R-:W-:Y:S05]  /*0ab0*/  BSYNC B0 ;  /* 0x0000000000007941 */ /* 0x000fea0003800000 */
.L_x_614:
        /* <DEDUP_REMOVED lines=16> */
[C---:B------:R-:W-:Y:S01]  /*0bc0*/  PRMT R95, R77.reuse, 0x7632, R95 ;  /* 0x000076324d5f7816 */ /* 0x040fe2000000005f */
[----:B------:R-:W-:Y:S01]  /*0bd0*/  FADD.FTZ R103, -R84, R103 ;  /* 0x0000006754677221 */ /* 0x000fe20000010100 */
[----:B------:R-:W-:Y:S01]  /*0be0*/  SHF.L.U32 R99, R78, 0x10, RZ ;  /* 0x000000104e637819 */ /* 0x000fe200000006ff */
[----:B------:R-:W-:Y:S01]  /*0bf0*/  FADD.FTZ R93, -R84, R93 ;  /* 0x0000005d545d7221 */ /* 0x000fe20000010100 */
[----:B------:R-:W-:Y:S01]  /*0c00*/  SHF.L.U32 R77, R77, 0x10, RZ ;  /* 0x000000104d4d7819 */ /* 0x000fe200000006ff */
[----:B-----5:R-:W-:Y:S01]  /*0c10*/  FMUL.FTZ R103, R6, R103 ;  /* 0x0000006706677220 */ /* 0x020fe20000410000 */
[----:B------:R-:W-:Y:S01]  /*0c20*/  PRMT R76, R78, 0x7632, R76 ;  /* 0x000076324e4c7816 */ /* 0x000fe2000000004c */
[C---:B------:R-:W-:Y:S01]  /*0c30*/  FADD.FTZ R101, -R84.reuse, R99 ;  /* 0x0000006354657221 */ /* 0x040fe20000010100 */
[----:B------:R-:W-:Y:S01]  /*0c40*/  SHF.L.U32 R91, R91, 0x10, RZ ;  /* 0x000000105b5b7819 */ /* 0x000fe200000006ff */
[----:B------:R-:W-:Y:S01]  /*0c50*/  FADD.FTZ R97, -R84, R77 ;  /* 0x0000004d54617221 */ /* 0x000fe20000010100 */
[----:B------:R-:W-:Y:S01]  /*0c60*/  PRMT R78, R79, 0x7632, R78 ;  /* 0x000076324f4e7816 */ /* 0x000fe2000000004e */
[----:B------:R-:W-:Y:S01]  /*0c70*/  FMUL.FTZ R93, R6, R93 ;  /* 0x0000005d065d7220 */ /* 0x000fe20000410000 */
[----:B------:R-:W-:Y:S01]  /*0c80*/  SHF.L.U32 R79, R76, 0x10, RZ ;  /* 0x000000104c4f7819 */ /* 0x000fe200000006ff */
[----:B------:R-:W-:Y:S01]  /*0c90*/  FADD.FTZ R99, -R84, R91 ;  /* 0x0000005b54637221 */ /* 0x000fe20000010100 */
[----:B0-----:R-:W-:Y:S01]  /*0ca0*/  SHF.L.U32 R89, R95, 0x10, RZ ;  /* 0x000000105f597819 */ /* 0x001fe200000006ff */
[C---:B---3--:R-:W-:Y:S01]  /*0cb0*/  IMAD.U32 R91, R80.reuse, 0x10000, RZ ;  /* 0x00010000505b7824 */ /* 0x048fe200078e00ff */
[----:B------:R-:W-:Y:S01]  /*0cc0*/  PRMT R76, R80, 0x7632, R76 ;  /* 0x00007632504c7816 */ /* 0x000fe2000000004c */
[----:B------:R-:W-:Y:S01]  /*0cd0*/  FMUL.FTZ R95, R6, R97 ;  /* 0x00000061065f7220 */ /* 0x000fe20000410000 */
[----:B------:R-:W-:Y:S01]  /*0ce0*/  SHF.L.U32 R77, R78, 0x10, RZ ;  /* 0x000000104e4d7819 */ /* 0x000fe200000006ff */
[----:B------:R-:W-:Y:S01]  /*0cf0*/  FMUL.FTZ R96, R52, R91 ;  /* 0x0000005b34607220 */ /* 0x000fe20000410000 */
[C---:B------:R-:W-:Y:S01]  /*0d00*/  PRMT R78, R81.reuse, 0x7632, R78 ;  /* 0x00007632514e7816 */ /* 0x040fe2000000004e */
[C---:B------:R-:W-:Y:S01]  /*0d10*/  FADD.FTZ R89, -R84.reuse, R89 ;  /* 0x0000005954597221 */ /* 0x040fe20000010100 */
[----:B------:R-:W-:Y:S01]  /*0d20*/  SHF.L.U32 R81, R81, 0x10, RZ ;  /* 0x0000001051517819 */ /* 0x000fe200000006ff */
[----:B------:R-:W-:Y:S01]  /*0d30*/  FADD.FTZ R79, -R84, R79 ;  /* 0x0000004f544f7221 */ /* 0x000fe20000010100 */
[----:B------:R-:W-:Y:S01]  /*0d40*/  SHF.L.U32 R80, R76, 0x10, RZ ;  /* 0x000000104c507819 */ /* 0x000fe200000006ff */
[----:B------:R-:W-:Y:S01]  /*0d50*/  FADD.FTZ R77, -R84, R77 ;  /* 0x0000004d544d7221 */ /* 0x000fe20000010100 */
[----:B------:R-:W-:Y:S01]  /*0d60*/  PRMT R84, R82, 0x7632, R84 ;  /* 0x0000763252547816 */ /* 0x000fe20000000054 */
[----:B------:R-:W-:Y:S01]  /*0d70*/  FMUL.FTZ R102, R6, R99 ;  /* 0x0000006306667220 */ /* 0x000fe20000410000 */
[----:B------:R-:W-:Y:S01]  /*0d80*/  SHF.L.U32 R105, R82, 0x10, RZ ;  /* 0x0000001052697819 */ /* 0x000fe200000006ff */
[----:B------:R-:W-:-:S02]  /*0d90*/  IMAD.U32 R82, R78, 0x10000, RZ ;  /* 0x000100004e527824 */ /* 0x000fc400078e00ff */
[----:B------:R-:W-:Y:S01]  /*0da0*/  FADD.FTZ R22, R22, R81 ;  /* 0x0000005116167221 */ /* 0x000fe20000010000 */
[-C--:B------:R-:W-:Y:S01]  /*0db0*/  FFMA.FTZ R38, R95, R81.reuse, R38 ;  /* 0x000000515f267223 */ /* 0x080fe20000010026 */
[----:B------:R-:W-:Y:S01]  /*0dc0*/  FMUL.FTZ R98, R54, R81 ;  /* 0x0000005136627220 */ /* 0x000fe20000410000 */
[----:B------:R-:W-:Y:S01]  /*0dd0*/  FADD.FTZ R78, R87, R96 ;  /* 0x00000060574e7221 */ /* 0x000fe20000010000 */
[----:B------:R-:W-:Y:S01]  /*0de0*/  FMUL.FTZ R99, R53, R80 ;  /* 0x0000005035637220 */ /* 0x000fe20000410000 */
[----:B------:R-:W-:Y:S01]  /*0df0*/  FFMA.FTZ R81, R93, R96, R90 ;  /* 0x000000605d517223 */ /* 0x000fe2000001005a */
[----:B------:R-:W-:Y:S01]  /*0e00*/  FMUL.FTZ R97, R6, R101 ;  /* 0x0000006506617220 */ /* 0x000fe20000410000 */
[----:B------:R-:W-:Y:S01]  /*0e10*/  FADD.FTZ R21, R21, R80 ;  /* 0x0000005015157221 */ /* 0x000fe20000010000 */
[----:B------:R-:W-:Y:S01]  /*0e20*/  FADD.FTZ R87, R78, R99 ;  /* 0x000000634e577221 */ /* 0x000fe20000010000 */
[C---:B------:R-:W-:Y:S01]  /*0e30*/  FFMA.FTZ R78, R102.reuse, R99, R81 ;  /* 0x00000063664e7223 */ /* 0x040fe20000010051 */
[----:B------:R-:W-:Y:S01]  /*0e40*/  FFMA.FTZ R37, R102, R80, R37 ;  /* 0x0000005066257223 */ /* 0x000fe20000010025 */
[----:B------:R-:W-:Y:S01]  /*0e50*/  FMUL.FTZ R101, R55, R82 ;  /* 0x0000005237657220 */ /* 0x000fe20000410000 */
[----:B------:R-:W-:Y:S01]  /*0e60*/  FADD.FTZ R80, R87, R98 ;  /* 0x0000006257507221 */ /* 0x000fe20000010000 */
[C---:B------:R-:W-:Y:S01]  /*0e70*/  FMUL.FTZ R104, R6.reuse, R89 ;  /* 0x0000005906687220 */ /* 0x040fe20000410000 */
[----:B------:R-:W-:Y:S01]  /*0e80*/  FFMA.FTZ R81, R95, R98, R78 ;  /* 0x000000625f517223 */ /* 0x000fe2000001004e */
[----:B------:R-:W-:Y:S01]  /*0e90*/  FMUL.FTZ R106, R6, R79 ;  /* 0x0000004f066a7220 */ /* 0x000fe20000410000 */
[----:B------:R-:W-:Y:S01]  /*0ea0*/  SHF.L.U32 R84, R84, 0x10, RZ ;  /* 0x0000001054547819 */ /* 0x000fe200000006ff */
[----:B------:R-:W-:Y:S01]  /*0eb0*/  FMUL.FTZ R100, R48, R105 ;  /* 0x0000006930647220 */ /* 0x000fe20000410000 */
[----:B------:R-:W-:Y:S01]  /*0ec0*/  FADD.FTZ R79, R80, R101 ;  /* 0x00000065504f7221 */ /* 0x000fe20000010000 */
[----:B------:R-:W-:Y:S01]  /*0ed0*/  FFMA.FTZ R78, R104, R101, R81 ;  /* 0x00000065684e7223 */ /* 0x000fe20000010051 */
[C---:B------:R-:W-:Y:S01]  /*0ee0*/  PRMT R88, R83.reuse, 0x7632, R88 ;  /* 0x0000763253587816 */ /* 0x040fe20000000058 */
[----:B------:R-:W-:Y:S01]  /*0ef0*/  FADD.FTZ R16, R16, R105 ;  /* 0x0000006910107221 */ /* 0x000fe20000010000 */
[----:B------:R-:W-:Y:S01]  /*0f00*/  SHF.L.U32 R83, R83, 0x10, RZ ;  /* 0x0000001053537819 */ /* 0x000fe200000006ff */
[----:B------:R-:W-:Y:S01]  /*0f10*/  FFMA.FTZ R32, R97, R105, R32 ;  /* 0x0000006961207223 */ /* 0x000fe20000010020 */
[----:B------:R-:W-:Y:S01]  /*0f20*/  FADD.FTZ R80, R79, R100 ;  /* 0x000000644f507221 */ /* 0x000fe20000010000 */
[----:B------:R-:W-:Y:S01]  /*0f30*/  FMUL.FTZ R105, R49, R84 ;  /* 0x0000005431697220 */ /* 0x000fe20000410000 */
        /* <DEDUP_REMOVED lines=21> */
.L_x_617:
[----:B------:R-:W-:Y:S05]  /*1090*/  BSYNC B0 ;  /* 0x0000000000007941 */ /* 0x000fea0003800000 */
.L_x_616:
        /* <DEDUP_REMOVED lines=21> */
.L_x_636:
        /* <DEDUP_REMOVED lines=11> */
[----:B------:R-:W-:Y:S01]  /*12a0*/  LEA R122, R86, R76, 0x3 ;  /* 0x0000004c567a7211 */ /* 0x000fe200078e18ff */
[----:B------:R-:W-:-:S05]  /*12b0*/  @!P6 IMAD R120, R85, 0x8, R76 ;  /* 0x000000085578e824 */ /* 0x000fca00078e024c */
        /* <DEDUP_REMOVED lines=32> */
[-CC-:B------:R-:W-:Y:S01]  /*14c0*/  FFMA.FTZ R76, R109, R84.reuse, R85.reuse ;  /* 0x000000546d4c7223 */ /* 0x180fe20000010055 */
[----:B------:R-:W-:Y:S01]  /*14d0*/  FADD.FTZ R79, R115, -R78 ;  /* 0x8000004e734f7221 */ /* 0x000fe20000010000 */
[----:B------:R-:W-:Y:S01]  /*14e0*/  ISETP.NE.U32.AND P0, PT, RZ, UR16, PT ;  /* 0x00000010ff007c0c */ /* 0x000fe2000bf05070 */
[C---:B-----5:R-:W-:Y:S01]  /*14f0*/  FMUL.FTZ R86, R6.reuse, R77 ;  /* 0x0000004d06567220 */ /* 0x060fe20000410000 */
[----:B------:R-:W-:Y:S01]  /*1500*/  FADD.FTZ R83, R7, -R76 ;  /* 0x8000004c07537221 */ /* 0x000fe20000010000 */
[----:B------:R-:W-:Y:S01]  /*1510*/  FMUL.FTZ R82, R6, R79 ;  /* 0x0000004f06527220 */ /* 0x000fe20000410000 */
[-CC-:B------:R-:W-:Y:S01]  /*1520*/  FFMA.FTZ R76, R114, R84.reuse, R85.reuse ;  /* 0x00000054724c7223 */ /* 0x180fe20000010055 */
[----:B------:R-:W-:Y:S01]  /*1530*/  FADD.FTZ R79, R11, -R80 ;  /* 0x800000500b4f7221 */ /* 0x000fe20000010000 */
[----:B------:R-:W-:Y:S01]  /*1540*/  FMUL.FTZ R83, R6, R83 ;  /* 0x0000005306537220 */ /* 0x000fe20000410000 */
[----:B------:R-:W-:Y:S01]  /*1550*/  ISETP.NE.AND.EX P0, PT, RZ, UR17, PT, P0 ;  /* 0x00000011ff007c0c */ /* 0x000fe2000bf05300 */
[----:B------:R-:W-:Y:S01]  /*1560*/  FADD.FTZ R91, R111, -R76 ;  /* 0x8000004c6f5b7221 */ /* 0x000fe20000010000 */
[----:B------:R-:W-:Y:S01]  /*1570*/  @P6 SHF.L.U32 R77, R12, 0x10, RZ ;  /* 0x000000100c4d6819 */ /* 0x000fe200000006ff */
[----:B------:R-:W-:Y:S01]  /*1580*/  FMUL.FTZ R88, R6, R79 ;  /* 0x0000004f06587220 */ /* 0x000fe20000410000 */
[C---:B------:R-:W-:Y:S01]  /*1590*/  @P6 SHF.L.U32 R78, R14.reuse, 0x10, RZ ;  /* 0x000000100e4e6819 */ /* 0x040fe200000006ff */
[-C--:B------:R-:W-:Y:S01]  /*15a0*/  FFMA.FTZ R79, R9, R84.reuse, R85 ;  /* 0x00000054094f7223 */ /* 0x080fe20000010055 */
[----:B------:R-:W-:Y:S01]  /*15b0*/  @P6 PRMT R80, R14, 0x7632, R80 ;  /* 0x000076320e506816 */ /* 0x000fe20000000050 */
[----:B------:R-:W-:Y:S01]  /*15c0*/  @P6 FADD.FTZ R86, R86, R77 ;  /* 0x0000004d56566221 */ /* 0x000fe20000010000 */
[----:B------:R-:W-:Y:S01]  /*15d0*/  FFMA.FTZ R77, R118, R84, R85 ;  /* 0x00000054764d7223 */ /* 0x000fe20000010055 */
[----:B------:R-:W-:Y:S01]  /*15e0*/  @P6 FADD.FTZ R83, R83, R78 ;  /* 0x0000004e53536221 */ /* 0x000fe20000010000 */
[----:B------:R-:W-:Y:S01]  /*15f0*/  @P6 PRMT R76, R12, 0x7632, R76 ;  /* 0x000076320c4c6816 */ /* 0x000fe2000000004c */
[----:B------:R-:W-:Y:S01]  /*1600*/  FADD.FTZ R79, R8, -R79 ;  /* 0x8000004f084f7221 */ /* 0x000fe20000010000 */
[----:B------:R-:W-:Y:S01]  /*1610*/  FADD.FTZ R77, R116, -R77 ;  /* 0x8000004d744d7221 */ /* 0x000fe20000010000 */
[----:B------:R-:W-:Y:S01]  /*1620*/  @P6 SHF.L.U32 R81, R13, 0x10, RZ ;  /* 0x000000100d516819 */ /* 0x000fe200000006ff */
[----:B------:R-:W-:Y:S01]  /*1630*/  FMUL.FTZ R91, R6, R91 ;  /* 0x0000005b065b7220 */ /* 0x000fe20000410000 */
[----:B------:R-:W-:-:S02]  /*1640*/  @P6 IMAD.U32 R76, R76, 0x10000, RZ ;  /* 0x000100004c4c6824 */ /* 0x000fc400078e00ff */
[C---:B------:R-:W-:Y:S01]  /*1650*/  FMUL.FTZ R89, R6.reuse, R77 ;  /* 0x0000004d06597220 */ /* 0x040fe20000410000 */
[----:B------:R-:W-:Y:S01]  /*1660*/  @P6 PRMT R77, R13, 0x7632, R77 ;  /* 0x000076320d4d6816 */ /* 0x000fe2000000004d */
[----:B------:R-:W-:Y:S01]  /*1670*/  FMUL.FTZ R90, R6, R79 ;  /* 0x0000004f065a7220 */ /* 0x000fe20000410000 */
[----:B------:R-:W-:Y:S01]  /*1680*/  @P6 FADD.FTZ R82, R82, R81 ;  /* 0x0000005152526221 */ /* 0x000fe20000010000 */
[--C-:B------:R-:W-:Y:S01]  /*1690*/  @P6 FADD.FTZ R89, R89, R76.reuse ;  /* 0x0000004c59596221 */ /* 0x100fe20000010000 */
[----:B------:R-:W-:Y:S02]  /*16a0*/  @P6 SHF.L.U32 R78, R77, 0x10, RZ ;  /* 0x000000104d4e6819 */ /* 0x000fe400000006ff */
[----:B------:R-:W-:Y:S02]  /*16b0*/  @P6 SHF.L.U32 R77, R80, 0x10, RZ ;  /* 0x00000010504d6819 */ /* 0x000fe400000006ff */
[----:B------:R-:W-:Y:S01]  /*16c0*/  @P6 PRMT R76, R15, 0x7632, R76 ;  /* 0x000076320f4c6816 */ /* 0x000fe2000000004c */
[----:B------:R-:W-:Y:S01]  /*16d0*/  @P6 FADD.FTZ R91, R91, R78 ;  /* 0x0000004e5b5b6221 */ /* 0x000fe20000010000 */
[----:B------:R-:W-:Y:S01]  /*16e0*/  @P0 F2FP.BF16.F32.PACK_AB R78, RZ, R82 ;  /* 0x00000052ff4e023e */ /* 0x000fe200000010ff */
[----:B------:R-:W-:Y:S01]  /*16f0*/  @P6 FADD.FTZ R88, R88, R77 ;  /* 0x0000004d58586221 */ /* 0x000fe20000010000 */
[----:B------:R-:W-:Y:S01]  /*1700*/  FFMA.FTZ R77, R94, R84, R85 ;  /* 0x000000545e4d7223 */ /* 0x000fe20000010055 */
[----:B------:R-:W-:-:S02]  /*1710*/  @P6 SHF.L.U32 R76, R76, 0x10, RZ ;  /* 0x000000104c4c6819 */ /* 0x000fc400000006ff */
[----:B------:R-:W-:Y:S01]  /*1720*/  @P0 F2FP.BF16.F32.PACK_AB R79, RZ, R83 ;  /* 0x00000053ff4f023e */ /* 0x000fe200000010ff */
[----:B------:R-:W-:Y:S01]  /*1730*/  FADD.FTZ R87, R92, -R77 ;  /* 0x8000004d5c577221 */ /* 0x000fe20000010000 */
[----:B------:R-:W-:Y:S02]  /*1740*/  @P6 SHF.L.U32 R77, R15, 0x10, RZ ;  /* 0x000000100f4d6819 */ /* 0x000fe400000006ff */
[----:B------:R-:W-:Y:S01]  /*1750*/  @P0 PRMT R69, R78, 0x7610, R69 ;  /* 0x000076104e450816 */ /* 0x000fe20000000045 */
[----:B------:R-:W-:Y:S01]  /*1760*/  FMUL.FTZ R87, R6, R87 ;  /* 0x0000005706577220 */ /* 0x000fe20000410000 */
[----:B------:R-:W-:Y:S01]  /*1770*/  @P0 PRMT R70, R79, 0x7610, R70 ;  /* 0x000076104f460816 */ /* 0x000fe20000000046 */
[----:B------:R-:W-:Y:S01]  /*1780*/  @P6 FADD.FTZ R90, R90, R77 ;  /* 0x0000004d5a5a6221 */ /* 0x000fe20000010000 */
[----:B------:R-:W-:Y:S01]  /*1790*/  @P0 F2FP.BF16.F32.PACK_AB R78, RZ, R89 ;  /* 0x00000059ff4e023e */ /* 0x000fe200000010ff */
[----:B------:R-:W-:Y:S01]  /*17a0*/  @P6 FADD.FTZ R87, R87, R76 ;  /* 0x0000004c57576221 */ /* 0x000fe20000010000 */
[----:B------:R-:W-:-:S02]  /*17b0*/  ISETP.NE.U32.AND P6, PT, RZ, UR16, PT ;  /* 0x00000010ff007c0c */ /* 0x000fc4000bfc5070 */
[----:B------:R-:W-:Y:S02]  /*17c0*/  @P0 F2FP.BF16.F32.PACK_AB R76, RZ, R86 ;  /* 0x00000056ff4c023e */ /* 0x000fe400000010ff */
[----:B------:R-:W-:Y:S02]  /*17d0*/  ISETP.NE.AND.EX P6, PT, RZ, UR17, PT, P6 ;  /* 0x00000011ff007c0c */ /* 0x000fe4000bfc5360 */
[----:B------:R-:W-:Y:S02]  /*17e0*/  @P0 PRMT R68, R76, 0x7610, R68 ;  /* 0x000076104c440816 */ /* 0x000fe40000000044 */
[----:B------:R-:W-:Y:S02]  /*17f0*/  @P0 F2FP.BF16.F32.PACK_AB R81, RZ, R90 ;  /* 0x0000005aff51023e */ /* 0x000fe400000010ff */
[----:B------:R-:W-:Y:S02]  /*1800*/  @P0 F2FP.BF16.F32.PACK_AB R79, RZ, R91 ;  /* 0x0000005bff4f023e */ /* 0x000fe400000010ff */
[----:B------:R-:W-:-:S02]  /*1810*/  @P0 F2FP.BF16.F32.PACK_AB R80, RZ, R88 ;  /* 0x00000058ff50023e */ /* 0x000fc400000010ff */
[----:B------:R-:W-:Y:S02]  /*1820*/  @P0 F2FP.BF16.F32.PACK_AB R112, RZ, R87 ;  /* 0x00000057ff70023e */ /* 0x000fe400000010ff */
[----:B------:R-:W-:Y:S01]  /*1830*/  @P0 PRMT R71, R81, 0x7610, R71 ;  /* 0x0000761051470816 */ /* 0x000fe20000000047 */
[----:B------:R-:W0:Y:S01]  /*1840*/  @P6 LDC.64 R76, c[0x0][0x308] ;  /* 0x0000c200ff4c6b82 */ /* 0x000e220000000a00 */
        /* <DEDUP_REMOVED lines=8> */
[----:B------:R-:W-:-:S11]  /*18d0*/  F2FP.BF16.F32.PACK_AB R76, R89, R86 ;  /* 0x00000056594c723e */ /* 0x000fd600000010ff */
[----:B------:R-:W-:Y:S01]  /*18e0*/  @P0 F2FP.BF16.F32.PACK_AB R77, RZ, R86 ;  /* 0x00000056ff4d023e */ /* 0x000fe200000010ff */
[----:B------:R0:W-:Y:S01]  /*18f0*/  @P6 STG.E.128 desc[UR4][R78.64], R68 ;  /* 0x000000444e006986 */ /* 0x0001e2000c101d04 */
[----:B------:R-:W-:Y:S02]  /*1900*/  @P0 F2FP.BF16.F32.PACK_AB R89, RZ, R89 ;  /* 0x00000059ff59023e */ /* 0x000fe400000010ff */
[----:B------:R-:W-:Y:S01]  /*1910*/  @P0 PRMT R72, R77, 0x7610, R72 ;  /* 0x000076104d480816 */ /* 0x000fe20000000048 */
[----:B-1----:R-:W-:Y:S01]  /*1920*/  IMAD.WIDE.U32 R80, R0, 0x10, R80 ;  /* 0x0000001000507825 */ /* 0x002fe200078e0050 */
[----:B------:R-:W-:Y:S02]  /*1930*/  F2FP.BF16.F32.PACK_AB R77, R91, R82 ;  /* 0x000000525b4d723e */ /* 0x000fe400000010ff */
[----:B------:R-:W-:Y:S02]  /*1940*/  @P0 F2FP.BF16.F32.PACK_AB R91, RZ, R91 ;  /* 0x0000005bff5b023e */ /* 0x000fe400000010ff */
[----:B------:R-:W-:-:S02]  /*1950*/  @P0 PRMT R72, R72, 0x5410, R89 ;  /* 0x0000541048480816 */ /* 0x000fc40000000059 */
[----:B0-----:R-:W-:Y:S02]  /*1960*/  @P0 F2FP.BF16.F32.PACK_AB R79, RZ, R82 ;  /* 0x00000052ff4f023e */ /* 0x001fe400000010ff */
[----:B------:R-:W-:Y:S02]  /*1970*/  @P0 F2FP.BF16.F32.PACK_AB R82, RZ, R90 ;  /* 0x0000005aff52023e */ /* 0x000fe400000010ff */
[----:B------:R-:W-:Y:S02]  /*1980*/  @P0 PRMT R73, R79, 0x7610, R73 ;  /* 0x000076104f490816 */ /* 0x000fe40000000049 */
[-C--:B------:R-:W-:Y:S02]  /*1990*/  @P0 F2FP.BF16.F32.PACK_AB R79, RZ, R83.reuse ;  /* 0x00000053ff4f023e */ /* 0x080fe400000010ff */
[----:B------:R-:W-:Y:S02]  /*19a0*/  F2FP.BF16.F32.PACK_AB R78, R88, R83 ;  /* 0x00000053584e723e */ /* 0x000fe400000010ff */
[----:B------:R-:W-:-:S02]  /*19b0*/  @P0 PRMT R74, R79, 0x7610, R74 ;  /* 0x000076104f4a0816 */ /* 0x000fc4000000004a */
[----:B------:R-:W-:Y:S02]  /*19c0*/  F2FP.BF16.F32.PACK_AB R79, R87, R90 ;  /* 0x0000005a574f723e */ /* 0x000fe400000010ff */
[----:B------:R-:W-:Y:S02]  /*19d0*/  @P0 PRMT R75, R82, 0x7610, R75 ;  /* 0x00007610524b0816 */ /* 0x000fe4000000004b */
[----:B------:R-:W-:Y:S01]  /*19e0*/  @P0 F2FP.BF16.F32.PACK_AB R88, RZ, R88 ;  /* 0x00000058ff58023e */ /* 0x000fe200000010ff */
[----:B------:R0:W-:Y:S01]  /*19f0*/  STG.E.128 desc[UR4][R80.64], R76 ;  /* 0x0000004c50007986 */ /* 0x0001e2000c101d04 */
[----:B------:R-:W-:Y:S02]  /*1a00*/  @P0 F2FP.BF16.F32.PACK_AB R87, RZ, R87 ;  /* 0x00000057ff57023e */ /* 0x000fe400000010ff */
[----:B------:R-:W-:Y:S02]  /*1a10*/  @P0 LEA R82, P6, R0, UR18, 0x4 ;  /* 0x0000001200520c11 */ /* 0x000fe4000f8c20ff */
[----:B------:R-:W-:-:S02]  /*1a20*/  @P0 PRMT R73, R73, 0x5410, R91 ;  /* 0x0000541049490816 */ /* 0x000fc4000000005b */
[C---:B------:R-:W-:Y:S01]  /*1a30*/  @P0 LEA.HI.X R83, R0.reuse, UR19, RZ, 0x4, P6 ;  /* 0x0000001300530c11 */ /* 0x040fe2000b0f24ff */
[----:B------:R-:W-:Y:S01]  /*1a40*/  VIADD R0, R0, 0x100 ;  /* 0x0000010000007836 */ /* 0x000fe20000000000 */
[----:B------:R-:W-:Y:S02]  /*1a50*/  @P0 PRMT R74, R74, 0x5410, R88 ;  /* 0x000054104a4a0816 */ /* 0x000fe40000000058 */
[----:B------:R-:W-:-:S05]  /*1a60*/  @P0 PRMT R75, R75, 0x5410, R87 ;  /* 0x000054104b4b0816 */ /* 0x000fca0000000057 */
[----:B------:R0:W-:Y:S02]  /*1a70*/  @P0 STG.E.128 desc[UR4][R82.64], R72 ;  /* 0x0000004852000986 */ /* 0x0001e4000c101d04 */
.L_x_620:
[----:B------:R-:W-:Y:S05]  /*1a80*/  BSYNC B0 ;  /* 0x0000000000007941 */ /* 0x000fea0003800000 */
.L_x_619:
        /* <DEDUP_REMOVED lines=16> */
[----:B------:R-:W-:Y:S01]  /*1b90*/  FADD.FTZ R89, R101, -R78 ;  /* 0x8000004e65597221 */ /* 0x000fe20000010000 */
[----:B------:R-:W-:Y:S01]  /*1ba0*/  FADD.FTZ R87, R105, -R80 ;  /* 0x8000005069577221 */ /* 0x000fe20000010000 */
[----:B------:R-:W-:Y:S01]  /*1bb0*/  FADD.FTZ R91, R108, -R91 ;  /* 0x8000005b6c5b7221 */ /* 0x000fe20000010000 */
[----:B------:R-:W-:Y:S01]  /*1bc0*/  FADD.FTZ R113, R107, -R84 ;  /* 0x800000546b717221 */ /* 0x000fe20000010000 */
[C---:B-----5:R-:W-:Y:S01]  /*1bd0*/  FMUL.FTZ R83, R6.reuse, R77 ;  /* 0x0000004d06537220 */ /* 0x060fe20000410000 */
[C---:B------:R-:W-:Y:S01]  /*1be0*/  FMUL.FTZ R88, R6.reuse, R85 ;  /* 0x0000005506587220 */ /* 0x040fe20000410000 */
[C---:B------:R-:W-:Y:S01]  /*1bf0*/  FMUL.FTZ R84, R6.reuse, R79 ;  /* 0x0000004f06547220 */ /* 0x040fe20000410000 */
[C---:B------:R-:W-:Y:S01]  /*1c00*/  FMUL.FTZ R86, R6.reuse, R81 ;  /* 0x0000005106567220 */ /* 0x040fe20000410000 */
[C---:B------:R-:W-:Y:S01]  /*1c10*/  FMUL.FTZ R89, R6.reuse, R89 ;  /* 0x0000005906597220 */ /* 0x040fe20000410000 */
[C---:B------:R-:W-:Y:S01]  /*1c20*/  FMUL.FTZ R87, R6.reuse, R87 ;  /* 0x0000005706577220 */ /* 0x040fe20000410000 */
[----:B------:R-:W-:Y:S01]  /*1c30*/  @P6 SHF.L.U32 R77, R65, 0x10, RZ ;  /* 0x00000010414d6819 */ /* 0x000fe200000006ff */
[C---:B------:R-:W-:Y:S01]  /*1c40*/  FMUL.FTZ R82, R6.reuse, R91 ;  /* 0x0000005b06527220 */ /* 0x040fe20000410000 */
[----:B------:R-:W-:Y:S01]  /*1c50*/  FMUL.FTZ R85, R6, R113 ;  /* 0x0000007106557220 */ /* 0x000fe20000410000 */
[----:B------:R-:W-:-:S02]  /*1c60*/  @P6 SHF.L.U32 R76, R64, 0x10, RZ ;  /* 0x00000010404c6819 */ /* 0x000fc400000006ff */
[----:B------:R-:W-:Y:S01]  /*1c70*/  @P6 PRMT R6, R64, 0x7632, R6 ;  /* 0x0000763240066816 */ /* 0x000fe20000000006 */
[----:B------:R-:W-:Y:S01]  /*1c80*/  @P6 FADD.FTZ R86, R86, R77 ;  /* 0x0000004d56566221 */ /* 0x000fe20000010000 */
[----:B------:R-:W-:Y:S01]  /*1c90*/  @P6 SHF.L.U32 R79, R66, 0x10, RZ ;  /* 0x00000010424f6819 */ /* 0x000fe200000006ff */
[--C-:B------:R-:W-:Y:S01]  /*1ca0*/  @P6 FADD.FTZ R83, R83, R76.reuse ;  /* 0x0000004c53536221 */ /* 0x100fe20000010000 */
[----:B------:R-:W-:Y:S01]  /*1cb0*/  @P6 PRMT R76, R65, 0x7632, R76 ;  /* 0x00007632414c6816 */ /* 0x000fe2000000004c */
[----:B------:R-:W-:Y:S01]  /*1cc0*/  @P6 IMAD.U32 R77, R6, 0x10000, RZ ;  /* 0x00010000064d6824 */ /* 0x000fe200078e00ff */
[----:B------:R-:W-:Y:S01]  /*1cd0*/  @P6 PRMT R78, R66, 0x7632, R78 ;  /* 0x00007632424e6816 */ /* 0x000fe2000000004e */
[----:B------:R-:W-:Y:S01]  /*1ce0*/  @P6 FADD.FTZ R88, R88, R79 ;  /* 0x0000004f58586221 */ /* 0x000fe20000010000 */
[C---:B------:R-:W-:Y:S01]  /*1cf0*/  @P6 PRMT R6, R67.reuse, 0x7632, R6 ;  /* 0x0000763243066816 */ /* 0x040fe20000000006 */
[----:B------:R-:W-:Y:S01]  /*1d00*/  @P6 FADD.FTZ R84, R84, R77 ;  /* 0x0000004d54546221 */ /* 0x000fe20000010000 */
[----:B------:R-:W-:-:S02]  /*1d10*/  @P6 SHF.L.U32 R79, R67, 0x10, RZ ;  /* 0x00000010434f6819 */ /* 0x000fc400000006ff */
[----:B------:R-:W-:Y:S02]  /*1d20*/  @P6 SHF.L.U32 R76, R76, 0x10, RZ ;  /* 0x000000104c4c6819 */ /* 0x000fe400000006ff */
[----:B------:R-:W-:Y:S01]  /*1d30*/  @P6 SHF.L.U32 R78, R78, 0x10, RZ ;  /* 0x000000104e4e6819 */ /* 0x000fe200000006ff */
[----:B------:R-:W-:Y:S01]  /*1d40*/  @P6 FADD.FTZ R82, R82, R79 ;  /* 0x0000004f52526221 */ /* 0x000fe20000010000 */
[----:B------:R-:W-:Y:S01]  /*1d50*/  @P6 SHF.L.U32 R6, R6, 0x10, RZ ;  /* 0x0000001006066819 */ /* 0x000fe200000006ff */
[----:B------:R-:W-:Y:S01]  /*1d60*/  @P6 FADD.FTZ R89, R89, R76 ;  /* 0x0000004c59596221 */ /* 0x000fe20000010000 */
[----:B------:R-:W-:Y:S01]  /*1d70*/  ISETP.NE.U32.AND P0, PT, RZ, UR16, PT ;  /* 0x00000010ff007c0c */ /* 0x000fe2000bf05070 */
[----:B------:R-:W-:Y:S02]  /*1d80*/  @P6 FADD.FTZ R87, R87, R78 ;  /* 0x0000004e57576221 */ /* 0x000fe40000010000 */
        /* <DEDUP_REMOVED lines=18> */
[----:B------:R-:W-:Y:S02]  /*1eb0*/  @P0 PRMT R69, R69, 0x5410, R78 ;  /* 0x0000541045450816 */ /* 0x000fe4000000004e */
[----:B------:R-:W-:Y:S01]  /*1ec0*/  @P0 PRMT R70, R70, 0x5410, R79 ;  /* 0x0000541046460816 */ /* 0x000fe2000000004f */
[----:B0-----:R-:W-:Y:S01]  /*1ed0*/  @P6 IMAD.WIDE.U32 R78, R0, 0x10, R76 ;  /* 0x00000010004e6825 */ /* 0x001fe200078e004c */
[----:B------:R-:W-:Y:S02]  /*1ee0*/  @P0 PRMT R71, R71, 0x5410, R81 ;  /* 0x0000541047470816 */ /* 0x000fe40000000051 */
[----:B------:R-:W-:Y:S01]  /*1ef0*/  ISETP.NE.U32.AND P0, PT, RZ, UR18, PT ;  /* 0x00000012ff007c0c */ /* 0x000fe2000bf05070 */
[----:B------:R-:W0:Y:S01]  /*1f00*/  LDC.64 R80, c[0x0][0x2f8] ;  /* 0x0000be00ff507b82 */ /* 0x000e220000000a00 */
[----:B------:R-:W-:Y:S01]  /*1f10*/  F2FP.BF16.F32.PACK_AB R76, R84, R83 ;  /* 0x00000053544c723e */ /* 0x000fe200000010ff */
[----:B------:R1:W-:Y:S01]  /*1f20*/  @P6 STG.E.128 desc[UR4][R78.64], R68 ;  /* 0x000000444e006986 */ /* 0x0003e2000c101d04 */
[----:B------:R-:W-:-:S02]  /*1f30*/  ISETP.NE.AND.EX P0, PT, RZ, UR19, PT, P0 ;  /* 0x00000013ff007c0c */ /* 0x000fc4000bf05300 */
[----:B------:R-:W-:-:S11]  /*1f40*/  F2FP.BF16.F32.PACK_AB R77, R89, R86 ;  /* 0x00000056594d723e */ /* 0x000fd600000010ff */
[----:B------:R-:W-:Y:S02]  /*1f50*/  @P0 F2FP.BF16.F32.PACK_AB R6, RZ, R83 ;  /* 0x00000053ff06023e */ /* 0x000fe400000010ff */
[----:B------:R-:W-:Y:S02]  /*1f60*/  @P0 F2FP.BF16.F32.PACK_AB R90, RZ, R86 ;  /* 0x00000056ff5a023e */ /* 0x000fe400000010ff */
[----:B------:R-:W-:Y:S02]  /*1f70*/  @P0 F2FP.BF16.F32.PACK_AB R112, RZ, R88 ;  /* 0x00000058ff70023e */ /* 0x000fe400000010ff */
[-C--:B------:R-:W-:Y:S02]  /*1f80*/  @P0 F2FP.BF16.F32.PACK_AB R113, RZ, R82.reuse ;  /* 0x00000052ff71023e */ /* 0x080fe400000010ff */
[----:B------:R-:W-:Y:S01]  /*1f90*/  @P0 F2FP.BF16.F32.PACK_AB R91, RZ, R89 ;  /* 0x00000059ff5b023e */ /* 0x000fe200000010ff */
[----:B0-----:R-:W-:Y:S01]  /*1fa0*/  IMAD.WIDE.U32 R80, R0, 0x10, R80 ;  /* 0x0000001000507825 */ /* 0x001fe200078e0050 */
        /* <DEDUP_REMOVED lines=17> */
.L_x_622:
[----:B------:R-:W-:Y:S05]  /*20c0*/  BSYNC B0 ;  /* 0x0000000000007941 */ /* 0x000fea0003800000 */
.L_x_621:
[----:B------:R-:W-:Y:S01]  /*20d0*/  SEL R0, RZ, 0x1, P4 ;  /* 0x00000001ff007807 */ /* 0x000fe20002000000 */
[----:B------:R-:W-:Y:S06]  /*20e0*/  @!P5 BRA `(.L_x_623) ;  /* 0xffffffe000a4d947 */ /* 0x000fec000383ffff */
.L_x_613:
[----:B------:R-:W2:Y:S01]  /*20f0*/  S2UR UR6, SR_CTAID.X ;  /* 0x00000000000679c3 */ /* 0x000ea20000002500 */
[----:B------:R-:W-:Y:S01]  /*2100*/  BSSY B0, `(.L_x_624) ;  /* 0x000000f000007945 */ /* 0x000fe20003800000 */
[C---:B--2---:R-:W-:Y:S02]  /*2110*/  LEA.HI R0, R4.reuse, UR6, RZ, 0x18 ;  /* 0x0000000604007c11 */ /* 0x044fe4000f8fc0ff */
[----:B------:R-:W-:-:S03]  /*2120*/  LOP3.LUT R4, R4, 0xff, RZ, 0xc0, !PT ;  /* 0x000000ff04047812 */ /* 0x000fc600078ec0ff */
        /* <DEDUP_REMOVED lines=12> */
.L_x_625:
[----:B------:R-:W-:Y:S05]  /*21f0*/  BSYNC B0 ;  /* 0x0000000000007941 */ /* 0x000fea0003800000 */
.L_x_624:
        /* <DEDUP_REMOVED lines=10> */
.L_x_618:
[----:B------:R-:W-:Y:S01]  /*22a0*/  HFMA2.MMA R89, -RZ, RZ, 0, 1.847743988037109375e-06 ;  /* 0x0000001fff597435 */ /* 0x000fe200000001ff */
[----:B------:R-:W-:Y:S01]  /*22b0*/  IMAD.MOV.U32 R88, RZ, RZ, 0x10 ;  /* 0x00000010ff587424 */ /* 0x000fe200078e00ff */
[----:B------:R-:W-:-:S09]  /*22c0*/  MOV R84, 0xffffffff ;  /* 0xffffffff00547802 */ /* 0x000fd20000000f00 */
[----:B-----5:R-:W-:Y:S05]  /*22d0*/  WARPSYNC.COLLECTIVE R84, `(.L_x_626) ;  /* 0x0000000054087348 */ /* 0x020fea0003c00000 */
[----:B------:R0:W1:Y:S02]  /*22e0*/  SHFL.DOWN P0, R113, R87, R88, R89 ;  /* 0x0800005857717389 */ /* 0x0000640000000059 */
[----:B01---5:R-:W-:Y:S01]  /*22f0*/  ENDCOLLECTIVE ;  /* 0x000000000000791b */ /* 0x023fe20003800000 */
.L_x_626:
[----:B------:R-:W-:-:S05]  /*2300*/  MOV R76, R113 ;  /* 0x00000071004c7202 */ /* 0x000fca0000000f00 */
[----:B------:R-:W-:Y:S01]  /*2310*/  FADD.FTZ R76, R76, R87 ;  /* 0x000000574c4c7221 */ /* 0x000fe20000010000 */
[----:B------:R-:W-:-:S07]  /*2320*/  MOV R87, R90 ;  /* 0x0000005a00577202 */ /* 0x000fce0000000f00 */
[----:B------:R-:W-:Y:S05]  /*2330*/  WARPSYNC.COLLECTIVE R84, `(.L_x_627) ;  /* 0x0000000054087348 */ /* 0x000fea0003c00000 */
[----:B------:R0:W1:Y:S02]  /*2340*/  SHFL.DOWN P0, R113, R87, R88, R89 ;  /* 0x0800005857717389 */ /* 0x0000640000000059 */
[----:B01----:R-:W-:Y:S01]  /*2350*/  ENDCOLLECTIVE ;  /* 0x000000000000791b */ /* 0x003fe20003800000 */
.L_x_627:
[----:B------:R-:W-:Y:S01]  /*2360*/  HFMA2.MMA R88, -RZ, RZ, 0, 4.76837158203125e-07 ;  /* 0x00000008ff587435 */ /* 0x000fe200000001ff */
[----:B------:R-:W-:Y:S01]  /*2370*/  MOV R87, R76 ;  /* 0x0000004c00577202 */ /* 0x000fe20000000f00 */
[----:B------:R-:W-:-:S09]  /*2380*/  IMAD.MOV.U32 R77, RZ, RZ, R113 ;  /* 0x000000ffff4d7224 */ /* 0x000fd200078e0071 */
[----:B------:R-:W-:Y:S05]  /*2390*/  WARPSYNC.COLLECTIVE R84, `(.L_x_628) ;  /* 0x0000000054087348 */ /* 0x000fea0003c00000 */
[----:B------:R0:W1:Y:S02]  /*23a0*/  SHFL.DOWN P0, R113, R87, R88, R89 ;  /* 0x0800005857717389 */ /* 0x0000640000000059 */
[----:B01----:R-:W-:Y:S01]  /*23b0*/  ENDCOLLECTIVE ;  /* 0x000000000000791b */ /* 0x003fe20003800000 */
.L_x_628:
[----:B------:R-:W-:-:S05]  /*23c0*/  FADD.FTZ R77, R77, R90 ;  /* 0x0000005a4d4d7221 */ /* 0x000fca0000010000 */
[----:B------:R-:W-:Y:S02]  /*23d0*/  MOV R87, R77 ;  /* 0x0000004d00577202 */ /* 0x000fe40000000f00 */
[----:B------:R-:W-:-:S07]  /*23e0*/  MOV R79, R113 ;  /* 0x00000071004f7202 */ /* 0x000fce0000000f00 */
[----:B------:R-:W-:Y:S05]  /*23f0*/  WARPSYNC.COLLECTIVE R84, `(.L_x_629) ;  /* 0x0000000054087348 */ /* 0x000fea0003c00000 */
[----:B------:R0:W1:Y:S02]  /*2400*/  SHFL.DOWN P0, R113, R87, R88, R89 ;  /* 0x0800005857717389 */ /* 0x0000640000000059 */
[----:B01----:R-:W-:Y:S01]  /*2410*/  ENDCOLLECTIVE ;  /* 0x000000000000791b */ /* 0x003fe20003800000 */
.L_x_629:
[----:B------:R-:W-:Y:S01]  /*2420*/  FADD.FTZ R79, R76, R79 ;  /* 0x0000004f4c4f7221 */ /* 0x000fe20000010000 */
[----:B------:R-:W-:-:S04]  /*2430*/  HFMA2.MMA R88, -RZ, RZ, 0, 2.384185791015625e-07 ;  /* 0x00000004ff587435 */ /* 0x000fc800000001ff */
[----:B------:R-:W-:Y:S01]  /*2440*/  MOV R87, R79 ;  /* 0x0000004f00577202 */ /* 0x000fe20000000f00 */
[----:B------:R-:W-:-:S07]  /*2450*/  IMAD.MOV.U32 R78, RZ, RZ, R113 ;  /* 0x000000ffff4e7224 */ /* 0x000fce00078e0071 */
[----:B------:R-:W-:Y:S05]  /*2460*/  WARPSYNC.COLLECTIVE R84, `(.L_x_630) ;  /* 0x0000000054087348 */ /* 0x000fea0003c00000 */
[----:B------:R0:W1:Y:S02]  /*2470*/  SHFL.DOWN P0, R113, R87, R88, R89 ;  /* 0x0800005857717389 */ /* 0x0000640000000059 */
[----:B01----:R-:W-:Y:S01]  /*2480*/  ENDCOLLECTIVE ;  /* 0x000000000000791b */ /* 0x003fe20003800000 */
.L_x_630:
[----:B------:R-:W-:-:S05]  /*2490*/  FADD.FTZ R78, R77, R78 ;  /* 0x0000004e4d4e7221 */ /* 0x000fca0000010000 */
[----:B------:R-:W-:Y:S02]  /*24a0*/  MOV R87, R78 ;  /* 0x0000004e00577202 */ /* 0x000fe40000000f00 */
[----:B------:R-:W-:-:S07]  /*24b0*/  MOV R80, R113 ;  /* 0x0000007100507202 */ /* 0x000fce0000000f00 */
[----:B------:R-:W-:Y:S05]  /*24c0*/  WARPSYNC.COLLECTIVE R84, `(.L_x_631) ;  /* 0x0000000054087348 */ /* 0x000fea0003c00000 */
[----:B------:R0:W1:Y:S02]  /*24d0*/  SHFL.DOWN P0, R113, R87, R88, R89 ;  /* 0x0800005857717389 */ /* 0x0000640000000059 */
[----:B01----:R-:W-:Y:S01]  /*24e0*/  ENDCOLLECTIVE ;  /* 0x000000000000791b */ /* 0x003fe20003800000 */
.L_x_631:
[----:B------:R-:W-:Y:S01]  /*24f0*/  FADD.FTZ R80, R79, R80 ;  /* 0x000000504f507221 */ /* 0x000fe20000010000 */
[----:B------:R-:W-:-:S04]  /*2500*/  HFMA2.MMA R88, -RZ, RZ, 0, 1.1920928955078125e-07 ;  /* 0x00000002ff587435 */ /* 0x000fc800000001ff */
[----:B------:R-:W-:Y:S01]  /*2510*/  MOV R87, R80 ;  /* 0x0000005000577202 */ /* 0x000fe20000000f00 */
[----:B------:R-:W-:-:S07]  /*2520*/  IMAD.MOV.U32 R81, RZ, RZ, R113 ;  /* 0x000000ffff517224 */ /* 0x000fce00078e0071 */
[----:B------:R-:W-:Y:S05]  /*2530*/  WARPSYNC.COLLECTIVE R84, `(.L_x_632) ;  /* 0x0000000054087348 */ /* 0x000fea0003c00000 */
[----:B------:R0:W1:Y:S02]  /*2540*/  SHFL.DOWN P0, R113, R87, R88, R89 ;  /* 0x0800005857717389 */ /* 0x0000640000000059 */
[----:B01----:R-:W-:Y:S01]  /*2550*/  ENDCOLLECTIVE ;  /* 0x000000000000791b */ /* 0x003fe20003800000 */
.L_x_632:
[----:B------:R-:W-:-:S05]  /*2560*/  FADD.FTZ R81, R78, R81 ;  /* 0x000000514e517221 */ /* 0x000fca0000010000 */
[----:B------:R-:W-:Y:S02]  /*2570*/  MOV R87, R81 ;  /* 0x0000005100577202 */ /* 0x000fe40000000f00 */
[----:B------:R-:W-:-:S07]  /*2580*/  MOV R83, R113 ;  /* 0x0000007100537202 */ /* 0x000fce0000000f00 */
[----:B------:R-:W-:Y:S05]  /*2590*/  WARPSYNC.COLLECTIVE R84, `(.L_x_633) ;  /* 0x0000000054087348 */ /* 0x000fea0003c00000 */
[----:B------:R0:W1:Y:S02]  /*25a0*/  SHFL.DOWN P0, R113, R87, R88, R89 ;  /* 0x0800005857717389 */ /* 0x0000640000000059 */
[----:B01----:R-:W-:Y:S01]  /*25b0*/  ENDCOLLECTIVE ;  /* 0x000000000000791b */ /* 0x003fe20003800000 */
.L_x_633:
[----:B------:R-:W-:Y:S01]  /*25c0*/  FADD.FTZ R83, R80, R83 ;  /* 0x0000005350537221 */ /* 0x000fe20000010000 */
[----:B------:R-:W-:-:S04]  /*25d0*/  HFMA2.MMA R88, -RZ, RZ, 0, 5.9604644775390625e-08 ;  /* 0x00000001ff587435 */ /* 0x000fc800000001ff */
[----:B------:R-:W-:Y:S01]  /*25e0*/  MOV R87, R83 ;  /* 0x0000005300577202 */ /* 0x000fe20000000f00 */
[----:B------:R-:W-:-:S07]  /*25f0*/  IMAD.MOV.U32 R82, RZ, RZ, R113 ;  /* 0x000000ffff527224 */ /* 0x000fce00078e0071 */
[----:B------:R-:W-:Y:S05]  /*2600*/  WARPSYNC.COLLECTIVE R84, `(.L_x_634) ;  /* 0x0000000054087348 */ /* 0x000fea0003c00000 */
[----:B------:R0:W1:Y:S02]  /*2610*/  SHFL.DOWN P0, R113, R87, R88, R89 ;  /* 0x0800005857717389 */ /* 0x0000640000000059 */
[----:B01----:R-:W-:Y:S01]  /*2620*/  ENDCOLLECTIVE ;  /* 0x000000000000791b */ /* 0x003fe20003800000 */
.L_x_634:
[----:B------:R-:W-:-:S05]  /*2630*/  FADD.FTZ R82, R81, R82 ;  /* 0x0000005251527221 */ /* 0x000fca0000010000 */
[----:B------:R-:W-:Y:S02]  /*2640*/  MOV R87, R82 ;  /* 0x0000005200577202 */ /* 0x000fe40000000f00 */
[----:B------:R-:W-:-:S07]  /*2650*/  MOV R112, R113 ;  /* 0x0000007100707202 */ /* 0x000fce0000000f00 */
[----:B------:R-:W-:Y:S05]  /*2660*/  WARPSYNC.COLLECTIVE R84, `(.L_x_635) ;  /* 0x0000000054087348 */ /* 0x000fea0003c00000 */
[----:B------:R0:W1:Y:S02]  /*2670*/  SHFL.DOWN P0, R113, R87, R88, R89 ;  /* 0x0800005857717389 */ /* 0x0000640000000059 */
[----:B01----:R-:W-:Y:S01]  /*2680*/  ENDCOLLECTIVE ;  /* 0x000000000000791b */ /* 0x003fe20003800000 */
.L_x_635:
[----:B------:R-:W-:Y:S05]  /*2690*/  BRA `(.L_x_636) ;  /* 0xffffffe800d47947 */ /* 0x000fea000383ffff */
.L_x_637:
        /* <DEDUP_REMOVED lines=14> */
.L_x_2950:


//--------------------- .text._ZN10layer_norm31ln_parallel_residual_bwd_kernelINS_13Kernel_traitsIf13__nv_bfloat16S2_S2_fjLj4096ELj1ELj1ELj8ELj16ENS_18Kernel_traits_baseILj4096EfS2_S2_S2_fjLj256EEEEELb0ELb1ELb1EEEvNS_9BwdParamsE --------------------------
	.section	.text._ZN10layer_norm31ln_parallel_residual_bwd_kernelINS_13Kernel_traitsIf13__nv_bfloat16S2_S2_fjLj4096ELj1ELj1ELj8ELj16ENS_18Kernel_traits_baseILj4096EfS2_S2_S2_fjLj256EEEEELb0ELb1ELb1EEEvNS_9BwdParamsE,"ax",@progbits
	.align	128
        .global         _ZN10layer_norm31ln_parallel_residual_bwd_kernelINS_13Kernel_traitsIf13__nv_bfloat16S2_S2_fjLj4096ELj1ELj1ELj8ELj16ENS_18Kernel_traits_baseILj4096EfS2_S2_S2_fjLj256EEEEELb0ELb1ELb1EEEvNS_9BwdParamsE
        .type           _ZN10layer_norm31ln_parallel_residual_bwd_kernelINS_13Kernel_traitsIf13__nv_bfloat16S2_S2_fjLj4096ELj1ELj1ELj8ELj16ENS_18Kernel_traits_baseILj4096EfS2_S2_S2_fjLj256EEEEELb0ELb1ELb1EEEvNS_9BwdParamsE,@function
        .size           _ZN10layer_norm31ln_parallel_residual_bwd_kernelINS_13Kernel_traitsIf13__nv_bfloat16S2_S2_fjLj4096ELj1ELj1ELj8ELj16ENS_18Kernel_traits_baseILj4096EfS2_S2_S2_fjLj256EEEEELb0ELb1ELb1EEEvNS_9BwdParamsE,(.L_x_2951 - _ZN10layer_norm31ln_parallel_residual_bwd_kernelINS_13Kernel_traitsIf13__nv_bfloat16S2_S2_fjLj4096ELj1ELj1ELj8ELj16ENS_18Kernel_traits_baseILj4096EfS2_S2_S2_fjLj256EEEEELb0ELb1ELb1EEEvNS_9BwdParamsE)
        .other          _ZN10layer_norm31ln_parallel_residual_bwd_kernelINS_13Kernel_traitsIf13__nv_bfloat16S2_S2_fjLj4096ELj1ELj1ELj8ELj16ENS_18Kernel_traits_baseILj4096EfS2_S2_S2_fjLj256EEEEELb0ELb1ELb1EEEvNS_9BwdParamsE,@"STO_CUDA_ENTRY STV_DEFAULT"
_ZN10layer_norm31ln_parallel_residual_bwd_kernelINS_13Kernel_traitsIf13__nv_bfloat16S2_S2_fjLj4096ELj1ELj1ELj8ELj16ENS_18Kernel_traits_baseILj4096EfS2_S2_S2_fjLj256EEEEELb0ELb1ELb1EEEvNS_9BwdParamsE:
.text._ZN10layer_norm31ln_parallel_residual_bwd_kernelINS_13Kernel_traitsIf13__nv_bfloat16S2_S2_fjLj4096ELj1ELj1ELj8ELj16ENS_18Kernel_traits_baseILj4096EfS2_S2_S2_fjLj256EEEEELb0ELb1ELb1EEEvNS_9BwdParamsE:
        /* <DEDUP_REMOVED lines=32> */
.L_x_638:
[----:B------:R-:W0:Y:S01]  /*0200*/  LDC.64 R2, c[0x0][0x260] ;  /* 0x00009800ff027b82 */ /* 0x000e220000000a00 */
[----:B------:R-:W-:Y:S01]  /*0210*/  ULDC.64 UR4, c[0x0][0x2c8] ;  /* 0x0000b20000047ab9 */ /* 0x000fe20000000a00 */
[----:B0-----:R-:W-:-:S05]  /*0220*/  IMAD.WIDE.U32 R2, R78, 0x20, R2 ;  /* 0x000000204e027825 */ /* 0x001fca00078e0002 */
[----:B------:R0:W5:Y:S04]  /*0230*/  LDG.E.128 R16, desc[UR6][R2.64] ;  /* 0x0000000602107981 */ /* 0x000168000c1e1d00 */
[----:B------:R0:W5:Y:S04]  /*0240*/  LDG.E.128 R12, desc[UR6][R2.64+0x10] ;  /* 0x00001006020c7981 */ /* 0x000168000c1e1d00 */
[----:B------:R0:W5:Y:S04]  /*0250*/  LDG.E.128 R8, desc[UR6][R2.64+0x2000] ;  /* 0x0020000602087981 */ /* 0x000168000c1e1d00 */
[----:B------:R0:W5:Y:S01]  /*0260*/  LDG.E.128 R4, desc[UR6][R2.64+0x2010] ;  /* 0x0020100602047981 */ /* 0x000162000c1e1d00 */
[----:B------:R-:W-:Y:S01]  /*0270*/  ISETP.NE.U32.AND P0, PT, RZ, UR4, PT ;  /* 0x00000004ff007c0c */ /* 0x000fe2000bf05070 */
[----:B------:R-:W-:Y:S01]  /*0280*/  ULDC.U8 UR4, c[0x0][0x2a0] ;  /* 0x0000a80000047ab9 */ /* 0x000fe20000000000 */
[----:B------:R-:W-:Y:S01]  /*0290*/  HFMA2.MMA R90, -RZ, RZ, 0, 5.9604644775390625e-08 ;  /* 0x00000001ff5a7435 */ /* 0x000fe200000001ff */
[----:B------:R-:W-:Y:S01]  /*02a0*/  UISETP.NE.AND UP0, UPT, UR4, URZ, UPT ;  /* 0x0000003f0400728c */ /* 0x000fe2000bf05270 */
        /* <DEDUP_REMOVED lines=17> */
[----:B0-----:R-:W-:-:S13]  /*03c0*/  PLOP3.LUT P3, PT, PT, PT, UP0, 0x80, 0x0 ;  /* 0x000000000000781c */ /* 0x001fda0003f6f008 */
.L_x_642:
[----:B0-----:R-:W0:Y:S01]  /*03d0*/  LDC.64 R44, c[0x0][0x250] ;  /* 0x00009400ff2c7b82 */ /* 0x001e220000000a00 */
[----:B------:R-:W-:-:S05]  /*03e0*/  IMAD R0, R88, UR8, RZ ;  /* 0x0000000858007c24 */ /* 0x000fca000f8e02ff */
[----:B------:R-:W-:Y:S02]  /*03f0*/  SHF.R.S32.HI R37, RZ, 0x1f, R0 ;  /* 0x0000001fff257819 */ /* 0x000fe40000011400 */
[----:B------:R-:W1:Y:S02]  /*0400*/  LDC.64 R2, c[0x0][0x238] ;  /* 0x00008e00ff027b82 */ /* 0x000e640000000a00 */
[----:B------:R-:W-:-:S04]  /*0410*/  LEA.HI R37, R37, R0, RZ, 0x3 ;  /* 0x0000000025257211 */ /* 0x000fc800078f18ff */
[----:B------:R-:W-:Y:S02]  /*0420*/  LEA.HI.SX32 R89, R37, R78, 0x1d ;  /* 0x0000004e25597211 */ /* 0x000fe400078feaff */
[----:B------:R-:W2:Y:S02]  /*0430*/  LDC.64 R48, c[0x0][0x2b8] ;  /* 0x0000ae00ff307b82 */ /* 0x000ea40000000a00 */
[----:B------:R-:W-:Y:S01]  /*0440*/  IADD3 R91, R89, 0x100, RZ ;  /* 0x00000100595b7810 */ /* 0x000fe20007ffe0ff */
[----:B0-----:R-:W-:-:S05]  /*0450*/  IMAD.WIDE R94, R88, 0x4, R44 ;  /* 0x00000004585e7825 */ /* 0x001fca00078e022c */
[----:B------:R-:W0:Y:S01]  /*0460*/  @P0 LDC.64 R52, c[0x0][0x2c8] ;  /* 0x0000b200ff340b82 */ /* 0x000e220000000a00 */
[----:B------:R-:W3:Y:S01]  /*0470*/  LDG.E R94, desc[UR6][R94.64] ;  /* 0x000000065e5e7981 */ /* 0x000ee2000c1e1900 */
[----:B-1----:R-:W-:-:S04]  /*0480*/  IMAD.WIDE.U32 R36, R89, 0x10, R2 ;  /* 0x0000001059247825 */ /* 0x002fc800078e0002 */
[----:B------:R-:W-:Y:S02]  /*0490*/  IMAD.WIDE.U32 R44, R91, 0x10, R2 ;  /* 0x000000105b2c7825 */ /* 0x000fe400078e0002 */
[----:B------:R-:W1:Y:S01]  /*04a0*/  LDC.64 R2, c[0x0][0x258] ;  /* 0x00009600ff027b82 */ /* 0x000e620000000a00 */
[----:B------:R-:W4:Y:S01]  /*04b0*/  LDG.E.128 R36, desc[UR6][R36.64] ;  /* 0x0000000624247981 */ /* 0x000f22000c1e1d00 */
[----:B--2---:R-:W-:-:S03]  /*04c0*/  IMAD.WIDE.U32 R40, R89, 0x10, R48 ;  /* 0x0000001059287825 */ /* 0x004fc600078e0030 */
[----:B------:R-:W2:Y:S04]  /*04d0*/  LDG.E.128 R44, desc[UR6][R44.64] ;  /* 0x000000062c2c7981 */ /* 0x000ea8000c1e1d00 */
[----:B------:R-:W2:Y:S01]  /*04e0*/  LDG.E.128 R40, desc[UR6][R40.64] ;  /* 0x0000000628287981 */ /* 0x000ea2000c1e1d00 */
[----:B-1----:R-:W-:Y:S02]  /*04f0*/  IMAD.WIDE R92, R88, 0x4, R2 ;  /* 0x00000004585c7825 */ /* 0x002fe400078e0202 */
[----:B------:R-:W1:Y:S04]  /*0500*/  @P0 LDC.64 R2, c[0x0][0x2c8] ;  /* 0x0000b200ff020b82 */ /* 0x000e680000000a00 */
[----:B------:R-:W2:Y:S01]  /*0510*/  LDG.E R92, desc[UR6][R92.64] ;  /* 0x000000065c5c7981 */ /* 0x000ea2000c1e1900 */
[----:B------:R-:W-:-:S06]  /*0520*/  IMAD.WIDE.U32 R48, R91, 0x10, R48 ;  /* 0x000000105b307825 */ /* 0x000fcc00078e0030 */
[----:B------:R-:W2:Y:S01]  /*0530*/  LDG.E.128 R48, desc[UR6][R48.64] ;  /* 0x0000000630307981 */ /* 0x000ea2000c1e1d00 */
[----:B0-----:R-:W-:-:S05]  /*0540*/  @P0 IMAD.WIDE.U32 R52, R89, 0x10, R52 ;  /* 0x0000001059340825 */ /* 0x001fca00078e0034 */
[----:B-----5:R-:W5:Y:S01]  /*0550*/  @P0 LDG.E.128 R20, desc[UR6][R52.64] ;  /* 0x0000000634140981 */ /* 0x020f62000c1e1d00 */
[----:B-1----:R-:W-:-:S05]  /*0560*/  @P0 IMAD.WIDE.U32 R2, R91, 0x10, R2 ;  /* 0x000000105b020825 */ /* 0x002fca00078e0002 */
[----:B------:R2:W5:Y:S01]  /*0570*/  @P0 LDG.E.128 R24, desc[UR6][R2.64] ;  /* 0x0000000602180981 */ /* 0x000562000c1e1d00 */
[----:B------:R-:W-:Y:S01]  /*0580*/  UMOV UR4, 0xffffffff ;  /* 0xffffffff00047882 */ /* 0x000fe20000000000 */
[----:B------:R-:W-:Y:S02]  /*0590*/  IADD3 R88, R88, UR10, RZ ;  /* 0x0000000a58587c10 */ /* 0x000fe4000fffe0ff */
[----:B------:R-:W-:Y:S02]  /*05a0*/  LOP3.LUT P1, RZ, R79, 0x1f, RZ, 0xc0, !PT ;  /* 0x0000001f4fff7812 */ /* 0x000fe4000782c0ff */
[----:B------:R-:W-:Y:S02]  /*05b0*/  ISETP.GE.AND P4, PT, R88, UR11, PT ;  /* 0x0000000b58007c0c */ /* 0x000fe4000bf86270 */
[----:B---3--:R-:W-:Y:S02]  /*05c0*/  FSEL R121, R94, RZ, !P3 ;  /* 0x000000ff5e797208 */ /* 0x008fe40005800000 */
[----:B----4-:R-:W-:-:S02]  /*05d0*/  PRMT R0, R36, 0x7632, R0 ;  /* 0x0000763224007816 */ /* 0x010fc40000000000 */
[C---:B------:R-:W-:Y:S02]  /*05e0*/  PRMT R95, R37.reuse, 0x7632, R95 ;  /* 0x00007632255f7816 */ /* 0x040fe4000000005f */
[----:B------:R-:W-:Y:S01]  /*05f0*/  SHF.L.U32 R96, R37, 0x10, RZ ;  /* 0x0000001025607819 */ /* 0x000fe200000006ff */
[----:B------:R-:W-:Y:S01]  /*0600*/  IMAD.U32 R0, R0, 0x10000, RZ ;  /* 0x0001000000007824 */ /* 0x000fe200078e00ff */
[C---:B------:R-:W-:Y:S01]  /*0610*/  PRMT R37, R38.reuse, 0x7632, R37 ;  /* 0x0000763226257816 */ /* 0x040fe20000000025 */
[----:B------:R-:W-:Y:S01]  /*0620*/  IMAD.U32 R38, R38, 0x10000, RZ ;  /* 0x0001000026267824 */ /* 0x000fe200078e00ff */
[----:B--2---:R-:W-:Y:S02]  /*0630*/  PRMT R3, R44, 0x7632, R3 ;  /* 0x000076322c037816 */ /* 0x004fe40000000003 */
[----:B------:R-:W-:Y:S02]  /*0640*/  SHF.L.U32 R36, R36, 0x10, RZ ;  /* 0x0000001024247819 */ /* 0x000fe400000006ff */
[----:B------:R-:W-:-:S02]  /*0650*/  PRMT R97, R39, 0x7632, R97 ;  /* 0x0000763227617816 */ /* 0x000fc40000000061 */
[----:B------:R-:W-:Y:S01]  /*0660*/  SHF.L.U32 R2, R95, 0x10, RZ ;  /* 0x000000105f027819 */ /* 0x000fe200000006ff */
[C---:B------:R-:W-:Y:S01]  /*0670*/  FADD.FTZ R95, -R121.reuse, R0 ;  /* 0x00000000795f7221 */ /* 0x040fe20000010100 */
[----:B------:R-:W-:Y:S01]  /*0680*/  FADD.FTZ R99, -R121, R38 ;  /* 0x0000002679637221 */ /* 0x000fe20000010100 */
[----:B------:R-:W-:Y:S01]  /*0690*/  SHF.L.U32 R0, R3, 0x10, RZ ;  /* 0x0000001003007819 */ /* 0x000fe200000006ff */
[----:B------:R-:W-:Y:S01]  /*06a0*/  FADD.FTZ R107, -R121, R36 ;  /* 0x00000024796b7221 */ /* 0x000fe20000010100 */
[----:B------:R-:W-:Y:S02]  /*06b0*/  SHF.L.U32 R38, R97, 0x10, RZ ;  /* 0x0000001061267819 */ /* 0x000fe400000006ff */
[----:B------:R-:W-:Y:S02]  /*06c0*/  SHF.L.U32 R98, R39, 0x10, RZ ;  /* 0x0000001027627819 */ /* 0x000fe400000006ff */
[C---:B------:R-:W-:Y:S02]  /*06d0*/  PRMT R93, R40.reuse, 0x7632, R93 ;  /* 0x00007632285d7816 */ /* 0x040fe4000000005d */
[----:B------:R-:W-:Y:S01]  /*06e0*/  SHF.L.U32 R111, R40, 0x10, RZ ;  /* 0x00000010286f7819 */ /* 0x000fe200000006ff */
[----:B------:R-:W-:Y:S01]  /*06f0*/  FADD.FTZ R113, -R121, R0 ;  /* 0x0000000079717221 */ /* 0x000fe20000010100 */
[----:B------:R-:W-:-:S02]  /*0700*/  PRMT R53, R41, 0x7632, R53 ;  /* 0x0000763229357816 */ /* 0x000fc40000000035 */
[----:B------:R-:W-:Y:S02]  /*0710*/  SHF.L.U32 R109, R41, 0x10, RZ ;  /* 0x00000010296d7819 */ /* 0x000fe400000006ff */
[----:B------:R-:W-:Y:S02]  /*0720*/  PRMT R40, R45, 0x7632, R40 ;  /* 0x000076322d287816 */ /* 0x000fe40000000028 */
[----:B------:R-:W-:Y:S01]  /*0730*/  PRMT R100, R46, 0x7632, R100 ;  /* 0x000076322e647816 */ /* 0x000fe20000000064 */
[----:B------:R-:W-:Y:S01]  /*0740*/  FADD.FTZ R101, -R121, R38 ;  /* 0x0000002679657221 */ /* 0x000fe20000010100 */
[----:B------:R-:W-:Y:S01]  /*0750*/  PRMT R41, R43, 0x7632, R41 ;  /* 0x000076322b297816 */ /* 0x000fe20000000029 */
[----:B------:R-:W-:Y:S01]  /*0760*/  FMUL.FTZ R0, R92, R107 ;  /* 0x0000006b5c007220 */ /* 0x000fe20000410000 */
[----:B------:R-:W-:Y:S01]  /*0770*/  PRMT R102, R47, 0x7632, R102 ;  /* 0x000076322f667816 */ /* 0x000fe20000000066 */
[----:B------:R-:W-:Y:S01]  /*0780*/  FADD.FTZ R97, -R121, R98 ;  /* 0x0000006279617221 */ /* 0x000fe20000010100 */
[----:B------:R-:W-:Y:S01]  /*0790*/  SHF.L.U32 R44, R44, 0x10, RZ ;  /* 0x000000102c2c7819 */ /* 0x000fe200000006ff */
[----:B------:R-:W-:Y:S01]  /*07a0*/  IMAD.U32 R40, R40, 0x10000, RZ ;  /* 0x0001000028287824 */ /* 0x000fe200078e00ff */
[----:B------:R-:W-:-:S02]  /*07b0*/  SHF.L.U32 R94, R45, 0x10, RZ ;  /* 0x000000102d5e7819 */ /* 0x000fc400000006ff */
[----:B------:R-:W-:Y:S02]  /*07c0*/  SHF.L.U32 R46, R46, 0x10, RZ ;  /* 0x000000102e2e7819 */ /* 0x000fe400000006ff */
[----:B------:R-:W-:Y:S02]  /*07d0*/  SHF.L.U32 R104, R47, 0x10, RZ ;  /* 0x000000102f687819 */ /* 0x000fe400000006ff */
[----:B------:R-:W-:Y:S02]  /*07e0*/  SHF.L.U32 R36, R37, 0x10, RZ ;  /* 0x0000001025247819 */ /* 0x000fe400000006ff */
[----:B------:R-:W-:Y:S01]  /*07f0*/  SHF.L.U32 R100, R100, 0x10, RZ ;  /* 0x0000001064647819 */ /* 0x000fe200000006ff */
[----:B------:R-:W-:Y:S01]  /*0800*/  FADD.FTZ R105, -R121, R96 ;  /* 0x0000006079697221 */ /* 0x000fe20000010100 */
[----:B------:R-:W-:Y:S01]  /*0810*/  SHF.L.U32 R102, R102, 0x10, RZ ;  /* 0x0000001066667819 */ /* 0x000fe200000006ff */
[----:B------:R-:W-:Y:S01]  /*0820*/  FADD.FTZ R86, R111, R86 ;  /* 0x000000566f567221 */ /* 0x000fe20000010000 */
[----:B------:R-:W-:Y:S01]  /*0830*/  SHF.L.U32 R41, R41, 0x10, RZ ;  /* 0x0000001029297819 */ /* 0x000fe200000006ff */
[----:B------:R-:W-:Y:S01]  /*0840*/  FFMA.FTZ R87, R0, R111, R87 ;  /* 0x0000006f00577223 */ /* 0x000fe20000010057 */
[----:B------:R-:W-:Y:S01]  /*0850*/  SHF.L.U32 R93, R93, 0x10, RZ ;  /* 0x000000105d5d7819 */ /* 0x000fe200000006ff */
[----:B------:R-:W-:Y:S01]  /*0860*/  FMUL.FTZ R101, R92, R101 ;  /* 0x000000655c657220 */ /* 0x000fe20000410000 */
[----:B------:R-:W-:-:S02]  /*0870*/  IMAD.U32 R43, R43, 0x10000, RZ ;  /* 0x000100002b2b7824 */ /* 0x000fc400078e00ff */
[----:B------:R-:W-:Y:S01]  /*0880*/  FMUL.FTZ R111, R16, R111 ;  /* 0x0000006f106f7220 */ /* 0x000fe20000410000 */
[----:B------:R-:W-:Y:S01]  /*0890*/  FMUL.FTZ R108, R92, R97 ;  /* 0x000000615c6c7220 */ /* 0x000fe20000410000 */
[C---:B------:R-:W-:Y:S01]  /*08a0*/  PRMT R52, R42.reuse, 0x7632, R52 ;  /* 0x000076322a347816 */ /* 0x040fe20000000034 */
[C---:B------:R-:W-:Y:S01]  /*08b0*/  FADD.FTZ R47, -R121.reuse, R2 ;  /* 0x00000002792f7221 */ /* 0x040fe20000010100 */
[----:B------:R-:W-:Y:S01]  /*08c0*/  SHF.L.U32 R42, R42, 0x10, RZ ;  /* 0x000000102a2a7819 */ /* 0x000fe200000006ff */
        /* <DEDUP_REMOVED lines=17> */
[----:B------:R-:W-:Y:S01]  /*09e0*/  FADD.FTZ R41, RZ, R111 ;  /* 0x0000006fff297221 */ /* 0x000fe20000010000 */
[----:B------:R-:W-:Y:S01]  /*09f0*/  FMUL.FTZ R106, R92, R95 ;  /* 0x0000005f5c6a7220 */ /* 0x000fe20000410000 */
[----:B------:R-:W-:Y:S01]  /*0a00*/  FFMA.FTZ R43, R0, R111, RZ ;  /* 0x0000006f002b7223 */ /* 0x000fe200000100ff */
[----:B------:R-:W-:Y:S01]  /*0a10*/  SHF.L.U32 R53, R53, 0x10, RZ ;  /* 0x0000001035357819 */ /* 0x000fe200000006ff */
[----:B------:R-:W-:Y:S01]  /*0a20*/  FADD.FTZ R82, R109, R82 ;  /* 0x000000526d527221 */ /* 0x000fe20000010000 */
[-C--:B------:R-:W-:Y:S01]  /*0a30*/  FFMA.FTZ R83, R112, R109.reuse, R83 ;  /* 0x0000006d70537223 */ /* 0x080fe20000010053 */
[----:B------:R-:W-:Y:S01]  /*0a40*/  FADD.FTZ R67, R42, R67 ;  /* 0x000000432a437221 */ /* 0x000fe20000010000 */
[-C--:B------:R-:W-:Y:S01]  /*0a50*/  FFMA.FTZ R55, R110, R42.reuse, R55 ;  /* 0x0000002a6e377223 */ /* 0x080fe20000010037 */
[----:B------:R-:W-:Y:S01]  /*0a60*/  FMUL.FTZ R107, R12, R42 ;  /* 0x0000002a0c6b7220 */ /* 0x000fe20000410000 */
[----:B------:R-:W-:Y:S01]  /*0a70*/  FMUL.FTZ R109, R18, R109 ;  /* 0x0000006d126d7220 */ /* 0x000fe20000410000 */
[----:B------:R-:W-:Y:S01]  /*0a80*/  FADD.FTZ R42, R41, R102 ;  /* 0x00000066292a7221 */ /* 0x000fe20000010000 */
[----:B------:R-:W-:Y:S01]  /*0a90*/  FFMA.FTZ R43, R106, R102, R43 ;  /* 0x000000666a2b7223 */ /* 0x000fe2000001002b */
[----:B------:R-:W-:Y:S01]  /*0aa0*/  FMUL.FTZ R96, R92, R39 ;  /* 0x000000275c607220 */ /* 0x000fe20000410000 */
[----:B------:R-:W-:Y:S01]  /*0ab0*/  FMUL.FTZ R100, R19, R53 ;  /* 0x0000003513647220 */ /* 0x000fe20000410000 */
[----:B------:R-:W-:Y:S01]  /*0ac0*/  FADD.FTZ R39, R42, R109 ;  /* 0x0000006d2a277221 */ /* 0x000fe20000010000 */
[----:B------:R-:W-:Y:S01]  /*0ad0*/  FMUL.FTZ R104, R92, R47 ;  /* 0x0000002f5c687220 */ /* 0x000fe20000410000 */
[----:B------:R-:W-:Y:S01]  /*0ae0*/  FFMA.FTZ R43, R112, R109, R43 ;  /* 0x0000006d702b7223 */ /* 0x000fe2000001002b */
[----:B------:R-:W-:-:S02]  /*0af0*/  IMAD.U32 R52, R52, 0x10000, RZ ;  /* 0x0001000034347824 */ /* 0x000fc400078e00ff */
[----:B------:R-:W-:Y:S01]  /*0b00*/  FADD.FTZ R42, R39, R100 ;  /* 0x00000064272a7221 */ /* 0x000fe20000010000 */
[----:B------:R-:W-:Y:S01]  /*0b10*/  FFMA.FTZ R43, R104, R100, R43 ;  /* 0x00000064682b7223 */ /* 0x000fe2000001002b */
[----:B------:R-:W-:Y:S02]  /*0b20*/  FMUL.FTZ R99, R13, R52 ;  /* 0x000000340d637220 */ /* 0x000fe40000410000 */
[----:B------:R-:W-:Y:S01]  /*0b30*/  FADD.FTZ R42, R42, R107 ;  /* 0x0000006b2a2a7221 */ /* 0x000fe20000010000 */
[----:B------:R-:W-:Y:S01]  /*0b40*/  FMUL.FTZ R103, R92, R103 ;  /* 0x000000675c677220 */ /* 0x000fe20000410000 */
[----:B------:R-:W-:Y:S01]  /*0b50*/  FFMA.FTZ R44, R110, R107, R43 ;  /* 0x0000006b6e2c7223 */ /* 0x000fe2000001002b */
[----:B------:R-:W-:Y:S01]  /*0b60*/  FMUL.FTZ R94, R92, R37 ;  /* 0x000000255c5e7220 */ /* 0x000fe20000410000 */
[----:B------:R-:W-:Y:S01]  /*0b70*/  FADD.FTZ R42, R42, R99 ;  /* 0x000000632a2a7221 */ /* 0x000fe20000010000 */
[C---:B------:R-:W-:Y:S01]  /*0b80*/  PRMT R40, R48.reuse, 0x7632, R40 ;  /* 0x0000763230287816 */ /* 0x040fe20000000028 */
[----:B------:R-:W-:Y:S01]  /*0b90*/  FFMA.FTZ R37, R103, R99, R44 ;  /* 0x0000006367257223 */ /* 0x000fe2000001002c */
[----:B------:R-:W-:Y:S01]  /*0ba0*/  SHF.L.U32 R48, R48, 0x10, RZ ;  /* 0x0000001030307819 */ /* 0x000fe200000006ff */
[----:B------:R-:W-:-:S02]  /*0bb0*/  FADD.FTZ R42, R42, R105 ;  /* 0x000000692a2a7221 */ /* 0x000fc40000010000 */
        /* <DEDUP_REMOVED lines=8> */
[----:B------:R-:W-:Y:S01]  /*0c40*/  FFMA.FTZ R54, R103, R52, R54 ;  /* 0x0000003467367223 */ /* 0x000fe20000010036 */
[----:B------:R-:W-:Y:S01]  /*0c50*/  PRMT R38, R49, 0x7632, R38 ;  /* 0x0000763231267816 */ /* 0x000fe20000000026 */
[----:B------:R-:W-:Y:S01]  /*0c60*/  FMUL.FTZ R52, R92, R3 ;  /* 0x000000035c347220 */ /* 0x000fe20000410000 */
[----:B------:R-:W-:Y:S01]  /*0c70*/  FADD.FTZ R70, R40, R70 ;  /* 0x0000004628467221 */ /* 0x000fe20000010000 */
[-C--:B------:R-:W-:Y:S01]  /*0c80*/  FFMA.FTZ R58, R113, R40.reuse, R58 ;  /* 0x00000028713a7223 */ /* 0x080fe2000001003a */
[----:B------:R-:W-:Y:S01]  /*0c90*/  FMUL.FTZ R114, R9, R40 ;  /* 0x0000002809727220 */ /* 0x000fe20000410000 */
[----:B------:R-:W-:Y:S01]  /*0ca0*/  FADD.FTZ R3, R42, R95 ;  /* 0x0000005f2a037221 */ /* 0x000fe20000010000 */
[----:B------:R-:W-:-:S02]  /*0cb0*/  IMAD.U32 R49, R49, 0x10000, RZ ;  /* 0x0001000031317824 */ /* 0x000fc400078e00ff */
[----:B------:R-:W-:Y:S01]  /*0cc0*/  FFMA.FTZ R40, R98, R95, R37 ;  /* 0x0000005f62287223 */ /* 0x000fe20000010025 */
[----:B------:R-:W-:Y:S01]  /*0cd0*/  SHF.L.U32 R38, R38, 0x10, RZ ;  /* 0x0000001026267819 */ /* 0x000fe200000006ff */
[----:B------:R-:W-:Y:S01]  /*0ce0*/  FADD.FTZ R84, R93, R84 ;  /* 0x000000545d547221 */ /* 0x000fe20000010000 */
[----:B------:R-:W-:Y:S01]  /*0cf0*/  FFMA.FTZ R85, R106, R93, R85 ;  /* 0x0000005d6a557223 */ /* 0x000fe20000010055 */
        /* <DEDUP_REMOVED lines=15> */
[----:B------:R-:W-:Y:S01]  /*0df0*/  FMUL.FTZ R53, R4, R50 ;  /* 0x0000003204357220 */ /* 0x000fe20000410000 */
[----:B------:R-:W-:Y:S01]  /*0e00*/  FADD.FTZ R40, R37, R116 ;  /* 0x0000007425287221 */ /* 0x000fe20000010000 */
[----:B------:R-:W-:Y:S01]  /*0e10*/  FFMA.FTZ R3, R115, R116, R38 ;  /* 0x0000007473037223 */ /* 0x000fe20000010026 */
[C---:B------:R-:W-:Y:S01]  /*0e20*/  PRMT R2, R51.reuse, 0x7632, R2 ;  /* 0x0000763233027816 */ /* 0x040fe20000000002 */
[----:B------:R-:W-:Y:S01]  /*0e30*/  FADD.FTZ R74, R36, R74 ;  /* 0x0000004a244a7221 */ /* 0x000fe20000010000 */
[----:B------:R-:W-:Y:S01]  /*0e40*/  SHF.L.U32 R51, R51, 0x10, RZ ;  /* 0x0000001033337819 */ /* 0x000fe200000006ff */
[-C--:B------:R-:W-:Y:S01]  /*0e50*/  FFMA.FTZ R62, R117, R36.reuse, R62 ;  /* 0x00000024753e7223 */ /* 0x080fe2000001003e */
[----:B------:R-:W-:Y:S01]  /*0e60*/  FMUL.FTZ R118, R5, R36 ;  /* 0x0000002405767220 */ /* 0x000fe20000410000 */
[----:B------:R-:W-:Y:S01]  /*0e70*/  FADD.FTZ R37, R40, R53 ;  /* 0x0000003528257221 */ /* 0x000fe20000010000 */
[----:B------:R-:W-:Y:S01]  /*0e80*/  FFMA.FTZ R36, R94, R53, R3 ;  /* 0x000000355e247223 */ /* 0x000fe20000010003 */
[----:B------:R-:W-:-:S02]  /*0e90*/  IMAD.U32 R2, R2, 0x10000, RZ ;  /* 0x0001000002027824 */ /* 0x000fc400078e00ff */
        /* <DEDUP_REMOVED lines=38> */
.L_x_653:
        /* <DEDUP_REMOVED lines=13> */
.L_x_641:
        /* <DEDUP_REMOVED lines=18> */
[----:B------:R-:W3:Y:S01]  /*12f0*/  LDS.128 R48, [R2+0x4030] ;  /* 0x0040300002307984 */ /* 0x000ee20000000c00 */
        /* <DEDUP_REMOVED lines=9> */
[--C-:B------:R-:W-:Y:S01]  /*1390*/  FADD.FTZ R36, R36, R45.reuse ;  /* 0x0000002d24247221 */ /* 0x100fe20000010000 */
[----:B-----5:R-:W-:Y:S02]  /*13a0*/  @P0 PRMT R45, R23, 0x7632, R45 ;  /* 0x00007632172d0816 */ /* 0x020fe4000000002d */
[----:B------:R-:W-:Y:S01]  /*13b0*/  FADD.FTZ R3, R46, R3 ;  /* 0x000000032e037221 */ /* 0x000fe20000010000 */
[----:B------:R-:W-:-:S03]  /*13c0*/  FADD.FTZ R36, R47, R36 ;  /* 0x000000242f247221 */ /* 0x000fc60000010000 */
[----:B---3--:R-:W-:Y:S01]  /*13d0*/  FADD.FTZ R3, R3, R48 ;  /* 0x0000003003037221 */ /* 0x008fe20000010000 */
[----:B------:R-:W-:-:S03]  /*13e0*/  FADD.FTZ R36, R36, R49 ;  /* 0x0000003124247221 */ /* 0x000fc60000010000 */
[----:B------:R-:W-:Y:S01]  /*13f0*/  FADD.FTZ R3, R50, R3 ;  /* 0x0000000332037221 */ /* 0x000fe20000010000 */
[----:B------:R-:W-:Y:S01]  /*1400*/  FADD.FTZ R36, R51, R36 ;  /* 0x0000002433247221 */ /* 0x000fe20000010000 */
[----:B------:R-:W-:Y:S02]  /*1410*/  @P0 SHF.L.U32 R51, R45, 0x10, RZ ;  /* 0x000000102d330819 */ /* 0x000fe400000006ff */
[----:B------:R-:W-:Y:S01]  /*1420*/  FMUL.FTZ R3, R3, UR9 ;  /* 0x0000000903037c20 */ /* 0x000fe20008410000 */
[----:B------:R-:W-:Y:S01]  /*1430*/  FMUL.FTZ R37, R36, UR9 ;  /* 0x0000000924257c20 */ /* 0x000fe20008410000 */
[----:B------:R-:W-:Y:S02]  /*1440*/  @P0 SHF.L.U32 R45, R22, 0x10, RZ ;  /* 0x00000010162d0819 */ /* 0x000fe400000006ff */
[----:B------:R-:W-:Y:S02]  /*1450*/  @P0 SHF.L.U32 R50, R25, 0x10, RZ ;  /* 0x0000001019320819 */ /* 0x000fe400000006ff */
[----:B------:R-:W-:-:S05]  /*1460*/  FSEL R38, R3, RZ, !P3 ;  /* 0x000000ff03267208 */ /* 0x000fca0005800000 */
[-CC-:B------:R-:W-:Y:S01]  /*1470*/  FFMA.FTZ R39, R104, R37.reuse, R38.reuse ;  /* 0x0000002568277223 */ /* 0x180fe20000010026 */
[-CC-:B------:R-:W-:Y:S01]  /*1480*/  FFMA.FTZ R108, R108, R37.reuse, R38.reuse ;  /* 0x000000256c6c7223 */ /* 0x180fe20000010026 */
[-CC-:B------:R-:W-:Y:S01]  /*1490*/  FFMA.FTZ R2, R103, R37.reuse, R38.reuse ;  /* 0x0000002567027223 */ /* 0x180fe20000010026 */
[----:B------:R-:W-:Y:S01]  /*14a0*/  FFMA.FTZ R3, R106, R37, R38 ;  /* 0x000000256a037223 */ /* 0x000fe20000010026 */
[----:B------:R-:W-:Y:S01]  /*14b0*/  FADD.FTZ R39, R100, -R39 ;  /* 0x8000002764277221 */ /* 0x000fe20000010000 */
[----:B------:R-:W-:Y:S01]  /*14c0*/  FADD.FTZ R105, R105, -R108 ;  /* 0x8000006c69697221 */ /* 0x000fe20000010000 */
[----:B------:R-:W-:Y:S01]  /*14d0*/  FADD.FTZ R99, R99, -R2 ;  /* 0x8000000263637221 */ /* 0x000fe20000010000 */
[----:B------:R-:W-:Y:S01]  /*14e0*/  @P0 SHF.L.U32 R2, R23, 0x10, RZ ;  /* 0x0000001017020819 */ /* 0x000fe200000006ff */
[C---:B------:R-:W-:Y:S01]  /*14f0*/  FMUL.FTZ R42, R92.reuse, R39 ;  /* 0x000000275c2a7220 */ /* 0x040fe20000410000 */
[----:B------:R-:W-:Y:S01]  /*1500*/  FMUL.FTZ R39, R92, R105 ;  /* 0x000000695c277220 */ /* 0x000fe20000410000 */
[-CC-:B------:R-:W-:Y:S01]  /*1510*/  FFMA.FTZ R112, R112, R37.reuse, R38.reuse ;  /* 0x0000002570707223 */ /* 0x180fe20000010026 */
[----:B------:R-:W-:Y:S01]  /*1520*/  FADD.FTZ R3, R102, -R3 ;  /* 0x8000000366037221 */ /* 0x000fe20000010000 */
        /* <DEDUP_REMOVED lines=14> */
[----:B------:R-:W-:Y:S01]  /*1610*/  FMUL.FTZ R41, R92, R3 ;  /* 0x000000035c297220 */ /* 0x000fe20000410000 */
[----:B------:R-:W-:Y:S01]  /*1620*/  @P0 IMAD.U32 R48, R2, 0x10000, RZ ;  /* 0x0001000002300824 */ /* 0x000fe200078e00ff */
[C---:B------:R-:W-:Y:S01]  /*1630*/  @P0 PRMT R3, R21.reuse, 0x7632, R3 ;  /* 0x0000763215030816 */ /* 0x040fe20000000003 */
[----:B------:R-:W-:Y:S01]  /*1640*/  FMUL.FTZ R37, R92, R37 ;  /* 0x000000255c257220 */ /* 0x000fe20000410000 */
[----:B------:R-:W-:Y:S01]  /*1650*/  @P0 SHF.L.U32 R2, R21, 0x10, RZ ;  /* 0x0000001015020819 */ /* 0x000fe200000006ff */
[----:B------:R-:W-:Y:S01]  /*1660*/  FADD.FTZ R111, R111, -R0 ;  /* 0x800000006f6f7221 */ /* 0x000fe20000010000 */
[----:B------:R-:W-:Y:S01]  /*1670*/  @P0 SHF.L.U32 R3, R3, 0x10, RZ ;  /* 0x0000001003030819 */ /* 0x000fe200000006ff */
[----:B------:R-:W-:Y:S01]  /*1680*/  FADD.FTZ R107, R107, -R110 ;  /* 0x8000006e6b6b7221 */ /* 0x000fe20000010000 */
[----:B------:R-:W-:Y:S01]  /*1690*/  FADD.FTZ R97, R97, -R36 ;  /* 0x8000002461617221 */ /* 0x000fe20000010000 */
[--C-:B------:R-:W-:Y:S01]  /*16a0*/  @P0 FADD.FTZ R37, R37, R2.reuse ;  /* 0x0000000225250221 */ /* 0x100fe20000010000 */
[----:B------:R-:W-:Y:S01]  /*16b0*/  @P0 PRMT R2, R20, 0x7632, R2 ;  /* 0x0000763214020816 */ /* 0x000fe20000000002 */
[----:B------:R-:W-:Y:S01]  /*16c0*/  @P0 FADD.FTZ R42, R42, R3 ;  /* 0x000000032a2a0221 */ /* 0x000fe20000010000 */
[----:B------:R-:W-:Y:S01]  /*16d0*/  @P0 SHF.L.U32 R3, R20, 0x10, RZ ;  /* 0x0000001014030819 */ /* 0x000fe200000006ff */
[----:B------:R-:W-:Y:S01]  /*16e0*/  FMUL.FTZ R36, R92, R111 ;  /* 0x0000006f5c247220 */ /* 0x000fe20000410000 */
[----:B------:R-:W-:Y:S01]  /*16f0*/  @P0 SHF.L.U32 R2, R2, 0x10, RZ ;  /* 0x0000001002020819 */ /* 0x000fe200000006ff */
[----:B------:R-:W-:Y:S01]  /*1700*/  FADD.FTZ R53, R53, -R94 ;  /* 0x8000005e35357221 */ /* 0x000fe20000010000 */
[----:B------:R-:W-:Y:S01]  /*1710*/  FMUL.FTZ R38, R92, R107 ;  /* 0x0000006b5c267220 */ /* 0x000fe20000410000 */
[----:B------:R-:W-:Y:S01]  /*1720*/  @P0 FADD.FTZ R36, R36, R3 ;  /* 0x0000000324240221 */ /* 0x000fe20000010000 */
[C---:B------:R-:W-:Y:S01]  /*1730*/  @P0 SHF.L.U32 R3, R26.reuse, 0x10, RZ ;  /* 0x000000101a030819 */ /* 0x040fe200000006ff */
[--C-:B------:R-:W-:Y:S01]  /*1740*/  @P0 FADD.FTZ R41, R41, R2.reuse ;  /* 0x0000000229290221 */ /* 0x100fe20000010000 */
[----:B------:R-:W-:Y:S01]  /*1750*/  @P0 PRMT R2, R26, 0x7632, R2 ;  /* 0x000076321a020816 */ /* 0x000fe20000000002 */
[----:B------:R-:W-:Y:S01]  /*1760*/  FMUL.FTZ R46, R92, R53 ;  /* 0x000000355c2e7220 */ /* 0x000fe20000410000 */
[----:B------:R-:W-:Y:S01]  /*1770*/  @P0 FADD.FTZ R38, R38, R45 ;  /* 0x0000002d26260221 */ /* 0x000fe20000010000 */
[----:B------:R-:W-:Y:S01]  /*1780*/  FADD.FTZ R47, R95, -R98 ;  /* 0x800000625f2f7221 */ /* 0x000fe20000010000 */
[----:B------:R-:W-:Y:S01]  /*1790*/  FADD.FTZ R113, R114, -R113 ;  /* 0x8000007172717221 */ /* 0x000fe20000010000 */
[----:B------:R-:W-:Y:S01]  /*17a0*/  FADD.FTZ R49, R93, -R96 ;  /* 0x800000605d317221 */ /* 0x000fe20000010000 */
[----:B------:R-:W-:Y:S01]  /*17b0*/  FADD.FTZ R115, R116, -R115 ;  /* 0x8000007374737221 */ /* 0x000fe20000010000 */
[----:B------:R-:W-:Y:S01]  /*17c0*/  FADD.FTZ R117, R118, -R117 ;  /* 0x8000007576757221 */ /* 0x000fe20000010000 */
[----:B------:R-:W-:Y:S01]  /*17d0*/  FADD.FTZ R43, R119, -R52 ;  /* 0x80000034772b7221 */ /* 0x000fe20000010000 */
[----:B------:R-:W-:Y:S01]  /*17e0*/  @P0 PRMT R45, R27, 0x7632, R45 ;  /* 0x000076321b2d0816 */ /* 0x000fe2000000002d */
[----:B------:R-:W-:Y:S01]  /*17f0*/  FADD.FTZ R121, R120, -R121 ;  /* 0x8000007978797221 */ /* 0x000fe20000010000 */
[----:B------:R-:W-:Y:S01]  /*1800*/  FMUL.FTZ R93, R92, R99 ;  /* 0x000000635c5d7220 */ /* 0x000fe20000410000 */
[----:B------:R-:W-:Y:S01]  /*1810*/  @P0 FADD.FTZ R46, R46, R3 ;  /* 0x000000032e2e0221 */ /* 0x000fe20000010000 */
[----:B------:R-:W-:Y:S01]  /*1820*/  @P0 SHF.L.U32 R52, R2, 0x10, RZ ;  /* 0x0000001002340819 */ /* 0x000fe200000006ff */
[C---:B------:R-:W-:Y:S01]  /*1830*/  FMUL.FTZ R44, R92.reuse, R97 ;  /* 0x000000615c2c7220 */ /* 0x040fe20000410000 */
[C---:B------:R-:W-:Y:S01]  /*1840*/  FMUL.FTZ R47, R92.reuse, R47 ;  /* 0x0000002f5c2f7220 */ /* 0x040fe20000410000 */
[C---:B------:R-:W-:Y:S01]  /*1850*/  FMUL.FTZ R40, R92.reuse, R113 ;  /* 0x000000715c287220 */ /* 0x040fe20000410000 */
[C---:B------:R-:W-:Y:S01]  /*1860*/  FMUL.FTZ R49, R92.reuse, R49 ;  /* 0x000000315c317220 */ /* 0x040fe20000410000 */
[C---:B------:R-:W-:Y:S01]  /*1870*/  FMUL.FTZ R0, R92.reuse, R115 ;  /* 0x000000735c007220 */ /* 0x040fe20000410000 */
[C---:B------:R-:W-:Y:S01]  /*1880*/  FMUL.FTZ R53, R92.reuse, R117 ;  /* 0x000000755c357220 */ /* 0x040fe20000410000 */
[C---:B------:R-:W-:Y:S01]  /*1890*/  FMUL.FTZ R43, R92.reuse, R43 ;  /* 0x0000002b5c2b7220 */ /* 0x040fe20000410000 */
[----:B------:R-:W0:Y:S01]  /*18a0*/  @P1 LDC.64 R2, c[0x0][0x308] ;  /* 0x0000c200ff021b82 */ /* 0x000e220000000a00 */
[----:B------:R-:W-:Y:S01]  /*18b0*/  FMUL.FTZ R92, R92, R121 ;  /* 0x000000795c5c7220 */ /* 0x000fe20000410000 */
[----:B------:R-:W-:-:S02]  /*18c0*/  @P0 IMAD.U32 R45, R45, 0x10000, RZ ;  /* 0x000100002d2d0824 */ /* 0x000fc400078e00ff */
[----:B------:R-:W-:Y:S01]  /*18d0*/  @P0 FADD.FTZ R93, R93, R48 ;  /* 0x000000305d5d0221 */ /* 0x000fe20000010000 */
[----:B------:R-:W-:Y:S01]  /*18e0*/  @P0 SHF.L.U32 R48, R27, 0x10, RZ ;  /* 0x000000101b300819 */ /* 0x000fe200000006ff */
[----:B------:R-:W-:Y:S01]  /*18f0*/  @P0 FADD.FTZ R44, R44, R51 ;  /* 0x000000332c2c0221 */ /* 0x000fe20000010000 */
[--C-:B------:R-:W-:Y:S01]  /*1900*/  @P0 FADD.FTZ R92, R92, R45.reuse ;  /* 0x0000002d5c5c0221 */ /* 0x100fe20000010000 */
[----:B------:R-:W-:Y:S01]  /*1910*/  @P0 PRMT R45, R24, 0x7632, R45 ;  /* 0x00007632182d0816 */ /* 0x000fe2000000002d */
[----:B------:R-:W-:Y:S01]  /*1920*/  @P0 FADD.FTZ R53, R53, R52 ;  /* 0x0000003435350221 */ /* 0x000fe20000010000 */
[--C-:B------:R-:W-:Y:S01]  /*1930*/  @P0 FADD.FTZ R43, R43, R48.reuse ;  /* 0x000000302b2b0221 */ /* 0x100fe20000010000 */
[----:B------:R-:W-:Y:S01]  /*1940*/  @P0 PRMT R48, R25, 0x7632, R48 ;  /* 0x0000763219300816 */ /* 0x000fe20000000030 */
[----:B------:R-:W-:Y:S01]  /*1950*/  @P0 FADD.FTZ R49, R49, R50 ;  /* 0x0000003231310221 */ /* 0x000fe20000010000 */
[----:B------:R-:W-:Y:S01]  /*1960*/  @P0 IMAD.U32 R45, R45, 0x10000, RZ ;  /* 0x000100002d2d0824 */ /* 0x000fe200078e00ff */
[----:B------:R-:W-:-:S02]  /*1970*/  @P1 F2FP.BF16.F32.PACK_AB R94, RZ, R39 ;  /* 0x00000027ff5e123e */ /* 0x000fc400000010ff */
[----:B------:R-:W-:Y:S01]  /*1980*/  @P0 SHF.L.U32 R51, R48, 0x10, RZ ;  /* 0x0000001030330819 */ /* 0x000fe200000006ff */
[----:B------:R-:W-:Y:S01]  /*1990*/  @P0 FADD.FTZ R40, R40, R45 ;  /* 0x0000002d28280221 */ /* 0x000fe20000010000 */
[----:B------:R-:W-:Y:S02]  /*19a0*/  @P0 SHF.L.U32 R48, R24, 0x10, RZ ;  /* 0x0000001018300819 */ /* 0x000fe400000006ff */
[----:B------:R-:W-:Y:S01]  /*19b0*/  @P1 F2FP.BF16.F32.PACK_AB R52, RZ, R38 ;  /* 0x00000026ff34123e */ /* 0x000fe200000010ff */
[----:B------:R-:W-:Y:S01]  /*19c0*/  @P0 FADD.FTZ R0, R0, R51 ;  /* 0x0000003300000221 */ /* 0x000fe20000010000 */
[----:B------:R-:W-:Y:S01]  /*19d0*/  @P1 F2FP.BF16.F32.PACK_AB R50, RZ, R37 ;  /* 0x00000025ff32123e */ /* 0x000fe200000010ff */
[----:B------:R-:W-:Y:S01]  /*19e0*/  @P0 FADD.FTZ R47, R47, R48 ;  /* 0x000000302f2f0221 */ /* 0x000fe20000010000 */
[----:B------:R-:W-:Y:S01]  /*19f0*/  @P1 F2FP.BF16.F32.PACK_AB R45, RZ, R36 ;  /* 0x00000024ff2d123e */ /* 0x000fe200000010ff */
[----:B0-----:R-:W-:Y:S01]  /*1a00*/  @P1 IMAD.WIDE.U32 R2, R89, 0x10, R2 ;  /* 0x0000001059021825 */ /* 0x001fe200078e0002 */
        /* <DEDUP_REMOVED lines=8> */
[----:B------:R-:W-:Y:S02]  /*1a90*/  @P2 F2FP.BF16.F32.PACK_AB R112, RZ, R39 ;  /* 0x00000027ff70223e */ /* 0x000fe400000010ff */
[----:B------:R-:W-:Y:S02]  /*1aa0*/  @P1 PRMT R31, R31, 0x5410, R95 ;  /* 0x000054101f1f1816 */ /* 0x000fe4000000005f */
[----:B------:R-:W-:Y:S02]  /*1ab0*/  @P1 PRMT R30, R30, 0x5410, R90 ;  /* 0x000054101e1e1816 */ /* 0x000fe4000000005a */
[----:B------:R-:W-:Y:S02]  /*1ac0*/  @P1 PRMT R29, R29, 0x5410, R51 ;  /* 0x000054101d1d1816 */ /* 0x000fe40000000033 */
[----:B------:R-:W-:Y:S01]  /*1ad0*/  @P1 PRMT R28, R28, 0x5410, R48 ;  /* 0x000054101c1c1816 */ /* 0x000fe20000000030 */
[----:B------:R-:W0:Y:S01]  /*1ae0*/  @P2 LDC.64 R50, c[0x0][0x300] ;  /* 0x0000c000ff322b82 */ /* 0x000e220000000a00 */
[----:B------:R-:W-:-:S02]  /*1af0*/  @P2 F2FP.BF16.F32.PACK_AB R113, RZ, R44 ;  /* 0x0000002cff71223e */ /* 0x000fc400000010ff */
[----:B------:R-:W-:Y:S01]  /*1b00*/  F2FP.BF16.F32.PACK_AB R39, R44, R39 ;  /* 0x000000272c27723e */ /* 0x000fe200000010ff */
[----:B------:R1:W-:Y:S01]  /*1b10*/  @P1 STG.E.128 desc[UR6][R2.64], R28 ;  /* 0x0000001c02001986 */ /* 0x0003e2000c101d06 */
[-C--:B------:R-:W-:Y:S02]  /*1b20*/  @P2 F2FP.BF16.F32.PACK_AB R108, RZ, R37.reuse ;  /* 0x00000025ff6c223e */ /* 0x080fe400000010ff */
[----:B------:R-:W-:Y:S01]  /*1b30*/  @P2 F2FP.BF16.F32.PACK_AB R109, RZ, R42 ;  /* 0x0000002aff6d223e */ /* 0x000fe200000010ff */
[----:B------:R-:W2:Y:S01]  /*1b40*/  LDC.64 R44, c[0x0][0x2f8] ;  /* 0x0000be00ff2c7b82 */ /* 0x000ea20000000a00 */
[-C--:B------:R-:W-:Y:S02]  /*1b50*/  @P1 F2FP.BF16.F32.PACK_AB R102, RZ, R40.reuse ;  /* 0x00000028ff66123e */ /* 0x080fe400000010ff */
[----:B------:R-:W-:Y:S02]  /*1b60*/  @P2 F2FP.BF16.F32.PACK_AB R90, RZ, R40 ;  /* 0x00000028ff5a223e */ /* 0x000fe400000010ff */
[----:B------:R-:W-:-:S02]  /*1b70*/  F2FP.BF16.F32.PACK_AB R37, R42, R37 ;  /* 0x000000252a25723e */ /* 0x000fc400000010ff */
[-C--:B------:R-:W-:Y:S02]  /*1b80*/  @P1 F2FP.BF16.F32.PACK_AB R104, RZ, R46.reuse ;  /* 0x0000002eff68123e */ /* 0x080fe400000010ff */
[----:B------:R-:W-:Y:S02]  /*1b90*/  @P2 F2FP.BF16.F32.PACK_AB R96, RZ, R46 ;  /* 0x0000002eff60223e */ /* 0x000fe400000010ff */
[-C--:B------:R-:W-:Y:S02]  /*1ba0*/  @P1 F2FP.BF16.F32.PACK_AB R48, RZ, R47.reuse ;  /* 0x0000002fff30123e */ /* 0x080fe400000010ff */
[----:B------:R-:W-:Y:S02]  /*1bb0*/  @P2 F2FP.BF16.F32.PACK_AB R101, RZ, R47 ;  /* 0x0000002fff65223e */ /* 0x000fe400000010ff */
[----:B-1----:R-:W-:Y:S01]  /*1bc0*/  @P2 F2FP.BF16.F32.PACK_AB R3, RZ, R36 ;  /* 0x00000024ff03223e */ /* 0x002fe200000010ff */
[----:B0-----:R-:W-:Y:S01]  /*1bd0*/  @P2 IMAD.WIDE.U32 R50, R89, 0x10, R50 ;  /* 0x0000001059322825 */ /* 0x001fe200078e0032 */
[----:B------:R-:W-:-:S02]  /*1be0*/  F2FP.BF16.F32.PACK_AB R42, R53, R46 ;  /* 0x0000002e352a723e */ /* 0x000fc400000010ff */
[----:B------:R-:W-:Y:S02]  /*1bf0*/  F2FP.BF16.F32.PACK_AB R40, R40, R47 ;  /* 0x0000002f2828723e */ /* 0x000fe400000010ff */
[----:B------:R-:W0:Y:S01]  /*1c00*/  @P1 LDC.64 R46, c[0x0][0x308] ;  /* 0x0000c200ff2e1b82 */ /* 0x000e220000000a00 */
[----:B------:R-:W-:Y:S02]  /*1c10*/  @P2 PRMT R32, R3, 0x7610, R32 ;  /* 0x0000761003202816 */ /* 0x000fe40000000020 */
[----:B------:R-:W-:Y:S02]  /*1c20*/  @P2 F2FP.BF16.F32.PACK_AB R110, RZ, R38 ;  /* 0x00000026ff6e223e */ /* 0x000fe400000010ff */
[----:B------:R-:W-:Y:S02]  /*1c30*/  @P2 F2FP.BF16.F32.PACK_AB R111, RZ, R93 ;  /* 0x0000005dff6f223e */ /* 0x000fe400000010ff */
[----:B------:R-:W-:Y:S01]  /*1c40*/  @P2 F2FP.BF16.F32.PACK_AB R107, RZ, R41 ;  /* 0x00000029ff6b223e */ /* 0x000fe200000010ff */
[----:B------:R-:W1:Y:S01]  /*1c50*/  @P2 LDC.64 R2, c[0x0][0x300] ;  /* 0x0000c000ff022b82 */ /* 0x000e620000000a00 */
[----:B------:R-:W-:-:S02]  /*1c60*/  @P2 PRMT R35, R112, 0x7610, R35 ;  /* 0x0000761070232816 */ /* 0x000fc40000000023 */
[----:B------:R-:W-:Y:S02]  /*1c70*/  @P2 PRMT R34, R110, 0x7610, R34 ;  /* 0x000076106e222816 */ /* 0x000fe40000000022 */
[----:B------:R-:W-:Y:S02]  /*1c80*/  @P2 PRMT R33, R108, 0x7610, R33 ;  /* 0x000076106c212816 */ /* 0x000fe40000000021 */
[----:B------:R-:W-:Y:S02]  /*1c90*/  F2FP.BF16.F32.PACK_AB R36, R41, R36 ;  /* 0x000000242924723e */ /* 0x000fe400000010ff */
[-C--:B------:R-:W-:Y:S02]  /*1ca0*/  @P1 F2FP.BF16.F32.PACK_AB R103, RZ, R49.reuse ;  /* 0x00000031ff67123e */ /* 0x080fe400000010ff */
[-C--:B------:R-:W-:Y:S02]  /*1cb0*/  @P2 F2FP.BF16.F32.PACK_AB R99, RZ, R49.reuse ;  /* 0x00000031ff63223e */ /* 0x080fe400000010ff */
[----:B------:R-:W-:-:S02]  /*1cc0*/  F2FP.BF16.F32.PACK_AB R41, R0, R49 ;  /* 0x000000310029723e */ /* 0x000fc400000010ff */
[----:B------:R-:W-:Y:S01]  /*1cd0*/  @P1 PRMT R28, R48, 0x7610, R28 ;  /* 0x00007610301c1816 */ /* 0x000fe2000000001c */
[----:B--2---:R-:W-:Y:S01]  /*1ce0*/  IMAD.WIDE.U32 R48, R89, 0x10, R44 ;  /* 0x0000001059307825 */ /* 0x004fe200078e002c */
[----:B------:R-:W-:Y:S02]  /*1cf0*/  F2FP.BF16.F32.PACK_AB R38, R93, R38 ;  /* 0x000000265d26723e */ /* 0x000fe400000010ff */
[----:B------:R-:W-:Y:S01]  /*1d00*/  @P1 F2FP.BF16.F32.PACK_AB R105, RZ, R43 ;  /* 0x0000002bff69123e */ /* 0x000fe200000010ff */
[----:B0-----:R-:W-:Y:S01]  /*1d10*/  @P1 IMAD.WIDE.U32 R46, R91, 0x10, R46 ;  /* 0x000000105b2e1825 */ /* 0x001fe200078e002e */
[----:B------:R-:W-:Y:S01]  /*1d20*/  @P2 PRMT R35, R35, 0x5410, R113 ;  /* 0x0000541023232816 */ /* 0x000fe20000000071 */
[----:B------:R-:W-:Y:S01]  /*1d30*/  STG.E.128 desc[UR6][R48.64], R36 ;  /* 0x0000002430007986 */ /* 0x000fe2000c101d06 */
[----:B------:R-:W-:Y:S01]  /*1d40*/  @P2 PRMT R34, R34, 0x5410, R111 ;  /* 0x0000541022222816 */ /* 0x000fe2000000006f */
[----:B------:R-:W-:Y:S01]  /*1d50*/  IMAD.WIDE.U32 R44, R91, 0x10, R44 ;  /* 0x000000105b2c7825 */ /* 0x000fe200078e002c */
[----:B------:R-:W-:-:S02]  /*1d60*/  @P2 PRMT R33, R33, 0x5410, R109 ;  /* 0x0000541021212816 */ /* 0x000fc4000000006d */
[----:B------:R-:W-:Y:S01]  /*1d70*/  @P2 PRMT R32, R32, 0x5410, R107 ;  /* 0x0000541020202816 */ /* 0x000fe2000000006b */
[----:B-1----:R-:W-:Y:S01]  /*1d80*/  @P2 IMAD.WIDE.U32 R2, R91, 0x10, R2 ;  /* 0x000000105b022825 */ /* 0x002fe200078e0002 */
[----:B------:R-:W-:Y:S02]  /*1d90*/  @P2 F2FP.BF16.F32.PACK_AB R94, RZ, R43 ;  /* 0x0000002bff5e223e */ /* 0x000fe400000010ff */
[----:B------:R-:W-:Y:S01]  /*1da0*/  @P1 F2FP.BF16.F32.PACK_AB R106, RZ, R92 ;  /* 0x0000005cff6a123e */ /* 0x000fe200000010ff */
[----:B------:R0:W-:Y:S01]  /*1db0*/  @P2 STG.E.128 desc[UR6][R50.64], R32 ;  /* 0x0000002032002986 */ /* 0x0001e2000c101d06 */
        /* <DEDUP_REMOVED lines=8> */
[----:B------:R-:W-:-:S02]  /*1e40*/  @P1 PRMT R31, R31, 0x5410, R106 ;  /* 0x000054101f1f1816 */ /* 0x000fc4000000006a */
[----:B0-----:R-:W-:Y:S02]  /*1e50*/  @P2 PRMT R35, R94, 0x7610, R35 ;  /* 0x000076105e232816 */ /* 0x001fe40000000023 */
[----:B------:R-:W-:Y:S02]  /*1e60*/  @P2 PRMT R34, R96, 0x7610, R34 ;  /* 0x0000761060222816 */ /* 0x000fe40000000022 */
[----:B------:R-:W-:Y:S02]  /*1e70*/  @P2 PRMT R33, R99, 0x7610, R33 ;  /* 0x0000761063212816 */ /* 0x000fe40000000021 */
[----:B------:R-:W-:Y:S02]  /*1e80*/  @P2 PRMT R32, R101, 0x7610, R32 ;  /* 0x0000761065202816 */ /* 0x000fe40000000020 */
[----:B------:R-:W-:Y:S02]  /*1e90*/  @P1 PRMT R30, R30, 0x5410, R97 ;  /* 0x000054101e1e1816 */ /* 0x000fe40000000061 */
[----:B------:R-:W-:-:S02]  /*1ea0*/  @P1 PRMT R29, R29, 0x5410, R100 ;  /* 0x000054101d1d1816 */ /* 0x000fc40000000064 */
[----:B------:R-:W-:Y:S02]  /*1eb0*/  @P1 PRMT R28, R28, 0x5410, R102 ;  /* 0x000054101c1c1816 */ /* 0x000fe40000000066 */
[----:B------:R-:W-:Y:S02]  /*1ec0*/  F2FP.BF16.F32.PACK_AB R43, R92, R43 ;  /* 0x0000002b5c2b723e */ /* 0x000fe400000010ff */
[----:B------:R-:W-:Y:S01]  /*1ed0*/  @P2 PRMT R35, R35, 0x5410, R95 ;  /* 0x0000541023232816 */ /* 0x000fe2000000005f */
[----:B------:R0:W-:Y:S01]  /*1ee0*/  @P1 STG.E.128 desc[UR6][R46.64], R28 ;  /* 0x0000001c2e001986 */ /* 0x0001e2000c101d06 */
[----:B------:R-:W-:Y:S02]  /*1ef0*/  @P2 PRMT R34, R34, 0x5410, R98 ;  /* 0x0000541022222816 */ /* 0x000fe40000000062 */
[----:B------:R-:W-:Y:S01]  /*1f00*/  @P2 PRMT R33, R33, 0x5410, R52 ;  /* 0x0000541021212816 */ /* 0x000fe20000000034 */
[----:B------:R0:W-:Y:S01]  /*1f10*/  STG.E.128 desc[UR6][R44.64], R40 ;  /* 0x000000282c007986 */ /* 0x0001e2000c101d06 */
[----:B------:R-:W-:-:S02]  /*1f20*/  @P2 PRMT R32, R32, 0x5410, R90 ;  /* 0x0000541020202816 */ /* 0x000fc4000000005a */
[----:B------:R-:W-:-:S03]  /*1f30*/  SEL R90, RZ, 0x1, P5 ;  /* 0x00000001ff5a7807 */ /* 0x000fc60002800000 */
[----:B------:R0:W-:Y:S01]  /*1f40*/  @P2 STG.E.128 desc[UR6][R2.64], R32 ;  /* 0x0000002002002986 */ /* 0x0001e2000c101d06 */
[----:B------:R-:W-:Y:S05]  /*1f50*/  @!P4 BRA `(.L_x_642) ;  /* 0xffffffe4001cc947 */ /* 0x000fea000383ffff */
        /* <DEDUP_REMOVED lines=25> */
[----:B0-----:R-:W-:Y:S02]  /*20f0*/  MOV R32, R63 ;  /* 0x0000003f00207202 */ /* 0x001fe40000000f00 */
[----:B------:R-:W-:Y:S02]  /*2100*/  MOV R36, R75 ;  /* 0x0000004b00247202 */ /* 0x000fe40000000f00 */
[----:B------:R-:W-:Y:S02]  /*2110*/  MOV R33, R62 ;  /* 0x0000003e00217202 */ /* 0x000fe40000000f00 */
[----:B------:R-:W-:-:S02]  /*2120*/  MOV R37, R74 ;  /* 0x0000004a00257202 */ /* 0x000fc40000000f00 */
[----:B------:R-:W-:Y:S02]  /*2130*/  MOV R34, R65 ;  /* 0x0000004100227202 */ /* 0x000fe40000000f00 */
[----:B------:R-:W-:Y:S02]  /*2140*/  MOV R35, R64 ;  /* 0x0000004000237202 */ /* 0x000fe40000000f00 */
[----:B------:R-:W-:-:S07]  /*2150*/  MOV R39, R76 ;  /* 0x0000004c00277202 */ /* 0x000fce0000000f00 */
.L_x_639:
        /* <DEDUP_REMOVED lines=18> */
.L_x_640:
[----:B------:R-:W-:Y:S01]  /*2280*/  HFMA2.MMA R45, -RZ, RZ, 0, 9.5367431640625e-07 ;  /* 0x00000010ff2d7435 */ /* 0x000fe200000001ff */
[----:B------:R-:W-:Y:S01]  /*2290*/  MOV R46, R37 ;  /* 0x00000025002e7202 */ /* 0x000fe20000000f00 */
[----:B------:R-:W-:Y:S01]  /*22a0*/  IMAD.MOV.U32 R43, RZ, RZ, -0x1 ;  /* 0xffffffffff2b7424 */ /* 0x000fe200078e00ff */
[----:B------:R-:W-:-:S08]  /*22b0*/  MOV R48, 0x1f ;  /* 0x0000001f00307802 */ /* 0x000fd00000000f00 */
[----:B-----5:R-:W-:Y:S05]  /*22c0*/  WARPSYNC.COLLECTIVE R43, `(.L_x_643) ;  /* 0x000000002b087348 */ /* 0x020fea0003c00000 */
[----:B------:R0:W1:Y:S02]  /*22d0*/  SHFL.DOWN P2, R44, R46, R45, R48 ;  /* 0x0800002d2e2c7389 */ /* 0x0000640000040030 */
[----:B01---5:R-:W-:Y:S01]  /*22e0*/  ENDCOLLECTIVE ;  /* 0x000000000000791b */ /* 0x023fe20003800000 */
.L_x_643:
[----:B------:R-:W-:Y:S02]  /*22f0*/  MOV R46, R3 ;  /* 0x00000003002e7202 */ /* 0x000fe40000000f00 */
[----:B------:R-:W-:-:S07]  /*2300*/  MOV R2, R44 ;  /* 0x0000002c00027202 */ /* 0x000fce0000000f00 */
[----:B------:R-:W-:Y:S05]  /*2310*/  WARPSYNC.COLLECTIVE R43, `(.L_x_644) ;  /* 0x000000002b087348 */ /* 0x000fea0003c00000 */
[----:B------:R0:W1:Y:S02]  /*2320*/  SHFL.DOWN P2, R44, R46, R45, R48 ;  /* 0x0800002d2e2c7389 */ /* 0x0000640000040030 */
[----:B01----:R-:W-:Y:S01]  /*2330*/  ENDCOLLECTIVE ;  /* 0x000000000000791b */ /* 0x003fe20003800000 */
.L_x_644:
[----:B------:R-:W-:Y:S01]  /*2340*/  FADD.FTZ R38, R37, R2 ;  /* 0x0000000225267221 */ /* 0x000fe20000010000 */
[----:B------:R-:W-:-:S04]  /*2350*/  HFMA2.MMA R45, -RZ, RZ, 0, 4.76837158203125e-07 ;  /* 0x00000008ff2d7435 */ /* 0x000fc800000001ff */
[----:B------:R-:W-:Y:S02]  /*2360*/  MOV R46, R38 ;  /* 0x00000026002e7202 */ /* 0x000fe40000000f00 */
[----:B------:R-:W-:-:S07]  /*2370*/  MOV R36, R44 ;  /* 0x0000002c00247202 */ /* 0x000fce0000000f00 */
[----:B------:R-:W-:Y:S05]  /*2380*/  WARPSYNC.COLLECTIVE R43, `(.L_x_645) ;  /* 0x000000002b087348 */ /* 0x000fea0003c00000 */
[----:B------:R0:W1:Y:S02]  /*2390*/  SHFL.DOWN P2, R44, R46, R45, R48 ;  /* 0x0800002d2e2c7389 */ /* 0x0000640000040030 */
[----:B01----:R-:W-:Y:S01]  /*23a0*/  ENDCOLLECTIVE ;  /* 0x000000000000791b */ /* 0x003fe20003800000 */
.L_x_645:
[----:B------:R-:W-:-:S05]  /*23b0*/  FADD.FTZ R36, R3, R36 ;  /* 0x0000002403247221 */ /* 0x000fca0000010000 */
[----:B------:R-:W-:Y:S01]  /*23c0*/  MOV R46, R36 ;  /* 0x00000024002e7202 */ /* 0x000fe20000000f00 */
[----:B------:R-:W-:-:S07]  /*23d0*/  IMAD.MOV.U32 R39, RZ, RZ, R44 ;  /* 0x000000ffff277224 */ /* 0x000fce00078e002c */
[----:B------:R-:W-:Y:S05]  /*23e0*/  WARPSYNC.COLLECTIVE R43, `(.L_x_646) ;  /* 0x000000002b087348 */ /* 0x000fea0003c00000 */
[----:B------:R0:W1:Y:S02]  /*23f0*/  SHFL.DOWN P2, R44, R46, R45, R48 ;  /* 0x0800002d2e2c7389 */ /* 0x0000640000040030 */
[----:B01----:R-:W-:Y:S01]  /*2400*/  ENDCOLLECTIVE ;  /* 0x000000000000791b */ /* 0x003fe20003800000 */
.L_x_646:
[----:B------:R-:W-:Y:S01]  /*2410*/  FADD.FTZ R39, R38, R39 ;  /* 0x0000002726277221 */ /* 0x000fe20000010000 */
[----:B------:R-:W-:-:S04]  /*2420*/  HFMA2.MMA R45, -RZ, RZ, 0, 2.384185791015625e-07 ;  /* 0x00000004ff2d7435 */ /* 0x000fc800000001ff */
[----:B------:R-:W-:Y:S02]  /*2430*/  MOV R46, R39 ;  /* 0x00000027002e7202 */ /* 0x000fe40000000f00 */
[----:B------:R-:W-:-:S07]  /*2440*/  MOV R41, R44 ;  /* 0x0000002c00297202 */ /* 0x000fce0000000f00 */
[----:B------:R-:W-:Y:S05]  /*2450*/  WARPSYNC.COLLECTIVE R43, `(.L_x_647) ;  /* 0x000000002b087348 */ /* 0x000fea0003c00000 */
[----:B------:R0:W1:Y:S02]  /*2460*/  SHFL.DOWN P2, R44, R46, R45, R48 ;  /* 0x0800002d2e2c7389 */ /* 0x0000640000040030 */
[----:B01----:R-:W-:Y:S01]  /*2470*/  ENDCOLLECTIVE ;  /* 0x000000000000791b */ /* 0x003fe20003800000 */
.L_x_647:
[----:B------:R-:W-:-:S04]  /*2480*/  FADD.FTZ R41, R36, R41 ;  /* 0x0000002924297221 */ /* 0x000fc80000010000 */
[----:B------:R-:W-:Y:S01]  /*2490*/  IMAD.MOV.U32 R46, RZ, RZ, R41 ;  /* 0x000000ffff2e7224 */ /* 0x000fe200078e0029 */
[----:B------:R-:W-:-:S07]  /*24a0*/  MOV R2, R44 ;  /* 0x0000002c00027202 */ /* 0x000fce0000000f00 */
[----:B------:R-:W-:Y:S05]  /*24b0*/  WARPSYNC.COLLECTIVE R43, `(.L_x_648) ;  /* 0x000000002b087348 */ /* 0x000fea0003c00000 */
[----:B------:R0:W1:Y:S02]  /*24c0*/  SHFL.DOWN P2, R44, R46, R45, R48 ;  /* 0x0800002d2e2c7389 */ /* 0x0000640000040030 */
[----:B01----:R-:W-:Y:S01]  /*24d0*/  ENDCOLLECTIVE ;  /* 0x000000000000791b */ /* 0x003fe20003800000 */
.L_x_648:
[----:B------:R-:W-:Y:S01]  /*24e0*/  FADD.FTZ R42, R39, R2 ;  /* 0x00000002272a7221 */ /* 0x000fe20000010000 */
[----:B------:R-:W-:-:S04]  /*24f0*/  HFMA2.MMA R45, -RZ, RZ, 0, 1.1920928955078125e-07 ;  /* 0x00000002ff2d7435 */ /* 0x000fc800000001ff */
[----:B------:R-:W-:Y:S02]  /*2500*/  MOV R46, R42 ;  /* 0x0000002a002e7202 */ /* 0x000fe40000000f00 */
[----:B------:R-:W-:-:S07]  /*2510*/  MOV R40, R44 ;  /* 0x0000002c00287202 */ /* 0x000fce0000000f00 */
[----:B------:R-:W-:Y:S05]  /*2520*/  WARPSYNC.COLLECTIVE R43, `(.L_x_649) ;  /* 0x000000002b087348 */ /* 0x000fea0003c00000 */
[----:B------:R0:W1:Y:S02]  /*2530*/  SHFL.DOWN P2, R44, R46, R45, R48 ;  /* 0x0800002d2e2c7389 */ /* 0x0000640000040030 */
[----:B01----:R-:W-:Y:S01]  /*2540*/  ENDCOLLECTIVE ;  /* 0x000000000000791b */ /* 0x003fe20003800000 */
.L_x_649:
[----:B------:R-:W-:-:S05]  /*2550*/  FADD.FTZ R40, R41, R40 ;  /* 0x0000002829287221 */ /* 0x000fca0000010000 */
[----:B------:R-:W-:Y:S02]  /*2560*/  MOV R46, R40 ;  /* 0x00000028002e7202 */ /* 0x000fe40000000f00 */
[----:B------:R-:W-:-:S07]  /*2570*/  MOV R3, R44 ;  /* 0x0000002c00037202 */ /* 0x000fce0000000f00 */
[----:B------:R-:W-:Y:S05]  /*2580*/  WARPSYNC.COLLECTIVE R43, `(.L_x_650) ;  /* 0x000000002b087348 */ /* 0x000fea0003c00000 */
[----:B------:R0:W1:Y:S02]  /*2590*/  SHFL.DOWN P2, R44, R46, R45, R48 ;  /* 0x0800002d2e2c7389 */ /* 0x0000640000040030 */
[----:B01----:R-:W-:Y:S01]  /*25a0*/  ENDCOLLECTIVE ;  /* 0x000000000000791b */ /* 0x003fe20003800000 */
.L_x_650:
[----:B------:R-:W-:Y:S01]  /*25b0*/  FADD.FTZ R2, R42, R3 ;  /* 0x000000032a027221 */ /* 0x000fe20000010000 */
[----:B------:R-:W-:-:S04]  /*25c0*/  HFMA2.MMA R45, -RZ, RZ, 0, 5.9604644775390625e-08 ;  /* 0x00000001ff2d7435 */ /* 0x000fc800000001ff */
[----:B------:R-:W-:Y:S01]  /*25d0*/  MOV R46, R2 ;  /* 0x00000002002e7202 */ /* 0x000fe20000000f00 */
[----:B------:R-:W-:-:S07]  /*25e0*/  IMAD.MOV.U32 R37, RZ, RZ, R44 ;  /* 0x000000ffff257224 */ /* 0x000fce00078e002c */
[----:B------:R-:W-:Y:S05]  /*25f0*/  WARPSYNC.COLLECTIVE R43, `(.L_x_651) ;  /* 0x000000002b087348 */ /* 0x000fea0003c00000 */
[----:B------:R0:W1:Y:S02]  /*2600*/  SHFL.DOWN P2, R44, R46, R45, R48 ;  /* 0x0800002d2e2c7389 */ /* 0x0000640000040030 */
[----:B01----:R-:W-:Y:S01]  /*2610*/  ENDCOLLECTIVE ;  /* 0x000000000000791b */ /* 0x003fe20003800000 */
.L_x_651:
[----:B------:R-:W-:-:S05]  /*2620*/  FADD.FTZ R3, R40, R37 ;  /* 0x0000002528037221 */ /* 0x000fca0000010000 */
[----:B------:R-:W-:Y:S02]  /*2630*/  MOV R46, R3 ;  /* 0x00000003002e7202 */ /* 0x000fe40000000f00 */
[----:B------:R-:W-:-:S07]  /*2640*/  MOV R37, R44 ;  /* 0x0000002c00257202 */ /* 0x000fce0000000f00 */
[----:B------:R-:W-:Y:S05]  /*2650*/  WARPSYNC.COLLECTIVE R43, `(.L_x_652) ;  /* 0x000000002b087348 */ /* 0x000fea0003c00000 */
[----:B------:R0:W1:Y:S02]  /*2660*/  SHFL.DOWN P2, R44, R46, R45, R48 ;  /* 0x0800002d2e2c7389 */ /* 0x0000640000040030 */
[----:B01----:R-:W-:Y:S01]  /*2670*/  ENDCOLLECTIVE ;  /* 0x000000000000791b */ /* 0x003fe20003800000 */
.L_x_652:
[----:B------:R-:W-:Y:S01]  /*2680*/  MOV R36, R44 ;  /* 0x0000002c00247202 */ /* 0x000fe20000000f00 */
[----:B------:R-:W-:Y:S06]  /*2690*/  BRA `(.L_x_653) ;  /* 0xffffffe800987947 */ /* 0x000fec000383ffff */
.L_x_654:
        /* <DEDUP_REMOVED lines=14> */
.L_x_2951:


//--------------------- .text._ZN10layer_norm31ln_parallel_residual_bwd_kernelINS_13Kernel_traitsIf13__nv_bfloat16S2_S2_fjLj4096ELj1ELj1ELj8ELj16ENS_18Kernel_traits_baseILj4096EfS2_S2_S2_fjLj256EEEEELb1ELb0ELb0EEEvNS_9BwdParamsE --------------------------
	.section	.text._ZN10layer_norm31ln_parallel_residual_bwd_kernelINS_13Kernel_traitsIf13__nv_bfloat16S2_S2_fjLj4096ELj1ELj1ELj8ELj16ENS_18Kernel_traits_baseILj4096EfS2_S2_S2_fjLj256EEEEELb1ELb0ELb0EEEvNS_9BwdParamsE,"ax",@progbits
	.align	128
        .global         _ZN10layer_norm31ln_parallel_residual_bwd_kernelINS_13Kernel_traitsIf13__nv_bfloat16S2_S2_fjLj4096ELj1ELj1ELj8ELj16ENS_18Kernel_traits_baseILj4096EfS2_S2_S2_fjLj256EEEEELb1ELb0ELb0EEEvNS_9BwdParamsE
        .type           _ZN10layer_norm31ln_parallel_residual_bwd_kernelINS_13Kernel_traitsIf13__nv_bfloat16S2_S2_fjLj4096ELj1ELj1ELj8ELj16ENS_18Kernel_traits_baseILj4096EfS2_S2_S2_fjLj256EEEEELb1ELb0ELb0EEEvNS_9BwdParamsE,@function
        .size           _ZN10layer_norm31ln_parallel_residual_bwd_kernelINS_13Kernel_traitsIf13__nv_bfloat16S2_S2_fjLj4096ELj1ELj1ELj8ELj16ENS_18Kernel_traits_baseILj4096EfS2_S2_S2_fjLj256EEEEELb1ELb0ELb0EEEvNS_9BwdParamsE,(.L_x_2952 - _ZN10layer_norm31ln_parallel_residual_bwd_kernelINS_13Kernel_traitsIf13__nv_bfloat16S2_S2_fjLj4096ELj1ELj1ELj8ELj16ENS_18Kernel_traits_baseILj4096EfS2_S2_S2_fjLj256EEEEELb1ELb0ELb0EEEvNS_9BwdParamsE)
        .other          _ZN10layer_norm31ln_parallel_residual_bwd_kernelINS_13Kernel_traitsIf13__nv_bfloat16S2_S2_fjLj4096ELj1ELj1ELj8ELj16ENS_18Kernel_traits_baseILj4096EfS2_S2_S2_fjLj256EEEEELb1ELb0ELb0EEEvNS_9BwdParamsE,@"STO_CUDA_ENTRY STV_DEFAULT"
_ZN10layer_norm31ln_parallel_residual_bwd_kernelINS_13Kernel_traitsIf13__nv_bfloat16S2_S2_fjLj4096ELj1ELj1ELj8ELj16ENS_18Kernel_traits_baseILj4096EfS2_S2_S2_fjLj256EEEEELb1ELb0ELb0EEEvNS_9BwdParamsE:
.text._ZN10layer_norm31ln_parallel_residual_bwd_kernelINS_13Kernel_traitsIf13__nv_bfloat16S2_S2_fjLj4096ELj1ELj1ELj8ELj16ENS_18Kernel_traits_baseILj4096EfS2_S2_S2_fjLj256EEEEELb1ELb0ELb0EEEvNS_9BwdParamsE:
        /* <DEDUP_REMOVED lines=25> */
[----:B------:R-:W3:Y:S08]  /*0190*/  @P3 LDC.64 R6, c[0x0][0x260] ;  /* 0x00009800ff063b82 */ /* 0x000ef00000000a00 */
[----:B------:R-:W4:Y:S01]  /*01a0*/  @P3 LDC.64 R8, c[0x0][0x268] ;  /* 0x00009a00ff083b82 */ /* 0x000f220000000a00 */
[----:B0-----:R-:W-:-:S05]  /*01b0*/  @P4 IMAD.WIDE.U32 R2, R11, 0x20, R2 ;  /* 0x000000200b024825 */ /* 0x001fca00078e0002 */
[----:B------:R0:W5:Y:S01]  /*01c0*/  @P4 LDG.E.128 R104, desc[UR4][R2.64] ;  /* 0x0000000402684981 */ /* 0x000162000c1e1d00 */
[C---:B--2---:R-:W-:Y:S01]  /*01d0*/  @P4 IMAD.WIDE.U32 R4, R11.reuse, 0x20, R4 ;  /* 0x000000200b044825 */ /* 0x044fe200078e0004 */
[----:B------:R-:W-:Y:S02]  /*01e0*/  @P4 LOP3.LUT R11, R11, 0x100, RZ, 0xfc, !PT ;  /* 0x000001000b0b4812 */ /* 0x000fe400078efcff */
[----:B------:R0:W5:Y:S04]  /*01f0*/  @P4 LDG.E.128 R100, desc[UR4][R2.64+0x10] ;  /* 0x0000100402644981 */ /* 0x000168000c1e1d00 */
[----:B------:R0:W5:Y:S01]  /*0200*/  @P4 LDG.E.128 R96, desc[UR4][R4.64] ;  /* 0x0000000404604981 */ /* 0x000162000c1e1d00 */
[----:B---3--:R-:W-:-:S03]  /*0210*/  @P3 IMAD.WIDE.U32 R6, R11, 0x20, R6 ;  /* 0x000000200b063825 */ /* 0x008fc600078e0006 */
[----:B------:R0:W5:Y:S04]  /*0220*/  @P4 LDG.E.128 R92, desc[UR4][R4.64+0x10] ;  /* 0x00001004045c4981 */ /* 0x000168000c1e1d00 */
[----:B------:R0:W5:Y:S01]  /*0230*/  @P3 LDG.E.128 R88, desc[UR4][R6.64] ;  /* 0x0000000406583981 */ /* 0x000162000c1e1d00 */
[----:B----4-:R-:W-:-:S03]  /*0240*/  @P3 IMAD.WIDE.U32 R8, R11, 0x20, R8 ;  /* 0x000000200b083825 */ /* 0x010fc600078e0008 */
[----:B------:R0:W5:Y:S04]  /*0250*/  @P3 LDG.E.128 R84, desc[UR4][R6.64+0x10] ;  /* 0x0000100406543981 */ /* 0x000168000c1e1d00 */
[----:B------:R0:W5:Y:S04]  /*0260*/  @P3 LDG.E.128 R80, desc[UR4][R8.64] ;  /* 0x0000000408503981 */ /* 0x000168000c1e1d00 */
[----:B------:R0:W5:Y:S01]  /*0270*/  @P3 LDG.E.128 R76, desc[UR4][R8.64+0x10] ;  /* 0x00001004084c3981 */ /* 0x000162000c1e1d00 */
[----:B-1----:R-:W-:-:S04]  /*0280*/  LEA.HI R141, R138, UR6, RZ, 0x18 ;  /* 0x000000068a8d7c11 */ /* 0x002fc8000f8fc0ff */
[----:B------:R-:W-:Y:S01]  /*0290*/  ISETP.GE.AND P0, PT, R141, UR7, PT ;  /* 0x000000078d007c0c */ /* 0x000fe2000bf06270 */
[----:B------:R-:W-:Y:S01]  /*02a0*/  ULDC.64 UR6, c[0x0][0x210] ;  /* 0x0000840000067ab9 */ /* 0x000fe20000000a00 */
        /* <DEDUP_REMOVED lines=32> */
[----:B0-----:R-:W-:Y:S06]  /*04b0*/  @P0 BRA `(.L_x_655) ;  /* 0x0000002800600947 */ /* 0x001fec0003800000 */
[----:B------:R-:W0:Y:S01]  /*04c0*/  LDC.U8 R174, c[0x0][0x2a0] ;  /* 0x0000a800ffae7b82 */ /* 0x000e220000000000 */
[----:B------:R-:W-:Y:S01]  /*04d0*/  HFMA2.MMA R120, -RZ, RZ, 0, 5.9604644775390625e-08 ;  /* 0x00000001ff787435 */ /* 0x000fe200000001ff */
[----:B------:R-:W-:-:S10]  /*04e0*/  IMAD.MOV.U32 R73, RZ, RZ, RZ ;  /* 0x000000ffff497224 */ /* 0x000fd400078e00ff */
.L_x_665:
[----:B------:R-:W1:Y:S08]  /*04f0*/  LDC.64 R116, c[0x0][0x250] ;  /* 0x00009400ff747b82 */ /* 0x000e700000000a00 */
[----:B------:R-:W2:Y:S01]  /*0500*/  LDC.64 R118, c[0x0][0x258] ;  /* 0x00009600ff767b82 */ /* 0x000ea20000000a00 */
[----:B------:R-:W-:-:S05]  /*0510*/  MOV R140, UR21 ;  /* 0x00000015008c7c02 */ /* 0x000fca0008000f00 */
[----:B------:R-:W-:-:S05]  /*0520*/  IMAD R121, R141, R140, RZ ;  /* 0x0000008c8d797224 */ /* 0x000fca00078e02ff */
[----:B------:R-:W-:-:S04]  /*0530*/  SHF.R.S32.HI R122, RZ, 0x1f, R121 ;  /* 0x0000001fff7a7819 */ /* 0x000fc80000011479 */
[----:B------:R-:W-:Y:S01]  /*0540*/  LEA.HI R122, R122, R121, RZ, 0x3 ;  /* 0x000000797a7a7211 */ /* 0x000fe200078f18ff */
[C---:B-1----:R-:W-:Y:S01]  /*0550*/  IMAD.WIDE R116, R141.reuse, 0x4, R116 ;  /* 0x000000048d747825 */ /* 0x042fe200078e0274 */
[----:B------:R-:W-:Y:S01]  /*0560*/  LOP3.LUT P0, RZ, R138, 0x1f, RZ, 0xc0, !PT ;  /* 0x0000001f8aff7812 */ /* 0x000fe2000780c0ff */
[----:B------:R-:W-:Y:S01]  /*0570*/  BSSY B0, `(.L_x_656) ;  /* 0x000009f000007945 */ /* 0x000fe20003800000 */
[----:B------:R-:W-:Y:S02]  /*0580*/  SHF.R.U32.HI R129, RZ, 0x5, R138 ;  /* 0x00000005ff817819 */ /* 0x000fe4000001168a */
[----:B------:R-:W-:Y:S01]  /*0590*/  LEA.HI.SX32 R142, R122, R139, 0x1d ;  /* 0x0000008b7a8e7211 */ /* 0x000fe200078feaff */
[----:B-----5:R1:W5:Y:S01]  /*05a0*/  LDG.E R128, desc[UR4][R116.64] ;  /* 0x0000000474807981 */ /* 0x020362000c1e1900 */
[----:B--2---:R-:W-:-:S04]  /*05b0*/  IMAD.WIDE R118, R141, 0x4, R118 ;  /* 0x000000048d767825 */ /* 0x004fc800078e0276 */
[----:B------:R-:W-:Y:S01]  /*05c0*/  VIADD R141, R141, UR6 ;  /* 0x000000068d8d7c36 */ /* 0x000fe20008000000 */
[----:B------:R2:W5:Y:S01]  /*05d0*/  LDG.E R143, desc[UR4][R118.64] ;  /* 0x00000004768f7981 */ /* 0x000562000c1e1900 */
[----:B------:R-:W-:Y:S01]  /*05e0*/  LOP3.LUT P2, RZ, R120, 0xff, RZ, 0xc0, !PT ;  /* 0x000000ff78ff7812 */ /* 0x000fe2000784c0ff */
[----:B------:R-:W-:Y:S01]  /*05f0*/  IMAD.MOV.U32 R177, RZ, RZ, RZ ;  /* 0x000000ffffb17224 */ /* 0x000fe200078e00ff */
[----:B-1----:R-:W-:Y:S02]  /*0600*/  P2R R116, PR, RZ, 0x1 ;  /* 0x00000001ff747803 */ /* 0x002fe40000000000 */
[----:B------:R-:W-:Y:S02]  /*0610*/  ISETP.GE.AND P5, PT, R141, UR7, PT ;  /* 0x000000078d007c0c */ /* 0x000fe4000bfa6270 */
[----:B------:R-:W-:Y:S02]  /*0620*/  MOV R131, RZ ;  /* 0x000000ff00837202 */ /* 0x000fe40000000f00 */
[----:B------:R-:W-:-:S02]  /*0630*/  LOP3.LUT R130, R129, 0x7fffff8, RZ, 0xc0, !PT ;  /* 0x07fffff881827812 */ /* 0x000fc400078ec0ff */
[----:B--2---:R-:W-:Y:S01]  /*0640*/  MOV R119, R142 ;  /* 0x0000008e00777202 */ /* 0x004fe20000000f00 */
[----:B------:R-:W-:Y:S06]  /*0650*/  @!P4 BRA `(.L_x_657) ;  /* 0x000000080040c947 */ /* 0x000fec0003800000 */
        /* <DEDUP_REMOVED lines=9> */
[C---:B------:R-:W-:Y:S01]  /*06f0*/  IMAD.SHL.U32 R131, R142.reuse, 0x8, RZ ;  /* 0x000000088e837824 */ /* 0x040fe200078e00ff */
[----:B------:R-:W-:Y:S02]  /*0700*/  SHF.L.U64.HI R0, R142, 0x3, RZ ;  /* 0x000000038e007819 */ /* 0x000fe400000102ff */
[----:B------:R-:W-:Y:S02]  /*0710*/  ISETP.NE.U32.AND P0, PT, RZ, UR14, PT ;  /* 0x0000000eff007c0c */ /* 0x000fe4000bf05070 */
[----:B------:R-:W-:Y:S02]  /*0720*/  IADD3 R132, P1, R131, UR12, RZ ;  /* 0x0000000c83847c10 */ /* 0x000fe4000ff3e0ff */
[----:B------:R-:W-:Y:S02]  /*0730*/  ISETP.NE.AND.EX P0, PT, RZ, UR15, PT, P0 ;  /* 0x0000000fff007c0c */ /* 0x000fe4000bf05300 */
[----:B------:R-:W-:-:S06]  /*0740*/  IADD3.X R133, R0, UR13, RZ, P1, !PT ;  /* 0x0000000d00857c10 */ /* 0x000fcc0008ffe4ff */
[----:B------:R-:W5:Y:S05]  /*0750*/  LDG.E.64 R132, desc[UR4][R132.64] ;  /* 0x0000000484847981 */ /* 0x000f6a000c1e1b00 */
[----:B------:R-:W1:Y:S02]  /*0760*/  @P0 LDC.64 R162, c[0x0][0x248] ;  /* 0x00009200ffa20b82 */ /* 0x000e640000000a00 */
[----:B-1----:R-:W-:-:S04]  /*0770*/  @P0 IADD3 R162, P1, R131, R162, RZ ;  /* 0x000000a283a20210 */ /* 0x002fc80007f3e0ff */
[----:B------:R-:W-:Y:S02]  /*0780*/  @P0 IADD3.X R163, R0, R163, RZ, P1, !PT ;  /* 0x000000a300a30210 */ /* 0x000fe40000ffe4ff */
[----:B------:R-:W-:-:S03]  /*0790*/  ISETP.NE.U32.AND P1, PT, RZ, UR8, PT ;  /* 0x00000008ff007c0c */ /* 0x000fc6000bf25070 */
[----:B------:R1:W5:Y:S01]  /*07a0*/  @P0 LDG.E.64 R2, desc[UR4][R162.64] ;  /* 0x00000004a2020981 */ /* 0x000362000c1e1b00 */
[----:B------:R-:W-:-:S13]  /*07b0*/  ISETP.NE.AND.EX P1, PT, RZ, UR9, PT, P1 ;  /* 0x00000009ff007c0c */ /* 0x000fda000bf25310 */
[----:B------:R-:W-:-:S04]  /*07c0*/  @P1 LEA R160, P0, R142, UR8, 0x4 ;  /* 0x000000088ea01c11 */ /* 0x000fc8000f8020ff */
[----:B------:R-:W-:Y:S02]  /*07d0*/  @P1 LEA.HI.X R161, R142, UR9, RZ, 0x4, P0 ;  /* 0x000000098ea11c11 */ /* 0x000fe400080f24ff */
[----:B0-----:R-:W-:-:S03]  /*07e0*/  ISETP.NE.AND P0, PT, R174, RZ, PT ;  /* 0x000000ffae00720c */ /* 0x001fc60003f05270 */
[----:B------:R0:W5:Y:S02]  /*07f0*/  @P1 LDG.E.128 R8, desc[UR4][R160.64] ;  /* 0x00000004a0081981 */ /* 0x000164000c1e1d00 */
[----:B-----5:R-:W-:Y:S02]  /*0800*/  FSEL R131, R128, RZ, !P0 ;  /* 0x000000ff80837208 */ /* 0x020fe40004000000 */
[C---:B---3--:R-:W-:Y:S02]  /*0810*/  PRMT R164, R117.reuse, 0x7632, R164 ;  /* 0x0000763275a47816 */ /* 0x048fe400000000a4 */
[----:B------:R-:W-:Y:S02]  /*0820*/  SHF.L.U32 R166, R117, 0x10, RZ ;  /* 0x0000001075a67819 */ /* 0x000fe400000006ff */
[C---:B------:R-:W-:Y:S01]  /*0830*/  PRMT R117, R118.reuse, 0x7632, R117 ;  /* 0x0000763276757816 */ /* 0x040fe20000000075 */
[----:B------:R-:W-:Y:S01]  /*0840*/  IMAD.U32 R118, R118, 0x10000, RZ ;  /* 0x0001000076767824 */ /* 0x000fe200078e00ff */
[----:B------:R-:W-:-:S02]  /*0850*/  PRMT R0, R116, 0x7632, R0 ;  /* 0x0000763274007816 */ /* 0x000fc40000000000 */
[----:B-1----:R-:W-:Y:S01]  /*0860*/  PRMT R162, R119, 0x7632, R162 ;  /* 0x0000763277a27816 */ /* 0x002fe200000000a2 */
[----:B------:R-:W-:Y:S01]  /*0870*/  FADD.FTZ R170, -R131, R118 ;  /* 0x0000007683aa7221 */ /* 0x000fe20000010100 */
[----:B------:R-:W-:Y:S01]  /*0880*/  SHF.L.U32 R168, R119, 0x10, RZ ;  /* 0x0000001077a87819 */ /* 0x000fe200000006ff */
[----:B------:R-:W-:Y:S01]  /*0890*/  IMAD.U32 R116, R116, 0x10000, RZ ;  /* 0x0001000074747824 */ /* 0x000fe200078e00ff */
[----:B------:R-:W-:Y:S01]  /*08a0*/  SHF.L.U32 R164, R164, 0x10, RZ ;  /* 0x00000010a4a47819 */ /* 0x000fe200000006ff */
[----:B------:R-:W-:Y:S01]  /*08b0*/  IMAD.U32 R0, R0, 0x10000, RZ ;  /* 0x0001000000007824 */ /* 0x000fe200078e00ff */
[----:B------:R-:W-:Y:S01]  /*08c0*/  SHF.L.U32 R162, R162, 0x10, RZ ;  /* 0x00000010a2a27819 */ /* 0x000fe200000006ff */
[----:B------:R-:W-:Y:S02]  /*08d0*/  IMAD.U32 R118, R117, 0x10000, RZ ;  /* 0x0001000075767824 */ /* 0x000fe400078e00ff */
[C---:B0-----:R-:W-:Y:S01]  /*08e0*/  FADD.FTZ R160, -R131.reuse, R166 ;  /* 0x000000a683a07221 */ /* 0x041fe20000010100 */
[C---:B------:R-:W-:Y:S01]  /*08f0*/  FADD.FTZ R178, -R131.reuse, R168 ;  /* 0x000000a883b27221 */ /* 0x040fe20000010100 */
[--C-:B------:R-:W-:Y:S01]  /*0900*/  FADD.FTZ R116, R116, -R131.reuse ;  /* 0x8000008374747221 */ /* 0x100fe20000010000 */
[C---:B------:R-:W-:Y:S01]  /*0910*/  FADD.FTZ R166, -R131.reuse, R0 ;  /* 0x0000000083a67221 */ /* 0x040fe20000010100 */
[C---:B------:R-:W-:Y:S01]  /*0920*/  FADD.FTZ R168, -R131.reuse, R164 ;  /* 0x000000a483a87221 */ /* 0x040fe20000010100 */
[C---:B------:R-:W-:Y:S01]  /*0930*/  FADD.FTZ R176, -R131.reuse, R118 ;  /* 0x0000007683b07221 */ /* 0x040fe20000010100 */
[----:B------:R-:W-:Y:S01]  /*0940*/  FADD.FTZ R180, -R131, R162 ;  /* 0x000000a283b47221 */ /* 0x000fe20000010100 */
[----:B----4-:R-:W-:-:S02]  /*0950*/  PRMT R131, R121, 0x7632, R131 ;  /* 0x0000763279837816 */ /* 0x010fc40000000083 */
[----:B------:R-:W-:Y:S01]  /*0960*/  SHF.L.U32 R167, R121, 0x10, RZ ;  /* 0x0000001079a77819 */ /* 0x000fe200000006ff */
[C---:B--2---:R-:W-:Y:S01]  /*0970*/  IMAD.U32 R121, R124.reuse, 0x10000, RZ ;  /* 0x000100007c797824 */ /* 0x044fe200078e00ff */
[----:B------:R-:W-:Y:S01]  /*0980*/  PRMT R118, R124, 0x7632, R118 ;  /* 0x000076327c767816 */ /* 0x000fe20000000076 */
[C---:B------:R-:W-:Y:S01]  /*0990*/  IMAD.U32 R169, R122.reuse, 0x10000, RZ ;  /* 0x000100007aa97824 */ /* 0x040fe200078e00ff */
[----:B------:R-:W-:Y:S01]  /*09a0*/  PRMT R172, R122, 0x7632, R172 ;  /* 0x000076327aac7816 */ /* 0x000fe200000000ac */
[----:B------:R-:W-:Y:S01]  /*09b0*/  IMAD.U32 R119, R120, 0x10000, RZ ;  /* 0x0001000078777824 */ /* 0x000fe200078e00ff */
[C---:B------:R-:W-:Y:S02]  /*09c0*/  PRMT R173, R123.reuse, 0x7632, R173 ;  /* 0x000076327bad7816 */ /* 0x040fe400000000ad */
[----:B------:R-:W-:Y:S01]  /*09d0*/  SHF.L.U32 R171, R123, 0x10, RZ ;  /* 0x000000107bab7819 */ /* 0x000fe200000006ff */
[----:B------:R-:W-:Y:S01]  /*09e0*/  FMUL.FTZ R123, R96, R121 ;  /* 0x00000079607b7220 */ /* 0x000fe20000410000 */
[----:B------:R-:W-:Y:S01]  /*09f0*/  PRMT R122, R125, 0x7632, R122 ;  /* 0x000076327d7a7816 */ /* 0x000fe2000000007a */
[----:B------:R-:W-:Y:S01]  /*0a00*/  IMAD.U32 R177, R126, 0x10000, RZ ;  /* 0x000100007eb17824 */ /* 0x000fe200078e00ff */
[----:B------:R-:W-:Y:S01]  /*0a10*/  PRMT R117, R120, 0x7632, R117 ;  /* 0x0000763278757816 */ /* 0x000fe20000000075 */
[----:B------:R-:W-:Y:S01]  /*0a20*/  FMUL.FTZ R161, R143, R116 ;  /* 0x000000748fa17220 */ /* 0x000fe20000410000 */
[----:B------:R-:W-:Y:S01]  /*0a30*/  SHF.L.U32 R125, R125, 0x10, RZ ;  /* 0x000000107d7d7819 */ /* 0x000fe200000006ff */
[----:B------:R-:W-:Y:S01]  /*0a40*/  IMAD.U32 R118, R118, 0x10000, RZ ;  /* 0x0001000076767824 */ /* 0x000fe200078e00ff */
[----:B------:R-:W-:Y:S01]  /*0a50*/  PRMT R124, R126, 0x7632, R124 ;  /* 0x000076327e7c7816 */ /* 0x000fe2000000007c */
[-C--:B------:R-:W-:Y:S01]  /*0a60*/  FFMA.FTZ R0, R104, R119.reuse, R123 ;  /* 0x0000007768007223 */ /* 0x080fe2000001007b */
[----:B------:R-:W-:Y:S01]  /*0a70*/  PRMT R126, R127, 0x7632, R126 ;  /* 0x000076327f7e7816 */ /* 0x000fe2000000007e */
[----:B------:R-:W-:Y:S01]  /*0a80*/  FADD.FTZ R56, R56, R119 ;  /* 0x0000007738387221 */ /* 0x000fe20000010000 */
[----:B------:R-:W-:Y:S01]  /*0a90*/  FFMA.FTZ R72, R161, R119, R72 ;  /* 0x00000077a1487223 */ /* 0x000fe20000010048 */
[----:B------:R-:W-:Y:S01]  /*0aa0*/  FMUL.FTZ R123, R92, R177 ;  /* 0x000000b15c7b7220 */ /* 0x000fe20000410000 */
[----:B------:R-:W-:Y:S01]  /*0ab0*/  FMUL.FTZ R163, R143, R170 ;  /* 0x000000aa8fa37220 */ /* 0x000fe20000410000 */
[----:B------:R-:W-:Y:S01]  /*0ac0*/  SHF.L.U32 R116, R117, 0x10, RZ ;  /* 0x0000001075747819 */ /* 0x000fe200000006ff */
[----:B------:R-:W-:Y:S01]  /*0ad0*/  FMUL.FTZ R119, R98, R125 ;  /* 0x0000007d62777220 */ /* 0x000fe20000410000 */
[----:B------:R-:W-:Y:S01]  /*0ae0*/  SHF.L.U32 R127, R127, 0x10, RZ ;  /* 0x000000107f7f7819 */ /* 0x000fe200000006ff */
[----:B------:R-:W-:Y:S01]  /*0af0*/  FMUL.FTZ R165, R143, R160 ;  /* 0x000000a08fa57220 */ /* 0x000fe20000410000 */
        /* <DEDUP_REMOVED lines=12> */
[----:B------:R-:W-:Y:S01]  /*0bc0*/  FMUL.FTZ R119, R94, R127 ;  /* 0x0000007f5e777220 */ /* 0x000fe20000410000 */
[----:B------:R-:W-:Y:S01]  /*0bd0*/  FMUL.FTZ R167, R143, R178 ;  /* 0x000000b28fa77220 */ /* 0x000fe20000410000 */
[----:B------:R-:W-:Y:S01]  /*0be0*/  SHF.L.U32 R116, R131, 0x10, RZ ;  /* 0x0000001083747819 */ /* 0x000fe200000006ff */
        /* <DEDUP_REMOVED lines=9> */
[----:B------:R-:W-:Y:S02]  /*0c80*/  IMAD.U32 R116, R172, 0x10000, RZ ;  /* 0x00010000ac747824 */ /* 0x000fe400078e00ff */
[----:B------:R-:W-:Y:S01]  /*0c90*/  FMUL.FTZ R120, R93, R124 ;  /* 0x0000007c5d787220 */ /* 0x000fe20000410000 */
[----:B------:R-:W-:Y:S01]  /*0ca0*/  FMUL.FTZ R170, R143, R176 ;  /* 0x000000b08faa7220 */ /* 0x000fe20000410000 */
[----:B------:R-:W-:Y:S01]  /*0cb0*/  SHF.L.U32 R178, R126, 0x10, RZ ;  /* 0x000000107eb27819 */ /* 0x000fe200000006ff */
[----:B------:R-:W-:Y:S01]  /*0cc0*/  FADD.FTZ R53, R53, R116 ;  /* 0x0000007435357221 */ /* 0x000fe20000010000 */
[----:B------:R-:W-:Y:S01]  /*0cd0*/  SHF.L.U32 R126, R173, 0x10, RZ ;  /* 0x00000010ad7e7819 */ /* 0x000fe200000006ff */
[-C--:B------:R-:W-:Y:S01]  /*0ce0*/  FFMA.FTZ R173, R101, R116.reuse, R120 ;  /* 0x0000007465ad7223 */ /* 0x080fe20000010078 */
[----:B------:R-:W-:Y:S01]  /*0cf0*/  FFMA.FTZ R69, R170, R116, R69 ;  /* 0x00000074aa457223 */ /* 0x000fe20000010045 */
[----:B------:R-:W-:Y:S01]  /*0d00*/  FADD.FTZ R116, RZ, R0 ;  /* 0x00000000ff747221 */ /* 0x000fe20000010000 */
[----:B------:R-:W-:-:S03]  /*0d10*/  FFMA.FTZ R117, R161, R0, RZ ;  /* 0x00000000a1757223 */ /* 0x000fc600000100ff */
        /* <DEDUP_REMOVED lines=10> */
[----:B------:R-:W-:Y:S02]  /*0dc0*/  FMUL.FTZ R182, R95, R178 ;  /* 0x000000b25fb67220 */ /* 0x000fe40000410000 */
[----:B------:R-:W-:Y:S01]  /*0dd0*/  FADD.FTZ R119, R118, R173 ;  /* 0x000000ad76777221 */ /* 0x000fe20000010000 */
[----:B------:R-:W-:Y:S01]  /*0de0*/  FFMA.FTZ R116, R170, R173, R117 ;  /* 0x000000adaa747223 */ /* 0x000fe20000010075 */
[----:B------:R-:W-:Y:S01]  /*0df0*/  FMUL.FTZ R172, R143, R180 ;  /* 0x000000b48fac7220 */ /* 0x000fe20000410000 */
        /* <DEDUP_REMOVED lines=22> */
.L_x_657:
[----:B------:R-:W-:Y:S05]  /*0f60*/  BSYNC B0 ;  /* 0x0000000000007941 */ /* 0x000fea0003800000 */
.L_x_656:
[----:B------:R-:W-:Y:S04]  /*0f70*/  BSSY B0, `(.L_x_658) ;  /* 0x0000091000007945 */ /* 0x000fe80003800000 */
[----:B------:R-:W-:Y:S05]  /*0f80*/  @!P3 BRA `(.L_x_659) ;  /* 0x00000008003cb947 */ /* 0x000fea0003800000 */
[----:B------:R-:W-:Y:S01]  /*0f90*/  ISETP.NE.U32.AND P0, PT, RZ, UR14, PT ;  /* 0x0000000eff007c0c */ /* 0x000fe2000bf05070 */
[----:B------:R-:W1:Y:S01]  /*0fa0*/  LDC.64 R124, c[0x0][0x2b8] ;  /* 0x0000ae00ff7c7b82 */ /* 0x000e620000000a00 */
[C---:B------:R-:W-:Y:S02]  /*0fb0*/  LEA R120, P1, R119.reuse, UR10, 0x4 ;  /* 0x0000000a77787c11 */ /* 0x040fe4000f8220ff */
[----:B------:R-:W-:Y:S02]  /*0fc0*/  ISETP.NE.AND.EX P0, PT, RZ, UR15, PT, P0 ;  /* 0x0000000fff007c0c */ /* 0x000fe4000bf05300 */
[C---:B------:R-:W-:Y:S02]  /*0fd0*/  SHF.L.U32 R147, R119.reuse, 0x3, RZ ;  /* 0x0000000377937819 */ /* 0x040fe400000006ff */
[----:B------:R-:W-:Y:S02]  /*0fe0*/  LEA.HI.X R121, R119, UR11, RZ, 0x4, P1 ;  /* 0x0000000b77797c11 */ /* 0x000fe400088f24ff */
[----:B------:R-:W-:-:S02]  /*0ff0*/  SHF.R.U32.HI R116, RZ, 0x1d, R119 ;  /* 0x0000001dff747819 */ /* 0x000fc40000011677 */
[----:B------:R-:W-:-:S04]  /*1000*/  IADD3 R136, P1, R147, UR12, RZ ;  /* 0x0000000c93887c10 */ /* 0x000fc8000ff3e0ff */
[----:B------:R-:W-:Y:S01]  /*1010*/  IADD3.X R137, R116, UR13, RZ, P1, !PT ;  /* 0x0000000d74897c10 */ /* 0x000fe20008ffe4ff */
[----:B------:R-:W2:Y:S05]  /*1020*/  @P0 LDC.64 R122, c[0x0][0x248] ;  /* 0x00009200ff7a0b82 */ /* 0x000eaa0000000a00 */
[----:B------:R-:W5:Y:S01]  /*1030*/  LDG.E.64 R136, desc[UR4][R136.64] ;  /* 0x0000000488887981 */ /* 0x000f62000c1e1b00 */
[----:B--2---:R-:W-:-:S05]  /*1040*/  @P0 IADD3 R146, P1, R147, R122, RZ ;  /* 0x0000007a93920210 */ /* 0x004fca0007f3e0ff */
[----:B------:R-:W-:Y:S01]  /*1050*/  @P0 IMAD.X R147, R116, 0x1, R123, P1 ;  /* 0x0000000174930824 */ /* 0x000fe200008e067b */
[----:B------:R-:W-:Y:S01]  /*1060*/  ISETP.NE.U32.AND P1, PT, RZ, UR8, PT ;  /* 0x00000008ff007c0c */ /* 0x000fe2000bf25070 */
[----:B------:R-:W2:Y:S01]  /*1070*/  LDC.64 R116, c[0x0][0x2c0] ;  /* 0x0000b000ff747b82 */ /* 0x000ea20000000a00 */
[----:B------:R-:W3:Y:S02]  /*1080*/  LDG.E.128 R120, desc[UR4][R120.64] ;  /* 0x0000000478787981 */ /* 0x000ee4000c1e1d00 */
[----:B------:R-:W-:Y:S01]  /*1090*/  ISETP.NE.AND.EX P1, PT, RZ, UR9, PT, P1 ;  /* 0x00000009ff007c0c */ /* 0x000fe2000bf25310 */
[C---:B-1----:R-:W-:Y:S01]  /*10a0*/  IMAD.WIDE.U32 R124, R119.reuse, 0x10, R124 ;  /* 0x00000010777c7825 */ /* 0x042fe200078e007c */
[----:B------:R1:W5:Y:S05]  /*10b0*/  @P0 LDG.E.64 R134, desc[UR4][R146.64] ;  /* 0x0000000492860981 */ /* 0x00036a000c1e1b00 */
[----:B------:R-:W4:Y:S06]  /*10c0*/  LDG.E.128 R124, desc[UR4][R124.64] ;  /* 0x000000047c7c7981 */ /* 0x000f2c000c1e1d00 */
[----:B------:R-:W-:-:S04]  /*10d0*/  @P1 LEA R144, P6, R119, UR8, 0x4 ;  /* 0x0000000877901c11 */ /* 0x000fc8000f8c20ff */
[C---:B------:R-:W-:Y:S01]  /*10e0*/  @P1 LEA.HI.X R145, R119.reuse, UR9, RZ, 0x4, P6 ;  /* 0x0000000977911c11 */ /* 0x040fe2000b0f24ff */
[----:B--2---:R-:W-:Y:S01]  /*10f0*/  IMAD.WIDE.U32 R116, R119, 0x10, R116 ;  /* 0x0000001077747825 */ /* 0x004fe200078e0074 */
[----:B0-----:R-:W-:-:S03]  /*1100*/  ISETP.NE.AND P0, PT, R174, RZ, PT ;  /* 0x000000ffae00720c */ /* 0x001fc60003f05270 */
[----:B------:R0:W5:Y:S04]  /*1110*/  @P1 LDG.E.128 R4, desc[UR4][R144.64] ;  /* 0x0000000490041981 */ /* 0x000168000c1e1d00 */
[----:B------:R-:W2:Y:S01]  /*1120*/  LDG.E.128 R116, desc[UR4][R116.64] ;  /* 0x0000000474747981 */ /* 0x000ea2000c1e1d00 */
[----:B-----5:R-:W-:Y:S02]  /*1130*/  FSEL R178, R128, RZ, !P0 ;  /* 0x000000ff80b27208 */ /* 0x020fe40004000000 */
[C---:B---3--:R-:W-:Y:S01]  /*1140*/  PRMT R148, R121.reuse, 0x7632, R148 ;  /* 0x0000763279947816 */ /* 0x048fe20000000094 */
[----:B------:R-:W-:Y:S01]  /*1150*/  IMAD.U32 R121, R121, 0x10000, RZ ;  /* 0x0001000079797824 */ /* 0x000fe200078e00ff */
[C---:B-1----:R-:W-:Y:S01]  /*1160*/  PRMT R147, R123.reuse, 0x7632, R147 ;  /* 0x000076327b937816 */ /* 0x042fe20000000093 */
[----:B------:R-:W-:-:S02]  /*1170*/  IMAD.U32 R123, R123, 0x10000, RZ ;  /* 0x000100007b7b7824 */ /* 0x000fc400078e00ff */
[C---:B------:R-:W-:Y:S02]  /*1180*/  FADD.FTZ R146, -R178.reuse, R121 ;  /* 0x00000079b2927221 */ /* 0x040fe40000010100 */
[----:B------:R-:W-:Y:S01]  /*1190*/  FADD.FTZ R152, -R178, R123 ;  /* 0x0000007bb2987221 */ /* 0x000fe20000010100 */
[----:B------:R-:W-:Y:S01]  /*11a0*/  PRMT R128, R120, 0x7632, R128 ;  /* 0x0000763278807816 */ /* 0x000fe20000000080 */
[C---:B----4-:R-:W-:Y:S01]  /*11b0*/  IMAD.U32 R151, R125.reuse, 0x10000, RZ ;  /* 0x000100007d977824 */ /* 0x050fe200078e00ff */
[C---:B------:R-:W-:Y:S02]  /*11c0*/  PRMT R121, R124.reuse, 0x7632, R121 ;  /* 0x000076327c797816 */ /* 0x040fe40000000079 */
[----:B------:R-:W-:Y:S02]  /*11d0*/  SHF.L.U32 R123, R124, 0x10, RZ ;  /* 0x000000107c7b7819 */ /* 0x000fe400000006ff */
[----:B------:R-:W-:Y:S02]  /*11e0*/  PRMT R149, R122, 0x7632, R149 ;  /* 0x000076327a957816 */ /* 0x000fe40000000095 */
[----:B------:R-:W-:-:S02]  /*11f0*/  PRMT R124, R125, 0x7632, R124 ;  /* 0x000076327d7c7816 */ /* 0x000fc4000000007c */
[----:B------:R-:W-:Y:S01]  /*1200*/  SHF.L.U32 R122, R122, 0x10, RZ ;  /* 0x000000107a7a7819 */ /* 0x000fe200000006ff */
[----:B------:R-:W-:Y:S01]  /*1210*/  IMAD.U32 R159, R127, 0x10000, RZ ;  /* 0x000100007f9f7824 */ /* 0x000fe200078e00ff */
[----:B------:R-:W-:Y:S01]  /*1220*/  SHF.L.U32 R120, R120, 0x10, RZ ;  /* 0x0000001078787819 */ /* 0x000fe200000006ff */
[----:B------:R-:W-:Y:S01]  /*1230*/  IMAD.U32 R148, R148, 0x10000, RZ ;  /* 0x0001000094947824 */ /* 0x000fe200078e00ff */
[----:B------:R-:W-:Y:S02]  /*1240*/  SHF.L.U32 R128, R128, 0x10, RZ ;  /* 0x0000001080807819 */ /* 0x000fe400000006ff */
[----:B------:R-:W-:Y:S02]  /*1250*/  SHF.L.U32 R149, R149, 0x10, RZ ;  /* 0x0000001095957819 */ /* 0x000fe400000006ff */
[----:B------:R-:W-:Y:S02]  /*1260*/  PRMT R156, R126, 0x7632, R156 ;  /* 0x000076327e9c7816 */ /* 0x000fe4000000009c */
[----:B--2---:R-:W-:-:S02]  /*1270*/  SHF.L.U32 R125, R116, 0x10, RZ ;  /* 0x00000010747d7819 */ /* 0x004fc400000006ff */
[----:B------:R-:W-:Y:S02]  /*1280*/  SHF.L.U32 R153, R126, 0x10, RZ ;  /* 0x000000107e997819 */ /* 0x000fe400000006ff */
[----:B------:R-:W-:Y:S01]  /*1290*/  PRMT R157, R127, 0x7632, R157 ;  /* 0x000076327f9d7816 */ /* 0x000fe2000000009d */
[C---:B------:R-:W-:Y:S01]  /*12a0*/  IMAD.U32 R127, R117.reuse, 0x10000, RZ ;  /* 0x00010000757f7824 */ /* 0x040fe200078e00ff */
[----:B------:R-:W-:Y:S01]  /*12b0*/  PRMT R126, R117, 0x7632, R126 ;  /* 0x00007632757e7816 */ /* 0x000fe2000000007e */
[----:B------:R-:W-:Y:S02]  /*12c0*/  IMAD.U32 R147, R147, 0x10000, RZ ;  /* 0x0001000093937824 */ /* 0x000fe400078e00ff */
[----:B------:R-:W-:Y:S01]  /*12d0*/  FMUL.FTZ R117, R80, R125 ;  /* 0x0000007d50757220 */ /* 0x000fe20000410000 */
[--C-:B------:R-:W-:Y:S01]  /*12e0*/  FADD.FTZ R150, -R178, R122.reuse ;  /* 0x0000007ab2967221 */ /* 0x100fe20000010100 */
[----:B------:R-:W-:Y:S01]  /*12f0*/  PRMT R122, R116, 0x7632, R122 ;  /* 0x00007632747a7816 */ /* 0x000fe2000000007a */
[C---:B------:R-:W-:Y:S01]  /*1300*/  FADD.FTZ R120, -R178.reuse, R120 ;  /* 0x00000078b2787221 */ /* 0x040fe20000010100 */
[C---:B------:R-:W-:Y:S01]  /*1310*/  FADD.FTZ R128, -R178.reuse, R128 ;  /* 0x00000080b2807221 */ /* 0x040fe20000010100 */
[C---:B------:R-:W-:Y:S01]  /*1320*/  FADD.FTZ R154, -R178.reuse, R148 ;  /* 0x00000094b29a7221 */ /* 0x040fe20000010100 */
[C---:B------:R-:W-:Y:S01]  /*1330*/  FADD.FTZ R158, -R178.reuse, R149 ;  /* 0x00000095b29e7221 */ /* 0x040fe20000010100 */
[----:B------:R-:W-:Y:S01]  /*1340*/  FADD.FTZ R178, -R178, R147 ;  /* 0x00000093b2b27221 */ /* 0x000fe20000010100 */
[----:B0-----:R-:W-:Y:S01]  /*1350*/  FFMA.FTZ R144, R88, R123, R117 ;  /* 0x0000007b58907223 */ /* 0x001fe20000010075 */
[----:B------:R-:W-:Y:S01]  /*1360*/  SHF.L.U32 R179, R118, 0x10, RZ ;  /* 0x0000001076b37819 */ /* 0x000fe200000006ff */
[----:B------:R-:W-:Y:S01]  /*1370*/  FMUL.FTZ R117, R82, R127 ;  /* 0x0000007f52757220 */ /* 0x000fe20000410000 */
[----:B------:R-:W-:Y:S01]  /*1380*/  FMUL.FTZ R147, R143, R146 ;  /* 0x000000928f937220 */ /* 0x000fe20000410000 */
[----:B------:R-:W-:Y:S01]  /*1390*/  SHF.L.U32 R122, R122, 0x10, RZ ;  /* 0x000000107a7a7819 */ /* 0x000fe200000006ff */
[C---:B------:R-:W-:Y:S01]  /*13a0*/  IMAD.U32 R181, R119.reuse, 0x10000, RZ ;  /* 0x0001000077b57824 */ /* 0x040fe200078e00ff */
[----:B------:R-:W-:Y:S01]  /*13b0*/  PRMT R176, R119, 0x7632, R176 ;  /* 0x0000763277b07816 */ /* 0x000fe200000000b0 */
[----:B------:R-:W-:Y:S01]  /*13c0*/  FADD.FTZ R50, R50, R151 ;  /* 0x0000009732327221 */ /* 0x000fe20000010000 */
[-C--:B------:R-:W-:Y:S01]  /*13d0*/  FFMA.FTZ R146, R90, R151.reuse, R117 ;  /* 0x000000975a927223 */ /* 0x080fe20000010075 */
[----:B------:R-:W-:Y:S01]  /*13e0*/  FFMA.FTZ R66, R147, R151, R66 ;  /* 0x0000009793427223 */ /* 0x000fe20000010042 */
[----:B------:R-:W-:Y:S01]  /*13f0*/  PRMT R155, R118, 0x7632, R155 ;  /* 0x00007632769b7816 */ /* 0x000fe2000000009b */
[----:B------:R-:W-:Y:S01]  /*1400*/  FMUL.FTZ R119, R76, R179 ;  /* 0x000000b34c777220 */ /* 0x000fe20000410000 */
[C---:B------:R-:W-:Y:S01]  /*1410*/  FMUL.FTZ R149, R143.reuse, R150 ;  /* 0x000000968f957220 */ /* 0x040fe20000410000 */
[----:B------:R-:W-:Y:S01]  /*1420*/  FMUL.FTZ R151, R143, R152 ;  /* 0x000000988f977220 */ /* 0x000fe20000410000 */
[----:B------:R-:W-:-:S02]  /*1430*/  IMAD.U32 R116, R121, 0x10000, RZ ;  /* 0x0001000079747824 */ /* 0x000fc400078e00ff */
[----:B------:R-:W-:Y:S01]  /*1440*/  FMUL.FTZ R118, R81, R122 ;  /* 0x0000007a51767220 */ /* 0x000fe20000410000 */
[----:B------:R-:W-:Y:S01]  /*1450*/  FMUL.FTZ R152, R143, R128 ;  /* 0x000000808f987220 */ /* 0x000fe20000410000 */
[----:B------:R-:W-:Y:S01]  /*1460*/  SHF.L.U32 R126, R126, 0x10, RZ ;  /* 0x000000107e7e7819 */ /* 0x000fe200000006ff */
        /* <DEDUP_REMOVED lines=9> */
[----:B------:R-:W-:-:S02]  /*1500*/  IMAD.U32 R120, R155, 0x10000, RZ ;  /* 0x000100009b787824 */ /* 0x000fc400078e00ff */
[----:B------:R-:W-:Y:S01]  /*1510*/  FMUL.FTZ R154, R143, R154 ;  /* 0x0000009a8f9a7220 */ /* 0x000fe20000410000 */
[----:B------:R-:W-:Y:S01]  /*1520*/  FFMA.FTZ R155, R91, R124, R116 ;  /* 0x0000007c5b9b7223 */ /* 0x000fe20000010074 */
[----:B------:R-:W-:Y:S01]  /*1530*/  SHF.L.U32 R116, R156, 0x10, RZ ;  /* 0x000000109c747819 */ /* 0x000fe200000006ff */
[----:B------:R-:W-:Y:S01]  /*1540*/  FMUL.FTZ R118, R77, R120 ;  /* 0x000000784d767220 */ /* 0x000fe20000410000 */
[----:B------:R-:W-:Y:S01]  /*1550*/  FMUL.FTZ R156, R143, R158 ;  /* 0x0000009e8f9c7220 */ /* 0x000fe20000410000 */
[----:B------:R-:W-:Y:S01]  /*1560*/  FADD.FTZ R51, R51, R124 ;  /* 0x0000007c33337221 */ /* 0x000fe20000010000 */
[----:B------:R-:W-:Y:S01]  /*1570*/  FFMA.FTZ R67, R154, R124, R67 ;  /* 0x0000007c9a437223 */ /* 0x000fe20000010043 */
[----:B------:R-:W-:Y:S02]  /*1580*/  IMAD.U32 R124, R157, 0x10000, RZ ;  /* 0x000100009d7c7824 */ /* 0x000fe400078e00ff */
[----:B------:R-:W-:Y:S01]  /*1590*/  FMUL.FTZ R117, R78, R181 ;  /* 0x000000b54e757220 */ /* 0x000fe20000410000 */
[----:B------:R-:W-:Y:S01]  /*15a0*/  FADD.FTZ R45, R45, R116 ;  /* 0x000000742d2d7221 */ /* 0x000fe20000010000 */
[-C--:B------:R-:W-:Y:S01]  /*15b0*/  FFMA.FTZ R157, R85, R116.reuse, R118 ;  /* 0x00000074559d7223 */ /* 0x080fe20000010076 */
[----:B------:R-:W-:Y:S01]  /*15c0*/  FFMA.FTZ R61, R156, R116, R61 ;  /* 0x000000749c3d7223 */ /* 0x000fe2000001003d */
[----:B------:R-:W-:Y:S01]  /*15d0*/  FADD.FTZ R116, R131, R144 ;  /* 0x0000009083747221 */ /* 0x000fe20000010000 */
[----:B------:R-:W-:Y:S01]  /*15e0*/  FFMA.FTZ R177, R145, R144, R177 ;  /* 0x0000009091b17223 */ /* 0x000fe200000100b1 */
[----:B------:R-:W-:-:S02]  /*15f0*/  FFMA.FTZ R150, R86, R159, R117 ;  /* 0x0000009f56967223 */ /* 0x000fc40000010075 */
[----:B------:R-:W-:Y:S01]  /*1600*/  FADD.FTZ R117, R116, R153 ;  /* 0x0000009974757221 */ /* 0x000fe20000010000 */
[----:B------:R-:W-:-:S03]  /*1610*/  FFMA.FTZ R116, R152, R153, R177 ;  /* 0x0000009998747223 */ /* 0x000fc600000100b1 */
[----:B------:R-:W-:Y:S01]  /*1620*/  FADD.FTZ R118, R117, R146 ;  /* 0x0000009275767221 */ /* 0x000fe20000010000 */
[----:B------:R-:W-:-:S03]  /*1630*/  FFMA.FTZ R117, R147, R146, R116 ;  /* 0x0000009293757223 */ /* 0x000fc60000010074 */
[----:B------:R-:W-:Y:S01]  /*1640*/  FADD.FTZ R119, R118, R155 ;  /* 0x0000009b76777221 */ /* 0x000fe20000010000 */
[----:B------:R-:W-:Y:S01]  /*1650*/  FFMA.FTZ R116, R154, R155, R117 ;  /* 0x0000009b9a747223 */ /* 0x000fe20000010075 */
[----:B------:R-:W-:Y:S02]  /*1660*/  SHF.L.U32 R176, R176, 0x10, RZ ;  /* 0x00000010b0b07819 */ /* 0x000fe400000006ff */
[----:B------:R-:W-:Y:S01]  /*1670*/  FADD.FTZ R118, R119, R148 ;  /* 0x0000009477767221 */ /* 0x000fe20000010000 */
[----:B------:R-:W-:Y:S02]  /*1680*/  FFMA.FTZ R117, R149, R148, R116 ;  /* 0x0000009495757223 */ /* 0x000fe40000010074 */
[----:B------:R-:W-:Y:S01]  /*1690*/  FMUL.FTZ R128, R79, R176 ;  /* 0x000000b04f807220 */ /* 0x000fe20000410000 */
[----:B------:R-:W-:Y:S01]  /*16a0*/  FADD.FTZ R119, R118, R157 ;  /* 0x0000009d76777221 */ /* 0x000fe20000010000 */
[----:B------:R-:W-:Y:S01]  /*16b0*/  FFMA.FTZ R116, R156, R157, R117 ;  /* 0x0000009d9c747223 */ /* 0x000fe20000010075 */
        /* <DEDUP_REMOVED lines=28> */
.L_x_659:
[----:B------:R-:W-:Y:S05]  /*1880*/  BSYNC B0 ;  /* 0x0000000000007941 */ /* 0x000fea0003800000 */
.L_x_658:
[----:B------:R-:W-:Y:S01]  /*1890*/  UMOV UR20, 0xffffffff ;  /* 0xffffffff00147882 */ /* 0x000fe20000000000 */
[----:B------:R-:W-:Y:S02]  /*18a0*/  @!P2 IADD3 R130, R130, 0x8, RZ ;  /* 0x000000088282a810 */ /* 0x000fe40007ffe0ff */
[----:B------:R-:W-:Y:S05]  /*18b0*/  BRA.DIV UR20, `(.L_x_660) ;  /* 0x0000001a140c7947 */ /* 0x000fea000b800000 */
        /* <DEDUP_REMOVED lines=18> */
.L_x_678:
[----:B------:R-:W4:Y:S01]  /*19e0*/  S2R R120, SR_CgaCtaId ;  /* 0x0000000000787919 */ /* 0x000f220000008800 */
[----:B------:R-:W-:Y:S01]  /*19f0*/  LOP3.LUT P0, RZ, R138, 0x1f, RZ, 0xc0, !PT ;  /* 0x0000001f8aff7812 */ /* 0x000fe2000780c0ff */
[----:B--2---:R-:W-:Y:S01]  /*1a00*/  FADD.FTZ R180, R121, R116 ;  /* 0x0000007479b47221 */ /* 0x004fe20000010000 */
[----:B------:R-:W-:Y:S01]  /*1a10*/  MOV R117, 0x400 ;  /* 0x0000040000757802 */ /* 0x000fe20000000f00 */
[----:B---3--:R-:W-:Y:S01]  /*1a20*/  FADD.FTZ R181, R123, R118 ;  /* 0x000000767bb57221 */ /* 0x008fe20000010000 */
[----:B------:R-:W-:Y:S05]  /*1a30*/  WARPSYNC.ALL ;  /* 0x0000000000007948 */ /* 0x000fea0003800000 */
[----:B------:R-:W-:Y:S04]  /*1a40*/  BSSY B0, `(.L_x_661) ;  /* 0x00000ad000007945 */ /* 0x000fe80003800000 */
[----:B------:R-:W-:-:S04]  /*1a50*/  @!P0 LOP3.LUT R129, R129, 0x7, RZ, 0xc0, !PT ;  /* 0x0000000781818812 */ /* 0x000fc800078ec0ff */
[----:B------:R-:W-:Y:S02]  /*1a60*/  @!P0 IADD3 R129, R130, R129, RZ ;  /* 0x0000008182818210 */ /* 0x000fe40007ffe0ff */
[----:B----4-:R-:W-:-:S04]  /*1a70*/  LEA R117, R120, R117, 0x18 ;  /* 0x0000007578757211 */ /* 0x010fc800078ec0ff */
[----:B------:R-:W-:Y:S01]  /*1a80*/  LEA R177, R130, R117, 0x3 ;  /* 0x0000007582b17211 */ /* 0x000fe200078e18ff */
[----:B------:R-:W-:-:S05]  /*1a90*/  @!P0 IMAD R176, R129, 0x8, R117 ;  /* 0x0000000881b08824 */ /* 0x000fca00078e0275 */
[----:B------:R-:W-:Y:S01]  /*1aa0*/  @!P0 STS.64 [R176+0x4000], R180 ;  /* 0x004000b4b0008388 */ /* 0x000fe20000000a00 */
[----:B------:R-:W-:Y:S06]  /*1ab0*/  BAR.SYNC.DEFER_BLOCKING 0x0 ;  /* 0x0000000000007b1d */ /* 0x000fec0000010000 */
[----:B------:R-:W2:Y:S04]  /*1ac0*/  LDS.128 R116, [R177+0x4000] ;  /* 0x00400000b1747984 */ /* 0x000ea80000000c00 */
[----:B-1----:R-:W1:Y:S04]  /*1ad0*/  LDS.128 R120, [R177+0x4010] ;  /* 0x00401000b1787984 */ /* 0x002e680000000c00 */
[----:B------:R-:W3:Y:S04]  /*1ae0*/  LDS.128 R124, [R177+0x4020] ;  /* 0x00402000b17c7984 */ /* 0x000ee80000000c00 */
[----:B-----5:R-:W4:Y:S01]  /*1af0*/  LDS.128 R128, [R177+0x4030] ;  /* 0x00403000b1807984 */ /* 0x020f220000000c00 */
[----:B--2---:R-:W-:Y:S01]  /*1b00*/  FADD.FTZ R179, RZ, R116 ;  /* 0x00000074ffb37221 */ /* 0x004fe20000010000 */
[----:B------:R-:W-:-:S03]  /*1b10*/  FADD.FTZ R116, RZ, R117 ;  /* 0x00000075ff747221 */ /* 0x000fc60000010000 */
[----:B------:R-:W-:Y:S01]  /*1b20*/  FADD.FTZ R179, R118, R179 ;  /* 0x000000b376b37221 */ /* 0x000fe20000010000 */
[----:B------:R-:W-:-:S03]  /*1b30*/  FADD.FTZ R116, R119, R116 ;  /* 0x0000007477747221 */ /* 0x000fc60000010000 */
[----:B-1----:R-:W-:Y:S01]  /*1b40*/  FADD.FTZ R179, R179, R120 ;  /* 0x00000078b3b37221 */ /* 0x002fe20000010000 */
[----:B------:R-:W-:-:S03]  /*1b50*/  FADD.FTZ R116, R116, R121 ;  /* 0x0000007974747221 */ /* 0x000fc60000010000 */
[----:B------:R-:W-:Y:S01]  /*1b60*/  FADD.FTZ R179, R122, R179 ;  /* 0x000000b37ab37221 */ /* 0x000fe20000010000 */
[----:B------:R-:W-:-:S03]  /*1b70*/  FADD.FTZ R116, R123, R116 ;  /* 0x000000747b747221 */ /* 0x000fc60000010000 */
[----:B---3--:R-:W-:Y:S01]  /*1b80*/  FADD.FTZ R179, R179, R124 ;  /* 0x0000007cb3b37221 */ /* 0x008fe20000010000 */
        /* <DEDUP_REMOVED lines=12> */
[----:B0-----:R-:W-:Y:S02]  /*1c50*/  ISETP.NE.AND P0, PT, R174, RZ, PT ;  /* 0x000000ffae00720c */ /* 0x001fe40003f05270 */
        /* <DEDUP_REMOVED lines=14> */
[----:B------:R-:W-:-:S02]  /*1d40*/  @P1 IMAD.U32 R124, R9, 0x10000, RZ ;  /* 0x00010000097c1824 */ /* 0x000fc400078e00ff */
[----:B------:R-:W-:Y:S01]  /*1d50*/  FMUL.FTZ R120, R143, R120 ;  /* 0x000000788f787220 */ /* 0x000fe20000410000 */
[----:B------:R-:W-:Y:S01]  /*1d60*/  @P1 FADD.FTZ R116, R116, R117 ;  /* 0x0000007574741221 */ /* 0x000fe20000010000 */
[----:B------:R-:W-:Y:S01]  /*1d70*/  @P1 SHF.L.U32 R119, R118, 0x10, RZ ;  /* 0x0000001076771819 */ /* 0x000fe200000006ff */
[----:B------:R-:W-:Y:S01]  /*1d80*/  FADD.FTZ R118, R162, -R121 ;  /* 0x80000079a2767221 */ /* 0x000fe20000010000 */
[----:B------:R-:W-:Y:S01]  /*1d90*/  @P0 MOV R117, R2 ;  /* 0x0000000200750202 */ /* 0x000fe20000000f00 */
[----:B------:R-:W-:Y:S01]  /*1da0*/  FMUL.FTZ R125, R116, UR17 ;  /* 0x00000011747d7c20 */ /* 0x000fe20008410000 */
[----:B------:R-:W-:Y:S01]  /*1db0*/  FADD.FTZ R126, R171, -R126 ;  /* 0x8000007eab7e7221 */ /* 0x000fe20000010000 */
[----:B------:R-:W-:Y:S01]  /*1dc0*/  @P1 FADD.FTZ R120, R120, R119 ;  /* 0x0000007778781221 */ /* 0x000fe20000010000 */
[----:B------:R-:W-:Y:S01]  /*1dd0*/  FMUL.FTZ R119, R143, R118 ;  /* 0x000000768f777220 */ /* 0x000fe20000410000 */
[----:B------:R-:W-:Y:S01]  /*1de0*/  @P1 PRMT R118, R9, 0x7632, R118 ;  /* 0x0000763209761816 */ /* 0x000fe20000000076 */
[----:B------:R-:W-:Y:S01]  /*1df0*/  FMUL.FTZ R126, R143, R126 ;  /* 0x0000007e8f7e7220 */ /* 0x000fe20000410000 */
[----:B------:R-:W-:Y:S01]  /*1e00*/  FSEL R182, R125, RZ, P6 ;  /* 0x000000ff7db67208 */ /* 0x000fe20003000000 */
[----:B------:R-:W-:Y:S01]  /*1e10*/  FMUL.FTZ R128, R120, UR17 ;  /* 0x0000001178807c20 */ /* 0x000fe20008410000 */
[----:B------:R-:W-:Y:S01]  /*1e20*/  @P0 LOP3.LUT P6, RZ, R117, 0xff, RZ, 0xc0, !PT ;  /* 0x000000ff75ff0812 */ /* 0x000fe200078cc0ff */
[----:B------:R-:W-:Y:S01]  /*1e30*/  @P1 FADD.FTZ R119, R119, R124 ;  /* 0x0000007c77771221 */ /* 0x000fe20000010000 */
[----:B------:R-:W-:-:S02]  /*1e40*/  @P1 SHF.L.U32 R121, R118, 0x10, RZ ;  /* 0x0000001076791819 */ /* 0x000fc400000006ff */
[----:B------:R-:W-:Y:S01]  /*1e50*/  @P0 FSEL R117, R125, RZ, P6 ;  /* 0x000000ff7d750208 */ /* 0x000fe20003000000 */
[----:B------:R-:W-:Y:S01]  /*1e60*/  FMUL.FTZ R129, R119, UR17 ;  /* 0x0000001177817c20 */ /* 0x000fe20008410000 */
[----:B------:R-:W-:Y:S01]  /*1e70*/  LOP3.LUT P6, RZ, R132, 0xff00, RZ, 0xc0, !PT ;  /* 0x0000ff0084ff7812 */ /* 0x000fe200078cc0ff */
[-C--:B------:R-:W-:Y:S01]  /*1e80*/  FFMA.FTZ R125, R163, R122.reuse, R127 ;  /* 0x0000007aa37d7223 */ /* 0x080fe2000001007f */
[----:B------:R-:W-:Y:S01]  /*1e90*/  @P1 FADD.FTZ R126, R126, R121 ;  /* 0x000000797e7e1221 */ /* 0x000fe20000010000 */
[----:B------:R-:W-:Y:S02]  /*1ea0*/  @P1 SHF.L.U32 R121, R10, 0x10, RZ ;  /* 0x000000100a791819 */ /* 0x000fe400000006ff */
[----:B------:R-:W-:Y:S01]  /*1eb0*/  FSEL R183, R128, RZ, P6 ;  /* 0x000000ff80b77208 */ /* 0x000fe20003000000 */
[----:B------:R-:W-:Y:S01]  /*1ec0*/  FADD.FTZ R124, R160, -R125 ;  /* 0x8000007da07c7221 */ /* 0x000fe20000010000 */
[----:B------:R-:W-:Y:S01]  /*1ed0*/  @P0 LOP3.LUT P6, RZ, R2, 0xff00, RZ, 0xc0, !PT ;  /* 0x0000ff0002ff0812 */ /* 0x000fe200078cc0ff */
[----:B------:R-:W-:Y:S01]  /*1ee0*/  FMUL.FTZ R131, R126, UR17 ;  /* 0x000000117e837c20 */ /* 0x000fe20008410000 */
[--C-:B------:R-:W-:Y:S01]  /*1ef0*/  FFMA.FTZ R125, R167, R122, R127.reuse ;  /* 0x0000007aa77d7223 */ /* 0x100fe2000001007f */
[----:B------:R-:W-:Y:S01]  /*1f00*/  FMUL.FTZ R124, R143, R124 ;  /* 0x0000007c8f7c7220 */ /* 0x000fe20000410000 */
[----:B------:R-:W-:Y:S01]  /*1f10*/  @P0 FSEL R118, R128, RZ, P6 ;  /* 0x000000ff80760208 */ /* 0x000fe20003000000 */
[----:B------:R-:W-:Y:S01]  /*1f20*/  FFMA.FTZ R128, R170, R122, R127 ;  /* 0x0000007aaa807223 */ /* 0x000fe2000001007f */
[----:B------:R-:W-:Y:S01]  /*1f30*/  LOP3.LUT P6, RZ, R132, 0xff0000, RZ, 0xc0, !PT ;  /* 0x00ff000084ff7812 */ /* 0x000fe200078cc0ff */
[--C-:B------:R-:W-:Y:S01]  /*1f40*/  @P1 FADD.FTZ R124, R124, R121.reuse ;  /* 0x000000797c7c1221 */ /* 0x100fe20000010000 */
[----:B------:R-:W-:Y:S01]  /*1f50*/  @P1 PRMT R121, R10, 0x7632, R121 ;  /* 0x000076320a791816 */ /* 0x000fe20000000079 */
[----:B------:R-:W-:Y:S01]  /*1f60*/  FADD.FTZ R128, R173, -R128 ;  /* 0x80000080ad807221 */ /* 0x000fe20000010000 */
[----:B------:R-:W-:Y:S01]  /*1f70*/  FSEL R184, R129, RZ, P6 ;  /* 0x000000ff81b87208 */ /* 0x000fe20003000000 */
[----:B------:R-:W-:Y:S01]  /*1f80*/  FMUL.FTZ R176, R124, UR17 ;  /* 0x000000117cb07c20 */ /* 0x000fe20008410000 */
[----:B------:R-:W-:Y:S01]  /*1f90*/  @P0 LOP3.LUT P6, RZ, R2, 0xff0000, RZ, 0xc0, !PT ;  /* 0x00ff000002ff0812 */ /* 0x000fe200078cc0ff */
[----:B------:R-:W-:-:S02]  /*1fa0*/  @P1 IMAD.U32 R121, R121, 0x10000, RZ ;  /* 0x0001000079791824 */ /* 0x000fc400078e00ff */
[----:B------:R-:W-:Y:S01]  /*1fb0*/  FMUL.FTZ R128, R143, R128 ;  /* 0x000000808f807220 */ /* 0x000fe20000410000 */
[----:B------:R-:W-:Y:S01]  /*1fc0*/  FADD.FTZ R130, R164, -R125 ;  /* 0x8000007da4827221 */ /* 0x000fe20000010000 */
[----:B------:R-:W-:Y:S02]  /*1fd0*/  @P0 FSEL R129, R129, RZ, P6 ;  /* 0x000000ff81810208 */ /* 0x000fe40003000000 */
[----:B------:R-:W-:Y:S01]  /*1fe0*/  LOP3.LUT P6, RZ, R132, 0xff000000, RZ, 0xc0, !PT ;  /* 0xff00000084ff7812 */ /* 0x000fe200078cc0ff */
[----:B------:R-:W-:Y:S01]  /*1ff0*/  @P1 FADD.FTZ R128, R128, R121 ;  /* 0x0000007980801221 */ /* 0x000fe20000010000 */
[----:B------:R-:W-:Y:S01]  /*2000*/  @P1 SHF.L.U32 R178, R11, 0x10, RZ ;  /* 0x000000100bb21819 */ /* 0x000fe200000006ff */
[----:B------:R-:W-:Y:S01]  /*2010*/  FMUL.FTZ R121, R143, R130 ;  /* 0x000000828f797220 */ /* 0x000fe20000410000 */
[----:B------:R-:W-:Y:S01]  /*2020*/  FSEL R185, R131, RZ, P6 ;  /* 0x000000ff83b97208 */ /* 0x000fe20003000000 */
[----:B------:R-:W-:Y:S01]  /*2030*/  FMUL.FTZ R177, R128, UR17 ;  /* 0x0000001180b17c20 */ /* 0x000fe20008410000 */
[----:B------:R-:W-:Y:S01]  /*2040*/  @P0 LOP3.LUT P6, RZ, R2, 0xff000000, RZ, 0xc0, !PT ;  /* 0xff00000002ff0812 */ /* 0x000fe200078cc0ff */
[----:B------:R-:W-:Y:S01]  /*2050*/  FFMA.FTZ R130, R172, R122, R127 ;  /* 0x0000007aac827223 */ /* 0x000fe2000001007f */
[----:B------:R-:W-:Y:S01]  /*2060*/  @P1 FADD.FTZ R121, R121, R178 ;  /* 0x000000b279791221 */ /* 0x000fe20000010000 */
[----:B------:R-:W-:-:S02]  /*2070*/  @P1 PRMT R125, R11, 0x7632, R125 ;  /* 0x000076320b7d1816 */ /* 0x000fc4000000007d */
[----:B------:R-:W-:Y:S01]  /*2080*/  @P0 FSEL R131, R131, RZ, P6 ;  /* 0x000000ff83830208 */ /* 0x000fe20003000000 */
[----:B------:R-:W-:Y:S01]  /*2090*/  FADD.FTZ R130, R175, -R130 ;  /* 0x80000082af827221 */ /* 0x000fe20000010000 */
[----:B------:R-:W-:Y:S01]  /*20a0*/  LOP3.LUT P6, RZ, R133, 0xff, RZ, 0xc0, !PT ;  /* 0x000000ff85ff7812 */ /* 0x000fe200078cc0ff */
[----:B------:R-:W-:Y:S01]  /*20b0*/  FMUL.FTZ R179, R121, UR17 ;  /* 0x0000001179b37c20 */ /* 0x000fe20008410000 */
[----:B------:R-:W-:Y:S01]  /*20c0*/  @P1 SHF.L.U32 R180, R125, 0x10, RZ ;  /* 0x000000107db41819 */ /* 0x000fe200000006ff */
[----:B------:R-:W-:Y:S01]  /*20d0*/  FMUL.FTZ R125, R143, R130 ;  /* 0x000000828f7d7220 */ /* 0x000fe20000410000 */
[----:B------:R-:W-:Y:S02]  /*20e0*/  FSEL R186, R176, RZ, P6 ;  /* 0x000000ffb0ba7208 */ /* 0x000fe40003000000 */
[----:B------:R-:W-:Y:S01]  /*20f0*/  @P0 LOP3.LUT P6, RZ, R3, 0xff, RZ, 0xc0, !PT ;  /* 0x000000ff03ff0812 */ /* 0x000fe200078cc0ff */
[----:B------:R-:W-:Y:S01]  /*2100*/  @P1 FADD.FTZ R125, R125, R180 ;  /* 0x000000b47d7d1221 */ /* 0x000fe20000010000 */
[----:B------:R-:W-:-:S02]  /*2110*/  ISETP.NE.U32.AND P1, PT, RZ, UR18, PT ;  /* 0x00000012ff007c0c */ /* 0x000fc4000bf25070 */
[----:B------:R-:W-:Y:S01]  /*2120*/  @P0 FSEL R176, R176, RZ, P6 ;  /* 0x000000ffb0b00208 */ /* 0x000fe20003000000 */
[----:B------:R-:W-:Y:S01]  /*2130*/  FMUL.FTZ R181, R125, UR17 ;  /* 0x000000117db57c20 */ /* 0x000fe20008410000 */
[----:B------:R-:W-:Y:S02]  /*2140*/  LOP3.LUT P6, RZ, R133, 0xff00, RZ, 0xc0, !PT ;  /* 0x0000ff0085ff7812 */ /* 0x000fe400078cc0ff */
[----:B------:R-:W-:Y:S02]  /*2150*/  ISETP.NE.AND.EX P1, PT, RZ, UR19, PT, P1 ;  /* 0x00000013ff007c0c */ /* 0x000fe4000bf25310 */
[----:B------:R-:W-:Y:S02]  /*2160*/  FSEL R187, R177, RZ, P6 ;  /* 0x000000ffb1bb7208 */ /* 0x000fe40003000000 */
[----:B------:R-:W-:Y:S02]  /*2170*/  @P0 LOP3.LUT P6, RZ, R3, 0xff00, RZ, 0xc0, !PT ;  /* 0x0000ff0003ff0812 */ /* 0x000fe400078cc0ff */
[----:B------:R-:W-:-:S02]  /*2180*/  @P0 F2FP.BF16.F32.PACK_AB R129, RZ, R129 ;  /* 0x00000081ff81023e */ /* 0x000fc400000010ff */
[----:B------:R-:W-:Y:S02]  /*2190*/  @P0 FSEL R178, R177, RZ, P6 ;  /* 0x000000ffb1b20208 */ /* 0x000fe40003000000 */
[----:B------:R-:W-:Y:S02]  /*21a0*/  LOP3.LUT P6, RZ, R133, 0xff0000, RZ, 0xc0, !PT ;  /* 0x00ff000085ff7812 */ /* 0x000fe400078cc0ff */
[----:B------:R-:W-:Y:S02]  /*21b0*/  @P0 F2FP.BF16.F32.PACK_AB R176, RZ, R176 ;  /* 0x000000b0ffb0023e */ /* 0x000fe400000010ff */
        /* <DEDUP_REMOVED lines=11> */
[----:B------:R-:W-:Y:S02]  /*2270*/  @P1 PRMT R110, R124, 0x7610, R110 ;  /* 0x000076107c6e1816 */ /* 0x000fe4000000006e */
[----:B------:R-:W-:Y:S02]  /*2280*/  ISETP.NE.AND.EX P6, PT, RZ, UR19, PT, P6 ;  /* 0x00000013ff007c0c */ /* 0x000fe4000bfc5360 */
[----:B------:R-:W-:Y:S02]  /*2290*/  @P1 F2FP.BF16.F32.PACK_AB R127, RZ, R120 ;  /* 0x00000078ff7f123e */ /* 0x000fe400000010ff */
[----:B------:R-:W-:-:S02]  /*22a0*/  @P1 PRMT R111, R121, 0x7610, R111 ;  /* 0x00007610796f1816 */ /* 0x000fc4000000006f */
[----:B------:R-:W0:Y:S01]  /*22b0*/  LDC.64 R120, c[0x0][0x2f8] ;  /* 0x0000be00ff787b82 */ /* 0x000e220000000a00 */
[----:B------:R-:W-:Y:S02]  /*22c0*/  @P1 F2FP.BF16.F32.PACK_AB R116, RZ, R116 ;  /* 0x00000074ff74123e */ /* 0x000fe400000010ff */
[----:B------:R-:W-:Y:S02]  /*22d0*/  @P1 F2FP.BF16.F32.PACK_AB R119, RZ, R119 ;  /* 0x00000077ff77123e */ /* 0x000fe400000010ff */
[----:B------:R-:W-:Y:S02]  /*22e0*/  @P1 F2FP.BF16.F32.PACK_AB R130, RZ, R126 ;  /* 0x0000007eff82123e */ /* 0x000fe400000010ff */
[----:B------:R-:W-:Y:S01]  /*22f0*/  @P1 F2FP.BF16.F32.PACK_AB R177, RZ, R128 ;  /* 0x00000080ffb1123e */ /* 0x000fe200000010ff */
[----:B------:R-:W1:Y:S01]  /*2300*/  @P6 LDC.64 R124, c[0x0][0x308] ;  /* 0x0000c200ff7c6b82 */ /* 0x000e620000000a00 */
[----:B------:R-:W-:Y:S02]  /*2310*/  @P1 PRMT R108, R116, 0x7610, R108 ;  /* 0x00007610746c1816 */ /* 0x000fe4000000006c */
[----:B------:R-:W-:-:S02]  /*2320*/  @P1 PRMT R109, R119, 0x7610, R109 ;  /* 0x00007610776d1816 */ /* 0x000fc4000000006d */
[----:B------:R-:W-:Y:S02]  /*2330*/  @P0 F2FP.BF16.F32.PACK_AB R126, RZ, R117 ;  /* 0x00000075ff7e023e */ /* 0x000fe400000010ff */
[----:B------:R-:W-:Y:S02]  /*2340*/  @P0 F2FP.BF16.F32.PACK_AB R179, RZ, R179 ;  /* 0x000000b3ffb3023e */ /* 0x000fe400000010ff */
[----:B------:R-:W-:Y:S02]  /*2350*/  @P1 PRMT R108, R108, 0x5410, R127 ;  /* 0x000054106c6c1816 */ /* 0x000fe4000000007f */
[----:B------:R-:W-:Y:S02]  /*2360*/  @P1 PRMT R109, R109, 0x5410, R130 ;  /* 0x000054106d6d1816 */ /* 0x000fe40000000082 */
[----:B------:R-:W-:Y:S02]  /*2370*/  @P1 PRMT R110, R110, 0x5410, R177 ;  /* 0x000054106e6e1816 */ /* 0x000fe400000000b1 */
[----:B------:R-:W-:Y:S01]  /*2380*/  @P1 PRMT R111, R111, 0x5410, R180 ;  /* 0x000054106f6f1816 */ /* 0x000fe200000000b4 */
[----:B0-----:R-:W-:Y:S01]  /*2390*/  IMAD.WIDE.U32 R120, R142, 0x10, R120 ;  /* 0x000000108e787825 */ /* 0x001fe200078e0078 */
[----:B------:R-:W-:-:S02]  /*23a0*/  @P0 PRMT R112, R126, 0x7610, R112 ;  /* 0x000076107e700816 */ /* 0x000fc40000000070 */
[----:B------:R-:W-:Y:S02]  /*23b0*/  @P0 F2FP.BF16.F32.PACK_AB R128, RZ, R118 ;  /* 0x00000076ff80023e */ /* 0x000fe400000010ff */
[----:B------:R-:W-:Y:S02]  /*23c0*/  @P0 F2FP.BF16.F32.PACK_AB R131, RZ, R131 ;  /* 0x00000083ff83023e */ /* 0x000fe400000010ff */
[----:B------:R-:W-:Y:S01]  /*23d0*/  @P0 F2FP.BF16.F32.PACK_AB R178, RZ, R178 ;  /* 0x000000b2ffb2023e */ /* 0x000fe200000010ff */
[----:B-1----:R-:W-:Y:S01]  /*23e0*/  @P6 IMAD.WIDE.U32 R124, R142, 0x10, R124 ;  /* 0x000000108e7c6825 */ /* 0x002fe200078e007c */
[----:B------:R-:W-:Y:S02]  /*23f0*/  @P0 F2FP.BF16.F32.PACK_AB R181, RZ, R181 ;  /* 0x000000b5ffb5023e */ /* 0x000fe400000010ff */
[----:B------:R-:W-:Y:S02]  /*2400*/  @P0 PRMT R113, R129, 0x7610, R113 ;  /* 0x0000761081710816 */ /* 0x000fe40000000071 */
[----:B------:R-:W-:Y:S01]  /*2410*/  @P0 PRMT R114, R176, 0x7610, R114 ;  /* 0x00007610b0720816 */ /* 0x000fe20000000072 */
[----:B------:R1:W-:Y:S01]  /*2420*/  @P6 STG.E.128 desc[UR4][R124.64], R108 ;  /* 0x0000006c7c006986 */ /* 0x0003e2000c101d04 */
[----:B------:R-:W-:-:S02]  /*2430*/  @P0 PRMT R115, R179, 0x7610, R115 ;  /* 0x00007610b3730816 */ /* 0x000fc40000000073 */
[----:B------:R-:W-:Y:S02]  /*2440*/  @P0 LEA R126, P1, R142, UR14, 0x4 ;  /* 0x0000000e8e7e0c11 */ /* 0x000fe4000f8220ff */
[----:B------:R-:W-:Y:S02]  /*2450*/  F2FP.BF16.F32.PACK_AB R118, R187, R186 ;  /* 0x000000babb76723e */ /* 0x000fe400000010ff */
[----:B------:R-:W-:Y:S02]  /*2460*/  F2FP.BF16.F32.PACK_AB R117, R185, R184 ;  /* 0x000000b8b975723e */ /* 0x000fe400000010ff */
[----:B------:R-:W-:Y:S02]  /*2470*/  F2FP.BF16.F32.PACK_AB R116, R183, R182 ;  /* 0x000000b6b774723e */ /* 0x000fe400000010ff */
[----:B------:R-:W-:Y:S02]  /*2480*/  F2FP.BF16.F32.PACK_AB R119, R189, R188 ;  /* 0x000000bcbd77723e */ /* 0x000fe400000010ff */
[----:B------:R-:W-:-:S02]  /*2490*/  @P0 PRMT R112, R112, 0x5410, R128 ;  /* 0x0000541070700816 */ /* 0x000fc40000000080 */
[----:B------:R-:W-:Y:S01]  /*24a0*/  @P0 PRMT R113, R113, 0x5410, R131 ;  /* 0x0000541071710816 */ /* 0x000fe20000000083 */
[----:B------:R1:W-:Y:S01]  /*24b0*/  STG.E.128 desc[UR4][R120.64], R116 ;  /* 0x0000007478007986 */ /* 0x0003e2000c101d04 */
[C---:B------:R-:W-:Y:S01]  /*24c0*/  @P0 LEA.HI.X R127, R142.reuse, UR15, RZ, 0x4, P1 ;  /* 0x0000000f8e7f0c11 */ /* 0x040fe200088f24ff */
[----:B------:R-:W-:Y:S01]  /*24d0*/  VIADD R142, R142, 0x100 ;  /* 0x000001008e8e7836 */ /* 0x000fe20000000000 */
[----:B------:R-:W-:Y:S02]  /*24e0*/  @P0 PRMT R114, R114, 0x5410, R178 ;  /* 0x0000541072720816 */ /* 0x000fe400000000b2 */
[----:B------:R-:W-:-:S05]  /*24f0*/  @P0 PRMT R115, R115, 0x5410, R181 ;  /* 0x0000541073730816 */ /* 0x000fca00000000b5 */
[----:B------:R1:W-:Y:S02]  /*2500*/  @P0 STG.E.128 desc[UR4][R126.64], R112 ;  /* 0x000000707e000986 */ /* 0x0003e4000c101d04 */
.L_x_662:
[----:B------:R-:W-:Y:S05]  /*2510*/  BSYNC B0 ;  /* 0x0000000000007941 */ /* 0x000fea0003800000 */
.L_x_661:
[----:B------:R-:W-:Y:S04]  /*2520*/  BSSY B0, `(.L_x_663) ;  /* 0x000008f000007945 */ /* 0x000fe80003800000 */
[----:B------:R-:W-:Y:S05]  /*2530*/  @!P3 BRA `(.L_x_664) ;  /* 0x000000080034b947 */ /* 0x000fea0003800000 */
[----:B------:R-:W-:Y:S02]  /*2540*/  ISETP.NE.U32.AND P1, PT, RZ, UR8, PT ;  /* 0x00000008ff007c0c */ /* 0x000fe4000bf25070 */
[----:B0-----:R-:W-:Y:S02]  /*2550*/  ISETP.NE.AND P0, PT, R174, RZ, PT ;  /* 0x000000ffae00720c */ /* 0x001fe40003f05270 */
[----:B------:R-:W-:Y:S02]  /*2560*/  ISETP.NE.AND.EX P1, PT, RZ, UR9, PT, P1 ;  /* 0x00000009ff007c0c */ /* 0x000fe4000bf25310 */
[----:B------:R-:W-:Y:S02]  /*2570*/  FSEL R131, R123, RZ, !P0 ;  /* 0x000000ff7b837208 */ /* 0x000fe40004000000 */
[----:B------:R-:W-:Y:S02]  /*2580*/  ISETP.NE.U32.AND P0, PT, RZ, UR14, PT ;  /* 0x0000000eff007c0c */ /* 0x000fe4000bf05070 */
[----:B-1----:R-:W-:Y:S01]  /*2590*/  MOV R118, R136 ;  /* 0x0000008800767202 */ /* 0x002fe20000000f00 */
[-CC-:B------:R-:W-:Y:S01]  /*25a0*/  FFMA.FTZ R117, R145, R122.reuse, R131.reuse ;  /* 0x0000007a91757223 */ /* 0x180fe20000010083 */
[----:B------:R-:W-:Y:S01]  /*25b0*/  ISETP.NE.AND.EX P0, PT, RZ, UR15, PT, P0 ;  /* 0x0000000fff007c0c */ /* 0x000fe2000bf05300 */
[-C--:B------:R-:W-:Y:S01]  /*25c0*/  FFMA.FTZ R120, R152, R122.reuse, R131 ;  /* 0x0000007a98787223 */ /* 0x080fe20000010083 */
[----:B------:R-:W-:Y:S01]  /*25d0*/  LOP3.LUT P6, RZ, R118, 0xff, RZ, 0xc0, !PT ;  /* 0x000000ff76ff7812 */ /* 0x000fe200078cc0ff */
[----:B------:R-:W-:Y:S01]  /*25e0*/  FADD.FTZ R116, R144, -R117 ;  /* 0x8000007590747221 */ /* 0x000fe20000010000 */
[--C-:B------:R-:W-:Y:S01]  /*25f0*/  FFMA.FTZ R121, R147, R122, R131.reuse ;  /* 0x0000007a93797223 */ /* 0x100fe20000010083 */
[C---:B------:R-:W-:Y:S01]  /*2600*/  @P1 SHF.L.U32 R117, R4.reuse, 0x10, RZ ;  /* 0x0000001004751819 */ /* 0x040fe200000006ff */
[----:B------:R-:W-:Y:S01]  /*2610*/  FADD.FTZ R120, R153, -R120 ;  /* 0x8000007899787221 */ /* 0x000fe20000010000 */
[C---:B------:R-:W-:Y:S01]  /*2620*/  FMUL.FTZ R116, R143.reuse, R116 ;  /* 0x000000748f747220 */ /* 0x040fe20000410000 */
[----:B------:R-:W-:Y:S01]  /*2630*/  @P1 PRMT R118, R4, 0x7632, R118 ;  /* 0x0000763204761816 */ /* 0x000fe20000000076 */
[----:B------:R-:W-:Y:S01]  /*2640*/  FFMA.FTZ R126, R154, R122, R131 ;  /* 0x0000007a9a7e7223 */ /* 0x000fe20000010083 */
[----:B------:R-:W-:Y:S01]  /*2650*/  FMUL.FTZ R120, R143, R120 ;  /* 0x000000788f787220 */ /* 0x000fe20000410000 */
[----:B------:R-:W-:Y:S01]  /*2660*/  @P1 FADD.FTZ R116, R116, R117 ;  /* 0x0000007574741221 */ /* 0x000fe20000010000 */
[----:B------:R-:W-:Y:S01]  /*2670*/  @P1 SHF.L.U32 R119, R118, 0x10, RZ ;  /* 0x0000001076771819 */ /* 0x000fe200000006ff */
[----:B------:R-:W-:-:S02]  /*2680*/  @P0 IMAD.MOV.U32 R117, RZ, RZ, R134 ;  /* 0x000000ffff750224 */ /* 0x000fc400078e0086 */
[----:B------:R-:W-:Y:S01]  /*2690*/  FADD.FTZ R118, R146, -R121 ;  /* 0x8000007992767221 */ /* 0x000fe20000010000 */
[----:B------:R-:W-:Y:S01]  /*26a0*/  FMUL.FTZ R123, R116, UR17 ;  /* 0x00000011747b7c20 */ /* 0x000fe20008410000 */
[----:B------:R-:W-:Y:S01]  /*26b0*/  @P1 SHF.L.U32 R124, R5, 0x10, RZ ;  /* 0x00000010057c1819 */ /* 0x000fe200000006ff */
[----:B------:R-:W-:Y:S01]  /*26c0*/  @P1 FADD.FTZ R120, R120, R119 ;  /* 0x0000007778781221 */ /* 0x000fe20000010000 */
[----:B------:R-:W-:Y:S01]  /*26d0*/  FMUL.FTZ R119, R143, R118 ;  /* 0x000000768f777220 */ /* 0x000fe20000410000 */
[----:B------:R-:W-:Y:S01]  /*26e0*/  @P1 PRMT R118, R5, 0x7632, R118 ;  /* 0x0000763205761816 */ /* 0x000fe20000000076 */
[----:B------:R-:W-:Y:S01]  /*26f0*/  FADD.FTZ R126, R155, -R126 ;  /* 0x8000007e9b7e7221 */ /* 0x000fe20000010000 */
[----:B------:R-:W-:Y:S01]  /*2700*/  FSEL R179, R123, RZ, P6 ;  /* 0x000000ff7bb37208 */ /* 0x000fe20003000000 */
[----:B------:R-:W-:Y:S01]  /*2710*/  FMUL.FTZ R125, R120, UR17 ;  /* 0x00000011787d7c20 */ /* 0x000fe20008410000 */
[----:B------:R-:W-:Y:S01]  /*2720*/  @P0 LOP3.LUT P6, RZ, R117, 0xff, RZ, 0xc0, !PT ;  /* 0x000000ff75ff0812 */ /* 0x000fe200078cc0ff */
[----:B------:R-:W-:Y:S01]  /*2730*/  @P1 FADD.FTZ R119, R119, R124 ;  /* 0x0000007c77771221 */ /* 0x000fe20000010000 */
[----:B------:R-:W-:-:S02]  /*2740*/  @P1 IMAD.U32 R121, R118, 0x10000, RZ ;  /* 0x0001000076791824 */ /* 0x000fc400078e00ff */
[----:B------:R-:W-:Y:S01]  /*2750*/  FMUL.FTZ R126, R143, R126 ;  /* 0x0000007e8f7e7220 */ /* 0x000fe20000410000 */
[----:B------:R-:W-:Y:S01]  /*2760*/  @P0 FSEL R117, R123, RZ, P6 ;  /* 0x000000ff7b750208 */ /* 0x000fe20003000000 */
[----:B------:R-:W-:Y:S01]  /*2770*/  FMUL.FTZ R127, R119, UR17 ;  /* 0x00000011777f7c20 */ /* 0x000fe20008410000 */
[----:B------:R-:W-:Y:S01]  /*2780*/  LOP3.LUT P6, RZ, R136, 0xff00, RZ, 0xc0, !PT ;  /* 0x0000ff0088ff7812 */ /* 0x000fe200078cc0ff */
[-C--:B------:R-:W-:Y:S01]  /*2790*/  FFMA.FTZ R123, R149, R122.reuse, R131 ;  /* 0x0000007a957b7223 */ /* 0x080fe20000010083 */
[----:B------:R-:W-:Y:S01]  /*27a0*/  @P1 FADD.FTZ R126, R126, R121 ;  /* 0x000000797e7e1221 */ /* 0x000fe20000010000 */
[----:B------:R-:W-:Y:S01]  /*27b0*/  @P1 SHF.L.U32 R121, R6, 0x10, RZ ;  /* 0x0000001006791819 */ /* 0x000fe200000006ff */
[----:B------:R-:W-:Y:S01]  /*27c0*/  FFMA.FTZ R128, R156, R122, R131 ;  /* 0x0000007a9c807223 */ /* 0x000fe20000010083 */
[----:B------:R-:W-:Y:S01]  /*27d0*/  FSEL R180, R125, RZ, P6 ;  /* 0x000000ff7db47208 */ /* 0x000fe20003000000 */
[----:B------:R-:W-:Y:S01]  /*27e0*/  FADD.FTZ R124, R148, -R123 ;  /* 0x8000007b947c7221 */ /* 0x000fe20000010000 */
[----:B------:R-:W-:Y:S01]  /*27f0*/  @P0 LOP3.LUT P6, RZ, R134, 0xff00, RZ, 0xc0, !PT ;  /* 0x0000ff0086ff0812 */ /* 0x000fe200078cc0ff */
[----:B------:R-:W-:Y:S01]  /*2800*/  FMUL.FTZ R129, R126, UR17 ;  /* 0x000000117e817c20 */ /* 0x000fe20008410000 */
[----:B------:R-:W-:Y:S01]  /*2810*/  FADD.FTZ R128, R157, -R128 ;  /* 0x800000809d807221 */ /* 0x000fe20000010000 */
[----:B------:R-:W-:Y:S01]  /*2820*/  FMUL.FTZ R124, R143, R124 ;  /* 0x0000007c8f7c7220 */ /* 0x000fe20000410000 */
[----:B------:R-:W-:Y:S01]  /*2830*/  @P0 FSEL R118, R125, RZ, P6 ;  /* 0x000000ff7d760208 */ /* 0x000fe20003000000 */
[-C--:B------:R-:W-:Y:S01]  /*2840*/  FFMA.FTZ R123, R151, R122.reuse, R131 ;  /* 0x0000007a977b7223 */ /* 0x080fe20000010083 */
[----:B------:R-:W-:Y:S01]  /*2850*/  LOP3.LUT P6, RZ, R136, 0xff0000, RZ, 0xc0, !PT ;  /* 0x00ff000088ff7812 */ /* 0x000fe200078cc0ff */
[--C-:B------:R-:W-:Y:S01]  /*2860*/  @P1 FADD.FTZ R124, R124, R121.reuse ;  /* 0x000000797c7c1221 */ /* 0x100fe20000010000 */
[----:B------:R-:W-:Y:S01]  /*2870*/  @P1 PRMT R121, R6, 0x7632, R121 ;  /* 0x0000763206791816 */ /* 0x000fe20000000079 */
[----:B------:R-:W-:Y:S01]  /*2880*/  @P1 IMAD.U32 R176, R7, 0x10000, RZ ;  /* 0x0001000007b01824 */ /* 0x000fe200078e00ff */
[----:B------:R-:W-:Y:S01]  /*2890*/  FSEL R181, R127, RZ, P6 ;  /* 0x000000ff7fb57208 */ /* 0x000fe20003000000 */
[----:B------:R-:W-:Y:S01]  /*28a0*/  FMUL.FTZ R125, R124, UR17 ;  /* 0x000000117c7d7c20 */ /* 0x000fe20008410000 */
[----:B------:R-:W-:Y:S01]  /*28b0*/  @P0 LOP3.LUT P6, RZ, R134, 0xff0000, RZ, 0xc0, !PT ;  /* 0x00ff000086ff0812 */ /* 0x000fe200078cc0ff */
[----:B------:R-:W-:Y:S01]  /*28c0*/  FFMA.FTZ R122, R158, R122, R131 ;  /* 0x0000007a9e7a7223 */ /* 0x000fe20000010083 */
[----:B------:R-:W-:Y:S01]  /*28d0*/  @P1 SHF.L.U32 R130, R121, 0x10, RZ ;  /* 0x0000001079821819 */ /* 0x000fe200000006ff */
[----:B------:R-:W-:Y:S01]  /*28e0*/  FMUL.FTZ R121, R143, R128 ;  /* 0x000000808f797220 */ /* 0x000fe20000410000 */
[----:B------:R-:W-:Y:S01]  /*28f0*/  @P0 FSEL R127, R127, RZ, P6 ;  /* 0x000000ff7f7f0208 */ /* 0x000fe20003000000 */
[----:B------:R-:W-:Y:S01]  /*2900*/  FADD.FTZ R128, R150, -R123 ;  /* 0x8000007b96807221 */ /* 0x000fe20000010000 */
[----:B------:R-:W-:Y:S01]  /*2910*/  LOP3.LUT P6, RZ, R136, 0xff000000, RZ, 0xc0, !PT ;  /* 0xff00000088ff7812 */ /* 0x000fe200078cc0ff */
[----:B------:R-:W-:Y:S01]  /*2920*/  @P1 FADD.FTZ R121, R121, R130 ;  /* 0x0000008279791221 */ /* 0x000fe20000010000 */
[----:B------:R-:W-:Y:S01]  /*2930*/  FADD.FTZ R122, R159, -R122 ;  /* 0x8000007a9f7a7221 */ /* 0x000fe20000010000 */
[----:B------:R-:W-:Y:S01]  /*2940*/  FMUL.FTZ R123, R143, R128 ;  /* 0x000000808f7b7220 */ /* 0x000fe20000410000 */
[----:B------:R-:W-:Y:S01]  /*2950*/  FSEL R182, R129, RZ, P6 ;  /* 0x000000ff81b67208 */ /* 0x000fe20003000000 */
[----:B------:R-:W-:Y:S01]  /*2960*/  FMUL.FTZ R128, R121, UR17 ;  /* 0x0000001179807c20 */ /* 0x000fe20008410000 */
[----:B------:R-:W-:Y:S01]  /*2970*/  @P0 LOP3.LUT P6, RZ, R134, 0xff000000, RZ, 0xc0, !PT ;  /* 0xff00000086ff0812 */ /* 0x000fe200078cc0ff */
[----:B------:R-:W-:Y:S01]  /*2980*/  @P1 FADD.FTZ R123, R123, R176 ;  /* 0x000000b07b7b1221 */ /* 0x000fe20000010000 */
[----:B------:R-:W-:Y:S01]  /*2990*/  FMUL.FTZ R122, R143, R122 ;  /* 0x0000007a8f7a7220 */ /* 0x000fe20000410000 */
[----:B------:R-:W-:-:S02]  /*29a0*/  @P0 F2FP.BF16.F32.PACK_AB R127, RZ, R127 ;  /* 0x0000007fff7f023e */ /* 0x000fc400000010ff */
[----:B------:R-:W-:Y:S01]  /*29b0*/  @P0 FSEL R129, R129, RZ, P6 ;  /* 0x000000ff81810208 */ /* 0x000fe20003000000 */
[----:B------:R-:W-:Y:S01]  /*29c0*/  FMUL.FTZ R131, R123, UR17 ;  /* 0x000000117b837c20 */ /* 0x000fe20008410000 */
[----:B------:R-:W-:Y:S02]  /*29d0*/  LOP3.LUT P6, RZ, R137, 0xff, RZ, 0xc0, !PT ;  /* 0x000000ff89ff7812 */ /* 0x000fe400078cc0ff */
        /* <DEDUP_REMOVED lines=30> */
[----:B------:R-:W-:Y:S02]  /*2bc0*/  @P1 F2FP.BF16.F32.PACK_AB R125, RZ, R120 ;  /* 0x00000078ff7d123e */ /* 0x000fe400000010ff */
[----:B------:R-:W-:Y:S02]  /*2bd0*/  @P1 F2FP.BF16.F32.PACK_AB R131, RZ, R121 ;  /* 0x00000079ff83123e */ /* 0x000fe400000010ff */
[----:B------:R-:W0:Y:S01]  /*2be0*/  LDC.64 R120, c[0x0][0x2f8] ;  /* 0x0000be00ff787b82 */ /* 0x000e220000000a00 */
[----:B------:R-:W-:Y:S02]  /*2bf0*/  @P1 F2FP.BF16.F32.PACK_AB R124, RZ, R124 ;  /* 0x0000007cff7c123e */ /* 0x000fe400000010ff */
[----:B------:R-:W-:Y:S02]  /*2c00*/  @P1 F2FP.BF16.F32.PACK_AB R116, RZ, R116 ;  /* 0x00000074ff74123e */ /* 0x000fe400000010ff */
[----:B------:R-:W-:Y:S02]  /*2c10*/  @P1 F2FP.BF16.F32.PACK_AB R119, RZ, R119 ;  /* 0x00000077ff77123e */ /* 0x000fe400000010ff */
[----:B------:R-:W-:Y:S01]  /*2c20*/  @P1 PRMT R110, R124, 0x7610, R110 ;  /* 0x000076107c6e1816 */ /* 0x000fe2000000006e */
[----:B------:R-:W1:Y:S01]  /*2c30*/  @P6 LDC.64 R122, c[0x0][0x308] ;  /* 0x0000c200ff7a6b82 */ /* 0x000e620000000a00 */
[----:B------:R-:W-:-:S02]  /*2c40*/  @P1 F2FP.BF16.F32.PACK_AB R128, RZ, R126 ;  /* 0x0000007eff80123e */ /* 0x000fc400000010ff */
[----:B------:R-:W-:Y:S02]  /*2c50*/  @P1 PRMT R108, R116, 0x7610, R108 ;  /* 0x00007610746c1816 */ /* 0x000fe4000000006c */
[----:B------:R-:W-:Y:S02]  /*2c60*/  @P1 PRMT R109, R119, 0x7610, R109 ;  /* 0x00007610776d1816 */ /* 0x000fe4000000006d */
[----:B------:R-:W-:Y:S02]  /*2c70*/  @P0 F2FP.BF16.F32.PACK_AB R124, RZ, R117 ;  /* 0x00000075ff7c023e */ /* 0x000fe400000010ff */
[----:B------:R-:W-:Y:S02]  /*2c80*/  @P1 PRMT R108, R108, 0x5410, R125 ;  /* 0x000054106c6c1816 */ /* 0x000fe4000000007d */
[----:B------:R-:W-:Y:S02]  /*2c90*/  @P1 PRMT R109, R109, 0x5410, R128 ;  /* 0x000054106d6d1816 */ /* 0x000fe40000000080 */
[----:B------:R-:W-:-:S02]  /*2ca0*/  @P1 PRMT R110, R110, 0x5410, R131 ;  /* 0x000054106e6e1816 */ /* 0x000fc40000000083 */
[----:B------:R-:W-:Y:S01]  /*2cb0*/  @P1 PRMT R111, R111, 0x5410, R177 ;  /* 0x000054106f6f1816 */ /* 0x000fe200000000b1 */
[----:B0-----:R-:W-:Y:S01]  /*2cc0*/  IMAD.WIDE.U32 R120, R142, 0x10, R120 ;  /* 0x000000108e787825 */ /* 0x001fe200078e0078 */
[----:B------:R-:W-:Y:S02]  /*2cd0*/  @P0 PRMT R112, R124, 0x7610, R112 ;  /* 0x000076107c700816 */ /* 0x000fe40000000070 */
[----:B------:R-:W-:Y:S02]  /*2ce0*/  @P0 F2FP.BF16.F32.PACK_AB R126, RZ, R118 ;  /* 0x00000076ff7e023e */ /* 0x000fe400000010ff */
[----:B------:R-:W-:Y:S02]  /*2cf0*/  @P0 F2FP.BF16.F32.PACK_AB R176, RZ, R176 ;  /* 0x000000b0ffb0023e */ /* 0x000fe400000010ff */
[----:B------:R-:W-:Y:S01]  /*2d00*/  @P0 F2FP.BF16.F32.PACK_AB R178, RZ, R178 ;  /* 0x000000b2ffb2023e */ /* 0x000fe200000010ff */
[----:B-1----:R-:W-:Y:S01]  /*2d10*/  @P6 IMAD.WIDE.U32 R122, R142, 0x10, R122 ;  /* 0x000000108e7a6825 */ /* 0x002fe200078e007a */
[----:B------:R-:W-:-:S02]  /*2d20*/  @P0 PRMT R114, R130, 0x7610, R114 ;  /* 0x0000761082720816 */ /* 0x000fc40000000072 */
[----:B------:R-:W-:Y:S02]  /*2d30*/  @P0 PRMT R115, R143, 0x7610, R115 ;  /* 0x000076108f730816 */ /* 0x000fe40000000073 */
[----:B------:R-:W-:Y:S01]  /*2d40*/  @P0 LEA R124, P1, R142, UR14, 0x4 ;  /* 0x0000000e8e7c0c11 */ /* 0x000fe2000f8220ff */
[----:B------:R2:W-:Y:S01]  /*2d50*/  @P6 STG.E.128 desc[UR4][R122.64], R108 ;  /* 0x0000006c7a006986 */ /* 0x0005e2000c101d04 */
[----:B------:R-:W-:Y:S02]  /*2d60*/  F2FP.BF16.F32.PACK_AB R118, R184, R183 ;  /* 0x000000b7b876723e */ /* 0x000fe400000010ff */
[----:B------:R-:W-:Y:S02]  /*2d70*/  F2FP.BF16.F32.PACK_AB R117, R182, R181 ;  /* 0x000000b5b675723e */ /* 0x000fe400000010ff */
[----:B------:R-:W-:Y:S02]  /*2d80*/  F2FP.BF16.F32.PACK_AB R116, R180, R179 ;  /* 0x000000b3b474723e */ /* 0x000fe400000010ff */
[----:B------:R-:W-:-:S02]  /*2d90*/  F2FP.BF16.F32.PACK_AB R119, R186, R185 ;  /* 0x000000b9ba77723e */ /* 0x000fc400000010ff */
[----:B------:R-:W-:Y:S02]  /*2da0*/  @P0 PRMT R112, R112, 0x5410, R126 ;  /* 0x0000541070700816 */ /* 0x000fe4000000007e */
[----:B------:R-:W-:Y:S01]  /*2db0*/  @P0 PRMT R113, R113, 0x5410, R129 ;  /* 0x0000541071710816 */ /* 0x000fe20000000081 */
[----:B------:R2:W-:Y:S01]  /*2dc0*/  STG.E.128 desc[UR4][R120.64], R116 ;  /* 0x0000007478007986 */ /* 0x0005e2000c101d04 */
[----:B------:R-:W-:Y:S02]  /*2dd0*/  @P0 LEA.HI.X R125, R142, UR15, RZ, 0x4, P1 ;  /* 0x0000000f8e7d0c11 */ /* 0x000fe400088f24ff */
[----:B------:R-:W-:Y:S02]  /*2de0*/  @P0 PRMT R114, R114, 0x5410, R176 ;  /* 0x0000541072720816 */ /* 0x000fe400000000b0 */
[----:B------:R-:W-:-:S05]  /*2df0*/  @P0 PRMT R115, R115, 0x5410, R178 ;  /* 0x0000541073730816 */ /* 0x000fca00000000b2 */
[----:B------:R2:W-:Y:S02]  /*2e00*/  @P0 STG.E.128 desc[UR4][R124.64], R112 ;  /* 0x000000707c000986 */ /* 0x0005e4000c101d04 */
.L_x_664:
[----:B------:R-:W-:Y:S05]  /*2e10*/  BSYNC B0 ;  /* 0x0000000000007941 */ /* 0x000fea0003800000 */
.L_x_663:
[----:B-12---:R-:W-:Y:S01]  /*2e20*/  SEL R120, RZ, 0x1, P2 ;  /* 0x00000001ff787807 */ /* 0x006fe20001000000 */
[----:B------:R-:W-:Y:S06]  /*2e30*/  @!P5 BRA `(.L_x_665) ;  /* 0xffffffd400acd947 */ /* 0x000fec000383ffff */
.L_x_655:
[----:B------:R-:W1:Y:S01]  /*2e40*/  S2UR UR20, SR_CTAID.X ;  /* 0x00000000001479c3 */ /* 0x000e620000002500 */
[C---:B------:R-:W-:Y:S01]  /*2e50*/  LOP3.LUT R11, R138.reuse, 0xff, RZ, 0xc0, !PT ;  /* 0x000000ff8a0b7812 */ /* 0x040fe200078ec0ff */
        /* <DEDUP_REMOVED lines=22> */
.L_x_667:
[----:B------:R-:W-:Y:S05]  /*2fc0*/  BSYNC B0 ;  /* 0x0000000000007941 */ /* 0x000fea0003800000 */
.L_x_666:
        /* <DEDUP_REMOVED lines=18> */
.L_x_660:
[----:B------:R-:W-:Y:S01]  /*30f0*/  HFMA2.MMA R126, -RZ, RZ, 0, 9.5367431640625e-07 ;  /* 0x00000010ff7e7435 */ /* 0x000fe200000001ff */
[----:B------:R-:W-:Y:S01]  /*3100*/  IMAD.MOV.U32 R127, RZ, RZ, R131 ;  /* 0x000000ffff7f7224 */ /* 0x000fe200078e0083 */
[----:B------:R-:W-:Y:S01]  /*3110*/  MOV R179, 0x1f ;  /* 0x0000001f00b37802 */ /* 0x000fe20000000f00 */
[----:B------:R-:W-:-:S08]  /*3120*/  IMAD.MOV.U32 R124, RZ, RZ, -0x1 ;  /* 0xffffffffff7c7424 */ /* 0x000fd000078e00ff */
[----:B0----5:R-:W-:Y:S05]  /*3130*/  WARPSYNC.COLLECTIVE R124, `(.L_x_668) ;  /* 0x000000007c087348 */ /* 0x021fea0003c00000 */
[----:B------:R1:W2:Y:S02]  /*3140*/  SHFL.DOWN P0, R125, R127, R126, R179 ;  /* 0x0800007e7f7d7389 */ /* 0x0002a400000000b3 */
[----:B012--5:R-:W-:Y:S01]  /*3150*/  ENDCOLLECTIVE ;  /* 0x000000000000791b */ /* 0x027fe20003800000 */
.L_x_668:
[----:B------:R-:W-:Y:S02]  /*3160*/  MOV R127, R177 ;  /* 0x000000b1007f7202 */ /* 0x000fe40000000f00 */
[----:B------:R-:W-:-:S07]  /*3170*/  MOV R116, R125 ;  /* 0x0000007d00747202 */ /* 0x000fce0000000f00 */
[----:B------:R-:W-:Y:S05]  /*3180*/  WARPSYNC.COLLECTIVE R124, `(.L_x_669) ;  /* 0x000000007c087348 */ /* 0x000fea0003c00000 */
[----:B------:R0:W1:Y:S02]  /*3190*/  SHFL.DOWN P0, R125, R127, R126, R179 ;  /* 0x0800007e7f7d7389 */ /* 0x00006400000000b3 */
[----:B01----:R-:W-:Y:S01]  /*31a0*/  ENDCOLLECTIVE ;  /* 0x000000000000791b */ /* 0x003fe20003800000 */
.L_x_669:
[----:B------:R-:W-:Y:S01]  /*31b0*/  FADD.FTZ R116, R116, R131 ;  /* 0x0000008374747221 */ /* 0x000fe20000010000 */
[----:B------:R-:W-:-:S04]  /*31c0*/  HFMA2.MMA R126, -RZ, RZ, 0, 4.76837158203125e-07 ;  /* 0x00000008ff7e7435 */ /* 0x000fc800000001ff */
[----:B------:R-:W-:Y:S01]  /*31d0*/  MOV R127, R116 ;  /* 0x00000074007f7202 */ /* 0x000fe20000000f00 */
[----:B------:R-:W-:-:S07]  /*31e0*/  IMAD.MOV.U32 R118, RZ, RZ, R125 ;  /* 0x000000ffff767224 */ /* 0x000fce00078e007d */
[----:B------:R-:W-:Y:S05]  /*31f0*/  WARPSYNC.COLLECTIVE R124, `(.L_x_670) ;  /* 0x000000007c087348 */ /* 0x000fea0003c00000 */
[----:B------:R0:W1:Y:S02]  /*3200*/  SHFL.DOWN P0, R125, R127, R126, R179 ;  /* 0x0800007e7f7d7389 */ /* 0x00006400000000b3 */
[----:B01----:R-:W-:Y:S01]  /*3210*/  ENDCOLLECTIVE ;  /* 0x000000000000791b */ /* 0x003fe20003800000 */
.L_x_670:
[----:B------:R-:W-:-:S05]  /*3220*/  FADD.FTZ R118, R118, R177 ;  /* 0x000000b176767221 */ /* 0x000fca0000010000 */
[----:B------:R-:W-:Y:S01]  /*3230*/  MOV R127, R118 ;  /* 0x00000076007f7202 */ /* 0x000fe20000000f00 */
[----:B------:R-:W-:-:S07]  /*3240*/  IMAD.MOV.U32 R117, RZ, RZ, R125 ;  /* 0x000000ffff757224 */ /* 0x000fce00078e007d */
[----:B------:R-:W-:Y:S05]  /*3250*/  WARPSYNC.COLLECTIVE R124, `(.L_x_671) ;  /* 0x000000007c087348 */ /* 0x000fea0003c00000 */
[----:B------:R0:W1:Y:S02]  /*3260*/  SHFL.DOWN P0, R125, R127, R126, R179 ;  /* 0x0800007e7f7d7389 */ /* 0x00006400000000b3 */
[----:B01----:R-:W-:Y:S01]  /*3270*/  ENDCOLLECTIVE ;  /* 0x000000000000791b */ /* 0x003fe20003800000 */
.L_x_671:
[----:B------:R-:W-:Y:S01]  /*3280*/  FADD.FTZ R117, R116, R117 ;  /* 0x0000007574757221 */ /* 0x000fe20000010000 */
[----:B------:R-:W-:-:S03]  /*3290*/  HFMA2.MMA R126, -RZ, RZ, 0, 2.384185791015625e-07 ;  /* 0x00000004ff7e7435 */ /* 0x000fc600000001ff */
[----:B------:R-:W-:Y:S01]  /*32a0*/  IMAD.MOV.U32 R127, RZ, RZ, R117 ;  /* 0x000000ffff7f7224 */ /* 0x000fe200078e0075 */
[----:B------:R-:W-:-:S07]  /*32b0*/  MOV R119, R125 ;  /* 0x0000007d00777202 */ /* 0x000fce0000000f00 */
[----:B------:R-:W-:Y:S05]  /*32c0*/  WARPSYNC.COLLECTIVE R124, `(.L_x_672) ;  /* 0x000000007c087348 */ /* 0x000fea0003c00000 */
[----:B------:R0:W1:Y:S02]  /*32d0*/  SHFL.DOWN P0, R125, R127, R126, R179 ;  /* 0x0800007e7f7d7389 */ /* 0x00006400000000b3 */
[----:B01----:R-:W-:Y:S01]  /*32e0*/  ENDCOLLECTIVE ;  /* 0x000000000000791b */ /* 0x003fe20003800000 */
.L_x_672:
[----:B------:R-:W-:-:S04]  /*32f0*/  FADD.FTZ R119, R118, R119 ;  /* 0x0000007776777221 */ /* 0x000fc80000010000 */
[----:B------:R-:W-:Y:S01]  /*3300*/  IMAD.MOV.U32 R127, RZ, RZ, R119 ;  /* 0x000000ffff7f7224 */ /* 0x000fe200078e0077 */
[----:B------:R-:W-:-:S07]  /*3310*/  MOV R120, R125 ;  /* 0x0000007d00787202 */ /* 0x000fce0000000f00 */
[----:B------:R-:W-:Y:S05]  /*3320*/  WARPSYNC.COLLECTIVE R124, `(.L_x_673) ;  /* 0x000000007c087348 */ /* 0x000fea0003c00000 */
[----:B------:R0:W1:Y:S02]  /*3330*/  SHFL.DOWN P0, R125, R127, R126, R179 ;  /* 0x0800007e7f7d7389 */ /* 0x00006400000000b3 */
[----:B01----:R-:W-:Y:S01]  /*3340*/  ENDCOLLECTIVE ;  /* 0x000000000000791b */ /* 0x003fe20003800000 */
.L_x_673:
[----:B------:R-:W-:-:S05]  /*3350*/  FADD.FTZ R120, R117, R120 ;  /* 0x0000007875787221 */ /* 0x000fca0000010000 */
[----:B------:R-:W-:Y:S01]  /*3360*/  MOV R127, R120 ;  /* 0x00000078007f7202 */ /* 0x000fe20000000f00 */
[----:B------:R-:W-:Y:S01]  /*3370*/  IMAD.MOV.U32 R126, RZ, RZ, 0x2 ;  /* 0x00000002ff7e7424 */ /* 0x000fe200078e00ff */
[----:B------:R-:W-:-:S07]  /*3380*/  MOV R122, R125 ;  /* 0x0000007d007a7202 */ /* 0x000fce0000000f00 */
[----:B------:R-:W-:Y:S05]  /*3390*/  WARPSYNC.COLLECTIVE R124, `(.L_x_674) ;  /* 0x000000007c087348 */ /* 0x000fea0003c00000 */
[----:B------:R0:W1:Y:S02]  /*33a0*/  SHFL.DOWN P0, R125, R127, R126, R179 ;  /* 0x0800007e7f7d7389 */ /* 0x00006400000000b3 */
[----:B01----:R-:W-:Y:S01]  /*33b0*/  ENDCOLLECTIVE ;  /* 0x000000000000791b */ /* 0x003fe20003800000 */
.L_x_674:
[----:B------:R-:W-:-:S05]  /*33c0*/  FADD.FTZ R122, R119, R122 ;  /* 0x0000007a777a7221 */ /* 0x000fca0000010000 */
[----:B------:R-:W-:Y:S02]  /*33d0*/  MOV R127, R122 ;  /* 0x0000007a007f7202 */ /* 0x000fe40000000f00 */
[----:B------:R-:W-:-:S07]  /*33e0*/  MOV R121, R125 ;  /* 0x0000007d00797202 */ /* 0x000fce0000000f00 */
[----:B------:R-:W-:Y:S05]  /*33f0*/  WARPSYNC.COLLECTIVE R124, `(.L_x_675) ;  /* 0x000000007c087348 */ /* 0x000fea0003c00000 */
[----:B------:R0:W1:Y:S02]  /*3400*/  SHFL.DOWN P0, R125, R127, R126, R179 ;  /* 0x0800007e7f7d7389 */ /* 0x00006400000000b3 */
[----:B01----:R-:W-:Y:S01]  /*3410*/  ENDCOLLECTIVE ;  /* 0x000000000000791b */ /* 0x003fe20003800000 */
.L_x_675:
[----:B------:R-:W-:Y:S01]  /*3420*/  FADD.FTZ R121, R120, R121 ;  /* 0x0000007978797221 */ /* 0x000fe20000010000 */
[----:B------:R-:W-:-:S04]  /*3430*/  HFMA2.MMA R126, -RZ, RZ, 0, 5.9604644775390625e-08 ;  /* 0x00000001ff7e7435 */ /* 0x000fc800000001ff */
[----:B------:R-:W-:Y:S01]  /*3440*/  MOV R127, R121 ;  /* 0x00000079007f7202 */ /* 0x000fe20000000f00 */
[----:B------:R-:W-:-:S07]  /*3450*/  IMAD.MOV.U32 R123, RZ, RZ, R125 ;  /* 0x000000ffff7b7224 */ /* 0x000fce00078e007d */
[----:B------:R-:W-:Y:S05]  /*3460*/  WARPSYNC.COLLECTIVE R124, `(.L_x_676) ;  /* 0x000000007c087348 */ /* 0x000fea0003c00000 */
[----:B------:R0:W1:Y:S02]  /*3470*/  SHFL.DOWN P0, R125, R127, R126, R179 ;  /* 0x0800007e7f7d7389 */ /* 0x00006400000000b3 */
[----:B01----:R-:W-:Y:S01]  /*3480*/  ENDCOLLECTIVE ;  /* 0x000000000000791b */ /* 0x003fe20003800000 */
.L_x_676:
[----:B------:R-:W-:-:S05]  /*3490*/  FADD.FTZ R123, R122, R123 ;  /* 0x0000007b7a7b7221 */ /* 0x000fca0000010000 */
[----:B------:R-:W-:Y:S01]  /*34a0*/  MOV R127, R123 ;  /* 0x0000007b007f7202 */ /* 0x000fe20000000f00 */
[----:B------:R-:W-:-:S07]  /*34b0*/  IMAD.MOV.U32 R116, RZ, RZ, R125 ;  /* 0x000000ffff747224 */ /* 0x000fce00078e007d */
[----:B------:R-:W-:Y:S05]  /*34c0*/  WARPSYNC.COLLECTIVE R124, `(.L_x_677) ;  /* 0x000000007c087348 */ /* 0x000fea0003c00000 */
[----:B------:R0:W1:Y:S02]  /*34d0*/  SHFL.DOWN P0, R125, R127, R126, R179 ;  /* 0x0800007e7f7d7389 */ /* 0x00006400000000b3 */
[----:B01----:R-:W-:Y:S01]  /*34e0*/  ENDCOLLECTIVE ;  /* 0x000000000000791b */ /* 0x003fe20003800000 */
.L_x_677:
[----:B------:R-:W-:Y:S01]  /*34f0*/  MOV R118, R125 ;  /* 0x0000007d00767202 */ /* 0x000fe20000000f00 */
[----:B------:R-:W-:Y:S06]  /*3500*/  BRA `(.L_x_678) ;  /* 0xffffffe400347947 */ /* 0x000fec000383ffff */
.L_x_679:
        /* <DEDUP_REMOVED lines=15> */
.L_x_2952:


//--------------------- .text._ZN10layer_norm31ln_parallel_residual_bwd_kernelINS_13Kernel_traitsIf13__nv_bfloat16S2_S2_fjLj4096ELj1ELj1ELj8ELj16ENS_18Kernel_traits_baseILj4096EfS2_S2_S2_fjLj256EEEEELb1ELb0ELb1EEEvNS_9BwdParamsE --------------------------
	.section	.text._ZN10layer_norm31ln_parallel_residual_bwd_kernelINS_13Kernel_traitsIf13__nv_bfloat16S2_S2_fjLj4096ELj1ELj1ELj8ELj16ENS_18Kernel_traits_baseILj4096EfS2_S2_S2_fjLj256EEEEELb1ELb0ELb1EEEvNS_9BwdParamsE,"ax",@progbits
	.align	128
        .global         _ZN10layer_norm31ln_parallel_residual_bwd_kernelINS_13Kernel_traitsIf13__nv_bfloat16S2_S2_fjLj4096ELj1ELj1ELj8ELj16ENS_18Kernel_traits_baseILj4096EfS2_S2_S2_fjLj256EEEEELb1ELb0ELb1EEEvNS_9BwdParamsE
        .type           _ZN10layer_norm31ln_parallel_residual_bwd_kernelINS_13Kernel_traitsIf13__nv_bfloat16S2_S2_fjLj4096ELj1ELj1ELj8ELj16ENS_18Kernel_traits_baseILj4096EfS2_S2_S2_fjLj256EEEEELb1ELb0ELb1EEEvNS_9BwdParamsE,@function
        .size           _ZN10layer_norm31ln_parallel_residual_bwd_kernelINS_13Kernel_traitsIf13__nv_bfloat16S2_S2_fjLj4096ELj1ELj1ELj8ELj16ENS_18Kernel_traits_baseILj4096EfS2_S2_S2_fjLj256EEEEELb1ELb0ELb1EEEvNS_9BwdParamsE,(.L_x_2953 - _ZN10layer_norm31ln_parallel_residual_bwd_kernelINS_13Kernel_traitsIf13__nv_bfloat16S2_S2_fjLj4096ELj1ELj1ELj8ELj16ENS_18Kernel_traits_baseILj4096EfS2_S2_S2_fjLj256EEEEELb1ELb0ELb1EEEvNS_9BwdParamsE)
        .other          _ZN10layer_norm31ln_parallel_residual_bwd_kernelINS_13Kernel_traitsIf13__nv_bfloat16S2_S2_fjLj4096ELj1ELj1ELj8ELj16ENS_18Kernel_traits_baseILj4096EfS2_S2_S2_fjLj256EEEEELb1ELb0ELb1EEEvNS_9BwdParamsE,@"STO_CUDA_ENTRY STV_DEFAULT"
_ZN10layer_norm31ln_parallel_residual_bwd_kernelINS_13Kernel_traitsIf13__nv_bfloat16S2_S2_fjLj4096ELj1ELj1ELj8ELj16ENS_18Kernel_traits_baseILj4096EfS2_S2_S2_fjLj256EEEEELb1ELb0ELb1EEEvNS_9BwdParamsE:
.text._ZN10layer_norm31ln_parallel_residual_bwd_kernelINS_13Kernel_traitsIf13__nv_bfloat16S2_S2_fjLj4096ELj1ELj1ELj8ELj16ENS_18Kernel_traits_baseILj4096EfS2_S2_S2_fjLj256EEEEELb1ELb0ELb1EEEvNS_9BwdParamsE:
[----:B------:R-:W-:Y:S01]  /*0000*/  LDC R1, c[0x0][0x28] ;  /* 0x00000a00ff017b82 */ /* 0x000fe20000000800 */
[----:B------:R-:W0:Y:S07]  /*0010*/  S2R R84, SR_TID.X ;  /* 0x0000000000547919 */ /* 0x000e2e0000002100 */
[----:B------:R-:W1:Y:S01]  /*0020*/  S2UR UR4, SR_CTAID.X ;  /* 0x00000000000479c3 */ /* 0x000e620000002500 */
[----:B------:R-:W-:Y:S01]  /*0030*/  ULDC UR6, c[0x0][0x214] ;  /* 0x0000850000067ab9 */ /* 0x000fe20000000800 */
        /* <DEDUP_REMOVED lines=9> */
[----:B0-----:R-:W-:-:S05]  /*00d0*/  SHF.R.U32.HI R148, RZ, 0x8, R84 ;  /* 0x00000008ff947819 */ /* 0x001fca0000011654 */
[----:B-1----:R-:W-:Y:S01]  /*00e0*/  VIADD R146, R148, UR4 ;  /* 0x0000000494927c36 */ /* 0x002fe20008000000 */
[----:B------:R-:W-:-:S04]  /*00f0*/  ULDC.64 UR4, c[0x0][0x208] ;  /* 0x0000820000047ab9 */ /* 0x000fc80000000a00 */
        /* <DEDUP_REMOVED lines=35> */
.L_x_680:
        /* <DEDUP_REMOVED lines=21> */
[----:B------:R-:W-:Y:S01]  /*0480*/  ISETP.NE.AND.EX P0, PT, RZ, UR7, PT, P0 ;  /* 0x00000007ff007c0c */ /* 0x000fe2000bf05300 */
[----:B------:R-:W-:Y:S01]  /*0490*/  IMAD.MOV.U32 R85, RZ, RZ, RZ ;  /* 0x000000ffff557224 */ /* 0x000fe200078e00ff */
[----:B------:R-:W-:Y:S02]  /*04a0*/  LEA R148, R148, 0x8, 0x3 ;  /* 0x0000000894947811 */ /* 0x000fe400078e18ff */
        /* <DEDUP_REMOVED lines=20> */
[----:B------:R-:W-:Y:S02]  /*05f0*/  MOV R147, RZ ;  /* 0x000000ff00937202 */ /* 0x000fe40000000f00 */
[----:B------:R-:W-:Y:S02]  /*0600*/  CS2R R142, SRZ ;  /* 0x00000000008e7805 */ /* 0x000fe4000001ff00 */
[----:B------:R-:W-:Y:S02]  /*0610*/  CS2R R126, SRZ ;  /* 0x00000000007e7805 */ /* 0x000fe4000001ff00 */
[----:B------:R-:W-:Y:S02]  /*0620*/  CS2R R124, SRZ ;  /* 0x00000000007c7805 */ /* 0x000fe4000001ff00 */
[----:B------:R-:W-:Y:S02]  /*0630*/  CS2R R114, SRZ ;  /* 0x0000000000727805 */ /* 0x000fe4000001ff00 */
[----:B------:R-:W-:-:S02]  /*0640*/  CS2R R116, SRZ ;  /* 0x0000000000747805 */ /* 0x000fc4000001ff00 */
[----:B------:R-:W-:Y:S02]  /*0650*/  CS2R R106, SRZ ;  /* 0x00000000006a7805 */ /* 0x000fe4000001ff00 */
[----:B------:R-:W-:Y:S01]  /*0660*/  CS2R R122, SRZ ;  /* 0x00000000007a7805 */ /* 0x000fe2000001ff00 */
[----:B------:R-:W-:Y:S01]  /*0670*/  IMAD.MOV.U32 R149, RZ, RZ, RZ ;  /* 0x000000ffff957224 */ /* 0x000fe200078e00ff */
[----:B------:R-:W-:Y:S02]  /*0680*/  CS2R R108, SRZ ;  /* 0x00000000006c7805 */ /* 0x000fe4000001ff00 */
[----:B------:R-:W-:Y:S02]  /*0690*/  CS2R R110, SRZ ;  /* 0x00000000006e7805 */ /* 0x000fe4000001ff00 */
[----:B------:R-:W-:Y:S02]  /*06a0*/  CS2R R112, SRZ ;  /* 0x0000000000707805 */ /* 0x000fe4000001ff00 */
[----:B------:R-:W-:-:S02]  /*06b0*/  LOP3.LUT R150, R84, 0xff, RZ, 0xc0, !PT ;  /* 0x000000ff54967812 */ /* 0x000fc400078ec0ff */
[----:B0-----:R-:W-:-:S07]  /*06c0*/  LOP3.LUT R152, R152, 0x7, RZ, 0xc0, !PT ;  /* 0x0000000798987812 */ /* 0x001fce00078ec0ff */
.L_x_683:
[----:B0-----:R-:W-:Y:S01]  /*06d0*/  IMAD R52, R146, UR10, RZ ;  /* 0x0000000a92347c24 */ /* 0x001fe2000f8e02ff */
        /* <DEDUP_REMOVED lines=11> */
[----:B------:R-:W-:Y:S02]  /*0790*/  IADD3.X R65, R156, UR15, RZ, P1, !PT ;  /* 0x0000000f9c417c10 */ /* 0x000fe40008ffe4ff */
[C---:B------:R-:W-:Y:S01]  /*07a0*/  IADD3 R165, R163.reuse, 0x100, RZ ;  /* 0x00000100a3a57810 */ /* 0x040fe20007ffe0ff */
[----:B------:R-:W4:Y:S01]  /*07b0*/  LDG.E R167, desc[UR4][R56.64] ;  /* 0x0000000438a77981 */ /* 0x000f22000c1e1900 */
[C---:B-1----:R-:W-:Y:S01]  /*07c0*/  IMAD.WIDE.U32 R68, R163.reuse, 0x10, R58 ;  /* 0x00000010a3447825 */ /* 0x042fe200078e003a */
[----:B------:R-:W0:Y:S02]  /*07d0*/  @P0 LDC.64 R82, c[0x0][0x2c8] ;  /* 0x0000b200ff520b82 */ /* 0x000e240000000a00 */
[----:B------:R-:W4:Y:S01]  /*07e0*/  LDG.E.128 R64, desc[UR4][R64.64] ;  /* 0x0000000440407981 */ /* 0x000f22000c1e1d00 */
[----:B--2---:R-:W-:-:S03]  /*07f0*/  IMAD.WIDE.U32 R72, R163, 0x10, R60 ;  /* 0x00000010a3487825 */ /* 0x004fc600078e003c */
[----:B------:R-:W2:Y:S02]  /*0800*/  LDG.E.128 R68, desc[UR4][R68.64] ;  /* 0x0000000444447981 */ /* 0x000ea4000c1e1d00 */
[----:B------:R-:W1:Y:S01]  /*0810*/  @P0 LDC.64 R80, c[0x0][0x2c8] ;  /* 0x0000b200ff500b82 */ /* 0x000e620000000a00 */
[----:B------:R-:W-:Y:S01]  /*0820*/  IMAD.SHL.U32 R153, R165, 0x10, RZ ;  /* 0x00000010a5997824 */ /* 0x000fe200078e00ff */
[----:B------:R-:W2:Y:S01]  /*0830*/  LDG.E.128 R72, desc[UR4][R72.64] ;  /* 0x0000000448487981 */ /* 0x000ea2000c1e1d00 */
[----:B---3--:R-:W-:Y:S01]  /*0840*/  IMAD.WIDE R78, R146, 0x4, R78 ;  /* 0x00000004924e7825 */ /* 0x008fe200078e024e */
[----:B------:R-:W-:Y:S02]  /*0850*/  SHF.R.U32.HI R154, RZ, 0x1c, R165 ;  /* 0x0000001cff9a7819 */ /* 0x000fe400000116a5 */
[----:B------:R-:W-:Y:S02]  /*0860*/  IADD3 R52, P1, R153, UR14, RZ ;  /* 0x0000000e99347c10 */ /* 0x000fe4000ff3e0ff */
[----:B------:R3:W2:Y:S02]  /*0870*/  LDG.E R157, desc[UR4][R78.64] ;  /* 0x000000044e9d7981 */ /* 0x0006a4000c1e1900 */
[----:B------:R-:W-:Y:S01]  /*0880*/  IADD3.X R53, R154, UR15, RZ, P1, !PT ;  /* 0x0000000f9a357c10 */ /* 0x000fe20008ffe4ff */
[----:B------:R-:W-:-:S05]  /*0890*/  IMAD.WIDE.U32 R58, R165, 0x10, R58 ;  /* 0x00000010a53a7825 */ /* 0x000fca00078e003a */
[----:B------:R-:W2:Y:S01]  /*08a0*/  LDG.E.128 R52, desc[UR4][R52.64] ;  /* 0x0000000434347981 */ /* 0x000ea2000c1e1d00 */
[----:B------:R-:W-:Y:S01]  /*08b0*/  IMAD.WIDE.U32 R60, R165, 0x10, R60 ;  /* 0x00000010a53c7825 */ /* 0x000fe200078e003c */
[----:B---3--:R-:W3:Y:S02]  /*08c0*/  LDC.64 R78, c[0x0][0x300] ;  /* 0x0000c000ff4e7b82 */ /* 0x008ee40000000a00 */
[----:B------:R-:W2:Y:S04]  /*08d0*/  LDG.E.128 R56, desc[UR4][R58.64] ;  /* 0x000000043a387981 */ /* 0x000ea8000c1e1d00 */
[----:B------:R-:W2:Y:S01]  /*08e0*/  LDG.E.128 R60, desc[UR4][R60.64] ;  /* 0x000000043c3c7981 */ /* 0x000ea2000c1e1d00 */
[----:B---3--:R-:W-:-:S04]  /*08f0*/  ISETP.NE.U32.AND P1, PT, R78, RZ, PT ;  /* 0x000000ff4e00720c */ /* 0x008fc80003f25070 */
[----:B------:R-:W-:-:S13]  /*0900*/  ISETP.NE.AND.EX P1, PT, R79, RZ, PT, P1 ;  /* 0x000000ff4f00720c */ /* 0x000fda0003f25310 */
[----:B------:R-:W3:Y:S08]  /*0910*/  @P1 LDC.64 R158, c[0x0][0x248] ;  /* 0x00009200ff9e1b82 */ /* 0x000ef00000000a00 */
[----:B------:R-:W0:Y:S01]  /*0920*/  @P1 LDC.64 R160, c[0x0][0x248] ;  /* 0x00009200ffa01b82 */ /* 0x000e220000000a00 */
[----:B------:R-:W-:Y:S01]  /*0930*/  IMAD.SHL.U32 R171, R165, 0x8, RZ ;  /* 0x00000008a5ab7824 */ /* 0x000fe200078e00ff */
[----:B------:R-:W-:-:S02]  /*0940*/  SHF.L.U32 R169, R163, 0x3, RZ ;  /* 0x00000003a3a97819 */ /* 0x000fc400000006ff */
[----:B------:R-:W-:Y:S02]  /*0950*/  SHF.R.U32.HI R168, RZ, 0x1d, R165 ;  /* 0x0000001dffa87819 */ /* 0x000fe400000116a5 */
[----:B------:R-:W-:Y:S02]  /*0960*/  SHF.R.U32.HI R166, RZ, 0x1d, R163 ;  /* 0x0000001dffa67819 */ /* 0x000fe400000116a3 */
[----:B---3--:R-:W-:Y:S02]  /*0970*/  @P1 IADD3 R158, P3, R171, R158, RZ ;  /* 0x0000009eab9e1210 */ /* 0x008fe40007f7e0ff */
[----:B0-----:R-:W-:-:S03]  /*0980*/  @P1 IADD3 R160, P2, R169, R160, RZ ;  /* 0x000000a0a9a01210 */ /* 0x001fc60007f5e0ff */
[----:B------:R-:W-:Y:S01]  /*0990*/  @P1 IMAD.X R159, R168, 0x1, R159, P3 ;  /* 0x00000001a89f1824 */ /* 0x000fe200018e069f */
[----:B-1----:R-:W-:Y:S02]  /*09a0*/  @P0 LEA R164, P3, R165, R80, 0x4 ;  /* 0x00000050a5a40211 */ /* 0x002fe400078620ff */
[----:B------:R-:W-:Y:S02]  /*09b0*/  @P1 IADD3.X R161, R166, R161, RZ, P2, !PT ;  /* 0x000000a1a6a11210 */ /* 0x000fe400017fe4ff */
[----:B------:R-:W-:Y:S01]  /*09c0*/  @P0 LEA R162, P2, R163, R82, 0x4 ;  /* 0x00000052a3a20211 */ /* 0x000fe200078420ff */
[----:B-----5:R-:W5:Y:S01]  /*09d0*/  @P1 LDG.E.64 R76, desc[UR4][R158.64] ;  /* 0x000000049e4c1981 */ /* 0x020f62000c1e1b00 */
[----:B------:R-:W-:Y:S02]  /*09e0*/  @P0 LEA.HI.X R165, R165, R81, RZ, 0x4, P3 ;  /* 0x00000051a5a50211 */ /* 0x000fe400018f24ff */
[----:B------:R-:W-:Y:S01]  /*09f0*/  @P0 LEA.HI.X R163, R163, R83, RZ, 0x4, P2 ;  /* 0x00000053a3a30211 */ /* 0x000fe200010f24ff */
[----:B------:R0:W5:Y:S01]  /*0a00*/  @P1 LDG.E.64 R2, desc[UR4][R160.64] ;  /* 0x00000004a0021981 */ /* 0x000162000c1e1b00 */
[----:B------:R-:W-:-:S02]  /*0a10*/  IADD3 R82, P2, R169, UR16, RZ ;  /* 0x00000010a9527c10 */ /* 0x000fc4000ff5e0ff */
[----:B------:R-:W-:Y:S01]  /*0a20*/  IADD3 R80, P3, R171, UR16, RZ ;  /* 0x00000010ab507c10 */ /* 0x000fe2000ff7e0ff */
[----:B------:R1:W5:Y:S01]  /*0a30*/  @P0 LDG.E.128 R36, desc[UR4][R162.64] ;  /* 0x00000004a2240981 */ /* 0x000362000c1e1d00 */
[----:B------:R-:W-:Y:S02]  /*0a40*/  IADD3.X R83, R166, UR17, RZ, P2, !PT ;  /* 0x00000011a6537c10 */ /* 0x000fe400097fe4ff */
[----:B------:R-:W-:Y:S01]  /*0a50*/  IADD3.X R81, R168, UR17, RZ, P3, !PT ;  /* 0x00000011a8517c10 */ /* 0x000fe20009ffe4ff */
[----:B------:R2:W5:Y:S04]  /*0a60*/  @P0 LDG.E.128 R40, desc[UR4][R164.64] ;  /* 0x00000004a4280981 */ /* 0x000568000c1e1d00 */
[----:B------:R-:W5:Y:S04]  /*0a70*/  LDG.E.64 R82, desc[UR4][R82.64] ;  /* 0x0000000452527981 */ /* 0x000f68000c1e1b00 */
[----:B------:R-:W5:Y:S01]  /*0a80*/  LDG.E.64 R80, desc[UR4][R80.64] ;  /* 0x0000000450507981 */ /* 0x000f62000c1e1b00 */
[----:B------:R-:W-:-:S02]  /*0a90*/  ISETP.NE.AND P5, PT, RZ, UR11, PT ;  /* 0x0000000bff007c0c */ /* 0x000fc4000bfa5270 */
[----:B------:R-:W-:Y:S01]  /*0aa0*/  LOP3.LUT P4, RZ, R0, 0xff, RZ, 0xc0, !PT ;  /* 0x000000ff00ff7812 */ /* 0x000fe2000788c0ff */
[----:B------:R-:W-:Y:S01]  /*0ab0*/  UMOV UR6, 0xffffffff ;  /* 0xffffffff00067882 */ /* 0x000fe20000000000 */
[----:B------:R-:W-:-:S04]  /*0ac0*/  IADD3 R146, R146, UR12, RZ ;  /* 0x0000000c92927c10 */ /* 0x000fc8000fffe0ff */
[----:B------:R-:W-:Y:S02]  /*0ad0*/  ISETP.GE.AND P3, PT, R146, UR13, PT ;  /* 0x0000000d92007c0c */ /* 0x000fe4000bf66270 */
[----:B----4-:R-:W-:Y:S02]  /*0ae0*/  FSEL R177, R167, RZ, !P5 ;  /* 0x000000ffa7b17208 */ /* 0x010fe40006800000 */
[C---:B0-----:R-:W-:Y:S01]  /*0af0*/  PRMT R160, R64.reuse, 0x7632, R160 ;  /* 0x0000763240a07816 */ /* 0x041fe200000000a0 */
[----:B------:R-:W-:Y:S01]  /*0b00*/  IMAD.U32 R159, R65, 0x10000, RZ ;  /* 0x00010000419f7824 */ /* 0x000fe200078e00ff */
[----:B------:R-:W-:Y:S01]  /*0b10*/  SHF.L.U32 R64, R64, 0x10, RZ ;  /* 0x0000001040407819 */ /* 0x000fe200000006ff */
[----:B------:R-:W-:Y:S01]  /*0b20*/  IMAD.U32 R170, R67, 0x10000, RZ ;  /* 0x0001000043aa7824 */ /* 0x000fe200078e00ff */
[----:B------:R-:W-:Y:S02]  /*0b30*/  PRMT R158, R65, 0x7632, R158 ;  /* 0x00007632419e7816 */ /* 0x000fe4000000009e */
[----:B-1----:R-:W-:-:S02]  /*0b40*/  SHF.L.U32 R163, R66, 0x10, RZ ;  /* 0x0000001042a37819 */ /* 0x002fc400000006ff */
[----:B------:R-:W-:Y:S01]  /*0b50*/  PRMT R168, R67, 0x7632, R168 ;  /* 0x0000763243a87816 */ /* 0x000fe200000000a8 */
[----:B------:R-:W-:Y:S01]  /*0b60*/  FADD.FTZ R0, R64, -R177 ;  /* 0x800000b140007221 */ /* 0x000fe20000010000 */
[C---:B--2---:R-:W-:Y:S02]  /*0b70*/  PRMT R164, R70.reuse, 0x7632, R164 ;  /* 0x0000763246a47816 */ /* 0x044fe400000000a4 */
[----:B------:R-:W-:Y:S01]  /*0b80*/  SHF.L.U32 R165, R70, 0x10, RZ ;  /* 0x0000001046a57819 */ /* 0x000fe200000006ff */
[----:B------:R-:W-:Y:S01]  /*0b90*/  IMAD.U32 R169, R73, 0x10000, RZ ;  /* 0x0001000049a97824 */ /* 0x000fe200078e00ff */
[----:B------:R-:W-:Y:S01]  /*0ba0*/  SHF.L.U32 R67, R72, 0x10, RZ ;  /* 0x0000001048437819 */ /* 0x000fe200000006ff */
[----:B------:R-:W-:Y:S01]  /*0bb0*/  FADD.FTZ R70, -R177, R159 ;  /* 0x0000009fb1467221 */ /* 0x000fe20000010100 */
[----:B------:R-:W-:Y:S02]  /*0bc0*/  PRMT R166, R66, 0x7632, R166 ;  /* 0x0000763242a67816 */ /* 0x000fe400000000a6 */
[----:B------:R-:W-:Y:S01]  /*0bd0*/  SHF.L.U32 R160, R160, 0x10, RZ ;  /* 0x00000010a0a07819 */ /* 0x000fe200000006ff */
[----:B------:R-:W-:Y:S01]  /*0be0*/  IMAD.U32 R173, R71, 0x10000, RZ ;  /* 0x0001000047ad7824 */ /* 0x000fe200078e00ff */
[----:B------:R-:W-:Y:S01]  /*0bf0*/  PRMT R65, R68, 0x7632, R65 ;  /* 0x0000763244417816 */ /* 0x000fe20000000041 */
[----:B------:R-:W-:Y:S01]  /*0c00*/  FADD.FTZ R64, -R177, R163 ;  /* 0x000000a3b1407221 */ /* 0x000fe20000010100 */
[----:B------:R-:W-:Y:S01]  /*0c10*/  PRMT R66, R72, 0x7632, R66 ;  /* 0x0000763248427816 */ /* 0x000fe20000000042 */
[----:B------:R-:W-:Y:S01]  /*0c20*/  IMAD.U32 R158, R158, 0x10000, RZ ;  /* 0x000100009e9e7824 */ /* 0x000fe200078e00ff */
[----:B------:R-:W-:Y:S01]  /*0c30*/  SHF.L.U32 R68, R68, 0x10, RZ ;  /* 0x0000001044447819 */ /* 0x000fe200000006ff */
[----:B------:R-:W-:Y:S01]  /*0c40*/  FMUL.FTZ R0, R157, R0 ;  /* 0x000000009d007220 */ /* 0x000fe20000410000 */
[C---:B------:R-:W-:Y:S01]  /*0c50*/  PRMT R161, R69.reuse, 0x7632, R161 ;  /* 0x0000763245a17816 */ /* 0x040fe200000000a1 */
[----:B------:R-:W-:Y:S01]  /*0c60*/  IMAD.U32 R69, R69, 0x10000, RZ ;  /* 0x0001000045457824 */ /* 0x000fe200078e00ff */
[----:B------:R-:W-:Y:S01]  /*0c70*/  PRMT R172, R71, 0x7632, R172 ;  /* 0x0000763247ac7816 */ /* 0x000fe200000000ac */
[----:B------:R-:W-:Y:S01]  /*0c80*/  FMUL.FTZ R71, R16, R67 ;  /* 0x0000004310477220 */ /* 0x000fe20000410000 */
[----:B------:R-:W-:Y:S01]  /*0c90*/  PRMT R162, R73, 0x7632, R162 ;  /* 0x0000763249a27816 */ /* 0x000fe200000000a2 */
[----:B------:R-:W-:Y:S01]  /*0ca0*/  FMUL.FTZ R70, R157, R70 ;  /* 0x000000469d467220 */ /* 0x000fe20000410000 */
[----:B------:R-:W-:Y:S01]  /*0cb0*/  SHF.L.U32 R171, R74, 0x10, RZ ;  /* 0x000000104aab7819 */ /* 0x000fe200000006ff */
[----:B------:R-:W-:Y:S01]  /*0cc0*/  FMUL.FTZ R73, R18, R169 ;  /* 0x000000a912497220 */ /* 0x000fe20000410000 */
[C---:B------:R-:W-:Y:S01]  /*0cd0*/  PRMT R174, R75.reuse, 0x7632, R174 ;  /* 0x000076324bae7816 */ /* 0x040fe200000000ae */
[----:B------:R-:W-:Y:S01]  /*0ce0*/  IMAD.U32 R175, R75, 0x10000, RZ ;  /* 0x000100004baf7824 */ /* 0x000fe200078e00ff */
[----:B------:R-:W-:Y:S01]  /*0cf0*/  SHF.L.U32 R66, R66, 0x10, RZ ;  /* 0x0000001042427819 */ /* 0x000fe200000006ff */
[----:B------:R-:W-:Y:S01]  /*0d00*/  FADD.FTZ R160, -R177, R160 ;  /* 0x000000a0b1a07221 */ /* 0x000fe20000010100 */
[----:B------:R-:W-:Y:S01]  /*0d10*/  FMUL.FTZ R75, R157, R64 ;  /* 0x000000409d4b7220 */ /* 0x000fe20000410000 */
[----:B------:R-:W-:Y:S01]  /*0d20*/  FADD.FTZ R158, -R177, R158 ;  /* 0x0000009eb19e7221 */ /* 0x000fe20000010100 */
[----:B------:R-:W-:Y:S01]  /*0d30*/  FADD.FTZ R149, R68, R149 ;  /* 0x0000009544957221 */ /* 0x000fe20000010000 */
[-C--:B------:R-:W-:Y:S01]  /*0d40*/  FFMA.FTZ R151, R0, R68.reuse, R151 ;  /* 0x0000004400977223 */ /* 0x080fe20000010097 */
[----:B------:R-:W-:Y:S01]  /*0d50*/  FFMA.FTZ R71, R32, R68, R71 ;  /* 0x0000004420477223 */ /* 0x000fe20000010047 */
[----:B------:R-:W-:Y:S01]  /*0d60*/  FADD.FTZ R139, R69, R139 ;  /* 0x0000008b458b7221 */ /* 0x000fe20000010000 */
[-C--:B------:R-:W-:Y:S01]  /*0d70*/  FFMA.FTZ R141, R70, R69.reuse, R141 ;  /* 0x00000045468d7223 */ /* 0x080fe2000001008d */
[----:B------:R-:W-:Y:S01]  /*0d80*/  FFMA.FTZ R73, R34, R69, R73 ;  /* 0x0000004522497223 */ /* 0x000fe20000010049 */
[----:B------:R-:W-:-:S02]  /*0d90*/  IMAD.U32 R64, R65, 0x10000, RZ ;  /* 0x0001000041407824 */ /* 0x000fc400078e00ff */
[----:B------:R-:W-:Y:S01]  /*0da0*/  FMUL.FTZ R69, R12, R171 ;  /* 0x000000ab0c457220 */ /* 0x000fe20000410000 */
[----:B------:R-:W-:Y:S01]  /*0db0*/  SHF.L.U32 R68, R161, 0x10, RZ ;  /* 0x00000010a1447819 */ /* 0x000fe200000006ff */
[----:B------:R-:W-:Y:S02]  /*0dc0*/  IMAD.U32 R65, R162, 0x10000, RZ ;  /* 0x00010000a2417824 */ /* 0x000fe400078e00ff */
[----:B------:R-:W-:Y:S01]  /*0dd0*/  FMUL.FTZ R161, R157, R160 ;  /* 0x000000a09da17220 */ /* 0x000fe20000410000 */
[----:B------:R-:W-:Y:S01]  /*0de0*/  FMUL.FTZ R160, R17, R66 ;  /* 0x0000004211a07220 */ /* 0x000fe20000410000 */
[----:B------:R-:W-:Y:S01]  /*0df0*/  FMUL.FTZ R158, R157, R158 ;  /* 0x0000009e9d9e7220 */ /* 0x000fe20000410000 */
[----:B------:R-:W-:Y:S01]  /*0e00*/  PRMT R167, R74, 0x7632, R167 ;  /* 0x000076324aa77816 */ /* 0x000fe200000000a7 */
[----:B------:R-:W-:Y:S01]  /*0e10*/  FFMA.FTZ R74, R28, R165, R69 ;  /* 0x000000a51c4a7223 */ /* 0x000fe20000010045 */
[----:B------:R-:W-:Y:S01]  /*0e20*/  FMUL.FTZ R162, R19, R65 ;  /* 0x0000004113a27220 */ /* 0x000fe20000410000 */
[----:B------:R-:W-:Y:S01]  /*0e30*/  IMAD.U32 R168, R168, 0x10000, RZ ;  /* 0x00010000a8a87824 */ /* 0x000fe200078e00ff */
[----:B------:R-:W-:Y:S01]  /*0e40*/  SHF.L.U32 R166, R166, 0x10, RZ ;  /* 0x00000010a6a67819 */ /* 0x000fe200000006ff */
[----:B------:R-:W-:-:S02]  /*0e50*/  IMAD.U32 R69, R174, 0x10000, RZ ;  /* 0x00010000ae457824 */ /* 0x000fc400078e00ff */
[----:B------:R-:W-:Y:S01]  /*0e60*/  FADD.FTZ R143, R64, R143 ;  /* 0x0000008f408f7221 */ /* 0x000fe20000010000 */
[-C--:B------:R-:W-:Y:S01]  /*0e70*/  FFMA.FTZ R144, R161, R64.reuse, R144 ;  /* 0x00000040a1907223 */ /* 0x080fe20000010090 */
[----:B------:R-:W-:Y:S01]  /*0e80*/  FFMA.FTZ R160, R33, R64, R160 ;  /* 0x0000004021a07223 */ /* 0x000fe200000100a0 */
[----:B------:R-:W-:Y:S01]  /*0e90*/  FADD.FTZ R133, R65, R133 ;  /* 0x0000008541857221 */ /* 0x000fe20000010000 */
[----:B------:R-:W-:Y:S01]  /*0ea0*/  FFMA.FTZ R134, R158, R65, R134 ;  /* 0x000000419e867223 */ /* 0x000fe20000010086 */
[----:B------:R-:W-:Y:S01]  /*0eb0*/  IMAD.U32 R64, R164, 0x10000, RZ ;  /* 0x00010000a4407824 */ /* 0x000fe200078e00ff */
[----:B------:R-:W-:Y:S01]  /*0ec0*/  PRMT R65, R53, 0x7632, R65 ;  /* 0x0000763235417816 */ /* 0x000fe20000000041 */
[----:B------:R-:W-:Y:S01]  /*0ed0*/  FADD.FTZ R72, -R177, R170 ;  /* 0x000000aab1487221 */ /* 0x000fe20000010100 */
[----:B------:R-:W-:Y:S01]  /*0ee0*/  FADD.FTZ R135, R68, R135 ;  /* 0x0000008744877221 */ /* 0x000fe20000010000 */
[-C--:B------:R-:W-:Y:S01]  /*0ef0*/  FFMA.FTZ R137, R158, R68.reuse, R137 ;  /* 0x000000449e897223 */ /* 0x080fe20000010089 */
[----:B------:R-:W-:Y:S01]  /*0f00*/  FFMA.FTZ R163, R35, R68, R162 ;  /* 0x0000004423a37223 */ /* 0x000fe200000100a2 */
[----:B------:R-:W-:Y:S01]  /*0f10*/  SHF.L.U32 R172, R172, 0x10, RZ ;  /* 0x00000010acac7819 */ /* 0x000fe200000006ff */
[----:B------:R-:W-:Y:S01]  /*0f20*/  FADD.FTZ R164, -R177, R168 ;  /* 0x000000a8b1a47221 */ /* 0x000fe20000010100 */
[----:B------:R-:W-:Y:S01]  /*0f30*/  SHF.L.U32 R68, R167, 0x10, RZ ;  /* 0x00000010a7447819 */ /* 0x000fe200000006ff */
[----:B------:R-:W-:Y:S01]  /*0f40*/  FMUL.FTZ R168, R15, R69 ;  /* 0x000000450fa87220 */ /* 0x000fe20000410000 */
[----:B------:R-:W-:Y:S01]  /*0f50*/  FADD.FTZ R162, -R177, R166 ;  /* 0x000000a6b1a27221 */ /* 0x000fe20000010100 */
[----:B------:R-:W-:Y:S01]  /*0f60*/  FADD.FTZ R140, R66, R140 ;  /* 0x0000008c428c7221 */ /* 0x000fe20000010000 */
[----:B------:R-:W-:Y:S01]  /*0f70*/  FFMA.FTZ R142, R161, R66, R142 ;  /* 0x00000042a18e7223 */ /* 0x000fe2000001008e */
[----:B------:R-:W-:Y:S01]  /*0f80*/  IMAD.U32 R53, R53, 0x10000, RZ ;  /* 0x0001000035357824 */ /* 0x000fe200078e00ff */
[----:B------:R-:W-:Y:S01]  /*0f90*/  PRMT R66, R54, 0x7632, R66 ;  /* 0x0000763236427816 */ /* 0x000fe20000000042 */
[----:B------:R-:W-:Y:S01]  /*0fa0*/  FMUL.FTZ R159, R14, R175 ;  /* 0x000000af0e9f7220 */ /* 0x000fe20000410000 */
[----:B------:R-:W-:Y:S01]  /*0fb0*/  FMUL.FTZ R72, R157, R72 ;  /* 0x000000489d487220 */ /* 0x000fe20000410000 */
[----:B------:R-:W-:-:S02]  /*0fc0*/  IMAD.U32 R65, R65, 0x10000, RZ ;  /* 0x0001000041417824 */ /* 0x000fc400078e00ff */
[----:B------:R-:W-:Y:S01]  /*0fd0*/  FFMA.FTZ R167, R31, R172, R168 ;  /* 0x000000ac1fa77223 */ /* 0x000fe200000100a8 */
[----:B------:R-:W-:Y:S01]  /*0fe0*/  FMUL.FTZ R162, R157, R162 ;  /* 0x000000a29da27220 */ /* 0x000fe20000410000 */
[----:B------:R-:W-:Y:S01]  /*0ff0*/  FMUL.FTZ R166, R13, R68 ;  /* 0x000000440da67220 */ /* 0x000fe20000410000 */
[----:B------:R-:W-:Y:S01]  /*1000*/  FADD.FTZ R168, -R177, R53 ;  /* 0x00000035b1a87221 */ /* 0x000fe20000010100 */
[----:B------:R-:W-:Y:S01]  /*1010*/  SHF.L.U32 R53, R66, 0x10, RZ ;  /* 0x0000001042357819 */ /* 0x000fe200000006ff */
[----:B------:R-:W-:Y:S01]  /*1020*/  FADD.FTZ R106, R173, R106 ;  /* 0x0000006aad6a7221 */ /* 0x000fe20000010000 */
[-C--:B------:R-:W-:Y:S01]  /*1030*/  FFMA.FTZ R122, R72, R173.reuse, R122 ;  /* 0x000000ad487a7223 */ /* 0x080fe2000001007a */
[----:B------:R-:W-:Y:S01]  /*1040*/  FFMA.FTZ R159, R30, R173, R159 ;  /* 0x000000ad1e9f7223 */ /* 0x000fe2000001009f */
[----:B------:R-:W-:Y:S01]  /*1050*/  FADD.FTZ R66, -R177, R65 ;  /* 0x00000041b1427221 */ /* 0x000fe20000010100 */
[----:B------:R-:W-:Y:S01]  /*1060*/  FADD.FTZ R131, R165, R131 ;  /* 0x00000083a5837221 */ /* 0x000fe20000010000 */
[----:B------:R-:W-:Y:S01]  /*1070*/  FFMA.FTZ R132, R75, R165, R132 ;  /* 0x000000a54b847223 */ /* 0x000fe20000010084 */
[----:B------:R-:W-:Y:S01]  /*1080*/  PRMT R65, R58, 0x7632, R65 ;  /* 0x000076323a417816 */ /* 0x000fe20000000041 */
[----:B------:R-:W-:Y:S01]  /*1090*/  FADD.FTZ R123, R64, R123 ;  /* 0x0000007b407b7221 */ /* 0x000fe20000010000 */
[----:B------:R-:W-:Y:S01]  /*10a0*/  SHF.L.U32 R173, R58, 0x10, RZ ;  /* 0x000000103aad7819 */ /* 0x000fe200000006ff */
[-C--:B------:R-:W-:Y:S01]  /*10b0*/  FFMA.FTZ R129, R162, R64.reuse, R129 ;  /* 0x00000040a2817223 */ /* 0x080fe20000010081 */
[----:B------:R-:W-:Y:S01]  /*10c0*/  FFMA.FTZ R165, R29, R64, R166 ;  /* 0x000000401da57223 */ /* 0x000fe200000100a6 */
[----:B------:R-:W-:-:S02]  /*10d0*/  SHF.L.U32 R54, R54, 0x10, RZ ;  /* 0x0000001036367819 */ /* 0x000fc400000006ff */
[C---:B------:R-:W-:Y:S01]  /*10e0*/  PRMT R58, R61.reuse, 0x7632, R58 ;  /* 0x000076323d3a7816 */ /* 0x040fe2000000003a */
[----:B------:R-:W-:Y:S01]  /*10f0*/  IMAD.U32 R61, R61, 0x10000, RZ ;  /* 0x000100003d3d7824 */ /* 0x000fe200078e00ff */
[----:B------:R-:W-:Y:S01]  /*1100*/  PRMT R64, R52, 0x7632, R64 ;  /* 0x0000763234407816 */ /* 0x000fe20000000040 */
[----:B------:R-:W-:Y:S01]  /*1110*/  FADD.FTZ R136, R169, R136 ;  /* 0x00000088a9887221 */ /* 0x000fe20000010000 */
[----:B------:R-:W-:Y:S01]  /*1120*/  FFMA.FTZ R138, R70, R169, R138 ;  /* 0x000000a9468a7223 */ /* 0x000fe2000001008a */
[----:B------:R-:W-:Y:S01]  /*1130*/  FADD.FTZ R178, -R177, R53 ;  /* 0x00000035b1b27221 */ /* 0x000fe20000010100 */
[----:B------:R-:W-:Y:S01]  /*1140*/  FADD.FTZ R145, R67, R145 ;  /* 0x0000009143917221 */ /* 0x000fe20000010000 */
[----:B------:R-:W-:Y:S01]  /*1150*/  FFMA.FTZ R147, R0, R67, R147 ;  /* 0x0000004300937223 */ /* 0x000fe20000010093 */
[C---:B------:R-:W-:Y:S01]  /*1160*/  PRMT R53, R56.reuse, 0x7632, R53 ;  /* 0x0000763238357816 */ /* 0x040fe20000000035 */
[----:B------:R-:W-:Y:S01]  /*1170*/  FADD.FTZ R128, R171, R128 ;  /* 0x00000080ab807221 */ /* 0x000fe20000010000 */
[----:B------:R-:W-:Y:S01]  /*1180*/  SHF.L.U32 R169, R56, 0x10, RZ ;  /* 0x0000001038a97819 */ /* 0x000fe200000006ff */
[----:B------:R-:W-:Y:S01]  /*1190*/  FFMA.FTZ R130, R75, R171, R130 ;  /* 0x000000ab4b827223 */ /* 0x000fe20000010082 */
[----:B------:R-:W-:Y:S01]  /*11a0*/  PRMT R67, R55, 0x7632, R67 ;  /* 0x0000763237437816 */ /* 0x000fe20000000043 */
[----:B------:R-:W-:Y:S01]  /*11b0*/  FADD.FTZ R170, -R177, R54 ;  /* 0x00000036b1aa7221 */ /* 0x000fe20000010100 */
[C---:B------:R-:W-:Y:S01]  /*11c0*/  PRMT R56, R57.reuse, 0x7632, R56 ;  /* 0x0000763239387816 */ /* 0x040fe20000000038 */
[----:B------:R-:W-:Y:S01]  /*11d0*/  IMAD.U32 R57, R57, 0x10000, RZ ;  /* 0x0001000039397824 */ /* 0x000fe200078e00ff */
[----:B------:R-:W-:Y:S01]  /*11e0*/  SHF.L.U32 R52, R52, 0x10, RZ ;  /* 0x0000001034347819 */ /* 0x000fe200000006ff */
[C---:B------:R-:W-:Y:S01]  /*11f0*/  FMUL.FTZ R168, R157.reuse, R168 ;  /* 0x000000a89da87220 */ /* 0x040fe20000410000 */
[----:B------:R-:W-:Y:S01]  /*1200*/  SHF.L.U32 R64, R64, 0x10, RZ ;  /* 0x0000001040407819 */ /* 0x000fe200000006ff */
[----:B------:R-:W-:Y:S01]  /*1210*/  FMUL.FTZ R171, R10, R61 ;  /* 0x0000003d0aab7220 */ /* 0x000fe20000410000 */
[----:B------:R-:W-:Y:S01]  /*1220*/  PRMT R54, R60, 0x7632, R54 ;  /* 0x000076323c367816 */ /* 0x000fe20000000036 */
[----:B------:R-:W-:Y:S01]  /*1230*/  FMUL.FTZ R164, R157, R164 ;  /* 0x000000a49da47220 */ /* 0x000fe20000410000 */
[----:B------:R-:W-:-:S02]  /*1240*/  IMAD.U32 R55, R55, 0x10000, RZ ;  /* 0x0001000037377824 */ /* 0x000fc400078e00ff */
[----:B------:R-:W-:Y:S01]  /*1250*/  FADD.FTZ R121, R57, R121 ;  /* 0x0000007939797221 */ /* 0x000fe20000010000 */
[----:B------:R-:W-:Y:S02]  /*1260*/  IMAD.U32 R67, R67, 0x10000, RZ ;  /* 0x0001000043437824 */ /* 0x000fe400078e00ff */
[-C--:B------:R-:W-:Y:S01]  /*1270*/  FFMA.FTZ R118, R168, R57.reuse, R118 ;  /* 0x00000039a8767223 */ /* 0x080fe20000010076 */
[----:B------:R-:W-:Y:S01]  /*1280*/  FFMA.FTZ R171, R26, R57, R171 ;  /* 0x000000391aab7223 */ /* 0x000fe200000100ab */
[C---:B------:R-:W-:Y:S01]  /*1290*/  FADD.FTZ R52, -R177.reuse, R52 ;  /* 0x00000034b1347221 */ /* 0x040fe20000010100 */
[----:B------:R-:W-:Y:S01]  /*12a0*/  FADD.FTZ R64, -R177, R64 ;  /* 0x00000040b1407221 */ /* 0x000fe20000010100 */
[----:B------:R-:W-:Y:S01]  /*12b0*/  SHF.L.U32 R57, R54, 0x10, RZ ;  /* 0x0000001036397819 */ /* 0x000fe200000006ff */
[----:B------:R-:W-:Y:S01]  /*12c0*/  FADD.FTZ R107, R172, R107 ;  /* 0x0000006bac6b7221 */ /* 0x000fe20000010000 */
[----:B------:R-:W-:Y:S01]  /*12d0*/  SHF.L.U32 R60, R60, 0x10, RZ ;  /* 0x000000103c3c7819 */ /* 0x000fe200000006ff */
[----:B------:R-:W-:Y:S01]  /*12e0*/  FFMA.FTZ R113, R164, R172, R113 ;  /* 0x000000aca4717223 */ /* 0x000fe20000010071 */
[----:B------:R-:W-:Y:S01]  /*12f0*/  FADD.FTZ R93, R175, R93 ;  /* 0x0000005daf5d7221 */ /* 0x000fe20000010000 */
[----:B------:R-:W-:Y:S01]  /*1300*/  FFMA.FTZ R103, R72, R175, R103 ;  /* 0x000000af48677223 */ /* 0x000fe20000010067 */
[C---:B------:R-:W-:Y:S01]  /*1310*/  FADD.FTZ R172, -R177.reuse, R55 ;  /* 0x00000037b1ac7221 */ /* 0x040fe20000010100 */
[--C-:B------:R-:W-:Y:S01]  /*1320*/  FADD.FTZ R180, -R177, R67.reuse ;  /* 0x00000043b1b47221 */ /* 0x100fe20000010100 */
[C---:B------:R-:W-:Y:S01]  /*1330*/  PRMT R67, R59.reuse, 0x7632, R67 ;  /* 0x000076323b437816 */ /* 0x040fe20000000043 */
[----:B------:R-:W-:-:S02]  /*1340*/  IMAD.U32 R175, R59, 0x10000, RZ ;  /* 0x000100003baf7824 */ /* 0x000fc400078e00ff */
[----:B------:R-:W-:Y:S01]  /*1350*/  FMUL.FTZ R166, R157, R52 ;  /* 0x000000349da67220 */ /* 0x000fe20000410000 */
[----:B------:R-:W-:Y:S02]  /*1360*/  IMAD.U32 R174, R53, 0x10000, RZ ;  /* 0x0001000035ae7824 */ /* 0x000fe400078e00ff */
[----:B------:R-:W-:Y:S01]  /*1370*/  FMUL.FTZ R177, R157, R64 ;  /* 0x000000409db17220 */ /* 0x000fe20000410000 */
[C---:B------:R-:W-:Y:S01]  /*1380*/  PRMT R59, R62.reuse, 0x7632, R59 ;  /* 0x000076323e3b7816 */ /* 0x040fe2000000003b */
[----:B------:R-:W-:Y:S01]  /*1390*/  FMUL.FTZ R52, R9, R57 ;  /* 0x0000003909347220 */ /* 0x000fe20000410000 */
[----:B------:R-:W-:Y:S01]  /*13a0*/  SHF.L.U32 R62, R62, 0x10, RZ ;  /* 0x000000103e3e7819 */ /* 0x000fe200000006ff */
[----:B------:R-:W-:Y:S01]  /*13b0*/  FMUL.FTZ R55, R8, R60 ;  /* 0x0000003c08377220 */ /* 0x000fe20000410000 */
[----:B------:R-:W-:Y:S01]  /*13c0*/  FADD.FTZ R117, R174, R117 ;  /* 0x00000075ae757221 */ /* 0x000fe20000010000 */
[-C--:B------:R-:W-:Y:S01]  /*13d0*/  FFMA.FTZ R112, R177, R174.reuse, R112 ;  /* 0x000000aeb1707223 */ /* 0x080fe20000010070 */
[----:B------:R-:W-:Y:S01]  /*13e0*/  FADD.FTZ R116, R169, R116 ;  /* 0x00000074a9747221 */ /* 0x000fe20000010000 */
[-C--:B------:R-:W-:Y:S01]  /*13f0*/  FFMA.FTZ R111, R166, R169.reuse, R111 ;  /* 0x000000a9a66f7223 */ /* 0x080fe2000001006f */
[----:B------:R-:W-:Y:S01]  /*1400*/  FFMA.FTZ R174, R25, R174, R52 ;  /* 0x000000ae19ae7223 */ /* 0x000fe20000010034 */
[----:B------:R-:W-:Y:S01]  /*1410*/  FADD.FTZ R53, RZ, R71 ;  /* 0x00000047ff357221 */ /* 0x000fe20000010000 */
[----:B------:R-:W-:Y:S01]  /*1420*/  FADD.FTZ R119, R68, R119 ;  /* 0x0000007744777221 */ /* 0x000fe20000010000 */
[----:B------:R-:W-:Y:S01]  /*1430*/  FFMA.FTZ R120, R162, R68, R120 ;  /* 0x00000044a2787223 */ /* 0x000fe20000010078 */
[----:B------:R-:W-:Y:S01]  /*1440*/  FFMA.FTZ R169, R24, R169, R55 ;  /* 0x000000a918a97223 */ /* 0x000fe20000010037 */
[----:B------:R-:W-:Y:S01]  /*1450*/  FMUL.FTZ R170, R157, R170 ;  /* 0x000000aa9daa7220 */ /* 0x000fe20000410000 */
[----:B------:R-:W-:Y:S01]  /*1460*/  FFMA.FTZ R52, R0, R71, RZ ;  /* 0x0000004700347223 */ /* 0x000fe200000100ff */
[C---:B------:R-:W-:Y:S01]  /*1470*/  PRMT R68, R63.reuse, 0x7632, R68 ;  /* 0x000076323f447816 */ /* 0x040fe20000000044 */
[----:B------:R-:W-:Y:S01]  /*1480*/  FMUL.FTZ R55, R4, R62 ;  /* 0x0000003e04377220 */ /* 0x000fe20000410000 */
[----:B------:R-:W-:-:S02]  /*1490*/  IMAD.U32 R63, R63, 0x10000, RZ ;  /* 0x000100003f3f7824 */ /* 0x000fc400078e00ff */
[----:B------:R-:W-:Y:S01]  /*14a0*/  FADD.FTZ R54, R160, R53 ;  /* 0x00000035a0367221 */ /* 0x000fe20000010000 */
[----:B------:R-:W-:Y:S01]  /*14b0*/  FADD.FTZ R125, R173, R125 ;  /* 0x0000007dad7d7221 */ /* 0x000fe20000010000 */
[-C--:B------:R-:W-:Y:S01]  /*14c0*/  FFMA.FTZ R124, R170, R173.reuse, R124 ;  /* 0x000000adaa7c7223 */ /* 0x080fe2000001007c */
[----:B------:R-:W-:Y:S01]  /*14d0*/  FFMA.FTZ R53, R161, R160, R52 ;  /* 0x000000a0a1357223 */ /* 0x000fe20000010034 */
[----:B------:R-:W-:Y:S01]  /*14e0*/  FFMA.FTZ R173, R20, R173, R55 ;  /* 0x000000ad14ad7223 */ /* 0x000fe20000010037 */
[----:B------:R-:W-:Y:S01]  /*14f0*/  FMUL.FTZ R172, R157, R172 ;  /* 0x000000ac9dac7220 */ /* 0x000fe20000410000 */
[----:B------:R-:W-:Y:S01]  /*1500*/  FMUL.FTZ R55, R6, R63 ;  /* 0x0000003f06377220 */ /* 0x000fe20000410000 */
        /* <DEDUP_REMOVED lines=15> */
[----:B------:R-:W-:Y:S02]  /*1600*/  IMAD.U32 R58, R58, 0x10000, RZ ;  /* 0x000100003a3a7824 */ /* 0x000fe400078e00ff */
[----:B------:R-:W-:Y:S01]  /*1610*/  FADD.FTZ R53, R169, R54 ;  /* 0x00000036a9357221 */ /* 0x000fe20000010000 */
[----:B------:R-:W-:Y:S01]  /*1620*/  FFMA.FTZ R52, R166, R169, R55 ;  /* 0x000000a9a6347223 */ /* 0x000fe20000010037 */
[----:B------:R-:W-:Y:S01]  /*1630*/  SHF.L.U32 R56, R56, 0x10, RZ ;  /* 0x0000001038387819 */ /* 0x000fe200000006ff */
[----:B------:R-:W-:Y:S01]  /*1640*/  FMUL.FTZ R176, R11, R58 ;  /* 0x0000003a0bb07220 */ /* 0x000fe20000410000 */
[----:B------:R-:W-:Y:S01]  /*1650*/  FADD.FTZ R54, R53, R174 ;  /* 0x000000ae35367221 */ /* 0x000fe20000010000 */
[----:B------:R-:W-:Y:S01]  /*1660*/  FFMA.FTZ R53, R177, R174, R52 ;  /* 0x000000aeb1357223 */ /* 0x000fe20000010034 */
[----:B------:R-:W-:Y:S01]  /*1670*/  FMUL.FTZ R179, R157, R66 ;  /* 0x000000429db37220 */ /* 0x000fe20000410000 */
[----:B------:R-:W-:Y:S01]  /*1680*/  SHF.L.U32 R59, R59, 0x10, RZ ;  /* 0x000000103b3b7819 */ /* 0x000fe200000006ff */
[-C--:B------:R-:W-:Y:S01]  /*1690*/  FFMA.FTZ R176, R27, R56.reuse, R176 ;  /* 0x000000381bb07223 */ /* 0x080fe200000100b0 */
        /* <DEDUP_REMOVED lines=8> */
[----:B------:R-:W-:Y:S01]  /*1720*/  FMUL.FTZ R178, R157, R178 ;  /* 0x000000b29db27220 */ /* 0x000fe20000410000 */
[----:B------:R-:W-:Y:S01]  /*1730*/  FFMA.FTZ R181, R21, R65, R56 ;  /* 0x0000004115b57223 */ /* 0x000fe20000010038 */
[----:B------:R-:W-:-:S02]  /*1740*/  IMAD.U32 R68, R68, 0x10000, RZ ;  /* 0x0001000044447824 */ /* 0x000fc400078e00ff */
[----:B------:R-:W-:Y:S01]  /*1750*/  FADD.FTZ R52, R52, R173 ;  /* 0x000000ad34347221 */ /* 0x000fe20000010000 */
[----:B------:R-:W-:Y:S01]  /*1760*/  FFMA.FTZ R55, R170, R173, R53 ;  /* 0x000000adaa377223 */ /* 0x000fe20000010035 */
[----:B------:R-:W-:Y:S01]  /*1770*/  SHF.R.U32.HI R54, RZ, 0x8, R84 ;  /* 0x00000008ff367819 */ /* 0x000fe20000011654 */
[----:B------:R-:W-:Y:S01]  /*1780*/  FMUL.FTZ R183, R157, R180 ;  /* 0x000000b49db77220 */ /* 0x000fe20000410000 */
[----:B------:R-:W-:Y:S02]  /*1790*/  IMAD.U32 R64, R67, 0x10000, RZ ;  /* 0x0001000043407824 */ /* 0x000fe400078e00ff */
[----:B------:R-:W-:Y:S01]  /*17a0*/  FMUL.FTZ R180, R7, R68 ;  /* 0x0000004407b47220 */ /* 0x000fe20000410000 */
[----:B------:R-:W-:Y:S01]  /*17b0*/  FADD.FTZ R52, R52, R181 ;  /* 0x000000b534347221 */ /* 0x000fe20000010000 */
[----:B------:R-:W-:Y:S01]  /*17c0*/  FFMA.FTZ R55, R178, R181, R55 ;  /* 0x000000b5b2377223 */ /* 0x000fe20000010037 */
[----:B------:R-:W-:Y:S01]  /*17d0*/  FADD.FTZ R92, R57, R92 ;  /* 0x0000005c395c7221 */ /* 0x000fe20000010000 */
[----:B------:R-:W-:Y:S01]  /*17e0*/  FFMA.FTZ R102, R177, R57, R102 ;  /* 0x00000039b1667223 */ /* 0x000fe20000010066 */
[----:B------:R-:W-:-:S02]  /*17f0*/  IMAD.SHL.U32 R53, R54, 0x8, RZ ;  /* 0x0000000836357824 */ /* 0x000fc400078e00ff */
[-C--:B------:R-:W-:Y:S01]  /*1800*/  FFMA.FTZ R180, R23, R64.reuse, R180 ;  /* 0x0000004017b47223 */ /* 0x080fe200000100b4 */
        /* <DEDUP_REMOVED lines=44> */
.L_x_694:
[----:B------:R-:W3:Y:S01]  /*1ad0*/  S2R R54, SR_CgaCtaId ;  /* 0x0000000000367919 */ /* 0x000ee20000008800 */
[----:B------:R-:W-:Y:S01]  /*1ae0*/  LOP3.LUT P2, RZ, R84, 0x1f, RZ, 0xc0, !PT ;  /* 0x0000001f54ff7812 */ /* 0x000fe2000784c0ff */
[----:B--2---:R-:W-:Y:S01]  /*1af0*/  FADD.FTZ R69, R57, R52 ;  /* 0x0000003439457221 */ /* 0x004fe20000010000 */
[----:B------:R-:W-:Y:S01]  /*1b00*/  MOV R53, 0x400 ;  /* 0x0000040000357802 */ /* 0x000fe20000000f00 */
[----:B-1----:R-:W-:Y:S01]  /*1b10*/  FADD.FTZ R68, R55, R68 ;  /* 0x0000004437447221 */ /* 0x002fe20000010000 */
[----:B------:R-:W-:Y:S05]  /*1b20*/  WARPSYNC.ALL ;  /* 0x0000000000007948 */ /* 0x000fea0003800000 */
[----:B---3--:R-:W-:-:S04]  /*1b30*/  LEA R54, R54, R53, 0x18 ;  /* 0x0000003536367211 */ /* 0x008fc800078ec0ff */
[----:B------:R-:W-:Y:S02]  /*1b40*/  @!P2 IADD3 R53, R152, R61, RZ ;  /* 0x0000003d9835a210 */ /* 0x000fe40007ffe0ff */
[----:B------:R-:W-:-:S03]  /*1b50*/  LEA R184, R61, R54, 0x3 ;  /* 0x000000363db87211 */ /* 0x000fc600078e18ff */
[----:B------:R-:W-:-:S05]  /*1b60*/  @!P2 IMAD R182, R53, 0x8, R54 ;  /* 0x0000000835b6a824 */ /* 0x000fca00078e0236 */
[----:B------:R-:W-:Y:S01]  /*1b70*/  @!P2 STS.64 [R182+0x4000], R68 ;  /* 0x00400044b600a388 */ /* 0x000fe20000000a00 */
[----:B------:R-:W-:Y:S06]  /*1b80*/  BAR.SYNC.DEFER_BLOCKING 0x0 ;  /* 0x0000000000007b1d */ /* 0x000fec0000010000 */
[----:B0-----:R-:W0:Y:S04]  /*1b90*/  LDS.128 R52, [R184+0x4000] ;  /* 0x00400000b8347984 */ /* 0x001e280000000c00 */
[----:B------:R-:W1:Y:S04]  /*1ba0*/  LDS.128 R56, [R184+0x4010] ;  /* 0x00401000b8387984 */ /* 0x000e680000000c00 */
[----:B------:R-:W2:Y:S04]  /*1bb0*/  LDS.128 R60, [R184+0x4020] ;  /* 0x00402000b83c7984 */ /* 0x000ea80000000c00 */
[----:B------:R-:W3:Y:S01]  /*1bc0*/  LDS.128 R64, [R184+0x4030] ;  /* 0x00403000b8407984 */ /* 0x000ee20000000c00 */
[----:B0-----:R-:W-:Y:S01]  /*1bd0*/  FADD.FTZ R185, RZ, R52 ;  /* 0x00000034ffb97221 */ /* 0x001fe20000010000 */
[----:B------:R-:W-:Y:S01]  /*1be0*/  FADD.FTZ R52, RZ, R53 ;  /* 0x00000035ff347221 */ /* 0x000fe20000010000 */
[----:B-----5:R-:W-:-:S02]  /*1bf0*/  IMAD.MOV.U32 R53, RZ, RZ, R82 ;  /* 0x000000ffff357224 */ /* 0x020fc400078e0052 */
[----:B------:R-:W-:Y:S01]  /*1c00*/  FADD.FTZ R185, R54, R185 ;  /* 0x000000b936b97221 */ /* 0x000fe20000010000 */
[----:B------:R-:W-:Y:S01]  /*1c10*/  FADD.FTZ R52, R55, R52 ;  /* 0x0000003437347221 */ /* 0x000fe20000010000 */
[----:B------:R-:W-:Y:S02]  /*1c20*/  @P0 PRMT R54, R39, 0x7632, R54 ;  /* 0x0000763227360816 */ /* 0x000fe40000000036 */
[----:B-1----:R-:W-:Y:S01]  /*1c30*/  FADD.FTZ R185, R185, R56 ;  /* 0x00000038b9b97221 */ /* 0x002fe20000010000 */
[----:B------:R-:W-:Y:S01]  /*1c40*/  FADD.FTZ R52, R52, R57 ;  /* 0x0000003934347221 */ /* 0x000fe20000010000 */
[----:B------:R-:W-:Y:S01]  /*1c50*/  LOP3.LUT P2, RZ, R53, 0xff, RZ, 0xc0, !PT ;  /* 0x000000ff35ff7812 */ /* 0x000fe2000784c0ff */
[----:B------:R-:W-:Y:S02]  /*1c60*/  @P0 IMAD.U32 R53, R36, 0x10000, RZ ;  /* 0x0001000024350824 */ /* 0x000fe400078e00ff */
[----:B------:R-:W-:Y:S01]  /*1c70*/  FADD.FTZ R185, R58, R185 ;  /* 0x000000b93ab97221 */ /* 0x000fe20000010000 */
[----:B------:R-:W-:Y:S01]  /*1c80*/  FADD.FTZ R52, R59, R52 ;  /* 0x000000343b347221 */ /* 0x000fe20000010000 */
[----:B------:R-:W-:-:S02]  /*1c90*/  @P0 IMAD.U32 R57, R38, 0x10000, RZ ;  /* 0x0001000026390824 */ /* 0x000fc400078e00ff */
        /* <DEDUP_REMOVED lines=16> */
[-C--:B------:R-:W-:Y:S01]  /*1da0*/  FFMA.FTZ R70, R70, R185.reuse, R187 ;  /* 0x000000b946467223 */ /* 0x080fe200000100bb */
[----:B------:R-:W-:Y:S01]  /*1db0*/  @P0 SHF.L.U32 R55, R52, 0x10, RZ ;  /* 0x0000001034370819 */ /* 0x000fe200000006ff */
[----:B------:R-:W-:Y:S01]  /*1dc0*/  FADD.FTZ R0, R71, -R0 ;  /* 0x8000000047007221 */ /* 0x000fe20000010000 */
[----:B------:R-:W-:Y:S01]  /*1dd0*/  FADD.FTZ R160, R160, -R161 ;  /* 0x800000a1a0a07221 */ /* 0x000fe20000010000 */
[-CC-:B------:R-:W-:Y:S01]  /*1de0*/  FFMA.FTZ R158, R158, R185.reuse, R187.reuse ;  /* 0x000000b99e9e7223 */ /* 0x180fe200000100bb */
[----:B------:R-:W-:Y:S01]  /*1df0*/  FADD.FTZ R70, R73, -R70 ;  /* 0x8000004649467221 */ /* 0x000fe20000010000 */
[C---:B------:R-:W-:Y:S01]  /*1e00*/  FMUL.FTZ R0, R157.reuse, R0 ;  /* 0x000000009d007220 */ /* 0x040fe20000410000 */
[----:B------:R-:W-:Y:S01]  /*1e10*/  FMUL.FTZ R160, R157, R160 ;  /* 0x000000a09da07220 */ /* 0x000fe20000410000 */
[----:B------:R-:W-:Y:S01]  /*1e20*/  FFMA.FTZ R75, R75, R185, R187 ;  /* 0x000000b94b4b7223 */ /* 0x000fe200000100bb */
[----:B------:R-:W-:Y:S01]  /*1e30*/  @P0 PRMT R52, R37, 0x7632, R52 ;  /* 0x0000763225340816 */ /* 0x000fe20000000034 */
[----:B------:R-:W-:Y:S01]  /*1e40*/  @P0 FADD.FTZ R0, R0, R53 ;  /* 0x0000003500000221 */ /* 0x000fe20000010000 */
[----:B------:R-:W-:Y:S01]  /*1e50*/  FADD.FTZ R158, R163, -R158 ;  /* 0x8000009ea39e7221 */ /* 0x000fe20000010000 */
[----:B------:R-:W-:Y:S01]  /*1e60*/  @P0 FADD.FTZ R160, R160, R55 ;  /* 0x00000037a0a00221 */ /* 0x000fe20000010000 */
[----:B------:R-:W-:-:S02]  /*1e70*/  @P0 IMAD.U32 R53, R37, 0x10000, RZ ;  /* 0x0001000025350824 */ /* 0x000fc400078e00ff */
[C---:B------:R-:W-:Y:S01]  /*1e80*/  FMUL.FTZ R70, R157.reuse, R70 ;  /* 0x000000469d467220 */ /* 0x040fe20000410000 */
[-C--:B------:R-:W-:Y:S01]  /*1e90*/  FFMA.FTZ R72, R72, R185.reuse, R187 ;  /* 0x000000b948487223 */ /* 0x080fe200000100bb */
[----:B------:R-:W-:Y:S01]  /*1ea0*/  FMUL.FTZ R62, R0, UR19 ;  /* 0x00000013003e7c20 */ /* 0x000fe20008410000 */
[----:B------:R-:W-:Y:S01]  /*1eb0*/  FADD.FTZ R74, R74, -R75 ;  /* 0x8000004b4a4a7221 */ /* 0x000fe20000010000 */
[-C--:B------:R-:W-:Y:S01]  /*1ec0*/  FFMA.FTZ R162, R162, R185.reuse, R187 ;  /* 0x000000b9a2a27223 */ /* 0x080fe200000100bb */
[----:B------:R-:W-:Y:S01]  /*1ed0*/  @P0 SHF.L.U32 R55, R52, 0x10, RZ ;  /* 0x0000001034370819 */ /* 0x000fe200000006ff */
[----:B------:R-:W-:Y:S01]  /*1ee0*/  FMUL.FTZ R158, R157, R158 ;  /* 0x0000009e9d9e7220 */ /* 0x000fe20000410000 */
[----:B------:R-:W-:Y:S01]  /*1ef0*/  @P0 FADD.FTZ R70, R70, R53 ;  /* 0x0000003546460221 */ /* 0x000fe20000010000 */
[----:B------:R-:W-:Y:S01]  /*1f00*/  FMUL.FTZ R63, R160, UR19 ;  /* 0x00000013a03f7c20 */ /* 0x000fe20008410000 */
[----:B------:R-:W-:Y:S01]  /*1f10*/  FADD.FTZ R72, R159, -R72 ;  /* 0x800000489f487221 */ /* 0x000fe20000010000 */
[----:B------:R-:W-:Y:S01]  /*1f20*/  LOP3.LUT P5, RZ, R82, 0xff00, RZ, 0xc0, !PT ;  /* 0x0000ff0052ff7812 */ /* 0x000fe200078ac0ff */
[----:B------:R-:W-:Y:S01]  /*1f30*/  FMUL.FTZ R74, R157, R74 ;  /* 0x0000004a9d4a7220 */ /* 0x000fe20000410000 */
[----:B------:R-:W-:Y:S01]  /*1f40*/  @P0 PRMT R52, R38, 0x7632, R52 ;  /* 0x0000763226340816 */ /* 0x000fe20000000034 */
[----:B------:R-:W-:Y:S01]  /*1f50*/  FADD.FTZ R162, R165, -R162 ;  /* 0x800000a2a5a27221 */ /* 0x000fe20000010000 */
[----:B------:R-:W-:Y:S01]  /*1f60*/  FSEL R159, R62, RZ, P2 ;  /* 0x000000ff3e9f7208 */ /* 0x000fe20001000000 */
[----:B------:R-:W-:Y:S01]  /*1f70*/  @P0 FADD.FTZ R158, R158, R55 ;  /* 0x000000379e9e0221 */ /* 0x000fe20000010000 */
[----:B------:R-:W-:Y:S01]  /*1f80*/  @P1 LOP3.LUT P2, RZ, R2, 0xff00, RZ, 0xc0, !PT ;  /* 0x0000ff0002ff1812 */ /* 0x000fe2000784c0ff */
[----:B------:R-:W-:Y:S01]  /*1f90*/  FMUL.FTZ R64, R70, UR19 ;  /* 0x0000001346407c20 */ /* 0x000fe20008410000 */
[----:B------:R-:W-:Y:S01]  /*1fa0*/  @P1 FSEL R62, R62, RZ, P6 ;  /* 0x000000ff3e3e1208 */ /* 0x000fe20003000000 */
[----:B------:R-:W-:Y:S01]  /*1fb0*/  @P0 FADD.FTZ R74, R74, R57 ;  /* 0x000000394a4a0221 */ /* 0x000fe20000010000 */
[----:B------:R-:W-:Y:S01]  /*1fc0*/  LOP3.LUT P6, RZ, R82, 0xff0000, RZ, 0xc0, !PT ;  /* 0x00ff000052ff7812 */ /* 0x000fe200078cc0ff */
[----:B------:R-:W-:Y:S01]  /*1fd0*/  @P0 IMAD.U32 R53, R52, 0x10000, RZ ;  /* 0x0001000034350824 */ /* 0x000fe200078e00ff */
[----:B------:R-:W-:Y:S01]  /*1fe0*/  FSEL R182, R63, RZ, P5 ;  /* 0x000000ff3fb67208 */ /* 0x000fe20002800000 */
[----:B------:R-:W-:Y:S01]  /*1ff0*/  FMUL.FTZ R162, R157, R162 ;  /* 0x000000a29da27220 */ /* 0x000fe20000410000 */
[----:B------:R-:W-:Y:S01]  /*2000*/  @P1 LOP3.LUT P5, RZ, R2, 0xff0000, RZ, 0xc0, !PT ;  /* 0x00ff000002ff1812 */ /* 0x000fe200078ac0ff */
[----:B------:R-:W-:Y:S01]  /*2010*/  FMUL.FTZ R65, R158, UR19 ;  /* 0x000000139e417c20 */ /* 0x000fe20008410000 */
[----:B------:R-:W-:Y:S01]  /*2020*/  @P1 FSEL R63, R63, RZ, P2 ;  /* 0x000000ff3f3f1208 */ /* 0x000fe20001000000 */
[-C--:B------:R-:W-:Y:S01]  /*2030*/  FFMA.FTZ R164, R164, R185.reuse, R187 ;  /* 0x000000b9a4a47223 */ /* 0x080fe200000100bb */
[----:B------:R-:W-:Y:S01]  /*2040*/  LOP3.LUT P2, RZ, R82, 0xff000000, RZ, 0xc0, !PT ;  /* 0xff00000052ff7812 */ /* 0x000fe2000784c0ff */
[----:B------:R-:W-:Y:S01]  /*2050*/  FMUL.FTZ R66, R74, UR19 ;  /* 0x000000134a427c20 */ /* 0x000fe20008410000 */
[----:B------:R-:W-:Y:S01]  /*2060*/  FSEL R82, R64, RZ, P6 ;  /* 0x000000ff40527208 */ /* 0x000fe20003000000 */
[----:B------:R-:W-:Y:S01]  /*2070*/  @P0 FADD.FTZ R162, R162, R53 ;  /* 0x00000035a2a20221 */ /* 0x000fe20000010000 */
[----:B------:R-:W-:Y:S01]  /*2080*/  @P1 LOP3.LUT P6, RZ, R2, 0xff000000, RZ, 0xc0, !PT ;  /* 0xff00000002ff1812 */ /* 0x000fe200078cc0ff */
[----:B------:R-:W-:Y:S01]  /*2090*/  FMUL.FTZ R72, R157, R72 ;  /* 0x000000489d487220 */ /* 0x000fe20000410000 */
[----:B------:R-:W-:Y:S01]  /*20a0*/  @P1 FSEL R64, R64, RZ, P5 ;  /* 0x000000ff40401208 */ /* 0x000fe20002800000 */
[----:B------:R-:W-:Y:S01]  /*20b0*/  FADD.FTZ R164, R167, -R164 ;  /* 0x800000a4a7a47221 */ /* 0x000fe20000010000 */
[----:B------:R-:W-:Y:S01]  /*20c0*/  @P0 SHF.L.U32 R55, R39, 0x10, RZ ;  /* 0x0000001027370819 */ /* 0x000fe200000006ff */
[----:B------:R-:W-:Y:S01]  /*20d0*/  FMUL.FTZ R67, R162, UR19 ;  /* 0x00000013a2437c20 */ /* 0x000fe20008410000 */
[----:B------:R-:W-:Y:S01]  /*20e0*/  LOP3.LUT P5, RZ, R83, 0xff, RZ, 0xc0, !PT ;  /* 0x000000ff53ff7812 */ /* 0x000fe200078ac0ff */
[----:B------:R-:W-:Y:S01]  /*20f0*/  FMUL.FTZ R164, R157, R164 ;  /* 0x000000a49da47220 */ /* 0x000fe20000410000 */
[C---:B------:R-:W-:Y:S01]  /*2100*/  FSEL R161, R65.reuse, RZ, P2 ;  /* 0x000000ff41a17208 */ /* 0x040fe20001000000 */
[----:B------:R-:W-:Y:S01]  /*2110*/  @P0 FADD.FTZ R72, R72, R55 ;  /* 0x0000003748480221 */ /* 0x000fe20000010000 */
[----:B------:R-:W-:Y:S01]  /*2120*/  ISETP.NE.U32.AND P2, PT, RZ, UR20, PT ;  /* 0x00000014ff007c0c */ /* 0x000fe2000bf45070 */
[----:B------:R-:W-:Y:S01]  /*2130*/  IMAD.MOV.U32 R52, RZ, RZ, R80 ;  /* 0x000000ffff347224 */ /* 0x000fe200078e0050 */
[----:B------:R-:W-:Y:S01]  /*2140*/  @P1 FSEL R65, R65, RZ, P6 ;  /* 0x000000ff41411208 */ /* 0x000fe20003000000 */
[----:B------:R-:W-:Y:S01]  /*2150*/  FMUL.FTZ R68, R72, UR19 ;  /* 0x0000001348447c20 */ /* 0x000fe20008410000 */
[----:B------:R-:W-:Y:S01]  /*2160*/  @P1 LOP3.LUT P6, RZ, R3, 0xff, RZ, 0xc0, !PT ;  /* 0x000000ff03ff1812 */ /* 0x000fe200078cc0ff */
[-CC-:B------:R-:W-:Y:S01]  /*2170*/  FFMA.FTZ R166, R166, R185.reuse, R187.reuse ;  /* 0x000000b9a6a67223 */ /* 0x180fe200000100bb */
[----:B------:R-:W-:Y:S01]  /*2180*/  FSEL R163, R66, RZ, P5 ;  /* 0x000000ff42a37208 */ /* 0x000fe20002800000 */
[-C--:B------:R-:W-:Y:S01]  /*2190*/  FFMA.FTZ R177, R177, R185.reuse, R187 ;  /* 0x000000b9b1b17223 */ /* 0x080fe200000100bb */
[----:B------:R-:W-:Y:S01]  /*21a0*/  @P0 SHF.L.U32 R57, R54, 0x10, RZ ;  /* 0x0000001036390819 */ /* 0x000fe200000006ff */
[----:B------:R-:W-:Y:S01]  /*21b0*/  FADD.FTZ R166, R169, -R166 ;  /* 0x800000a6a9a67221 */ /* 0x000fe20000010000 */
[----:B------:R-:W-:Y:S01]  /*21c0*/  LOP3.LUT P5, RZ, R83, 0xff00, RZ, 0xc0, !PT ;  /* 0x0000ff0053ff7812 */ /* 0x000fe200078ac0ff */
[----:B------:R-:W-:Y:S01]  /*21d0*/  FADD.FTZ R174, R174, -R177 ;  /* 0x800000b1aeae7221 */ /* 0x000fe20000010000 */
[----:B------:R-:W-:Y:S01]  /*21e0*/  ISETP.NE.AND.EX P2, PT, RZ, UR21, PT, P2 ;  /* 0x00000015ff007c0c */ /* 0x000fe2000bf45320 */
[----:B------:R-:W-:Y:S01]  /*21f0*/  @P0 FADD.FTZ R164, R164, R57 ;  /* 0x00000039a4a40221 */ /* 0x000fe20000010000 */
[----:B------:R-:W-:Y:S01]  /*2200*/  @P1 FSEL R66, R66, RZ, P6 ;  /* 0x000000ff42421208 */ /* 0x000fe20003000000 */
[-CC-:B------:R-:W-:Y:S01]  /*2210*/  FFMA.FTZ R168, R168, R185.reuse, R187.reuse ;  /* 0x000000b9a8a87223 */ /* 0x180fe200000100bb */
[----:B------:R-:W-:Y:S01]  /*2220*/  @P1 LOP3.LUT P6, RZ, R3, 0xff00, RZ, 0xc0, !PT ;  /* 0x0000ff0003ff1812 */ /* 0x000fe200078cc0ff */
[----:B------:R-:W-:Y:S01]  /*2230*/  FMUL.FTZ R69, R164, UR19 ;  /* 0x00000013a4457c20 */ /* 0x000fe20008410000 */
[----:B------:R-:W-:Y:S01]  /*2240*/  FSEL R184, R67, RZ, P5 ;  /* 0x000000ff43b87208 */ /* 0x000fe20002800000 */
[-CC-:B------:R-:W-:Y:S01]  /*2250*/  FFMA.FTZ R179, R179, R185.reuse, R187.reuse ;  /* 0x000000b9b3b37223 */ /* 0x180fe200000100bb */
[----:B------:R-:W-:Y:S01]  /*2260*/  LOP3.LUT P5, RZ, R83, 0xff0000, RZ, 0xc0, !PT ;  /* 0x00ff000053ff7812 */ /* 0x000fe200078ac0ff */
[-CC-:B------:R-:W-:Y:S01]  /*2270*/  FFMA.FTZ R170, R170, R185.reuse, R187.reuse ;  /* 0x000000b9aaaa7223 */ /* 0x180fe200000100bb */
[----:B------:R-:W-:Y:S01]  /*2280*/  @P1 FSEL R67, R67, RZ, P6 ;  /* 0x000000ff43431208 */ /* 0x000fe20003000000 */
[-CC-:B------:R-:W-:Y:S01]  /*2290*/  FFMA.FTZ R178, R178, R185.reuse, R187.reuse ;  /* 0x000000b9b2b27223 */ /* 0x180fe200000100bb */
[----:B------:R-:W-:Y:S01]  /*22a0*/  @P1 LOP3.LUT P6, RZ, R3, 0xff0000, RZ, 0xc0, !PT ;  /* 0x00ff000003ff1812 */ /* 0x000fe200078cc0ff */
[-CC-:B------:R-:W-:Y:S01]  /*22b0*/  FFMA.FTZ R172, R172, R185.reuse, R187.reuse ;  /* 0x000000b9acac7223 */ /* 0x180fe200000100bb */
[C---:B------:R-:W-:Y:S01]  /*22c0*/  FSEL R165, R68.reuse, RZ, P5 ;  /* 0x000000ff44a57208 */ /* 0x040fe20002800000 */
[----:B------:R-:W-:Y:S01]  /*22d0*/  FFMA.FTZ R183, R183, R185, R187 ;  /* 0x000000b9b7b77223 */ /* 0x000fe200000100bb */
[----:B------:R-:W-:Y:S01]  /*22e0*/  LOP3.LUT P5, RZ, R83, 0xff000000, RZ, 0xc0, !PT ;  /* 0xff00000053ff7812 */ /* 0x000fe200078ac0ff */
[C---:B------:R-:W-:Y:S01]  /*22f0*/  FMUL.FTZ R166, R157.reuse, R166 ;  /* 0x000000a69da67220 */ /* 0x040fe20000410000 */
[----:B------:R-:W-:Y:S01]  /*2300*/  @P1 FSEL R68, R68, RZ, P6 ;  /* 0x000000ff44441208 */ /* 0x000fe20003000000 */
[----:B------:R-:W-:Y:S01]  /*2310*/  FMUL.FTZ R174, R157, R174 ;  /* 0x000000ae9dae7220 */ /* 0x000fe20000410000 */
[----:B------:R-:W-:Y:S01]  /*2320*/  @P1 LOP3.LUT P6, RZ, R3, 0xff000000, RZ, 0xc0, !PT ;  /* 0xff00000003ff1812 */ /* 0x000fe200078cc0ff */
[----:B------:R-:W-:Y:S01]  /*2330*/  FADD.FTZ R168, R171, -R168 ;  /* 0x800000a8aba87221 */ /* 0x000fe20000010000 */
[----:B------:R-:W-:Y:S01]  /*2340*/  FSEL R186, R69, RZ, P5 ;  /* 0x000000ff45ba7208 */ /* 0x000fe20002800000 */
[----:B------:R-:W-:Y:S01]  /*2350*/  FADD.FTZ R176, R176, -R179 ;  /* 0x800000b3b0b07221 */ /* 0x000fe20000010000 */
[----:B------:R-:W-:Y:S01]  /*2360*/  @P2 IADD3 R56, P5, R155, UR20, RZ ;  /* 0x000000149b382c10 */ /* 0x000fe2000ffbe0ff */
[----:B------:R-:W-:Y:S01]  /*2370*/  FADD.FTZ R170, R173, -R170 ;  /* 0x800000aaadaa7221 */ /* 0x000fe20000010000 */
[----:B------:R-:W-:Y:S01]  /*2380*/  @P1 FSEL R69, R69, RZ, P6 ;  /* 0x000000ff45451208 */ /* 0x000fe20003000000 */
[----:B------:R-:W-:Y:S01]  /*2390*/  FADD.FTZ R178, R181, -R178 ;  /* 0x800000b2b5b27221 */ /* 0x000fe20000010000 */
[----:B------:R-:W-:Y:S01]  /*23a0*/  IADD3 R58, P6, R155, UR22, RZ ;  /* 0x000000169b3a7c10 */ /* 0x000fe2000ffde0ff */
[----:B------:R-:W-:Y:S01]  /*23b0*/  FADD.FTZ R172, R175, -R172 ;  /* 0x800000acafac7221 */ /* 0x000fe20000010000 */
[----:B------:R-:W-:Y:S01]  /*23c0*/  @P2 IADD3.X R57, R156, UR21, RZ, P5, !PT ;  /* 0x000000159c392c10 */ /* 0x000fe2000affe4ff */
[----:B------:R-:W-:Y:S01]  /*23d0*/  FADD.FTZ R180, R180, -R183 ;  /* 0x800000b7b4b47221 */ /* 0x000fe20000010000 */
[----:B------:R-:W-:Y:S01]  /*23e0*/  @P1 IADD3 R60, P5, R155, R78, RZ ;  /* 0x0000004e9b3c1210 */ /* 0x000fe20007fbe0ff */
[----:B------:R-:W-:Y:S01]  /*23f0*/  @P0 IMAD.U32 R71, R41, 0x10000, RZ ;  /* 0x0001000029470824 */ /* 0x000fe200078e00ff */
[----:B------:R-:W-:Y:S01]  /*2400*/  @P1 MOV R53, R76 ;  /* 0x0000004c00351202 */ /* 0x000fe20000000f00 */
[C---:B------:R-:W-:Y:S01]  /*2410*/  FMUL.FTZ R168, R157.reuse, R168 ;  /* 0x000000a89da87220 */ /* 0x040fe20000410000 */
[C---:B------:R-:W-:Y:S01]  /*2420*/  IADD3.X R59, R156.reuse, UR23, RZ, P6, !PT ;  /* 0x000000179c3b7c10 */ /* 0x040fe2000b7fe4ff */
[----:B------:R-:W-:Y:S01]  /*2430*/  @P1 IMAD.X R61, R156, 0x1, R79, P5 ;  /* 0x000000019c3d1824 */ /* 0x000fe200028e064f */
[----:B------:R-:W-:Y:S01]  /*2440*/  LOP3.LUT P6, RZ, R52, 0xff, RZ, 0xc0, !PT ;  /* 0x000000ff34ff7812 */ /* 0x000fe200078cc0ff */
[C---:B------:R-:W-:Y:S01]  /*2450*/  FMUL.FTZ R176, R157.reuse, R176 ;  /* 0x000000b09db07220 */ /* 0x040fe20000410000 */
[C---:B------:R-:W-:Y:S01]  /*2460*/  @P0 PRMT R52, R40.reuse, 0x7632, R52 ;  /* 0x0000763228340816 */ /* 0x040fe20000000034 */
[----:B------:R-:W-:Y:S01]  /*2470*/  FMUL.FTZ R170, R157, R170 ;  /* 0x000000aa9daa7220 */ /* 0x000fe20000410000 */
[----:B------:R-:W-:Y:S01]  /*2480*/  @P1 LOP3.LUT P5, RZ, R53, 0xff, RZ, 0xc0, !PT ;  /* 0x000000ff35ff1812 */ /* 0x000fe200078ac0ff */
[C---:B------:R-:W-:Y:S01]  /*2490*/  FMUL.FTZ R178, R157.reuse, R178 ;  /* 0x000000b29db27220 */ /* 0x040fe20000410000 */
[----:B------:R-:W-:Y:S01]  /*24a0*/  @P0 SHF.L.U32 R53, R40, 0x10, RZ ;  /* 0x0000001028350819 */ /* 0x000fe200000006ff */
[C---:B------:R-:W-:Y:S01]  /*24b0*/  FMUL.FTZ R172, R157.reuse, R172 ;  /* 0x000000ac9dac7220 */ /* 0x040fe20000410000 */
[----:B------:R-:W-:Y:S01]  /*24c0*/  @P2 F2FP.BF16.F32.PACK_AB R0, RZ, R0 ;  /* 0x00000000ff00223e */ /* 0x000fe200000010ff */
[----:B------:R-:W-:Y:S01]  /*24d0*/  FMUL.FTZ R157, R157, R180 ;  /* 0x000000b49d9d7220 */ /* 0x000fe20000410000 */
[----:B------:R-:W-:Y:S01]  /*24e0*/  @P2 F2FP.BF16.F32.PACK_AB R70, RZ, R70 ;  /* 0x00000046ff46223e */ /* 0x000fe200000010ff */
[----:B------:R-:W-:Y:S01]  /*24f0*/  @P0 FADD.FTZ R166, R166, R53 ;  /* 0x00000035a6a60221 */ /* 0x000fe20000010000 */
[----:B------:R-:W-:Y:S01]  /*2500*/  @P2 F2FP.BF16.F32.PACK_AB R74, RZ, R74 ;  /* 0x0000004aff4a223e */ /* 0x000fe200000010ff */
[----:B------:R-:W-:Y:S01]  /*2510*/  @P0 FADD.FTZ R168, R168, R71 ;  /* 0x00000047a8a80221 */ /* 0x000fe20000010000 */
[----:B------:R-:W-:-:S02]  /*2520*/  @P2 F2FP.BF16.F32.PACK_AB R72, RZ, R72 ;  /* 0x00000048ff48223e */ /* 0x000fc400000010ff */
[----:B------:R-:W-:Y:S02]  /*2530*/  @P0 SHF.L.U32 R55, R52, 0x10, RZ ;  /* 0x0000001034370819 */ /* 0x000fe400000006ff */
[----:B------:R-:W-:Y:S02]  /*2540*/  @P0 PRMT R52, R41, 0x7632, R52 ;  /* 0x0000763229340816 */ /* 0x000fe40000000034 */
[----:B------:R-:W-:Y:S01]  /*2550*/  @P0 PRMT R75, R43, 0x7632, R75 ;  /* 0x000076322b4b0816 */ /* 0x000fe2000000004b */
[----:B------:R-:W-:Y:S01]  /*2560*/  @P0 FADD.FTZ R174, R174, R55 ;  /* 0x00000037aeae0221 */ /* 0x000fe20000010000 */
[----:B------:R-:W-:Y:S01]  /*2570*/  @P2 F2FP.BF16.F32.PACK_AB R160, RZ, R160 ;  /* 0x000000a0ffa0223e */ /* 0x000fe200000010ff */
[----:B------:R-:W-:Y:S01]  /*2580*/  @P0 IMAD.U32 R53, R52, 0x10000, RZ ;  /* 0x0001000034350824 */ /* 0x000fe200078e00ff */
[----:B------:R-:W-:Y:S01]  /*2590*/  @P2 F2FP.BF16.F32.PACK_AB R158, RZ, R158 ;  /* 0x0000009eff9e223e */ /* 0x000fe200000010ff */
[----:B------:R-:W-:Y:S01]  /*25a0*/  @P0 IMAD.U32 R52, R75, 0x10000, RZ ;  /* 0x000100004b340824 */ /* 0x000fe200078e00ff */
[----:B------:R-:W-:Y:S01]  /*25b0*/  @P2 F2FP.BF16.F32.PACK_AB R162, RZ, R162 ;  /* 0x000000a2ffa2223e */ /* 0x000fe200000010ff */
[----:B------:R-:W-:Y:S01]  /*25c0*/  @P0 FADD.FTZ R176, R176, R53 ;  /* 0x00000035b0b00221 */ /* 0x000fe20000010000 */
[----:B------:R-:W-:Y:S01]  /*25d0*/  @P2 F2FP.BF16.F32.PACK_AB R164, RZ, R164 ;  /* 0x000000a4ffa4223e */ /* 0x000fe200000010ff */
[----:B------:R-:W-:Y:S01]  /*25e0*/  @P0 FADD.FTZ R157, R157, R52 ;  /* 0x000000349d9d0221 */ /* 0x000fe20000010000 */
[----:B------:R-:W-:-:S02]  /*25f0*/  @P2 PRMT R44, R0, 0x7610, R44 ;  /* 0x00007610002c2816 */ /* 0x000fc4000000002c */
[----:B------:R-:W-:Y:S02]  /*2600*/  @P2 PRMT R45, R70, 0x7610, R45 ;  /* 0x00007610462d2816 */ /* 0x000fe4000000002d */
[----:B------:R-:W-:Y:S02]  /*2610*/  @P2 PRMT R46, R74, 0x7610, R46 ;  /* 0x000076104a2e2816 */ /* 0x000fe4000000002e */
[----:B------:R-:W-:Y:S02]  /*2620*/  @P2 PRMT R47, R72, 0x7610, R47 ;  /* 0x00007610482f2816 */ /* 0x000fe4000000002f */
[C---:B------:R-:W-:Y:S02]  /*2630*/  @P0 PRMT R54, R42.reuse, 0x7632, R54 ;  /* 0x000076322a360816 */ /* 0x040fe40000000036 */
[----:B------:R-:W-:Y:S02]  /*2640*/  @P0 SHF.L.U32 R55, R42, 0x10, RZ ;  /* 0x000000102a370819 */ /* 0x000fe400000006ff */
[----:B------:R-:W-:Y:S01]  /*2650*/  @P2 PRMT R44, R44, 0x5410, R160 ;  /* 0x000054102c2c2816 */ /* 0x000fe200000000a0 */
[----:B------:R-:W-:Y:S01]  /*2660*/  @P0 IMAD.U32 R71, R54, 0x10000, RZ ;  /* 0x0001000036470824 */ /* 0x000fe200078e00ff */
[----:B------:R-:W-:Y:S01]  /*2670*/  @P2 PRMT R45, R45, 0x5410, R158 ;  /* 0x000054102d2d2816 */ /* 0x000fe2000000009e */
[----:B------:R-:W-:Y:S01]  /*2680*/  @P0 FADD.FTZ R170, R170, R55 ;  /* 0x00000037aaaa0221 */ /* 0x000fe20000010000 */
[----:B------:R-:W-:Y:S01]  /*2690*/  @P2 PRMT R46, R46, 0x5410, R162 ;  /* 0x000054102e2e2816 */ /* 0x000fe200000000a2 */
[----:B------:R-:W-:Y:S01]  /*26a0*/  @P0 FADD.FTZ R178, R178, R71 ;  /* 0x00000047b2b20221 */ /* 0x000fe20000010000 */
[----:B------:R-:W-:-:S02]  /*26b0*/  @P2 PRMT R47, R47, 0x5410, R164 ;  /* 0x000054102f2f2816 */ /* 0x000fc400000000a4 */
[----:B------:R-:W-:Y:S02]  /*26c0*/  @P2 F2FP.BF16.F32.PACK_AB R0, RZ, R166 ;  /* 0x000000a6ff00223e */ /* 0x000fe400000010ff */
[----:B------:R-:W-:Y:S01]  /*26d0*/  @P1 F2FP.BF16.F32.PACK_AB R64, RZ, R64 ;  /* 0x00000040ff40123e */ /* 0x000fe200000010ff */
[----:B------:R0:W-:Y:S01]  /*26e0*/  @P2 STG.E.128 desc[UR4][R56.64], R44 ;  /* 0x0000002c38002986 */ /* 0x0001e2000c101d04 */
[----:B------:R-:W-:Y:S02]  /*26f0*/  F2FP.BF16.F32.PACK_AB R55, R186, R165 ;  /* 0x000000a5ba37723e */ /* 0x000fe400000010ff */
[----:B------:R-:W-:Y:S02]  /*2700*/  F2FP.BF16.F32.PACK_AB R54, R184, R163 ;  /* 0x000000a3b836723e */ /* 0x000fe400000010ff */
[----:B------:R-:W-:Y:S02]  /*2710*/  F2FP.BF16.F32.PACK_AB R53, R161, R82 ;  /* 0x00000052a135723e */ /* 0x000fe400000010ff */
[----:B------:R-:W-:-:S02]  /*2720*/  F2FP.BF16.F32.PACK_AB R52, R182, R159 ;  /* 0x0000009fb634723e */ /* 0x000fc400000010ff */
[----:B------:R-:W-:Y:S02]  /*2730*/  @P1 F2FP.BF16.F32.PACK_AB R65, RZ, R65 ;  /* 0x00000041ff41123e */ /* 0x000fe400000010ff */
[----:B------:R-:W-:Y:S01]  /*2740*/  @P1 PRMT R49, R64, 0x7610, R49 ;  /* 0x0000761040311816 */ /* 0x000fe20000000031 */
[----:B------:R1:W-:Y:S01]  /*2750*/  STG.E.128 desc[UR4][R58.64], R52 ;  /* 0x000000343a007986 */ /* 0x0003e2000c101d04 */
[----:B------:R-:W-:Y:S01]  /*2760*/  @P1 F2FP.BF16.F32.PACK_AB R66, RZ, R66 ;  /* 0x00000042ff42123e */ /* 0x000fe200000010ff */
[----:B------:R-:W-:Y:S01]  /*2770*/  FMUL.FTZ R64, R157, UR19 ;  /* 0x000000139d407c20 */ /* 0x000fe20008410000 */
[----:B------:R-:W-:Y:S02]  /*2780*/  @P1 PRMT R49, R49, 0x5410, R65 ;  /* 0x0000541031311816 */ /* 0x000fe40000000041 */
[----:B------:R-:W-:Y:S02]  /*2790*/  @P1 PRMT R50, R66, 0x7610, R50 ;  /* 0x0000761042321816 */ /* 0x000fe40000000032 */
[----:B0-----:R-:W-:Y:S01]  /*27a0*/  @P2 PRMT R44, R0, 0x7610, R44 ;  /* 0x00007610002c2816 */ /* 0x001fe2000000002c */
[----:B------:R-:W-:Y:S01]  /*27b0*/  FMUL.FTZ R0, R166, UR19 ;  /* 0x00000013a6007c20 */ /* 0x000fe20008410000 */
[----:B------:R-:W-:Y:S01]  /*27c0*/  @P2 F2FP.BF16.F32.PACK_AB R57, RZ, R174 ;  /* 0x000000aeff39223e */ /* 0x000fe200000010ff */
[----:B------:R-:W-:Y:S01]  /*27d0*/  FMUL.FTZ R174, R174, UR19 ;  /* 0x00000013aeae7c20 */ /* 0x000fe20008410000 */
[----:B------:R-:W-:-:S02]  /*27e0*/  @P1 F2FP.BF16.F32.PACK_AB R62, RZ, R62 ;  /* 0x0000003eff3e123e */ /* 0x000fc400000010ff */
[----:B------:R-:W-:Y:S02]  /*27f0*/  FSEL R65, R0, RZ, P6 ;  /* 0x000000ff00417208 */ /* 0x000fe40003000000 */
[----:B------:R-:W-:Y:S02]  /*2800*/  LOP3.LUT P6, RZ, R80, 0xff0000, RZ, 0xc0, !PT ;  /* 0x00ff000050ff7812 */ /* 0x000fe400078cc0ff */
[----:B------:R-:W-:Y:S01]  /*2810*/  @P2 PRMT R44, R44, 0x5410, R57 ;  /* 0x000054102c2c2816 */ /* 0x000fe20000000039 */
[----:B-1----:R-:W-:Y:S01]  /*2820*/  FMUL.FTZ R55, R168, UR19 ;  /* 0x00000013a8377c20 */ /* 0x002fe20008410000 */
[----:B------:R-:W-:Y:S01]  /*2830*/  @P1 FSEL R0, R0, RZ, P5 ;  /* 0x000000ff00001208 */ /* 0x000fe20002800000 */
[----:B------:R-:W-:Y:S01]  /*2840*/  FMUL.FTZ R57, R170, UR19 ;  /* 0x00000013aa397c20 */ /* 0x000fe20008410000 */
[----:B------:R-:W-:Y:S02]  /*2850*/  @P1 F2FP.BF16.F32.PACK_AB R67, RZ, R67 ;  /* 0x00000043ff43123e */ /* 0x000fe400000010ff */
[----:B------:R-:W-:-:S02]  /*2860*/  @P1 LOP3.LUT P5, RZ, R76, 0xff0000, RZ, 0xc0, !PT ;  /* 0x00ff00004cff1812 */ /* 0x000fc400078ac0ff */
[----:B------:R-:W-:Y:S02]  /*2870*/  FSEL R66, R55, RZ, P6 ;  /* 0x000000ff37427208 */ /* 0x000fe40003000000 */
[----:B------:R-:W-:Y:S02]  /*2880*/  @P0 SHF.L.U32 R73, R43, 0x10, RZ ;  /* 0x000000102b490819 */ /* 0x000fe400000006ff */
[----:B------:R-:W-:Y:S02]  /*2890*/  LOP3.LUT P6, RZ, R81, 0xff, RZ, 0xc0, !PT ;  /* 0x000000ff51ff7812 */ /* 0x000fe400078cc0ff */
[----:B------:R-:W-:Y:S01]  /*28a0*/  @P1 PRMT R48, R62, 0x7610, R48 ;  /* 0x000076103e301816 */ /* 0x000fe20000000030 */
[----:B------:R-:W-:Y:S01]  /*28b0*/  FMUL.FTZ R62, R178, UR19 ;  /* 0x00000013b23e7c20 */ /* 0x000fe20008410000 */
[----:B------:R-:W-:Y:S01]  /*28c0*/  @P1 PRMT R50, R50, 0x5410, R67 ;  /* 0x0000541032321816 */ /* 0x000fe20000000043 */
[----:B------:R-:W-:Y:S01]  /*28d0*/  @P0 FADD.FTZ R172, R172, R73 ;  /* 0x00000049acac0221 */ /* 0x000fe20000010000 */
[----:B------:R-:W-:-:S02]  /*28e0*/  @P1 FSEL R55, R55, RZ, P5 ;  /* 0x000000ff37371208 */ /* 0x000fc40002800000 */
[----:B------:R-:W-:Y:S02]  /*28f0*/  @P1 F2FP.BF16.F32.PACK_AB R63, RZ, R63 ;  /* 0x0000003fff3f123e */ /* 0x000fe400000010ff */
[----:B------:R-:W-:Y:S02]  /*2900*/  @P1 F2FP.BF16.F32.PACK_AB R68, RZ, R68 ;  /* 0x00000044ff44123e */ /* 0x000fe400000010ff */
[----:B------:R-:W-:Y:S02]  /*2910*/  @P1 LOP3.LUT P5, RZ, R77, 0xff, RZ, 0xc0, !PT ;  /* 0x000000ff4dff1812 */ /* 0x000fe400078ac0ff */
[----:B------:R-:W-:Y:S02]  /*2920*/  FSEL R67, R57, RZ, P6 ;  /* 0x000000ff39437208 */ /* 0x000fe40003000000 */
[----:B------:R-:W-:Y:S02]  /*2930*/  LOP3.LUT P6, RZ, R81, 0xff00, RZ, 0xc0, !PT ;  /* 0x0000ff0051ff7812 */ /* 0x000fe400078cc0ff */
[----:B------:R-:W-:-:S02]  /*2940*/  @P1 PRMT R51, R68, 0x7610, R51 ;  /* 0x0000761044331816 */ /* 0x000fc40000000033 */
[----:B------:R-:W-:Y:S01]  /*2950*/  @P1 PRMT R48, R48, 0x5410, R63 ;  /* 0x0000541030301816 */ /* 0x000fe2000000003f */
[----:B------:R-:W-:Y:S01]  /*2960*/  FMUL.FTZ R63, R172, UR19 ;  /* 0x00000013ac3f7c20 */ /* 0x000fe20008410000 */
[----:B------:R-:W-:Y:S02]  /*2970*/  @P1 FSEL R57, R57, RZ, P5 ;  /* 0x000000ff39391208 */ /* 0x000fe40002800000 */
[----:B------:R-:W-:Y:S02]  /*2980*/  @P1 F2FP.BF16.F32.PACK_AB R69, RZ, R69 ;  /* 0x00000045ff45123e */ /* 0x000fe400000010ff */
[----:B------:R-:W-:Y:S02]  /*2990*/  @P1 LOP3.LUT P5, RZ, R77, 0xff00, RZ, 0xc0, !PT ;  /* 0x0000ff004dff1812 */ /* 0x000fe400078ac0ff */
[----:B------:R-:W-:Y:S02]  /*29a0*/  FSEL R68, R62, RZ, P6 ;  /* 0x000000ff3e447208 */ /* 0x000fe40003000000 */
[----:B------:R-:W-:-:S02]  /*29b0*/  @P2 F2FP.BF16.F32.PACK_AB R59, RZ, R168 ;  /* 0x000000a8ff3b223e */ /* 0x000fc400000010ff */
[----:B------:R-:W-:Y:S02]  /*29c0*/  LOP3.LUT P6, RZ, R81, 0xff0000, RZ, 0xc0, !PT ;  /* 0x00ff000051ff7812 */ /* 0x000fe400078cc0ff */
[----:B------:R-:W-:Y:S02]  /*29d0*/  @P1 PRMT R51, R51, 0x5410, R69 ;  /* 0x0000541033331816 */ /* 0x000fe40000000045 */
[----:B------:R-:W-:Y:S02]  /*29e0*/  @P1 FSEL R62, R62, RZ, P5 ;  /* 0x000000ff3e3e1208 */ /* 0x000fe40002800000 */
[----:B------:R-:W-:Y:S01]  /*29f0*/  @P2 F2FP.BF16.F32.PACK_AB R70, RZ, R176 ;  /* 0x000000b0ff46223e */ /* 0x000fe200000010ff */
[----:B------:R-:W-:Y:S01]  /*2a00*/  FMUL.FTZ R176, R176, UR19 ;  /* 0x00000013b0b07c20 */ /* 0x000fe20008410000 */
[----:B------:R-:W-:Y:S01]  /*2a10*/  @P2 PRMT R45, R59, 0x7610, R45 ;  /* 0x000076103b2d2816 */ /* 0x000fe2000000002d */
[----:B------:R0:W-:Y:S01]  /*2a20*/  @P1 STG.E.128 desc[UR4][R60.64], R48 ;  /* 0x000000303c001986 */ /* 0x0001e2000c101d04 */
[----:B------:R-:W-:-:S02]  /*2a30*/  @P1 LOP3.LUT P5, RZ, R77, 0xff0000, RZ, 0xc0, !PT ;  /* 0x00ff00004dff1812 */ /* 0x000fc400078ac0ff */
[----:B------:R-:W-:Y:S02]  /*2a40*/  FSEL R69, R63, RZ, P6 ;  /* 0x000000ff3f457208 */ /* 0x000fe40003000000 */
[----:B------:R-:W-:Y:S02]  /*2a50*/  @P2 F2FP.BF16.F32.PACK_AB R71, RZ, R170 ;  /* 0x000000aaff47223e */ /* 0x000fe400000010ff */
[----:B------:R-:W-:Y:S02]  /*2a60*/  @P2 F2FP.BF16.F32.PACK_AB R73, RZ, R172 ;  /* 0x000000acff49223e */ /* 0x000fe400000010ff */
[----:B------:R-:W-:Y:S02]  /*2a70*/  LOP3.LUT P6, RZ, R81, 0xff000000, RZ, 0xc0, !PT ;  /* 0xff00000051ff7812 */ /* 0x000fe400078cc0ff */
[----:B------:R-:W-:Y:S02]  /*2a80*/  @P2 PRMT R45, R45, 0x5410, R70 ;  /* 0x000054102d2d2816 */ /* 0x000fe40000000046 */
[----:B------:R-:W-:-:S02]  /*2a90*/  @P1 FSEL R63, R63, RZ, P5 ;  /* 0x000000ff3f3f1208 */ /* 0x000fc40002800000 */
[----:B------:R-:W-:Y:S02]  /*2aa0*/  @P2 F2FP.BF16.F32.PACK_AB R72, RZ, R178 ;  /* 0x000000b2ff48223e */ /* 0x000fe400000010ff */
[----:B------:R-:W-:Y:S02]  /*2ab0*/  @P2 F2FP.BF16.F32.PACK_AB R74, RZ, R157 ;  /* 0x0000009dff4a223e */ /* 0x000fe400000010ff */
[----:B------:R-:W-:Y:S02]  /*2ac0*/  @P2 PRMT R46, R71, 0x7610, R46 ;  /* 0x00007610472e2816 */ /* 0x000fe4000000002e */
[----:B------:R-:W-:Y:S02]  /*2ad0*/  @P2 PRMT R47, R73, 0x7610, R47 ;  /* 0x00007610492f2816 */ /* 0x000fe4000000002f */
[----:B------:R-:W-:Y:S02]  /*2ae0*/  @P2 IADD3 R52, P5, R153, UR20, RZ ;  /* 0x0000001499342c10 */ /* 0x000fe4000ffbe0ff */
[----:B------:R-:W-:-:S02]  /*2af0*/  FSEL R70, R64, RZ, P6 ;  /* 0x000000ff40467208 */ /* 0x000fc40003000000 */
[----:B------:R-:W-:Y:S02]  /*2b00*/  @P1 LOP3.LUT P6, RZ, R77, 0xff000000, RZ, 0xc0, !PT ;  /* 0xff0000004dff1812 */ /* 0x000fe400078cc0ff */
[----:B------:R-:W-:Y:S02]  /*2b10*/  @P2 PRMT R46, R46, 0x5410, R72 ;  /* 0x000054102e2e2816 */ /* 0x000fe40000000048 */
[----:B------:R-:W-:Y:S02]  /*2b20*/  @P2 PRMT R47, R47, 0x5410, R74 ;  /* 0x000054102f2f2816 */ /* 0x000fe4000000004a */
[----:B------:R-:W-:Y:S02]  /*2b30*/  @P2 IADD3.X R53, R154, UR21, RZ, P5, !PT ;  /* 0x000000159a352c10 */ /* 0x000fe4000affe4ff */
[----:B------:R-:W-:Y:S02]  /*2b40*/  @P1 FSEL R64, R64, RZ, P6 ;  /* 0x000000ff40401208 */ /* 0x000fe40003000000 */
[C---:B------:R-:W-:Y:S01]  /*2b50*/  @P1 LOP3.LUT P6, RZ, R76.reuse, 0xff00, RZ, 0xc0, !PT ;  /* 0x0000ff004cff1812 */ /* 0x040fe200078cc0ff */
[----:B------:R1:W-:Y:S01]  /*2b60*/  @P2 STG.E.128 desc[UR4][R52.64], R44 ;  /* 0x0000002c34002986 */ /* 0x0003e2000c101d04 */
[----:B------:R-:W-:-:S02]  /*2b70*/  @P1 LOP3.LUT P5, RZ, R76, 0xff000000, RZ, 0xc0, !PT ;  /* 0xff0000004cff1812 */ /* 0x000fc400078ac0ff */
[----:B------:R-:W-:Y:S02]  /*2b80*/  @P1 FSEL R54, R174, RZ, P6 ;  /* 0x000000ffae361208 */ /* 0x000fe40003000000 */
[----:B------:R-:W-:Y:S02]  /*2b90*/  @P1 IADD3 R78, P2, R153, R78, RZ ;  /* 0x0000004e994e1210 */ /* 0x000fe40007f5e0ff */
[----:B------:R-:W-:Y:S02]  /*2ba0*/  @P1 FSEL R56, R176, RZ, P5 ;  /* 0x000000ffb0381208 */ /* 0x000fe40002800000 */
[C---:B------:R-:W-:Y:S02]  /*2bb0*/  LOP3.LUT P5, RZ, R80.reuse, 0xff00, RZ, 0xc0, !PT ;  /* 0x0000ff0050ff7812 */ /* 0x040fe400078ac0ff */
[----:B------:R-:W-:Y:S02]  /*2bc0*/  LOP3.LUT P6, RZ, R80, 0xff000000, RZ, 0xc0, !PT ;  /* 0xff00000050ff7812 */ /* 0x000fe400078cc0ff */
[----:B------:R-:W-:-:S02]  /*2bd0*/  @P1 F2FP.BF16.F32.PACK_AB R0, RZ, R0 ;  /* 0x00000000ff00123e */ /* 0x000fc400000010ff */
[----:B------:R-:W-:Y:S02]  /*2be0*/  @P1 F2FP.BF16.F32.PACK_AB R59, RZ, R55 ;  /* 0x00000037ff3b123e */ /* 0x000fe400000010ff */
[----:B0-----:R-:W-:Y:S02]  /*2bf0*/  @P1 F2FP.BF16.F32.PACK_AB R61, RZ, R57 ;  /* 0x00000039ff3d123e */ /* 0x001fe400000010ff */
[----:B------:R-:W-:Y:S02]  /*2c00*/  @P1 F2FP.BF16.F32.PACK_AB R63, RZ, R63 ;  /* 0x0000003fff3f123e */ /* 0x000fe400000010ff */
[----:B------:R-:W-:Y:S02]  /*2c10*/  @P1 IADD3.X R79, R154, R79, RZ, P2, !PT ;  /* 0x0000004f9a4f1210 */ /* 0x000fe400017fe4ff */
[----:B------:R-:W-:Y:S02]  /*2c20*/  @P1 F2FP.BF16.F32.PACK_AB R60, RZ, R56 ;  /* 0x00000038ff3c123e */ /* 0x000fe400000010ff */
[----:B-1----:R-:W-:-:S02]  /*2c30*/  FSEL R53, R176, RZ, P6 ;  /* 0x000000ffb0357208 */ /* 0x002fc40003000000 */
        /* <DEDUP_REMOVED lines=79> */
[----:B------:R-:W-:-:S07]  /*3130*/  IMAD.MOV.U32 R55, RZ, RZ, R96 ;  /* 0x000000ffff377224 */ /* 0x000fce00078e0060 */
.L_x_681:
        /* <DEDUP_REMOVED lines=31> */
.L_x_682:
[----:B------:R-:W-:Y:S01]  /*3330*/  HFMA2.MMA R64, -RZ, RZ, 0, 9.5367431640625e-07 ;  /* 0x00000010ff407435 */ /* 0x000fe200000001ff */
[----:B------:R-:W-:Y:S01]  /*3340*/  IMAD.MOV.U32 R63, RZ, RZ, R57 ;  /* 0x000000ffff3f7224 */ /* 0x000fe200078e0039 */
[----:B------:R-:W-:Y:S01]  /*3350*/  MOV R60, 0xffffffff ;  /* 0xffffffff003c7802 */ /* 0x000fe20000000f00 */
[----:B------:R-:W-:-:S08]  /*3360*/  IMAD.MOV.U32 R65, RZ, RZ, 0x1f ;  /* 0x0000001fff417424 */ /* 0x000fd000078e00ff */
[----:B-----5:R-:W-:Y:S05]  /*3370*/  WARPSYNC.COLLECTIVE R60, `(.L_x_684) ;  /* 0x000000003c087348 */ /* 0x020fea0003c00000 */
[----:B------:R0:W1:Y:S02]  /*3380*/  SHFL.DOWN P2, R62, R63, R64, R65 ;  /* 0x080000403f3e7389 */ /* 0x0000640000040041 */
[----:B01---5:R-:W-:Y:S01]  /*3390*/  ENDCOLLECTIVE ;  /* 0x000000000000791b */ /* 0x023fe20003800000 */
.L_x_684:
[----:B------:R-:W-:Y:S01]  /*33a0*/  MOV R63, R55 ;  /* 0x00000037003f7202 */ /* 0x000fe20000000f00 */
[----:B------:R-:W-:-:S07]  /*33b0*/  IMAD.MOV.U32 R52, RZ, RZ, R62 ;  /* 0x000000ffff347224 */ /* 0x000fce00078e003e */
[----:B------:R-:W-:Y:S05]  /*33c0*/  WARPSYNC.COLLECTIVE R60, `(.L_x_685) ;  /* 0x000000003c087348 */ /* 0x000fea0003c00000 */
[----:B------:R0:W1:Y:S02]  /*33d0*/  SHFL.DOWN P2, R62, R63, R64, R65 ;  /* 0x080000403f3e7389 */ /* 0x0000640000040041 */
[----:B01----:R-:W-:Y:S01]  /*33e0*/  ENDCOLLECTIVE ;  /* 0x000000000000791b */ /* 0x003fe20003800000 */
.L_x_685:
[----:B------:R-:W-:-:S05]  /*33f0*/  FADD.FTZ R52, R57, R52 ;  /* 0x0000003439347221 */ /* 0x000fca0000010000 */
[----:B------:R-:W-:Y:S01]  /*3400*/  MOV R63, R52 ;  /* 0x00000034003f7202 */ /* 0x000fe20000000f00 */
[----:B------:R-:W-:Y:S02]  /*3410*/  IMAD.MOV.U32 R64, RZ, RZ, 0x8 ;  /* 0x00000008ff407424 */ /* 0x000fe400078e00ff */
[----:B------:R-:W-:-:S07]  /*3420*/  IMAD.MOV.U32 R54, RZ, RZ, R62 ;  /* 0x000000ffff367224 */ /* 0x000fce00078e003e */
[----:B------:R-:W-:Y:S05]  /*3430*/  WARPSYNC.COLLECTIVE R60, `(.L_x_686) ;  /* 0x000000003c087348 */ /* 0x000fea0003c00000 */
[----:B------:R0:W1:Y:S02]  /*3440*/  SHFL.DOWN P2, R62, R63, R64, R65 ;  /* 0x080000403f3e7389 */ /* 0x0000640000040041 */
[----:B01----:R-:W-:Y:S01]  /*3450*/  ENDCOLLECTIVE ;  /* 0x000000000000791b */ /* 0x003fe20003800000 */
.L_x_686:
[----:B------:R-:W-:-:S04]  /*3460*/  FADD.FTZ R54, R55, R54 ;  /* 0x0000003637367221 */ /* 0x000fc80000010000 */
[----:B------:R-:W-:Y:S01]  /*3470*/  IMAD.MOV.U32 R63, RZ, RZ, R54 ;  /* 0x000000ffff3f7224 */ /* 0x000fe200078e0036 */
[----:B------:R-:W-:-:S07]  /*3480*/  MOV R53, R62 ;  /* 0x0000003e00357202 */ /* 0x000fce0000000f00 */
[----:B------:R-:W-:Y:S05]  /*3490*/  WARPSYNC.COLLECTIVE R60, `(.L_x_687) ;  /* 0x000000003c087348 */ /* 0x000fea0003c00000 */
[----:B------:R0:W1:Y:S02]  /*34a0*/  SHFL.DOWN P2, R62, R63, R64, R65 ;  /* 0x080000403f3e7389 */ /* 0x0000640000040041 */
[----:B01----:R-:W-:Y:S01]  /*34b0*/  ENDCOLLECTIVE ;  /* 0x000000000000791b */ /* 0x003fe20003800000 */
.L_x_687:
[----:B------:R-:W-:Y:S01]  /*34c0*/  FADD.FTZ R53, R52, R53 ;  /* 0x0000003534357221 */ /* 0x000fe20000010000 */
[----:B------:R-:W-:-:S03]  /*34d0*/  HFMA2.MMA R64, -RZ, RZ, 0, 2.384185791015625e-07 ;  /* 0x00000004ff407435 */ /* 0x000fc600000001ff */
[----:B------:R-:W-:Y:S01]  /*34e0*/  IMAD.MOV.U32 R63, RZ, RZ, R53 ;  /* 0x000000ffff3f7224 */ /* 0x000fe200078e0035 */
[----:B------:R-:W-:-:S07]  /*34f0*/  MOV R59, R62 ;  /* 0x0000003e003b7202 */ /* 0x000fce0000000f00 */
[----:B------:R-:W-:Y:S05]  /*3500*/  WARPSYNC.COLLECTIVE R60, `(.L_x_688) ;  /* 0x000000003c087348 */ /* 0x000fea0003c00000 */
[----:B------:R0:W1:Y:S02]  /*3510*/  SHFL.DOWN P2, R62, R63, R64, R65 ;  /* 0x080000403f3e7389 */ /* 0x0000640000040041 */
[----:B01----:R-:W-:Y:S01]  /*3520*/  ENDCOLLECTIVE ;  /* 0x000000000000791b */ /* 0x003fe20003800000 */
.L_x_688:
[----:B------:R-:W-:-:S05]  /*3530*/  FADD.FTZ R59, R54, R59 ;  /* 0x0000003b363b7221 */ /* 0x000fca0000010000 */
[----:B------:R-:W-:Y:S01]  /*3540*/  MOV R63, R59 ;  /* 0x0000003b003f7202 */ /* 0x000fe20000000f00 */
[----:B------:R-:W-:-:S07]  /*3550*/  IMAD.MOV.U32 R56, RZ, RZ, R62 ;  /* 0x000000ffff387224 */ /* 0x000fce00078e003e */
[----:B------:R-:W-:Y:S05]  /*3560*/  WARPSYNC.COLLECTIVE R60, `(.L_x_689) ;  /* 0x000000003c087348 */ /* 0x000fea0003c00000 */
[----:B------:R0:W1:Y:S02]  /*3570*/  SHFL.DOWN P2, R62, R63, R64, R65 ;  /* 0x080000403f3e7389 */ /* 0x0000640000040041 */
[----:B01----:R-:W-:Y:S01]  /*3580*/  ENDCOLLECTIVE ;  /* 0x000000000000791b */ /* 0x003fe20003800000 */
.L_x_689:
[----:B------:R-:W-:-:S05]  /*3590*/  FADD.FTZ R56, R53, R56 ;  /* 0x0000003835387221 */ /* 0x000fca0000010000 */
[----:B------:R-:W-:Y:S01]  /*35a0*/  MOV R63, R56 ;  /* 0x00000038003f7202 */ /* 0x000fe20000000f00 */
[----:B------:R-:W-:Y:S02]  /*35b0*/  IMAD.MOV.U32 R64, RZ, RZ, 0x2 ;  /* 0x00000002ff407424 */ /* 0x000fe400078e00ff */
[----:B------:R-:W-:-:S07]  /*35c0*/  IMAD.MOV.U32 R58, RZ, RZ, R62 ;  /* 0x000000ffff3a7224 */ /* 0x000fce00078e003e */
[----:B------:R-:W-:Y:S05]  /*35d0*/  WARPSYNC.COLLECTIVE R60, `(.L_x_690) ;  /* 0x000000003c087348 */ /* 0x000fea0003c00000 */
[----:B------:R0:W1:Y:S02]  /*35e0*/  SHFL.DOWN P2, R62, R63, R64, R65 ;  /* 0x080000403f3e7389 */ /* 0x0000640000040041 */
[----:B01----:R-:W-:Y:S01]  /*35f0*/  ENDCOLLECTIVE ;  /* 0x000000000000791b */ /* 0x003fe20003800000 */
.L_x_690:
[----:B------:R-:W-:-:S04]  /*3600*/  FADD.FTZ R58, R59, R58 ;  /* 0x0000003a3b3a7221 */ /* 0x000fc80000010000 */
[----:B------:R-:W-:Y:S01]  /*3610*/  IMAD.MOV.U32 R63, RZ, RZ, R58 ;  /* 0x000000ffff3f7224 */ /* 0x000fe200078e003a */
[----:B------:R-:W-:-:S07]  /*3620*/  MOV R55, R62 ;  /* 0x0000003e00377202 */ /* 0x000fce0000000f00 */
[----:B------:R-:W-:Y:S05]  /*3630*/  WARPSYNC.COLLECTIVE R60, `(.L_x_691) ;  /* 0x000000003c087348 */ /* 0x000fea0003c00000 */
[----:B------:R0:W1:Y:S02]  /*3640*/  SHFL.DOWN P2, R62, R63, R64, R65 ;  /* 0x080000403f3e7389 */ /* 0x0000640000040041 */
[----:B01----:R-:W-:Y:S01]  /*3650*/  ENDCOLLECTIVE ;  /* 0x000000000000791b */ /* 0x003fe20003800000 */
.L_x_691:
[----:B------:R-:W-:Y:S01]  /*3660*/  FADD.FTZ R55, R56, R55 ;  /* 0x0000003738377221 */ /* 0x000fe20000010000 */
[----:B------:R-:W-:-:S03]  /*3670*/  HFMA2.MMA R64, -RZ, RZ, 0, 5.9604644775390625e-08 ;  /* 0x00000001ff407435 */ /* 0x000fc600000001ff */
[----:B------:R-:W-:Y:S01]  /*3680*/  IMAD.MOV.U32 R63, RZ, RZ, R55 ;  /* 0x000000ffff3f7224 */ /* 0x000fe200078e0037 */
[----:B------:R-:W-:-:S07]  /*3690*/  MOV R57, R62 ;  /* 0x0000003e00397202 */ /* 0x000fce0000000f00 */
[----:B------:R-:W-:Y:S05]  /*36a0*/  WARPSYNC.COLLECTIVE R60, `(.L_x_692) ;  /* 0x000000003c087348 */ /* 0x000fea0003c00000 */
[----:B------:R0:W1:Y:S02]  /*36b0*/  SHFL.DOWN P2, R62, R63, R64, R65 ;  /* 0x080000403f3e7389 */ /* 0x0000640000040041 */
[----:B01----:R-:W-:Y:S01]  /*36c0*/  ENDCOLLECTIVE ;  /* 0x000000000000791b */ /* 0x003fe20003800000 */
.L_x_692:
[----:B------:R-:W-:-:S05]  /*36d0*/  FADD.FTZ R57, R58, R57 ;  /* 0x000000393a397221 */ /* 0x000fca0000010000 */
[----:B------:R-:W-:Y:S01]  /*36e0*/  MOV R63, R57 ;  /* 0x00000039003f7202 */ /* 0x000fe20000000f00 */
[----:B------:R-:W-:-:S07]  /*36f0*/  IMAD.MOV.U32 R68, RZ, RZ, R62 ;  /* 0x000000ffff447224 */ /* 0x000fce00078e003e */
[----:B------:R-:W-:Y:S05]  /*3700*/  WARPSYNC.COLLECTIVE R60, `(.L_x_693) ;  /* 0x000000003c087348 */ /* 0x000fea0003c00000 */
[----:B------:R0:W1:Y:S02]  /*3710*/  SHFL.DOWN P2, R62, R63, R64, R65 ;  /* 0x080000403f3e7389 */ /* 0x0000640000040041 */
[----:B01----:R-:W-:Y:S01]  /*3720*/  ENDCOLLECTIVE ;  /* 0x000000000000791b */ /* 0x003fe20003800000 */
.L_x_693:
[----:B------:R-:W-:Y:S01]  /*3730*/  IMAD.MOV.U32 R52, RZ, RZ, R62 ;  /* 0x000000ffff347224 */ /* 0x000fe200078e003e */
[----:B------:R-:W-:Y:S06]  /*3740*/  BRA `(.L_x_694) ;  /* 0xffffffe000e07947 */ /* 0x000fec000383ffff */
.L_x_695:
        /* <DEDUP_REMOVED lines=11> */
.L_x_2953:


//--------------------- .text._ZN10layer_norm22ln_bwd_finalize_kernelINS_22Kernel_traits_finalizeILj4096Ef13__nv_bfloat16S2_S2_fjLb0ELj1024ELj4ENS_18Kernel_traits_baseILj4096EfS2_S2_S2_fjLj1024EEEEELb0ELb0EEEvNS_9BwdParamsE --------------------------
	.section	.text._ZN10layer_norm22ln_bwd_finalize_kernelINS_22Kernel_traits_finalizeILj4096Ef13__nv_bfloat16S2_S2_fjLb0ELj1024ELj4ENS_18Kernel_traits_baseILj4096EfS2_S2_S2_fjLj1024EEEEELb0ELb0EEEvNS_9BwdParamsE,"ax",@progbits
	.align	128
        .global         _ZN10layer_norm22ln_bwd_finalize_kernelINS_22Kernel_traits_finalizeILj4096Ef13__nv_bfloat16S2_S2_fjLb0ELj1024ELj4ENS_18Kernel_traits_baseILj4096EfS2_S2_S2_fjLj1024EEEEELb0ELb0EEEvNS_9BwdParamsE
        .type           _ZN10layer_norm22ln_bwd_finalize_kernelINS_22Kernel_traits_finalizeILj4096Ef13__nv_bfloat16S2_S2_fjLb0ELj1024ELj4ENS_18Kernel_traits_baseILj4096EfS2_S2_S2_fjLj1024EEEEELb0ELb0EEEvNS_9BwdParamsE,@function
        .size           _ZN10layer_norm22ln_bwd_finalize_kernelINS_22Kernel_traits_finalizeILj4096Ef13__nv_bfloat16S2_S2_fjLb0ELj1024ELj4ENS_18Kernel_traits_baseILj4096EfS2_S2_S2_fjLj1024EEEEELb0ELb0EEEvNS_9BwdParamsE,(.L_x_2954 - _ZN10layer_norm22ln_bwd_finalize_kernelINS_22Kernel_traits_finalizeILj4096Ef13__nv_bfloat16S2_S2_fjLb0ELj1024ELj4ENS_18Kernel_traits_baseILj4096EfS2_S2_S2_fjLj1024EEEEELb0ELb0EEEvNS_9BwdParamsE)
        .other          _ZN10layer_norm22ln_bwd_finalize_kernelINS_22Kernel_traits_finalizeILj4096Ef13__nv_bfloat16S2_S2_fjLb0ELj1024ELj4ENS_18Kernel_traits_baseILj4096EfS2_S2_S2_fjLj1024EEEEELb0ELb0EEEvNS_9BwdParamsE,@"STO_CUDA_ENTRY STV_DEFAULT"
_ZN10layer_norm22ln_bwd_finalize_kernelINS_22Kernel_traits_finalizeILj4096Ef13__nv_bfloat16S2_S2_fjLb0ELj1024ELj4ENS_18Kernel_traits_baseILj4096EfS2_S2_S2_fjLj1024EEEEELb0ELb0EEEvNS_9BwdParamsE:
.text._ZN10layer_norm22ln_bwd_finalize_kernelINS_22Kernel_traits_finalizeILj4096Ef13__nv_bfloat16S2_S2_fjLb0ELj1024ELj4ENS_18Kernel_traits_baseILj4096EfS2_S2_S2_fjLj1024EEEEELb0ELb0EEEvNS_9BwdParamsE:
        /* <DEDUP_REMOVED lines=25> */
.L_x_708:
        /* <DEDUP_REMOVED lines=30> */
.L_x_700:
        /* <DEDUP_REMOVED lines=36> */
.L_x_699:
[----:B------:R-:W-:Y:S05]  /*05b0*/  BSYNC B1 ;  /* 0x0000000000017941 */ /* 0x000fea0003800000 */
.L_x_698:
        /* <DEDUP_REMOVED lines=24> */
.L_x_702:
[----:B------:R-:W-:Y:S05]  /*0740*/  BSYNC B1 ;  /* 0x0000000000017941 */ /* 0x000fea0003800000 */
.L_x_701:
        /* <DEDUP_REMOVED lines=12> */
.L_x_703:
[----:B------:R-:W-:Y:S05]  /*0810*/  BSYNC B1 ;  /* 0x0000000000017941 */ /* 0x000fea0003800000 */
.L_x_697:
[----:B------:R-:W-:Y:S05]  /*0820*/  BSYNC B0 ;  /* 0x0000000000007941 */ /* 0x000fea0003800000 */
.L_x_696:
        /* <DEDUP_REMOVED lines=29> */
.L_x_719:
[----:B---3--:R-:W-:Y:S01]  /*0a00*/  FADD.FTZ R9, R18, R9 ;  /* 0x0000000912097221 */ /* 0x008fe20000010000 */
[----:B--2---:R-:W-:-:S04]  /*0a10*/  FADD.FTZ R11, R10, R11 ;  /* 0x0000000b0a0b7221 */ /* 0x004fc80000010000 */
[----:B------:R2:W-:Y:S04]  /*0a20*/  @!P1 STS [R6+0x2000], R9 ;  /* 0x0020000906009388 */ /* 0x0005e80000000800 */
[----:B------:R2:W-:Y:S02]  /*0a30*/  @!P1 STS [R6+0x2080], R11 ;  /* 0x0020800b06009388 */ /* 0x0005e40000000800 */
.L_x_704:
        /* <DEDUP_REMOVED lines=9> */
[----:B0-----:R-:W0:Y:S01]  /*0ad0*/  LDS.64 R10, [R9+UR4+0x2000] ;  /* 0x00200004090a7984 */ /* 0x001e220008000a00 */
[----:B------:R-:W3:Y:S03]  /*0ae0*/  LDC.64 R14, c[0x0][0x310] ;  /* 0x0000c400ff0e7b82 */ /* 0x000ee60000000a00 */
[----:B------:R-:W4:Y:S01]  /*0af0*/  LDS.64 R16, [R9+UR4+0x2080] ;  /* 0x0020800409107984 */ /* 0x000f220008000a00 */
[----:B--2---:R-:W-:-:S04]  /*0b00*/  IMAD.WIDE.U32 R12, R4, 0x8, R12 ;  /* 0x00000008040c7825 */ /* 0x004fc800078e000c */
[----:B---3--:R-:W-:Y:S01]  /*0b10*/  IMAD.WIDE.U32 R14, R4, 0x8, R14 ;  /* 0x00000008040e7825 */ /* 0x008fe200078e000e */
[----:B0-----:R2:W-:Y:S04]  /*0b20*/  STG.E.64 desc[UR6][R12.64], R10 ;  /* 0x0000000a0c007986 */ /* 0x0015e8000c101b06 */
[----:B----4-:R2:W-:Y:S02]  /*0b30*/  STG.E.64 desc[UR6][R14.64], R16 ;  /* 0x000000100e007986 */ /* 0x0105e4000c101b06 */
.L_x_707:
[----:B------:R-:W-:Y:S05]  /*0b40*/  BSYNC B0 ;  /* 0x0000000000007941 */ /* 0x000fea0003800000 */
.L_x_706:
[C---:B------:R-:W-:Y:S01]  /*0b50*/  ISETP.GT.U32.AND P1, PT, R3.reuse, -0x1001, PT ;  /* 0xffffefff0300780c */ /* 0x040fe20003f24070 */
[----:B------:R-:W-:Y:S01]  /*0b60*/  VIADD R4, R4, 0x800 ;  /* 0x0000080004047836 */ /* 0x000fe20000000000 */
[----:B------:R-:W-:-:S11]  /*0b70*/  IADD3 R3, R3, 0x1000, RZ ;  /* 0x0000100003037810 */ /* 0x000fd60007ffe0ff */
[----:B------:R-:W-:Y:S05]  /*0b80*/  @P1 BRA `(.L_x_708) ;  /* 0xfffffff400801947 */ /* 0x000fea000383ffff */
[----:B------:R-:W-:Y:S05]  /*0b90*/  EXIT ;  /* 0x000000000000794d */ /* 0x000fea0003800000 */
.L_x_705:
[----:B------:R-:W-:Y:S01]  /*0ba0*/  HFMA2.MMA R21, -RZ, RZ, 0, 5.9604644775390625e-08 ;  /* 0x00000001ff157435 */ /* 0x000fe200000001ff */
[----:B0--3--:R-:W-:Y:S01]  /*0bb0*/  MOV R22, R10 ;  /* 0x0000000a00167202 */ /* 0x009fe20000000f00 */
[----:B------:R-:W-:Y:S01]  /*0bc0*/  IMAD.MOV.U32 R19, RZ, RZ, -0x1 ;  /* 0xffffffffff137424 */ /* 0x000fe200078e00ff */
[----:B------:R-:W-:-:S08]  /*0bd0*/  MOV R24, 0x1f ;  /* 0x0000001f00187802 */ /* 0x000fd00000000f00 */
[----:B-12---:R-:W-:Y:S05]  /*0be0*/  WARPSYNC.COLLECTIVE R19, `(.L_x_709) ;  /* 0x0000000013087348 */ /* 0x006fea0003c00000 */
[----:B------:R0:W3:Y:S02]  /*0bf0*/  SHFL.BFLY P2, R20, R22, R21, R24 ;  /* 0x0c00001516147389 */ /* 0x0000e40000040018 */
[----:B0123--:R-:W-:Y:S01]  /*0c00*/  ENDCOLLECTIVE ;  /* 0x000000000000791b */ /* 0x00ffe20003800000 */
.L_x_709:
[----:B------:R-:W-:Y:S01]  /*0c10*/  HFMA2.MMA R21, -RZ, RZ, 0, 1.1920928955078125e-07 ;  /* 0x00000002ff157435 */ /* 0x000fe200000001ff */
[----:B------:R-:W-:-:S05]  /*0c20*/  MOV R11, R20 ;  /* 0x00000014000b7202 */ /* 0x000fca0000000f00 */
[----:B------:R-:W-:-:S05]  /*0c30*/  FADD.FTZ R11, R10, R11 ;  /* 0x0000000b0a0b7221 */ /* 0x000fca0000010000 */
[----:B------:R-:W-:-:S07]  /*0c40*/  MOV R22, R11 ;  /* 0x0000000b00167202 */ /* 0x000fce0000000f00 */
[----:B------:R-:W-:Y:S05]  /*0c50*/  WARPSYNC.COLLECTIVE R19, `(.L_x_710) ;  /* 0x0000000013087348 */ /* 0x000fea0003c00000 */
[----:B------:R0:W1:Y:S02]  /*0c60*/  SHFL.BFLY P2, R20, R22, R21, R24 ;  /* 0x0c00001516147389 */ /* 0x0000640000040018 */
[----:B01----:R-:W-:Y:S01]  /*0c70*/  ENDCOLLECTIVE ;  /* 0x000000000000791b */ /* 0x003fe20003800000 */
.L_x_710:
[----:B------:R-:W-:Y:S01]  /*0c80*/  HFMA2.MMA R21, -RZ, RZ, 0, 2.384185791015625e-07 ;  /* 0x00000004ff157435 */ /* 0x000fe200000001ff */
[----:B------:R-:W-:-:S04]  /*0c90*/  IMAD.MOV.U32 R14, RZ, RZ, R20 ;  /* 0x000000ffff0e7224 */ /* 0x000fc800078e0014 */
[----:B------:R-:W-:-:S05]  /*0ca0*/  FADD.FTZ R14, R11, R14 ;  /* 0x0000000e0b0e7221 */ /* 0x000fca0000010000 */
[----:B------:R-:W-:-:S07]  /*0cb0*/  MOV R22, R14 ;  /* 0x0000000e00167202 */ /* 0x000fce0000000f00 */
[----:B------:R-:W-:Y:S05]  /*0cc0*/  WARPSYNC.COLLECTIVE R19, `(.L_x_711) ;  /* 0x0000000013087348 */ /* 0x000fea0003c00000 */
[----:B------:R0:W1:Y:S02]  /*0cd0*/  SHFL.BFLY P2, R20, R22, R21, R24 ;  /* 0x0c00001516147389 */ /* 0x0000640000040018 */
[----:B01----:R-:W-:Y:S01]  /*0ce0*/  ENDCOLLECTIVE ;  /* 0x000000000000791b */ /* 0x003fe20003800000 */
.L_x_711:
[----:B------:R-:W-:Y:S01]  /*0cf0*/  IMAD.MOV.U32 R21, RZ, RZ, 0x8 ;  /* 0x00000008ff157424 */ /* 0x000fe200078e00ff */
[----:B------:R-:W-:-:S05]  /*0d00*/  MOV R13, R20 ;  /* 0x00000014000d7202 */ /* 0x000fca0000000f00 */
[----:B------:R-:W-:-:S05]  /*0d10*/  FADD.FTZ R13, R14, R13 ;  /* 0x0000000d0e0d7221 */ /* 0x000fca0000010000 */
[----:B------:R-:W-:-:S07]  /*0d20*/  MOV R22, R13 ;  /* 0x0000000d00167202 */ /* 0x000fce0000000f00 */
[----:B------:R-:W-:Y:S05]  /*0d30*/  WARPSYNC.COLLECTIVE R19, `(.L_x_712) ;  /* 0x0000000013087348 */ /* 0x000fea0003c00000 */
[----:B------:R0:W1:Y:S02]  /*0d40*/  SHFL.BFLY P2, R20, R22, R21, R24 ;  /* 0x0c00001516147389 */ /* 0x0000640000040018 */
[----:B01----:R-:W-:Y:S01]  /*0d50*/  ENDCOLLECTIVE ;  /* 0x000000000000791b */ /* 0x003fe20003800000 */
.L_x_712:
[----:B------:R-:W-:Y:S01]  /*0d60*/  HFMA2.MMA R21, -RZ, RZ, 0, 9.5367431640625e-07 ;  /* 0x00000010ff157435 */ /* 0x000fe200000001ff */
[----:B------:R-:W-:-:S05]  /*0d70*/  MOV R10, R20 ;  /* 0x00000014000a7202 */ /* 0x000fca0000000f00 */
[----:B------:R-:W-:-:S05]  /*0d80*/  FADD.FTZ R10, R13, R10 ;  /* 0x0000000a0d0a7221 */ /* 0x000fca0000010000 */
[----:B------:R-:W-:-:S07]  /*0d90*/  MOV R22, R10 ;  /* 0x0000000a00167202 */ /* 0x000fce0000000f00 */
[----:B------:R-:W-:Y:S05]  /*0da0*/  WARPSYNC.COLLECTIVE R19, `(.L_x_713) ;  /* 0x0000000013087348 */ /* 0x000fea0003c00000 */
[----:B------:R0:W1:Y:S02]  /*0db0*/  SHFL.BFLY P2, R20, R22, R21, R24 ;  /* 0x0c00001516147389 */ /* 0x0000640000040018 */
[----:B01----:R-:W-:Y:S01]  /*0dc0*/  ENDCOLLECTIVE ;  /* 0x000000000000791b */ /* 0x003fe20003800000 */
.L_x_713:
[----:B------:R-:W-:Y:S01]  /*0dd0*/  HFMA2.MMA R21, -RZ, RZ, 0, 5.9604644775390625e-08 ;  /* 0x00000001ff157435 */ /* 0x000fe200000001ff */
[----:B------:R-:W-:Y:S01]  /*0de0*/  IMAD.MOV.U32 R22, RZ, RZ, R9 ;  /* 0x000000ffff167224 */ /* 0x000fe200078e0009 */
[----:B------:R-:W-:-:S09]  /*0df0*/  MOV R11, R20 ;  /* 0x00000014000b7202 */ /* 0x000fd20000000f00 */
[----:B------:R-:W-:Y:S05]  /*0e00*/  WARPSYNC.COLLECTIVE R19, `(.L_x_714) ;  /* 0x0000000013087348 */ /* 0x000fea0003c00000 */
[----:B------:R0:W1:Y:S02]  /*0e10*/  SHFL.BFLY P2, R20, R22, R21, R24 ;  /* 0x0c00001516147389 */ /* 0x0000640000040018 */
[----:B01----:R-:W-:Y:S01]  /*0e20*/  ENDCOLLECTIVE ;  /* 0x000000000000791b */ /* 0x003fe20003800000 */
.L_x_714:
[----:B------:R-:W-:Y:S01]  /*0e30*/  HFMA2.MMA R21, -RZ, RZ, 0, 1.1920928955078125e-07 ;  /* 0x00000002ff157435 */ /* 0x000fe200000001ff */
[----:B------:R-:W-:-:S05]  /*0e40*/  MOV R14, R20 ;  /* 0x00000014000e7202 */ /* 0x000fca0000000f00 */
[----:B------:R-:W-:-:S05]  /*0e50*/  FADD.FTZ R15, R9, R14 ;  /* 0x0000000e090f7221 */ /* 0x000fca0000010000 */
[----:B------:R-:W-:-:S07]  /*0e60*/  MOV R22, R15 ;  /* 0x0000000f00167202 */ /* 0x000fce0000000f00 */
[----:B------:R-:W-:Y:S05]  /*0e70*/  WARPSYNC.COLLECTIVE R19, `(.L_x_715) ;  /* 0x0000000013087348 */ /* 0x000fea0003c00000 */
[----:B------:R0:W1:Y:S02]  /*0e80*/  SHFL.BFLY P2, R20, R22, R21, R24 ;  /* 0x0c00001516147389 */ /* 0x0000640000040018 */
[----:B01----:R-:W-:Y:S01]  /*0e90*/  ENDCOLLECTIVE ;  /* 0x000000000000791b */ /* 0x003fe20003800000 */
.L_x_715:
[----:B------:R-:W-:Y:S01]  /*0ea0*/  HFMA2.MMA R21, -RZ, RZ, 0, 2.384185791015625e-07 ;  /* 0x00000004ff157435 */ /* 0x000fe200000001ff */
[----:B------:R-:W-:-:S04]  /*0eb0*/  IMAD.MOV.U32 R16, RZ, RZ, R20 ;  /* 0x000000ffff107224 */ /* 0x000fc800078e0014 */
[----:B------:R-:W-:-:S05]  /*0ec0*/  FADD.FTZ R16, R15, R16 ;  /* 0x000000100f107221 */ /* 0x000fca0000010000 */
[----:B------:R-:W-:-:S07]  /*0ed0*/  MOV R22, R16 ;  /* 0x0000001000167202 */ /* 0x000fce0000000f00 */
[----:B------:R-:W-:Y:S05]  /*0ee0*/  WARPSYNC.COLLECTIVE R19, `(.L_x_716) ;  /* 0x0000000013087348 */ /* 0x000fea0003c00000 */
[----:B------:R0:W1:Y:S02]  /*0ef0*/  SHFL.BFLY P2, R20, R22, R21, R24 ;  /* 0x0c00001516147389 */ /* 0x0000640000040018 */
[----:B01----:R-:W-:Y:S01]  /*0f00*/  ENDCOLLECTIVE ;  /* 0x000000000000791b */ /* 0x003fe20003800000 */
.L_x_716:
[----:B------:R-:W-:Y:S01]  /*0f10*/  IMAD.MOV.U32 R21, RZ, RZ, 0x8 ;  /* 0x00000008ff157424 */ /* 0x000fe200078e00ff */
[----:B------:R-:W-:-:S05]  /*0f20*/  MOV R17, R20 ;  /* 0x0000001400117202 */ /* 0x000fca0000000f00 */
[----:B------:R-:W-:-:S05]  /*0f30*/  FADD.FTZ R17, R16, R17 ;  /* 0x0000001110117221 */ /* 0x000fca0000010000 */
[----:B------:R-:W-:-:S07]  /*0f40*/  MOV R22, R17 ;  /* 0x0000001100167202 */ /* 0x000fce0000000f00 */
[----:B------:R-:W-:Y:S05]  /*0f50*/  WARPSYNC.COLLECTIVE R19, `(.L_x_717) ;  /* 0x0000000013087348 */ /* 0x000fea0003c00000 */
[----:B------:R0:W1:Y:S02]  /*0f60*/  SHFL.BFLY P2, R20, R22, R21, R24 ;  /* 0x0c00001516147389 */ /* 0x0000640000040018 */
[----:B01----:R-:W-:Y:S01]  /*0f70*/  ENDCOLLECTIVE ;  /* 0x000000000000791b */ /* 0x003fe20003800000 */
.L_x_717:
[----:B------:R-:W-:Y:S01]  /*0f80*/  HFMA2.MMA R21, -RZ, RZ, 0, 9.5367431640625e-07 ;  /* 0x00000010ff157435 */ /* 0x000fe200000001ff */
[----:B------:R-:W-:-:S05]  /*0f90*/  MOV R18, R20 ;  /* 0x0000001400127202 */ /* 0x000fca0000000f00 */
[----:B------:R-:W-:-:S05]  /*0fa0*/  FADD.FTZ R18, R17, R18 ;  /* 0x0000001211127221 */ /* 0x000fca0000010000 */
[----:B------:R-:W-:-:S07]  /*0fb0*/  MOV R22, R18 ;  /* 0x0000001200167202 */ /* 0x000fce0000000f00 */
[----:B------:R-:W-:Y:S05]  /*0fc0*/  WARPSYNC.COLLECTIVE R19, `(.L_x_718) ;  /* 0x0000000013087348 */ /* 0x000fea0003c00000 */
[----:B------:R0:W1:Y:S02]  /*0fd0*/  SHFL.BFLY P2, R20, R22, R21, R24 ;  /* 0x0c00001516147389 */ /* 0x0000640000040018 */
[----:B01----:R-:W-:Y:S01]  /*0fe0*/  ENDCOLLECTIVE ;  /* 0x000000000000791b */ /* 0x003fe20003800000 */
.L_x_718:
[----:B------:R-:W-:Y:S01]  /*0ff0*/  MOV R9, R20 ;  /* 0x0000001400097202 */ /* 0x000fe20000000f00 */
[----:B------:R-:W-:Y:S06]  /*1000*/  BRA `(.L_x_719) ;  /* 0xfffffff8007c7947 */ /* 0x000fec000383ffff */
.L_x_720:
        /* <DEDUP_REMOVED lines=15> */
.L_x_2954:


//--------------------- .text._ZN10layer_norm40ln_parallel_residual_bwd_finalize_kernelINS_22Kernel_traits_finalizeILj4096Ef13__nv_bfloat16S2_S2_fjLb0ELj1024ELj4ENS_18Kernel_traits_baseILj4096EfS2_S2_S2_fjLj1024EEEEELb0EEEvNS_9BwdParamsE --------------------------
	.section	.text._ZN10layer_norm40ln_parallel_residual_bwd_finalize_kernelINS_22Kernel_traits_finalizeILj4096Ef13__nv_bfloat16S2_S2_fjLb0ELj1024ELj4ENS_18Kernel_traits_baseILj4096EfS2_S2_S2_fjLj1024EEEEELb0EEEvNS_9BwdParamsE,"ax",@progbits
	.align	128
        .global         _ZN10layer_norm40ln_parallel_residual_bwd_finalize_kernelINS_22Kernel_traits_finalizeILj4096Ef13__nv_bfloat16S2_S2_fjLb0ELj1024ELj4ENS_18Kernel_traits_baseILj4096EfS2_S2_S2_fjLj1024EEEEELb0EEEvNS_9BwdParamsE
        .type           _ZN10layer_norm40ln_parallel_residual_bwd_finalize_kernelINS_22Kernel_traits_finalizeILj4096Ef13__nv_bfloat16S2_S2_fjLb0ELj1024ELj4ENS_18Kernel_traits_baseILj4096EfS2_S2_S2_fjLj1024EEEEELb0EEEvNS_9BwdParamsE,@function
        .size           _ZN10layer_norm40ln_parallel_residual_bwd_finalize_kernelINS_22Kernel_traits_finalizeILj4096Ef13__nv_bfloat16S2_S2_fjLb0ELj1024ELj4ENS_18Kernel_traits_baseILj4096EfS2_S2_S2_fjLj1024EEEEELb0EEEvNS_9BwdParamsE,(.L_x_2955 - _ZN10layer_norm40ln_parallel_residual_bwd_finalize_kernelINS_22Kernel_traits_finalizeILj4096Ef13__nv_bfloat16S2_S2_fjLb0ELj1024ELj4ENS_18Kernel_traits_baseILj4096EfS2_S2_S2_fjLj1024EEEEELb0EEEvNS_9BwdParamsE)
        .other          _ZN10layer_norm40ln_parallel_residual_bwd_finalize_kernelINS_22Kernel_traits_finalizeILj4096Ef13__nv_bfloat16S2_S2_fjLb0ELj1024ELj4ENS_18Kernel_traits_baseILj4096EfS2_S2_S2_fjLj1024EEEEELb0EEEvNS_9BwdParamsE,@"STO_CUDA_ENTRY STV_DEFAULT"
_ZN10layer_norm40ln_parallel_residual_bwd_finalize_kernelINS_22Kernel_traits_finalizeILj4096Ef13__nv_bfloat16S2_S2_fjLb0ELj1024ELj4ENS_18Kernel_traits_baseILj4096EfS2_S2_S2_fjLj1024EEEEELb0EEEvNS_9BwdParamsE:
.text._ZN10layer_norm40ln_parallel_residual_bwd_finalize_kernelINS_22Kernel_traits_finalizeILj4096Ef13__nv_bfloat16S2_S2_fjLb0ELj1024ELj4ENS_18Kernel_traits_baseILj4096EfS2_S2_S2_fjLj1024EEEEELb0EEEvNS_9BwdParamsE:
        /* <DEDUP_REMOVED lines=22> */
.L_x_733:
        /* <DEDUP_REMOVED lines=42> */
.L_x_725:
        /* <DEDUP_REMOVED lines=62> */
.L_x_724:
[----:B------:R-:W-:Y:S05]  /*07e0*/  BSYNC B1 ;  /* 0x0000000000017941 */ /* 0x000fea0003800000 */
.L_x_723:
[CC--:B------:R-:W-:Y:S01]  /*07f0*/  ISETP.GE.U32.AND P1, PT, R23.reuse, R8.reuse, PT ;  /* 0x000000081700720c */ /* 0x0c0fe20003f26070 */
[----:B------:R-:W-:Y:S01]  /*0800*/  BSSY B1, `(.L_x_726) ;  /* 0x0000025000017945 */ /* 0x000fe20003800000 */
[----:B------:R-:W-:-:S04]  /*0810*/  IADD3 R9, -R23, R8, RZ ;  /* 0x0000000817097210 */ /* 0x000fc80007ffe1ff */
        /* <DEDUP_REMOVED lines=35> */
.L_x_727:
[----:B------:R-:W-:Y:S05]  /*0a50*/  BSYNC B1 ;  /* 0x0000000000017941 */ /* 0x000fea0003800000 */
.L_x_726:
        /* <DEDUP_REMOVED lines=20> */
.L_x_728:
[----:B------:R-:W-:Y:S05]  /*0ba0*/  BSYNC B1 ;  /* 0x0000000000017941 */ /* 0x000fea0003800000 */
.L_x_722:
[----:B------:R-:W-:Y:S05]  /*0bb0*/  BSYNC B0 ;  /* 0x0000000000007941 */ /* 0x000fea0003800000 */
.L_x_721:
        /* <DEDUP_REMOVED lines=54> */
.L_x_754:
        /* <DEDUP_REMOVED lines=10> */
.L_x_729:
        /* <DEDUP_REMOVED lines=18> */
[C---:B-----5:R-:W-:Y:S01]  /*10e0*/  IMAD.WIDE.U32 R22, R5.reuse, 0x8, R22 ;  /* 0x0000000805167825 */ /* 0x060fe200078e0016 */
[----:B-1----:R1:W-:Y:S03]  /*10f0*/  STG.E.64 desc[UR6][R10.64], R18 ;  /* 0x000000120a007986 */ /* 0x0023e6000c101b06 */
[----:B0-----:R-:W-:Y:S01]  /*1100*/  IMAD.WIDE.U32 R20, R5, 0x8, R20 ;  /* 0x0000000805147825 */ /* 0x001fe200078e0014 */
[----:B---3--:R1:W-:Y:S04]  /*1110*/  STG.E.64 desc[UR6][R16.64], R14 ;  /* 0x0000000e10007986 */ /* 0x0083e8000c101b06 */
[----:B----4-:R1:W-:Y:S04]  /*1120*/  STG.E.64 desc[UR6][R22.64], R12 ;  /* 0x0000000c16007986 */ /* 0x0103e8000c101b06 */
[----:B------:R1:W-:Y:S02]  /*1130*/  STG.E.64 desc[UR6][R20.64], R8 ;  /* 0x0000000814007986 */ /* 0x0003e4000c101b06 */
.L_x_732:
[----:B------:R-:W-:Y:S05]  /*1140*/  BSYNC B0 ;  /* 0x0000000000007941 */ /* 0x000fea0003800000 */
.L_x_731:
[C---:B------:R-:W-:Y:S02]  /*1150*/  ISETP.GT.U32.AND P1, PT, R4.reuse, -0x1001, PT ;  /* 0xffffefff0400780c */ /* 0x040fe40003f24070 */
[----:B------:R-:W-:Y:S02]  /*1160*/  IADD3 R4, R4, 0x1000, RZ ;  /* 0x0000100004047810 */ /* 0x000fe40007ffe0ff */
[----:B------:R-:W-:-:S09]  /*1170*/  IADD3 R5, R5, 0x800, RZ ;  /* 0x0000080005057810 */ /* 0x000fd20007ffe0ff */
[----:B------:R-:W-:Y:S05]  /*1180*/  @P1 BRA `(.L_x_733) ;  /* 0xffffffec00f41947 */ /* 0x000fea000383ffff */
[----:B------:R-:W-:Y:S05]  /*1190*/  EXIT ;  /* 0x000000000000794d */ /* 0x000fea0003800000 */
.L_x_730:
[----:B------:R-:W-:Y:S01]  /*11a0*/  HFMA2.MMA R14, -RZ, RZ, 0, 5.9604644775390625e-08 ;  /* 0x00000001ff0e7435 */ /* 0x000fe200000001ff */
[----:B----4-:R-:W-:Y:S02]  /*11b0*/  MOV R27, R10 ;  /* 0x0000000a001b7202 */ /* 0x010fe40000000f00 */
[----:B------:R-:W-:Y:S02]  /*11c0*/  MOV R13, 0x1f ;  /* 0x0000001f000d7802 */ /* 0x000fe40000000f00 */
[----:B------:R-:W-:-:S07]  /*11d0*/  MOV R12, 0xffffffff ;  /* 0xffffffff000c7802 */ /* 0x000fce0000000f00 */
[----:B0123--:R-:W-:Y:S05]  /*11e0*/  WARPSYNC.COLLECTIVE R12, `(.L_x_734) ;  /* 0x000000000c087348 */ /* 0x00ffea0003c00000 */
[----:B------:R4:W0:Y:S02]  /*11f0*/  SHFL.BFLY P2, R17, R27, R14, R13 ;  /* 0x0c00000e1b117389 */ /* 0x000824000004000d */
[----:B01234-:R-:W-:Y:S01]  /*1200*/  ENDCOLLECTIVE ;  /* 0x000000000000791b */ /* 0x01ffe20003800000 */
.L_x_734:
[----:B------:R-:W-:Y:S01]  /*1210*/  HFMA2.MMA R14, -RZ, RZ, 0, 1.1920928955078125e-07 ;  /* 0x00000002ff0e7435 */ /* 0x000fe200000001ff */
[----:B------:R-:W-:-:S05]  /*1220*/  FADD.FTZ R11, R10, R17 ;  /* 0x000000110a0b7221 */ /* 0x000fca0000010000 */
[----:B------:R-:W-:-:S07]  /*1230*/  MOV R27, R11 ;  /* 0x0000000b001b7202 */ /* 0x000fce0000000f00 */
[----:B------:R-:W-:Y:S05]  /*1240*/  WARPSYNC.COLLECTIVE R12, `(.L_x_735) ;  /* 0x000000000c087348 */ /* 0x000fea0003c00000 */
[----:B------:R0:W1:Y:S02]  /*1250*/  SHFL.BFLY P2, R17, R27, R14, R13 ;  /* 0x0c00000e1b117389 */ /* 0x000064000004000d */
[----:B01----:R-:W-:Y:S01]  /*1260*/  ENDCOLLECTIVE ;  /* 0x000000000000791b */ /* 0x003fe20003800000 */
.L_x_735:
[----:B------:R-:W-:Y:S01]  /*1270*/  HFMA2.MMA R14, -RZ, RZ, 0, 2.384185791015625e-07 ;  /* 0x00000004ff0e7435 */ /* 0x000fe200000001ff */
[----:B------:R-:W-:-:S05]  /*1280*/  FADD.FTZ R10, R11, R17 ;  /* 0x000000110b0a7221 */ /* 0x000fca0000010000 */
[----:B------:R-:W-:-:S07]  /*1290*/  MOV R27, R10 ;  /* 0x0000000a001b7202 */ /* 0x000fce0000000f00 */
[----:B------:R-:W-:Y:S05]  /*12a0*/  WARPSYNC.COLLECTIVE R12, `(.L_x_736) ;  /* 0x000000000c087348 */ /* 0x000fea0003c00000 */
[----:B------:R0:W1:Y:S02]  /*12b0*/  SHFL.BFLY P2, R17, R27, R14, R13 ;  /* 0x0c00000e1b117389 */ /* 0x000064000004000d */
[----:B01----:R-:W-:Y:S01]  /*12c0*/  ENDCOLLECTIVE ;  /* 0x000000000000791b */ /* 0x003fe20003800000 */
.L_x_736:
[----:B------:R-:W-:Y:S01]  /*12d0*/  HFMA2.MMA R14, -RZ, RZ, 0, 4.76837158203125e-07 ;  /* 0x00000008ff0e7435 */ /* 0x000fe200000001ff */
[----:B------:R-:W-:-:S05]  /*12e0*/  FADD.FTZ R19, R10, R17 ;  /* 0x000000110a137221 */ /* 0x000fca0000010000 */
[----:B------:R-:W-:-:S07]  /*12f0*/  MOV R27, R19 ;  /* 0x00000013001b7202 */ /* 0x000fce0000000f00 */
[----:B------:R-:W-:Y:S05]  /*1300*/  WARPSYNC.COLLECTIVE R12, `(.L_x_737) ;  /* 0x000000000c087348 */ /* 0x000fea0003c00000 */
[----:B------:R0:W1:Y:S02]  /*1310*/  SHFL.BFLY P2, R17, R27, R14, R13 ;  /* 0x0c00000e1b117389 */ /* 0x000064000004000d */
[----:B01----:R-:W-:Y:S01]  /*1320*/  ENDCOLLECTIVE ;  /* 0x000000000000791b */ /* 0x003fe20003800000 */
.L_x_737:
[----:B------:R-:W-:Y:S01]  /*1330*/  HFMA2.MMA R14, -RZ, RZ, 0, 9.5367431640625e-07 ;  /* 0x00000010ff0e7435 */ /* 0x000fe200000001ff */
[----:B------:R-:W-:-:S05]  /*1340*/  FADD.FTZ R11, R19, R17 ;  /* 0x00000011130b7221 */ /* 0x000fca0000010000 */
[----:B------:R-:W-:-:S07]  /*1350*/  MOV R27, R11 ;  /* 0x0000000b001b7202 */ /* 0x000fce0000000f00 */
[----:B------:R-:W-:Y:S05]  /*1360*/  WARPSYNC.COLLECTIVE R12, `(.L_x_738) ;  /* 0x000000000c087348 */ /* 0x000fea0003c00000 */
[----:B------:R0:W1:Y:S02]  /*1370*/  SHFL.BFLY P2, R17, R27, R14, R13 ;  /* 0x0c00000e1b117389 */ /* 0x000064000004000d */
[----:B01----:R-:W-:Y:S01]  /*1380*/  ENDCOLLECTIVE ;  /* 0x000000000000791b */ /* 0x003fe20003800000 */
.L_x_738:
[----:B------:R-:W-:Y:S01]  /*1390*/  HFMA2.MMA R14, -RZ, RZ, 0, 5.9604644775390625e-08 ;  /* 0x00000001ff0e7435 */ /* 0x000fe200000001ff */
[----:B------:R-:W-:Y:S01]  /*13a0*/  IMAD.MOV.U32 R27, RZ, RZ, R15 ;  /* 0x000000ffff1b7224 */ /* 0x000fe200078e000f */
[----:B------:R-:W-:-:S09]  /*13b0*/  MOV R10, R17 ;  /* 0x00000011000a7202 */ /* 0x000fd20000000f00 */
[----:B------:R-:W-:Y:S05]  /*13c0*/  WARPSYNC.COLLECTIVE R12, `(.L_x_739) ;  /* 0x000000000c087348 */ /* 0x000fea0003c00000 */
[----:B------:R0:W1:Y:S02]  /*13d0*/  SHFL.BFLY P2, R17, R27, R14, R13 ;  /* 0x0c00000e1b117389 */ /* 0x000064000004000d */
[----:B01----:R-:W-:Y:S01]  /*13e0*/  ENDCOLLECTIVE ;  /* 0x000000000000791b */ /* 0x003fe20003800000 */
.L_x_739:
[----:B------:R-:W-:Y:S01]  /*13f0*/  HFMA2.MMA R14, -RZ, RZ, 0, 1.1920928955078125e-07 ;  /* 0x00000002ff0e7435 */ /* 0x000fe200000001ff */
[----:B------:R-:W-:-:S05]  /*1400*/  MOV R16, R17 ;  /* 0x0000001100107202 */ /* 0x000fca0000000f00 */
[----:B------:R-:W-:-:S05]  /*1410*/  FADD.FTZ R16, R15, R16 ;  /* 0x000000100f107221 */ /* 0x000fca0000010000 */
[----:B------:R-:W-:-:S07]  /*1420*/  MOV R27, R16 ;  /* 0x00000010001b7202 */ /* 0x000fce0000000f00 */
[----:B------:R-:W-:Y:S05]  /*1430*/  WARPSYNC.COLLECTIVE R12, `(.L_x_740) ;  /* 0x000000000c087348 */ /* 0x000fea0003c00000 */
[----:B------:R0:W1:Y:S02]  /*1440*/  SHFL.BFLY P2, R17, R27, R14, R13 ;  /* 0x0c00000e1b117389 */ /* 0x000064000004000d */
[----:B01----:R-:W-:Y:S01]  /*1450*/  ENDCOLLECTIVE ;  /* 0x000000000000791b */ /* 0x003fe20003800000 */
.L_x_740:
[----:B------:R-:W-:Y:S01]  /*1460*/  HFMA2.MMA R14, -RZ, RZ, 0, 2.384185791015625e-07 ;  /* 0x00000004ff0e7435 */ /* 0x000fe200000001ff */
[----:B------:R-:W-:-:S05]  /*1470*/  MOV R19, R17 ;  /* 0x0000001100137202 */ /* 0x000fca0000000f00 */
[----:B------:R-:W-:-:S05]  /*1480*/  FADD.FTZ R15, R16, R19 ;  /* 0x00000013100f7221 */ /* 0x000fca0000010000 */
[----:B------:R-:W-:-:S07]  /*1490*/  MOV R27, R15 ;  /* 0x0000000f001b7202 */ /* 0x000fce0000000f00 */
[----:B------:R-:W-:Y:S05]  /*14a0*/  WARPSYNC.COLLECTIVE R12, `(.L_x_741) ;  /* 0x000000000c087348 */ /* 0x000fea0003c00000 */
[----:B------:R0:W1:Y:S02]  /*14b0*/  SHFL.BFLY P2, R17, R27, R14, R13 ;  /* 0x0c00000e1b117389 */ /* 0x000064000004000d */
[----:B01----:R-:W-:Y:S01]  /*14c0*/  ENDCOLLECTIVE ;  /* 0x000000000000791b */ /* 0x003fe20003800000 */
.L_x_741:
[----:B------:R-:W-:Y:S01]  /*14d0*/  HFMA2.MMA R14, -RZ, RZ, 0, 4.76837158203125e-07 ;  /* 0x00000008ff0e7435 */ /* 0x000fe200000001ff */
[----:B------:R-:W-:-:S05]  /*14e0*/  MOV R18, R17 ;  /* 0x0000001100127202 */ /* 0x000fca0000000f00 */
[----:B------:R-:W-:-:S05]  /*14f0*/  FADD.FTZ R20, R15, R18 ;  /* 0x000000120f147221 */ /* 0x000fca0000010000 */
[----:B------:R-:W-:-:S07]  /*1500*/  MOV R27, R20 ;  /* 0x00000014001b7202 */ /* 0x000fce0000000f00 */
[----:B------:R-:W-:Y:S05]  /*1510*/  WARPSYNC.COLLECTIVE R12, `(.L_x_742) ;  /* 0x000000000c087348 */ /* 0x000fea0003c00000 */
[----:B------:R0:W1:Y:S02]  /*1520*/  SHFL.BFLY P2, R17, R27, R14, R13 ;  /* 0x0c00000e1b117389 */ /* 0x000064000004000d */
[----:B01----:R-:W-:Y:S01]  /*1530*/  ENDCOLLECTIVE ;  /* 0x000000000000791b */ /* 0x003fe20003800000 */
.L_x_742:
[----:B------:R-:W-:Y:S01]  /*1540*/  HFMA2.MMA R14, -RZ, RZ, 0, 9.5367431640625e-07 ;  /* 0x00000010ff0e7435 */ /* 0x000fe200000001ff */
[----:B------:R-:W-:-:S05]  /*1550*/  MOV R21, R17 ;  /* 0x0000001100157202 */ /* 0x000fca0000000f00 */
[----:B------:R-:W-:-:S05]  /*1560*/  FADD.FTZ R16, R20, R21 ;  /* 0x0000001514107221 */ /* 0x000fca0000010000 */
[----:B------:R-:W-:-:S07]  /*1570*/  MOV R27, R16 ;  /* 0x00000010001b7202 */ /* 0x000fce0000000f00 */
[----:B------:R-:W-:Y:S05]  /*1580*/  WARPSYNC.COLLECTIVE R12, `(.L_x_743) ;  /* 0x000000000c087348 */ /* 0x000fea0003c00000 */
[----:B------:R0:W1:Y:S02]  /*1590*/  SHFL.BFLY P2, R17, R27, R14, R13 ;  /* 0x0c00000e1b117389 */ /* 0x000064000004000d */
[----:B01----:R-:W-:Y:S01]  /*15a0*/  ENDCOLLECTIVE ;  /* 0x000000000000791b */ /* 0x003fe20003800000 */
.L_x_743:
[----:B------:R-:W-:Y:S01]  /*15b0*/  HFMA2.MMA R14, -RZ, RZ, 0, 5.9604644775390625e-08 ;  /* 0x00000001ff0e7435 */ /* 0x000fe200000001ff */
[----:B------:R-:W-:Y:S02]  /*15c0*/  MOV R27, R9 ;  /* 0x00000009001b7202 */ /* 0x000fe40000000f00 */
[----:B------:R-:W-:-:S08]  /*15d0*/  MOV R15, R17 ;  /* 0x00000011000f7202 */ /* 0x000fd00000000f00 */
[----:B------:R-:W-:Y:S05]  /*15e0*/  WARPSYNC.COLLECTIVE R12, `(.L_x_744) ;  /* 0x000000000c087348 */ /* 0x000fea0003c00000 */
[----:B------:R0:W1:Y:S02]  /*15f0*/  SHFL.BFLY P2, R17, R27, R14, R13 ;  /* 0x0c00000e1b117389 */ /* 0x000064000004000d */
[----:B01----:R-:W-:Y:S01]  /*1600*/  ENDCOLLECTIVE ;  /* 0x000000000000791b */ /* 0x003fe20003800000 */
.L_x_744:
[----:B------:R-:W-:Y:S01]  /*1610*/  HFMA2.MMA R14, -RZ, RZ, 0, 1.1920928955078125e-07 ;  /* 0x00000002ff0e7435 */ /* 0x000fe200000001ff */
[----:B------:R-:W-:-:S05]  /*1620*/  MOV R18, R17 ;  /* 0x0000001100127202 */ /* 0x000fca0000000f00 */
[----:B------:R-:W-:-:S05]  /*1630*/  FADD.FTZ R20, R9, R18 ;  /* 0x0000001209147221 */ /* 0x000fca0000010000 */
[----:B------:R-:W-:-:S07]  /*1640*/  MOV R27, R20 ;  /* 0x00000014001b7202 */ /* 0x000fce0000000f00 */
[----:B------:R-:W-:Y:S05]  /*1650*/  WARPSYNC.COLLECTIVE R12, `(.L_x_745) ;  /* 0x000000000c087348 */ /* 0x000fea0003c00000 */
[----:B------:R0:W1:Y:S02]  /*1660*/  SHFL.BFLY P2, R17, R27, R14, R13 ;  /* 0x0c00000e1b117389 */ /* 0x000064000004000d */
[----:B01----:R-:W-:Y:S01]  /*1670*/  ENDCOLLECTIVE ;  /* 0x000000000000791b */ /* 0x003fe20003800000 */
.L_x_745:
[----:B------:R-:W-:Y:S01]  /*1680*/  IMAD.MOV.U32 R14, RZ, RZ, 0x4 ;  /* 0x00000004ff0e7424 */ /* 0x000fe200078e00ff */
[----:B------:R-:W-:-:S05]  /*1690*/  MOV R21, R17 ;  /* 0x0000001100157202 */ /* 0x000fca0000000f00 */
[----:B------:R-:W-:-:S05]  /*16a0*/  FADD.FTZ R9, R20, R21 ;  /* 0x0000001514097221 */ /* 0x000fca0000010000 */
[----:B------:R-:W-:-:S07]  /*16b0*/  MOV R27, R9 ;  /* 0x00000009001b7202 */ /* 0x000fce0000000f00 */
[----:B------:R-:W-:Y:S05]  /*16c0*/  WARPSYNC.COLLECTIVE R12, `(.L_x_746) ;  /* 0x000000000c087348 */ /* 0x000fea0003c00000 */
[----:B------:R0:W1:Y:S02]  /*16d0*/  SHFL.BFLY P2, R17, R27, R14, R13 ;  /* 0x0c00000e1b117389 */ /* 0x000064000004000d */
[----:B01----:R-:W-:Y:S01]  /*16e0*/  ENDCOLLECTIVE ;  /* 0x000000000000791b */ /* 0x003fe20003800000 */
.L_x_746:
[----:B------:R-:W-:Y:S01]  /*16f0*/  HFMA2.MMA R14, -RZ, RZ, 0, 4.76837158203125e-07 ;  /* 0x00000008ff0e7435 */ /* 0x000fe200000001ff */
[----:B------:R-:W-:-:S05]  /*1700*/  MOV R22, R17 ;  /* 0x0000001100167202 */ /* 0x000fca0000000f00 */
[----:B------:R-:W-:-:S05]  /*1710*/  FADD.FTZ R22, R9, R22 ;  /* 0x0000001609167221 */ /* 0x000fca0000010000 */
[----:B------:R-:W-:-:S07]  /*1720*/  MOV R27, R22 ;  /* 0x00000016001b7202 */ /* 0x000fce0000000f00 */
[----:B------:R-:W-:Y:S05]  /*1730*/  WARPSYNC.COLLECTIVE R12, `(.L_x_747) ;  /* 0x000000000c087348 */ /* 0x000fea0003c00000 */
[----:B------:R0:W1:Y:S02]  /*1740*/  SHFL.BFLY P2, R17, R27, R14, R13 ;  /* 0x0c00000e1b117389 */ /* 0x000064000004000d */
[----:B01----:R-:W-:Y:S01]  /*1750*/  ENDCOLLECTIVE ;  /* 0x000000000000791b */ /* 0x003fe20003800000 */
.L_x_747:
[----:B------:R-:W-:Y:S01]  /*1760*/  HFMA2.MMA R14, -RZ, RZ, 0, 9.5367431640625e-07 ;  /* 0x00000010ff0e7435 */ /* 0x000fe200000001ff */
[----:B------:R-:W-:-:S05]  /*1770*/  MOV R23, R17 ;  /* 0x0000001100177202 */ /* 0x000fca0000000f00 */
[----:B------:R-:W-:-:S05]  /*1780*/  FADD.FTZ R18, R22, R23 ;  /* 0x0000001716127221 */ /* 0x000fca0000010000 */
[----:B------:R-:W-:-:S07]  /*1790*/  MOV R27, R18 ;  /* 0x00000012001b7202 */ /* 0x000fce0000000f00 */
[----:B------:R-:W-:Y:S05]  /*17a0*/  WARPSYNC.COLLECTIVE R12, `(.L_x_748) ;  /* 0x000000000c087348 */ /* 0x000fea0003c00000 */
[----:B------:R0:W1:Y:S02]  /*17b0*/  SHFL.BFLY P2, R17, R27, R14, R13 ;  /* 0x0c00000e1b117389 */ /* 0x000064000004000d */
[----:B01----:R-:W-:Y:S01]  /*17c0*/  ENDCOLLECTIVE ;  /* 0x000000000000791b */ /* 0x003fe20003800000 */
.L_x_748:
[----:B------:R-:W-:Y:S01]  /*17d0*/  HFMA2.MMA R14, -RZ, RZ, 0, 5.9604644775390625e-08 ;  /* 0x00000001ff0e7435 */ /* 0x000fe200000001ff */
[----:B------:R-:W-:Y:S02]  /*17e0*/  MOV R27, R8 ;  /* 0x00000008001b7202 */ /* 0x000fe40000000f00 */
[----:B------:R-:W-:-:S08]  /*17f0*/  MOV R9, R17 ;  /* 0x0000001100097202 */ /* 0x000fd00000000f00 */
[----:B------:R-:W-:Y:S05]  /*1800*/  WARPSYNC.COLLECTIVE R12, `(.L_x_749) ;  /* 0x000000000c087348 */ /* 0x000fea0003c00000 */
[----:B------:R0:W1:Y:S02]  /*1810*/  SHFL.BFLY P2, R17, R27, R14, R13 ;  /* 0x0c00000e1b117389 */ /* 0x000064000004000d */
[----:B01----:R-:W-:Y:S01]  /*1820*/  ENDCOLLECTIVE ;  /* 0x000000000000791b */ /* 0x003fe20003800000 */
.L_x_749:
[----:B------:R-:W-:Y:S01]  /*1830*/  HFMA2.MMA R14, -RZ, RZ, 0, 1.1920928955078125e-07 ;  /* 0x00000002ff0e7435 */ /* 0x000fe200000001ff */
[----:B------:R-:W-:-:S05]  /*1840*/  MOV R19, R17 ;  /* 0x0000001100137202 */ /* 0x000fca0000000f00 */
[----:B------:R-:W-:-:S05]  /*1850*/  FADD.FTZ R23, R8, R19 ;  /* 0x0000001308177221 */ /* 0x000fca0000010000 */
[----:B------:R-:W-:-:S07]  /*1860*/  MOV R27, R23 ;  /* 0x00000017001b7202 */ /* 0x000fce0000000f00 */
[----:B------:R-:W-:Y:S05]  /*1870*/  WARPSYNC.COLLECTIVE R12, `(.L_x_750) ;  /* 0x000000000c087348 */ /* 0x000fea0003c00000 */
[----:B------:R0:W1:Y:S02]  /*1880*/  SHFL.BFLY P2, R17, R27, R14, R13 ;  /* 0x0c00000e1b117389 */ /* 0x000064000004000d */
[----:B01----:R-:W-:Y:S01]  /*1890*/  ENDCOLLECTIVE ;  /* 0x000000000000791b */ /* 0x003fe20003800000 */
.L_x_750:
[----:B------:R-:W-:Y:S01]  /*18a0*/  HFMA2.MMA R14, -RZ, RZ, 0, 2.384185791015625e-07 ;  /* 0x00000004ff0e7435 */ /* 0x000fe200000001ff */
[----:B------:R-:W-:-:S05]  /*18b0*/  MOV R22, R17 ;  /* 0x0000001100167202 */ /* 0x000fca0000000f00 */
[----:B------:R-:W-:-:S05]  /*18c0*/  FADD.FTZ R8, R23, R22 ;  /* 0x0000001617087221 */ /* 0x000fca0000010000 */
[----:B------:R-:W-:-:S07]  /*18d0*/  MOV R27, R8 ;  /* 0x00000008001b7202 */ /* 0x000fce0000000f00 */
[----:B------:R-:W-:Y:S05]  /*18e0*/  WARPSYNC.COLLECTIVE R12, `(.L_x_751) ;  /* 0x000000000c087348 */ /* 0x000fea0003c00000 */
[----:B------:R0:W1:Y:S02]  /*18f0*/  SHFL.BFLY P2, R17, R27, R14, R13 ;  /* 0x0c00000e1b117389 */ /* 0x000064000004000d */
[----:B01----:R-:W-:Y:S01]  /*1900*/  ENDCOLLECTIVE ;  /* 0x000000000000791b */ /* 0x003fe20003800000 */
.L_x_751:
[----:B------:R-:W-:Y:S01]  /*1910*/  HFMA2.MMA R14, -RZ, RZ, 0, 4.76837158203125e-07 ;  /* 0x00000008ff0e7435 */ /* 0x000fe200000001ff */
[----:B------:R-:W-:-:S05]  /*1920*/  MOV R21, R17 ;  /* 0x0000001100157202 */ /* 0x000fca0000000f00 */
[----:B------:R-:W-:-:S05]  /*1930*/  FADD.FTZ R24, R8, R21 ;  /* 0x0000001508187221 */ /* 0x000fca0000010000 */
[----:B------:R-:W-:-:S07]  /*1940*/  MOV R27, R24 ;  /* 0x00000018001b7202 */ /* 0x000fce0000000f00 */
[----:B------:R-:W-:Y:S05]  /*1950*/  WARPSYNC.COLLECTIVE R12, `(.L_x_752) ;  /* 0x000000000c087348 */ /* 0x000fea0003c00000 */
[----:B------:R0:W1:Y:S02]  /*1960*/  SHFL.BFLY P2, R17, R27, R14, R13 ;  /* 0x0c00000e1b117389 */ /* 0x000064000004000d */
[----:B01----:R-:W-:Y:S01]  /*1970*/  ENDCOLLECTIVE ;  /* 0x000000000000791b */ /* 0x003fe20003800000 */
.L_x_752:
[----:B------:R-:W-:Y:S01]  /*1980*/  HFMA2.MMA R14, -RZ, RZ, 0, 9.5367431640625e-07 ;  /* 0x00000010ff0e7435 */ /* 0x000fe200000001ff */
[----:B------:R-:W-:-:S05]  /*1990*/  MOV R25, R17 ;  /* 0x0000001100197202 */ /* 0x000fca0000000f00 */
[----:B------:R-:W-:-:S05]  /*19a0*/  FADD.FTZ R25, R24, R25 ;  /* 0x0000001918197221 */ /* 0x000fca0000010000 */
[----:B------:R-:W-:-:S07]  /*19b0*/  MOV R27, R25 ;  /* 0x00000019001b7202 */ /* 0x000fce0000000f00 */
[----:B------:R-:W-:Y:S05]  /*19c0*/  WARPSYNC.COLLECTIVE R12, `(.L_x_753) ;  /* 0x000000000c087348 */ /* 0x000fea0003c00000 */
[----:B------:R0:W1:Y:S02]  /*19d0*/  SHFL.BFLY P2, R17, R27, R14, R13 ;  /* 0x0c00000e1b117389 */ /* 0x000064000004000d */
[----:B01----:R-:W-:Y:S01]  /*19e0*/  ENDCOLLECTIVE ;  /* 0x000000000000791b */ /* 0x003fe20003800000 */
.L_x_753:
[----:B------:R-:W-:Y:S05]  /*19f0*/  BRA `(.L_x_754) ;  /* 0xfffffff400487947 */ /* 0x000fea000383ffff */
.L_x_755:
        /* <DEDUP_REMOVED lines=16> */
.L_x_2955:


//--------------------- .text._ZN10layer_norm31ln_parallel_residual_bwd_kernelINS_13Kernel_traitsIf13__nv_bfloat16S2_S2_fjLj4096ELj1ELj1ELj8ELj16ENS_18Kernel_traits_baseILj4096EfS2_S2_S2_fjLj256EEEEELb1ELb1ELb0EEEvNS_9BwdParamsE --------------------------
	.section	.text._ZN10layer_norm31ln_parallel_residual_bwd_kernelINS_13Kernel_traitsIf13__nv_bfloat16S2_S2_fjLj4096ELj1ELj1ELj8ELj16ENS_18Kernel_traits_baseILj4096EfS2_S2_S2_fjLj256EEEEELb1ELb1ELb0EEEvNS_9BwdParamsE,"ax",@progbits
	.align	128
        .global         _ZN10layer_norm31ln_parallel_residual_bwd_kernelINS_13Kernel_traitsIf13__nv_bfloat16S2_S2_fjLj4096ELj1ELj1ELj8ELj16ENS_18Kernel_traits_baseILj4096EfS2_S2_S2_fjLj256EEEEELb1ELb1ELb0EEEvNS_9BwdParamsE
        .type           _ZN10layer_norm31ln_parallel_residual_bwd_kernelINS_13Kernel_traitsIf13__nv_bfloat16S2_S2_fjLj4096ELj1ELj1ELj8ELj16ENS_18Kernel_traits_baseILj4096EfS2_S2_S2_fjLj256EEEEELb1ELb1ELb0EEEvNS_9BwdParamsE,@function
        .size           _ZN10layer_norm31ln_parallel_residual_bwd_kernelINS_13Kernel_traitsIf13__nv_bfloat16S2_S2_fjLj4096ELj1ELj1ELj8ELj16ENS_18Kernel_traits_baseILj4096EfS2_S2_S2_fjLj256EEEEELb1ELb1ELb0EEEvNS_9BwdParamsE,(.L_x_2956 - _ZN10layer_norm31ln_parallel_residual_bwd_kernelINS_13Kernel_traitsIf13__nv_bfloat16S2_S2_fjLj4096ELj1ELj1ELj8ELj16ENS_18Kernel_traits_baseILj4096EfS2_S2_S2_fjLj256EEEEELb1ELb1ELb0EEEvNS_9BwdParamsE)
        .other          _ZN10layer_norm31ln_parallel_residual_bwd_kernelINS_13Kernel_traitsIf13__nv_bfloat16S2_S2_fjLj4096ELj1ELj1ELj8ELj16ENS_18Kernel_traits_baseILj4096EfS2_S2_S2_fjLj256EEEEELb1ELb1ELb0EEEvNS_9BwdParamsE,@"STO_CUDA_ENTRY STV_DEFAULT"
_ZN10layer_norm31ln_parallel_residual_bwd_kernelINS_13Kernel_traitsIf13__nv_bfloat16S2_S2_fjLj4096ELj1ELj1ELj8ELj16ENS_18Kernel_traits_baseILj4096EfS2_S2_S2_fjLj256EEEEELb1ELb1ELb0EEEvNS_9BwdParamsE:
.text._ZN10layer_norm31ln_parallel_residual_bwd_kernelINS_13Kernel_traitsIf13__nv_bfloat16S2_S2_fjLj4096ELj1ELj1ELj8ELj16ENS_18Kernel_traits_baseILj4096EfS2_S2_S2_fjLj256EEEEELb1ELb1ELb0EEEvNS_9BwdParamsE:
        /* <DEDUP_REMOVED lines=28> */
[----:B------:R-:W5:Y:S01]  /*01c0*/  @P0 LDG.E.128 R60, desc[UR4][R2.64] ;  /* 0x00000004023c0981 */ /* 0x000f62000c1e1d00 */
        /* <DEDUP_REMOVED lines=26> */
[----:B------:R-:W-:-:S03]  /*0370*/  IMAD.MOV.U32 R45, RZ, RZ, RZ ;  /* 0x000000ffff2d7224 */ /* 0x000fc600078e00ff */
[----:B------:R-:W-:-:S09]  /*0380*/  P2R R2, PR, RZ, 0x4 ;  /* 0x00000004ff027803 */ /* 0x000fd20000000000 */
.L_x_766:
[----:B0----5:R-:W0:Y:S01]  /*0390*/  LDC.64 R6, c[0x0][0x250] ;  /* 0x00009400ff067b82 */ /* 0x021e220000000a00 */
[----:B------:R-:W-:Y:S01]  /*03a0*/  ISETP.NE.AND P6, PT, R2, RZ, PT ;  /* 0x000000ff0200720c */ /* 0x000fe20003fc5270 */
[----:B0-----:R-:W-:-:S06]  /*03b0*/  IMAD.WIDE R78, R3, 0x4, R6 ;  /* 0x00000004034e7825 */ /* 0x001fcc00078e0206 */
[----:B------:R-:W0:Y:S01]  /*03c0*/  LDC.64 R6, c[0x0][0x258] ;  /* 0x00009600ff067b82 */ /* 0x000e220000000a00 */
[----:B------:R-:W2:Y:S01]  /*03d0*/  LDG.E R78, desc[UR4][R78.64] ;  /* 0x000000044e4e7981 */ /* 0x000ea2000c1e1900 */
[----:B0-----:R-:W-:-:S05]  /*03e0*/  IMAD.WIDE R76, R3, 0x4, R6 ;  /* 0x00000004034c7825 */ /* 0x001fca00078e0206 */
[----:B-----5:R0:W5:Y:S01]  /*03f0*/  LDG.E R7, desc[UR4][R76.64] ;  /* 0x000000044c077981 */ /* 0x020162000c1e1900 */
[----:B------:R-:W-:Y:S01]  /*0400*/  IMAD.U32 R6, RZ, RZ, UR22 ;  /* 0x00000016ff067e24 */ /* 0x000fe2000f8e00ff */
[----:B------:R-:W-:Y:S01]  /*0410*/  LOP3.LUT P2, RZ, R0, 0xff, RZ, 0xc0, !PT ;  /* 0x000000ff00ff7812 */ /* 0x000fe2000784c0ff */
[----:B------:R-:W-:Y:S01]  /*0420*/  BSSY B0, `(.L_x_757) ;  /* 0x0000071000007945 */ /* 0x000fe20003800000 */
[----:B-1----:R-:W-:Y:S01]  /*0430*/  MOV R85, RZ ;  /* 0x000000ff00557202 */ /* 0x002fe20000000f00 */
[----:B------:R-:W-:Y:S02]  /*0440*/  IMAD R80, R3, R6, RZ ;  /* 0x0000000603507224 */ /* 0x000fe400078e02ff */
[----:B------:R-:W-:-:S03]  /*0450*/  IMAD.MOV.U32 R124, RZ, RZ, RZ ;  /* 0x000000ffff7c7224 */ /* 0x000fc600078e00ff */
[----:B------:R-:W-:-:S04]  /*0460*/  SHF.R.S32.HI R81, RZ, 0x1f, R80 ;  /* 0x0000001fff517819 */ /* 0x000fc80000011450 */
[----:B------:R-:W-:-:S04]  /*0470*/  LEA.HI R81, R81, R80, RZ, 0x3 ;  /* 0x0000005051517211 */ /* 0x000fc800078f18ff */
[----:B------:R-:W-:-:S05]  /*0480*/  LEA.HI.SX32 R0, R81, R4, 0x1d ;  /* 0x0000000451007211 */ /* 0x000fca00078feaff */
[----:B------:R-:W-:Y:S01]  /*0490*/  IMAD.MOV.U32 R125, RZ, RZ, R0 ;  /* 0x000000ffff7d7224 */ /* 0x000fe200078e0000 */
        /* <DEDUP_REMOVED lines=18> */
[----:B0-----:R-:W-:-:S05]  /*05c0*/  @P3 IADD3 R80, P5, R83, R80, RZ ;  /* 0x0000005053503210 */ /* 0x001fca0007fbe0ff */
[----:B------:R-:W-:Y:S01]  /*05d0*/  @P3 IMAD.X R81, R82, 0x1, R81, P5 ;  /* 0x0000000152513824 */ /* 0x000fe200028e0651 */
[----:B------:R-:W-:-:S04]  /*05e0*/  @P4 LEA R82, P5, R0, UR10, 0x4 ;  /* 0x0000000a00524c11 */ /* 0x000fc8000f8a20ff */
[C---:B------:R-:W-:Y:S01]  /*05f0*/  @P4 LEA.HI.X R83, R0.reuse, UR11, RZ, 0x4, P5 ;  /* 0x0000000b00534c11 */ /* 0x040fe2000a8f24ff */
[----:B------:R0:W5:Y:S04]  /*0600*/  @P3 LDG.E.64 R118, desc[UR4][R80.64] ;  /* 0x0000000450763981 */ /* 0x000168000c1e1b00 */
[----:B------:R1:W5:Y:S01]  /*0610*/  @P4 LDG.E.128 R12, desc[UR4][R82.64] ;  /* 0x00000004520c4981 */ /* 0x000362000c1e1d00 */
[----:B------:R-:W-:Y:S01]  /*0620*/  IADD3 R125, R0, 0x100, RZ ;  /* 0x00000100007d7810 */ /* 0x000fe20007ffe0ff */
[C---:B--2---:R-:W-:Y:S01]  /*0630*/  IMAD.U32 R87, R8.reuse, 0x10000, RZ ;  /* 0x0001000008577824 */ /* 0x044fe200078e00ff */
[C---:B------:R-:W-:Y:S02]  /*0640*/  SHF.L.U32 R89, R9.reuse, 0x10, RZ ;  /* 0x0000001009597819 */ /* 0x040fe400000006ff */
[----:B------:R-:W-:Y:S01]  /*0650*/  PRMT R85, R8, 0x7632, R85 ;  /* 0x0000763208557816 */ /* 0x000fe20000000055 */
[----:B------:R-:W-:Y:S01]  /*0660*/  IMAD.U32 R105, R10, 0x10000, RZ ;  /* 0x000100000a697824 */ /* 0x000fe200078e00ff */
[----:B------:R-:W-:-:S03]  /*0670*/  PRMT R8, R9, 0x7632, R8 ;  /* 0x0000763209087816 */ /* 0x000fc60000000008 */
[----:B------:R-:W-:Y:S01]  /*0680*/  IMAD.U32 R85, R85, 0x10000, RZ ;  /* 0x0001000055557824 */ /* 0x000fe200078e00ff */
[C---:B---3--:R-:W-:Y:S02]  /*0690*/  PRMT R112, R76.reuse, 0x7632, R112 ;  /* 0x000076324c707816 */ /* 0x048fe40000000070 */
[----:B------:R-:W-:Y:S01]  /*06a0*/  SHF.L.U32 R113, R76, 0x10, RZ ;  /* 0x000000104c717819 */ /* 0x000fe200000006ff */
[----:B------:R-:W-:-:S04]  /*06b0*/  FADD.FTZ R76, -R84, R87 ;  /* 0x00000057544c7221 */ /* 0x000fc80000010100 */
[----:B-----5:R-:W-:Y:S01]  /*06c0*/  FMUL.FTZ R115, R7, R76 ;  /* 0x0000004c07737220 */ /* 0x020fe20000410000 */
[C---:B------:R-:W-:Y:S01]  /*06d0*/  FADD.FTZ R76, -R84.reuse, R89 ;  /* 0x00000059544c7221 */ /* 0x040fe20000010100 */
[C---:B------:R-:W-:Y:S01]  /*06e0*/  PRMT R108, R77.reuse, 0x7632, R108 ;  /* 0x000076324d6c7816 */ /* 0x040fe2000000006c */
[----:B------:R-:W-:Y:S02]  /*06f0*/  IMAD.U32 R77, R77, 0x10000, RZ ;  /* 0x000100004d4d7824 */ /* 0x000fe400078e00ff */
[----:B------:R-:W-:Y:S01]  /*0700*/  FMUL.FTZ R111, R7, R76 ;  /* 0x0000004c076f7220 */ /* 0x000fe20000410000 */
[C---:B------:R-:W-:Y:S01]  /*0710*/  FADD.FTZ R76, -R84.reuse, R105 ;  /* 0x00000069544c7221 */ /* 0x040fe20000010100 */
[----:B------:R-:W-:Y:S01]  /*0720*/  FADD.FTZ R114, -R84, R85 ;  /* 0x0000005554727221 */ /* 0x000fe20000010100 */
[----:B0-----:R-:W-:Y:S01]  /*0730*/  SHF.L.U32 R81, R78, 0x10, RZ ;  /* 0x000000104e517819 */ /* 0x001fe200000006ff */
[----:B------:R-:W-:Y:S01]  /*0740*/  FADD.FTZ R30, R30, R77 ;  /* 0x0000004d1e1e7221 */ /* 0x000fe20000010000 */
[----:B------:R-:W-:Y:S01]  /*0750*/  SHF.L.U32 R112, R112, 0x10, RZ ;  /* 0x0000001070707819 */ /* 0x000fe200000006ff */
[-C--:B------:R-:W-:Y:S01]  /*0760*/  FFMA.FTZ R46, R111, R77.reuse, R46 ;  /* 0x0000004d6f2e7223 */ /* 0x080fe2000001002e */
[----:B------:R-:W-:Y:S01]  /*0770*/  FMUL.FTZ R109, R62, R77 ;  /* 0x0000004d3e6d7220 */ /* 0x000fe20000410000 */
[----:B------:R-:W-:Y:S01]  /*0780*/  FMUL.FTZ R107, R7, R76 ;  /* 0x0000004c076b7220 */ /* 0x000fe20000410000 */
[----:B------:R-:W-:Y:S01]  /*0790*/  PRMT R9, R10, 0x7632, R9 ;  /* 0x000076320a097816 */ /* 0x000fe20000000009 */
[----:B------:R-:W-:Y:S01]  /*07a0*/  FADD.FTZ R28, R28, R113 ;  /* 0x000000711c1c7221 */ /* 0x000fe20000010000 */
[----:B------:R-:W-:Y:S01]  /*07b0*/  FFMA.FTZ R44, R115, R113, R44 ;  /* 0x00000071732c7223 */ /* 0x000fe2000001002c */
[----:B------:R-:W-:-:S02]  /*07c0*/  IMAD.U32 R77, R8, 0x10000, RZ ;  /* 0x00010000084d7824 */ /* 0x000fc400078e00ff */
[----:B------:R-:W-:Y:S01]  /*07d0*/  FMUL.FTZ R114, R7, R114 ;  /* 0x0000007207727220 */ /* 0x000fe20000410000 */
[----:B------:R-:W-:Y:S01]  /*07e0*/  PRMT R10, R11, 0x7632, R10 ;  /* 0x000076320b0a7816 */ /* 0x000fe2000000000a */
[----:B------:R-:W-:Y:S01]  /*07f0*/  FMUL.FTZ R113, R60, R113 ;  /* 0x000000713c717220 */ /* 0x000fe20000410000 */
[----:B-1----:R-:W-:Y:S01]  /*0800*/  PRMT R82, R79, 0x7632, R82 ;  /* 0x000076324f527816 */ /* 0x002fe20000000052 */
[----:B------:R-:W-:Y:S02]  /*0810*/  IMAD.U32 R11, R11, 0x10000, RZ ;  /* 0x000100000b0b7824 */ /* 0x000fe400078e00ff */
[----:B------:R-:W-:Y:S01]  /*0820*/  FADD.FTZ R24, R24, R81 ;  /* 0x0000005118187221 */ /* 0x000fe20000010000 */
[-C--:B------:R-:W-:Y:S01]  /*0830*/  FFMA.FTZ R40, R107, R81.reuse, R40 ;  /* 0x000000516b287223 */ /* 0x080fe20000010028 */
[----:B------:R-:W-:Y:S01]  /*0840*/  FMUL.FTZ R105, R56, R81 ;  /* 0x0000005138697220 */ /* 0x000fe20000410000 */
[----:B------:R-:W-:Y:S01]  /*0850*/  SHF.L.U32 R81, R9, 0x10, RZ ;  /* 0x0000001009517819 */ /* 0x000fe200000006ff */
[----:B------:R-:W-:Y:S01]  /*0860*/  FADD.FTZ R110, -R84, R77 ;  /* 0x0000004d546e7221 */ /* 0x000fe20000010100 */
[----:B------:R-:W-:Y:S01]  /*0870*/  FADD.FTZ R29, R29, R112 ;  /* 0x000000701d1d7221 */ /* 0x000fe20000010000 */
[-C--:B------:R-:W-:Y:S01]  /*0880*/  FFMA.FTZ R45, R114, R112.reuse, R45 ;  /* 0x00000070722d7223 */ /* 0x080fe2000001002d */
[----:B------:R-:W-:Y:S01]  /*0890*/  PRMT R80, R78, 0x7632, R80 ;  /* 0x000076324e507816 */ /* 0x000fe20000000050 */
[----:B------:R-:W-:Y:S01]  /*08a0*/  FMUL.FTZ R112, R61, R112 ;  /* 0x000000703d707220 */ /* 0x000fe20000410000 */
[----:B------:R-:W-:Y:S01]  /*08b0*/  SHF.L.U32 R76, R82, 0x10, RZ ;  /* 0x00000010524c7819 */ /* 0x000fe200000006ff */
[----:B------:R-:W-:Y:S01]  /*08c0*/  FADD.FTZ R9, RZ, R113 ;  /* 0x00000071ff097221 */ /* 0x000fe20000010000 */
[----:B------:R-:W-:Y:S01]  /*08d0*/  FADD.FTZ R82, -R84, R11 ;  /* 0x0000000b54527221 */ /* 0x000fe20000010100 */
[----:B------:R-:W-:Y:S01]  /*08e0*/  FFMA.FTZ R11, R115, R113, RZ ;  /* 0x00000071730b7223 */ /* 0x000fe200000100ff */
[----:B------:R-:W-:-:S02]  /*08f0*/  IMAD.U32 R108, R108, 0x10000, RZ ;  /* 0x000100006c6c7824 */ /* 0x000fc400078e00ff */
[----:B------:R-:W-:Y:S01]  /*0900*/  FMUL.FTZ R110, R7, R110 ;  /* 0x0000006e076e7220 */ /* 0x000fe20000410000 */
[----:B------:R-:W-:Y:S01]  /*0910*/  SHF.L.U32 R78, R80, 0x10, RZ ;  /* 0x00000010504e7819 */ /* 0x000fe200000006ff */
[----:B------:R-:W-:Y:S01]  /*0920*/  FADD.FTZ R8, R9, R112 ;  /* 0x0000007009087221 */ /* 0x000fe20000010000 */
[----:B------:R-:W-:Y:S02]  /*0930*/  IMAD.U32 R77, R10, 0x10000, RZ ;  /* 0x000100000a4d7824 */ /* 0x000fe400078e00ff */
[----:B------:R-:W-:Y:S01]  /*0940*/  FADD.FTZ R80, -R84, R81 ;  /* 0x0000005154507221 */ /* 0x000fe20000010100 */
        /* <DEDUP_REMOVED lines=9> */
[----:B------:R-:W-:Y:S01]  /*09e0*/  FADD.FTZ R25, R25, R78 ;  /* 0x0000004e19197221 */ /* 0x000fe20000010000 */
[----:B------:R-:W-:Y:S01]  /*09f0*/  FMUL.FTZ R9, R7, R82 ;  /* 0x0000005207097220 */ /* 0x000fe20000410000 */
[-C--:B------:R-:W-:Y:S01]  /*0a00*/  FFMA.FTZ R41, R8, R78.reuse, R41 ;  /* 0x0000004e08297223 */ /* 0x080fe20000010029 */
[----:B------:R-:W-:Y:S01]  /*0a10*/  FMUL.FTZ R11, R57, R78 ;  /* 0x0000004e390b7220 */ /* 0x000fe20000410000 */
[----:B------:R-:W-:Y:S01]  /*0a20*/  FFMA.FTZ R78, R110, R108, R81 ;  /* 0x0000006c6e4e7223 */ /* 0x000fe20000010051 */
[----:B------:R-:W-:Y:S01]  /*0a30*/  FADD.FTZ R80, R10, R105 ;  /* 0x000000690a507221 */ /* 0x000fe20000010000 */
[----:B------:R-:W-:Y:S01]  /*0a40*/  FADD.FTZ R26, R26, R79 ;  /* 0x0000004f1a1a7221 */ /* 0x000fe20000010000 */
[-C--:B------:R-:W-:Y:S01]  /*0a50*/  FFMA.FTZ R42, R9, R79.reuse, R42 ;  /* 0x0000004f092a7223 */ /* 0x080fe2000001002a */
[----:B------:R-:W-:Y:S01]  /*0a60*/  FMUL.FTZ R10, R58, R79 ;  /* 0x0000004f3a0a7220 */ /* 0x000fe20000410000 */
[----:B------:R-:W-:Y:S01]  /*0a70*/  FFMA.FTZ R79, R107, R105, R78 ;  /* 0x000000696b4f7223 */ /* 0x000fe2000001004e */
[----:B------:R-:W-:Y:S01]  /*0a80*/  FADD.FTZ R88, -R84, R77 ;  /* 0x0000004d54587221 */ /* 0x000fe20000010100 */
[----:B------:R-:W-:-:S02]  /*0a90*/  FADD.FTZ R77, R80, R11 ;  /* 0x0000000b504d7221 */ /* 0x000fc40000010000 */
[----:B------:R-:W-:Y:S01]  /*0aa0*/  FFMA.FTZ R78, R8, R11, R79 ;  /* 0x0000000b084e7223 */ /* 0x000fe2000001004f */
[----:B------:R-:W-:Y:S01]  /*0ab0*/  FMUL.FTZ R88, R7, R88 ;  /* 0x0000005807587220 */ /* 0x000fe20000410000 */
[----:B------:R-:W-:Y:S01]  /*0ac0*/  FADD.FTZ R80, R77, R10 ;  /* 0x0000000a4d507221 */ /* 0x000fe20000010000 */
[----:B------:R-:W-:Y:S01]  /*0ad0*/  FMUL.FTZ R89, R59, R76 ;  /* 0x0000004c3b597220 */ /* 0x000fe20000410000 */
[----:B------:R-:W-:Y:S01]  /*0ae0*/  FFMA.FTZ R78, R9, R10, R78 ;  /* 0x0000000a094e7223 */ /* 0x000fe2000001004e */
[----:B------:R-:W-:Y:S01]  /*0af0*/  FADD.FTZ R27, R27, R76 ;  /* 0x0000004c1b1b7221 */ /* 0x000fe20000010000 */
[----:B------:R-:W-:Y:S01]  /*0b00*/  FFMA.FTZ R43, R88, R76, R43 ;  /* 0x0000004c582b7223 */ /* 0x000fe2000001002b */
[----:B------:R-:W-:Y:S01]  /*0b10*/  FADD.FTZ R85, R80, R89 ;  /* 0x0000005950557221 */ /* 0x000fe20000010000 */
[----:B------:R-:W-:-:S07]  /*0b20*/  FFMA.FTZ R124, R88, R89, R78 ;  /* 0x00000059587c7223 */ /* 0x000fce000001004e */
.L_x_758:
[----:B------:R-:W-:Y:S05]  /*0b30*/  BSYNC B0 ;  /* 0x0000000000007941 */ /* 0x000fea0003800000 */
.L_x_757:
        /* <DEDUP_REMOVED lines=28> */
[----:B------:R-:W-:Y:S02]  /*0d00*/  PRMT R94, R78, 0x7632, R94 ;  /* 0x000076324e5e7816 */ /* 0x000fe4000000005e */
[C---:B------:R-:W-:Y:S01]  /*0d10*/  PRMT R96, R79.reuse, 0x7632, R96 ;  /* 0x000076324f607816 */ /* 0x040fe20000000060 */
[----:B0-----:R-:W-:Y:S01]  /*0d20*/  FADD.FTZ R86, -R84, R77 ;  /* 0x0000004d54567221 */ /* 0x001fe20000010100 */
[----:B------:R-:W-:Y:S01]  /*0d30*/  SHF.L.U32 R77, R76, 0x10, RZ ;  /* 0x000000104c4d7819 */ /* 0x000fe200000006ff */
[----:B------:R-:W-:Y:S01]  /*0d40*/  IMAD.U32 R97, R78, 0x10000, RZ ;  /* 0x000100004e617824 */ /* 0x000fe200078e00ff */
[----:B------:R-:W-:Y:S01]  /*0d50*/  SHF.L.U32 R99, R79, 0x10, RZ ;  /* 0x000000104f637819 */ /* 0x000fe200000006ff */
[----:B------:R-:W-:Y:S01]  /*0d60*/  IMAD.U32 R79, R94, 0x10000, RZ ;  /* 0x000100005e4f7824 */ /* 0x000fe200078e00ff */
[----:B------:R-:W-:Y:S01]  /*0d70*/  SHF.L.U32 R87, R96, 0x10, RZ ;  /* 0x0000001060577819 */ /* 0x000fe200000006ff */
[----:B------:R-:W-:Y:S01]  /*0d80*/  FADD.FTZ R98, -R84, R77 ;  /* 0x0000004d54627221 */ /* 0x000fe20000010100 */
[----:B------:R-:W-:-:S02]  /*0d90*/  IMAD.U32 R93, R93, 0x10000, RZ ;  /* 0x000100005d5d7824 */ /* 0x000fc400078e00ff */
[C---:B------:R-:W-:Y:S01]  /*0da0*/  FADD.FTZ R78, -R84.reuse, R97 ;  /* 0x00000061544e7221 */ /* 0x040fe20000010100 */
[----:B------:R-:W-:Y:S01]  /*0db0*/  FADD.FTZ R100, -R84, R79 ;  /* 0x0000004f54647221 */ /* 0x000fe20000010100 */
[C---:B---3--:R-:W-:Y:S01]  /*0dc0*/  PRMT R77, R80.reuse, 0x7632, R77 ;  /* 0x00007632504d7816 */ /* 0x048fe2000000004d */
[----:B------:R-:W-:Y:S02]  /*0dd0*/  IMAD.U32 R79, R80, 0x10000, RZ ;  /* 0x00010000504f7824 */ /* 0x000fe400078e00ff */
[C---:B------:R-:W-:Y:S01]  /*0de0*/  FADD.FTZ R92, -R84.reuse, R95 ;  /* 0x0000005f545c7221 */ /* 0x040fe20000010100 */
[--C-:B------:R-:W-:Y:S01]  /*0df0*/  FADD.FTZ R106, -R84, R87.reuse ;  /* 0x00000057546a7221 */ /* 0x100fe20000010100 */
[C---:B------:R-:W-:Y:S01]  /*0e00*/  PRMT R87, R82.reuse, 0x7632, R87 ;  /* 0x0000763252577816 */ /* 0x040fe20000000057 */
[----:B------:R-:W-:Y:S02]  /*0e10*/  IMAD.U32 R97, R82, 0x10000, RZ ;  /* 0x0001000052617824 */ /* 0x000fe400078e00ff */
[C---:B------:R-:W-:Y:S01]  /*0e20*/  FADD.FTZ R76, -R84.reuse, R99 ;  /* 0x00000063544c7221 */ /* 0x040fe20000010100 */
[----:B------:R-:W-:Y:S01]  /*0e30*/  FADD.FTZ R96, -R84, R93 ;  /* 0x0000005d54607221 */ /* 0x000fe20000010100 */
[----:B------:R-:W-:Y:S01]  /*0e40*/  PRMT R82, R83, 0x7632, R82 ;  /* 0x0000763253527816 */ /* 0x000fe20000000052 */
[----:B-----5:R-:W-:Y:S01]  /*0e50*/  FMUL.FTZ R95, R7, R78 ;  /* 0x0000004e075f7220 */ /* 0x020fe20000410000 */
[----:B------:R-:W-:-:S02]  /*0e60*/  IMAD.U32 R84, R77, 0x10000, RZ ;  /* 0x000100004d547824 */ /* 0x000fc400078e00ff */
[----:B------:R-:W-:Y:S01]  /*0e70*/  FMUL.FTZ R90, R52, R79 ;  /* 0x0000004f345a7220 */ /* 0x000fe20000410000 */
[----:B------:R-:W-:Y:S01]  /*0e80*/  FMUL.FTZ R91, R7, R92 ;  /* 0x0000005c075b7220 */ /* 0x000fe20000410000 */
[----:B------:R-:W-:Y:S01]  /*0e90*/  PRMT R80, R81, 0x7632, R80 ;  /* 0x0000763251507816 */ /* 0x000fe20000000050 */
[----:B------:R-:W-:Y:S01]  /*0ea0*/  FADD.FTZ R16, R16, R97 ;  /* 0x0000006110107221 */ /* 0x000fe20000010000 */
[-C--:B------:R-:W-:Y:S01]  /*0eb0*/  FFMA.FTZ R32, R95, R97.reuse, R32 ;  /* 0x000000615f207223 */ /* 0x080fe20000010020 */
[----:B------:R-:W-:Y:S01]  /*0ec0*/  FMUL.FTZ R94, R48, R97 ;  /* 0x00000061305e7220 */ /* 0x000fe20000410000 */
[----:B------:R-:W-:Y:S01]  /*0ed0*/  SHF.L.U32 R78, R82, 0x10, RZ ;  /* 0x00000010524e7819 */ /* 0x000fe200000006ff */
[----:B------:R-:W-:Y:S01]  /*0ee0*/  FADD.FTZ R82, R85, R90 ;  /* 0x0000005a55527221 */ /* 0x000fe20000010000 */
[----:B------:R-:W-:Y:S01]  /*0ef0*/  SHF.L.U32 R81, R81, 0x10, RZ ;  /* 0x0000001051517819 */ /* 0x000fe200000006ff */
[----:B------:R-:W-:Y:S01]  /*0f00*/  FMUL.FTZ R97, R53, R84 ;  /* 0x0000005435617220 */ /* 0x000fe20000410000 */
[----:B------:R-:W-:Y:S01]  /*0f10*/  FMUL.FTZ R96, R7, R96 ;  /* 0x0000006007607220 */ /* 0x000fe20000410000 */
[C---:B------:R-:W-:Y:S01]  /*0f20*/  FFMA.FTZ R77, R91.reuse, R90, R124 ;  /* 0x0000005a5b4d7223 */ /* 0x040fe2000001007c */
[----:B------:R-:W-:Y:S01]  /*0f30*/  FADD.FTZ R20, R20, R79 ;  /* 0x0000004f14147221 */ /* 0x000fe20000010000 */
[----:B------:R-:W-:Y:S01]  /*0f40*/  FFMA.FTZ R36, R91, R79, R36 ;  /* 0x0000004f5b247223 */ /* 0x000fe20000010024 */
[----:B------:R-:W-:Y:S01]  /*0f50*/  FMUL.FTZ R93, R7, R86 ;  /* 0x00000056075d7220 */ /* 0x000fe20000410000 */
[----:B------:R-:W-:Y:S01]  /*0f60*/  SHF.L.U32 R86, R80, 0x10, RZ ;  /* 0x0000001050567819 */ /* 0x000fe200000006ff */
[----:B------:R-:W-:Y:S01]  /*0f70*/  FADD.FTZ R79, R82, R97 ;  /* 0x00000061524f7221 */ /* 0x000fe20000010000 */
[----:B------:R-:W-:Y:S01]  /*0f80*/  FMUL.FTZ R92, R54, R81 ;  /* 0x00000051365c7220 */ /* 0x000fe20000410000 */
[C---:B------:R-:W-:Y:S01]  /*0f90*/  FFMA.FTZ R82, R96.reuse, R97, R77 ;  /* 0x0000006160527223 */ /* 0x040fe2000001004d */
[----:B------:R-:W-:Y:S01]  /*0fa0*/  FADD.FTZ R21, R21, R84 ;  /* 0x0000005415157221 */ /* 0x000fe20000010000 */
[----:B------:R-:W-:Y:S01]  /*0fb0*/  FFMA.FTZ R37, R96, R84, R37 ;  /* 0x0000005460257223 */ /* 0x000fe20000010025 */
[----:B------:R-:W-:Y:S01]  /*0fc0*/  FMUL.FTZ R98, R7, R98 ;  /* 0x0000006207627220 */ /* 0x000fe20000410000 */
[----:B------:R-:W-:Y:S01]  /*0fd0*/  FMUL.FTZ R99, R55, R86 ;  /* 0x0000005637637220 */ /* 0x000fe20000410000 */
[----:B------:R-:W-:Y:S01]  /*0fe0*/  FADD.FTZ R84, R79, R92 ;  /* 0x0000005c4f547221 */ /* 0x000fe20000010000 */
[----:B------:R-:W-:Y:S01]  /*0ff0*/  FFMA.FTZ R77, R93, R92, R82 ;  /* 0x0000005c5d4d7223 */ /* 0x000fe20000010052 */
[----:B------:R-:W-:-:S02]  /*1000*/  IMAD.U32 R80, R87, 0x10000, RZ ;  /* 0x0001000057507824 */ /* 0x000fc400078e00ff */
[C---:B------:R-:W-:Y:S01]  /*1010*/  FMUL.FTZ R100, R7.reuse, R100 ;  /* 0x0000006407647220 */ /* 0x040fe20000410000 */
        /* <DEDUP_REMOVED lines=21> */
[----:B------:R-:W-:Y:S01]  /*1170*/  FFMA.FTZ R34, R101, R83, R34 ;  /* 0x0000005365227223 */ /* 0x000fe20000010022 */
[----:B------:R-:W-:Y:S01]  /*1180*/  FADD.FTZ R19, R19, R78 ;  /* 0x0000004e13137221 */ /* 0x000fe20000010000 */
[C---:B------:R-:W-:Y:S01]  /*1190*/  FFMA.FTZ R35, R106.reuse, R78, R35 ;  /* 0x0000004e6a237223 */ /* 0x040fe20000010023 */
[----:B------:R-:W-:Y:S01]  /*11a0*/  FADD.FTZ R85, R79, R104 ;  /* 0x000000684f557221 */ /* 0x000fe20000010000 */
[----:B------:R-:W-:-:S07]  /*11b0*/  FFMA.FTZ R124, R106, R104, R77 ;  /* 0x000000686a7c7223 */ /* 0x000fce000001004d */
.L_x_760:
[----:B------:R-:W-:Y:S05]  /*11c0*/  BSYNC B0 ;  /* 0x0000000000007941 */ /* 0x000fea0003800000 */
.L_x_759:
        /* <DEDUP_REMOVED lines=26> */
.L_x_779:
[----:B------:R-:W3:Y:S01]  /*1370*/  S2R R79, SR_CgaCtaId ;  /* 0x00000000004f7919 */ /* 0x000ee20000008800 */
[----:B------:R-:W-:Y:S01]  /*1380*/  @!P4 LOP3.LUT R77, R77, 0x7, RZ, 0xc0, !PT ;  /* 0x000000074d4dc812 */ /* 0x000fe200078ec0ff */
[----:B-1----:R-:W-:Y:S01]  /*1390*/  FADD.FTZ R84, R124, R83 ;  /* 0x000000537c547221 */ /* 0x002fe20000010000 */
[----:B------:R-:W-:Y:S01]  /*13a0*/  MOV R78, 0x400 ;  /* 0x00000400004e7802 */ /* 0x000fe20000000f00 */
[----:B--2---:R-:W-:Y:S01]  /*13b0*/  FADD.FTZ R85, R81, R82 ;  /* 0x0000005251557221 */ /* 0x004fe20000010000 */
[----:B------:R-:W-:Y:S05]  /*13c0*/  WARPSYNC.ALL ;  /* 0x0000000000007948 */ /* 0x000fea0003800000 */
[----:B------:R-:W-:Y:S01]  /*13d0*/  @!P4 IMAD.IADD R77, R76, 0x1, R77 ;  /* 0x000000014c4dc824 */ /* 0x000fe200078e024d */
[----:B------:R-:W-:Y:S01]  /*13e0*/  BSSY B0, `(.L_x_762) ;  /* 0x00000aa000007945 */ /* 0x000fe20003800000 */
[----:B---3--:R-:W-:-:S04]  /*13f0*/  LEA R78, R79, R78, 0x18 ;  /* 0x0000004e4f4e7211 */ /* 0x008fc800078ec0ff */
[----:B------:R-:W-:Y:S01]  /*1400*/  @!P4 LEA R86, R77, R78, 0x3 ;  /* 0x0000004e4d56c211 */ /* 0x000fe200078e18ff */
[----:B0-----:R-:W-:-:S04]  /*1410*/  IMAD R124, R76, 0x8, R78 ;  /* 0x000000084c7c7824 */ /* 0x001fc800078e024e */
        /* <DEDUP_REMOVED lines=166> */
.L_x_763:
[----:B------:R-:W-:Y:S05]  /*1e80*/  BSYNC B0 ;  /* 0x0000000000007941 */ /* 0x000fea0003800000 */
.L_x_762:
[----:B------:R-:W-:Y:S04]  /*1e90*/  BSSY B0, `(.L_x_764) ;  /* 0x000008f000007945 */ /* 0x000fe80003800000 */
[----:B------:R-:W-:Y:S05]  /*1ea0*/  @!P1 BRA `(.L_x_765) ;  /* 0x0000000800349947 */ /* 0x000fea0003800000 */
[----:B------:R-:W-:Y:S02]  /*1eb0*/  ISETP.NE.AND P4, PT, R2, RZ, PT ;  /* 0x000000ff0200720c */ /* 0x000fe40003f85270 */
[----:B------:R-:W-:Y:S02]  /*1ec0*/  ISETP.NE.U32.AND P5, PT, RZ, UR10, PT ;  /* 0x0000000aff007c0c */ /* 0x000fe4000bfa5070 */
[----:B------:R-:W-:Y:S02]  /*1ed0*/  FSEL R85, R81, RZ, !P4 ;  /* 0x000000ff51557208 */ /* 0x000fe40006000000 */
[----:B------:R-:W-:-:S03]  /*1ee0*/  ISETP.NE.AND.EX P5, PT, RZ, UR11, PT, P5 ;  /* 0x0000000bff007c0c */ /* 0x000fc6000bfa5350 */
[----:B0-----:R-:W-:-:S04]  /*1ef0*/  FFMA.FTZ R77, R91, R80, R85 ;  /* 0x000000505b4d7223 */ /* 0x001fc80000010055 */
[----:B------:R-:W-:-:S04]  /*1f00*/  FADD.FTZ R76, R90, -R77 ;  /* 0x8000004d5a4c7221 */ /* 0x000fc80000010000 */
[----:B-----5:R-:W-:Y:S01]  /*1f10*/  FMUL.FTZ R87, R7, R76 ;  /* 0x0000004c07577220 */ /* 0x020fe20000410000 */
[----:B------:R-:W-:Y:S01]  /*1f20*/  MOV R76, R120 ;  /* 0x00000078004c7202 */ /* 0x000fe20000000f00 */
[C---:B------:R-:W-:Y:S01]  /*1f30*/  @P5 IMAD.U32 R78, R64.reuse, 0x10000, RZ ;  /* 0x00010000404e5824 */ /* 0x040fe200078e00ff */
[----:B------:R-:W-:Y:S02]  /*1f40*/  @P5 PRMT R77, R64, 0x7632, R77 ;  /* 0x00007632404d5816 */ /* 0x000fe4000000004d */
[----:B------:R-:W-:Y:S01]  /*1f50*/  LOP3.LUT P4, RZ, R76, 0xff, RZ, 0xc0, !PT ;  /* 0x000000ff4cff7812 */ /* 0x000fe2000788c0ff */
[----:B------:R-:W-:Y:S01]  /*1f60*/  @P5 FADD.FTZ R87, R87, R78 ;  /* 0x0000004e57575221 */ /* 0x000fe20000010000 */
[----:B------:R-:W-:Y:S01]  /*1f70*/  @P5 SHF.L.U32 R78, R77, 0x10, RZ ;  /* 0x000000104d4e5819 */ /* 0x000fe200000006ff */
[----:B------:R-:W-:Y:S02]  /*1f80*/  FFMA.FTZ R77, R93, R80, R85 ;  /* 0x000000505d4d7223 */ /* 0x000fe40000010055 */
[----:B------:R-:W-:-:S05]  /*1f90*/  FMUL.FTZ R124, R87, UR19 ;  /* 0x00000013577c7c20 */ /* 0x000fca0008410000 */
        /* <DEDUP_REMOVED lines=11> */
[----:B------:R-:W-:Y:S02]  /*2050*/  FFMA.FTZ R76, R98, R80, R85 ;  /* 0x00000050624c7223 */ /* 0x000fe40000010055 */
[----:B------:R-:W-:Y:S01]  /*2060*/  @P4 PRMT R72, R124, 0x7610, R72 ;  /* 0x000076107c484816 */ /* 0x000fe20000000048 */
[----:B------:R-:W-:Y:S01]  /*2070*/  @P5 FADD.FTZ R83, R83, R78 ;  /* 0x0000004e53535221 */ /* 0x000fe20000010000 */
[----:B------:R-:W-:Y:S01]  /*2080*/  FADD.FTZ R78, R92, -R77 ;  /* 0x8000004d5c4e7221 */ /* 0x000fe20000010000 */
[----:B------:R-:W-:-:S02]  /*2090*/  @P5 IMAD.U32 R77, R65, 0x10000, RZ ;  /* 0x00010000414d5824 */ /* 0x000fc400078e00ff */
[----:B------:R-:W-:Y:S01]  /*20a0*/  FADD.FTZ R76, R99, -R76 ;  /* 0x8000004c634c7221 */ /* 0x000fe20000010000 */
[----:B------:R-:W-:Y:S01]  /*20b0*/  FMUL.FTZ R84, R83, UR19 ;  /* 0x0000001353547c20 */ /* 0x000fe20008410000 */
[C---:B------:R-:W-:Y:S02]  /*20c0*/  FMUL.FTZ R78, R7.reuse, R78 ;  /* 0x0000004e074e7220 */ /* 0x040fe40000410000 */
[----:B------:R-:W-:Y:S02]  /*20d0*/  FMUL.FTZ R82, R7, R76 ;  /* 0x0000004c07527220 */ /* 0x000fe40000410000 */
[--C-:B------:R-:W-:Y:S01]  /*20e0*/  @P5 FADD.FTZ R78, R78, R77.reuse ;  /* 0x0000004d4e4e5221 */ /* 0x100fe20000010000 */
[----:B------:R-:W-:Y:S02]  /*20f0*/  @P5 PRMT R77, R65, 0x7632, R77 ;  /* 0x00007632414d5816 */ /* 0x000fe4000000004d */
[----:B------:R-:W-:Y:S02]  /*2100*/  FSEL R79, R84, RZ, P6 ;  /* 0x000000ff544f7208 */ /* 0x000fe40003000000 */
[----:B------:R-:W-:-:S02]  /*2110*/  @P5 SHF.L.U32 R77, R77, 0x10, RZ ;  /* 0x000000104d4d5819 */ /* 0x000fc400000006ff */
[----:B------:R-:W-:-:S03]  /*2120*/  @P4 LOP3.LUT P6, RZ, R116, 0xff00, RZ, 0xc0, !PT ;  /* 0x0000ff0074ff4812 */ /* 0x000fc600078cc0ff */
[----:B------:R-:W-:Y:S01]  /*2130*/  @P5 FADD.FTZ R82, R82, R77 ;  /* 0x0000004d52525221 */ /* 0x000fe20000010000 */
[----:B------:R-:W-:Y:S01]  /*2140*/  FFMA.FTZ R77, R95, R80, R85 ;  /* 0x000000505f4d7223 */ /* 0x000fe20000010055 */
[----:B------:R-:W-:Y:S02]  /*2150*/  @P4 FSEL R84, R84, RZ, P6 ;  /* 0x000000ff54544208 */ /* 0x000fe40003000000 */
[----:B------:R-:W-:Y:S01]  /*2160*/  LOP3.LUT P6, RZ, R120, 0xff0000, RZ, 0xc0, !PT ;  /* 0x00ff000078ff7812 */ /* 0x000fe200078cc0ff */
[--C-:B------:R-:W-:Y:S01]  /*2170*/  FADD.FTZ R76, R94, -R77.reuse ;  /* 0x8000004d5e4c7221 */ /* 0x100fe20000010000 */
[C---:B------:R-:W-:Y:S02]  /*2180*/  @P5 PRMT R77, R66.reuse, 0x7632, R77 ;  /* 0x00007632424d5816 */ /* 0x040fe4000000004d */
[----:B------:R-:W-:Y:S01]  /*2190*/  @P4 F2FP.BF16.F32.PACK_AB R84, RZ, R84 ;  /* 0x00000054ff54423e */ /* 0x000fe200000010ff */
[----:B------:R-:W-:Y:S01]  /*21a0*/  FMUL.FTZ R81, R7, R76 ;  /* 0x0000004c07517220 */ /* 0x000fe20000410000 */
[----:B------:R-:W-:Y:S01]  /*21b0*/  @P5 IMAD.U32 R76, R66, 0x10000, RZ ;  /* 0x00010000424c5824 */ /* 0x000fe200078e00ff */
[----:B------:R-:W-:-:S02]  /*21c0*/  @P5 SHF.L.U32 R125, R77, 0x10, RZ ;  /* 0x000000104d7d5819 */ /* 0x000fc400000006ff */
[----:B------:R-:W-:Y:S01]  /*21d0*/  @P4 PRMT R72, R72, 0x5410, R84 ;  /* 0x0000541048484816 */ /* 0x000fe20000000054 */
[----:B------:R-:W-:Y:S01]  /*21e0*/  @P5 FADD.FTZ R81, R81, R76 ;  /* 0x0000004c51515221 */ /* 0x000fe20000010000 */
[----:B------:R-:W-:-:S04]  /*21f0*/  FFMA.FTZ R76, R100, R80, R85 ;  /* 0x00000050644c7223 */ /* 0x000fc80000010055 */
[----:B------:R-:W-:-:S04]  /*2200*/  FADD.FTZ R76, R103, -R76 ;  /* 0x8000004c674c7221 */ /* 0x000fc80000010000 */
[----:B------:R-:W-:-:S04]  /*2210*/  FMUL.FTZ R77, R7, R76 ;  /* 0x0000004c074d7220 */ /* 0x000fc80000410000 */
[----:B------:R-:W-:Y:S01]  /*2220*/  @P5 FADD.FTZ R77, R77, R125 ;  /* 0x0000007d4d4d5221 */ /* 0x000fe20000010000 */
[-CC-:B------:R-:W-:Y:S01]  /*2230*/  FFMA.FTZ R125, R101, R80.reuse, R85.reuse ;  /* 0x00000050657d7223 */ /* 0x180fe20000010055 */
[----:B------:R-:W-:-:S03]  /*2240*/  FFMA.FTZ R85, R106, R80, R85 ;  /* 0x000000506a557223 */ /* 0x000fc60000010055 */
[----:B------:R-:W-:Y:S01]  /*2250*/  FADD.FTZ R76, R102, -R125 ;  /* 0x8000007d664c7221 */ /* 0x000fe20000010000 */
[----:B------:R-:W-:Y:S01]  /*2260*/  FADD.FTZ R80, R104, -R85 ;  /* 0x8000005568507221 */ /* 0x000fe20000010000 */
[----:B------:R-:W-:Y:S02]  /*2270*/  @P5 IMAD.U32 R125, R67, 0x10000, RZ ;  /* 0x00010000437d5824 */ /* 0x000fe400078e00ff */
[C---:B------:R-:W-:Y:S01]  /*2280*/  FMUL.FTZ R76, R7.reuse, R76 ;  /* 0x0000004c074c7220 */ /* 0x040fe20000410000 */
[----:B------:R-:W-:Y:S01]  /*2290*/  FMUL.FTZ R7, R7, R80 ;  /* 0x0000005007077220 */ /* 0x000fe20000410000 */
[----:B------:R-:W-:Y:S02]  /*22a0*/  @P5 PRMT R80, R67, 0x7632, R80 ;  /* 0x0000763243505816 */ /* 0x000fe40000000050 */
[----:B------:R-:W-:Y:S02]  /*22b0*/  @P5 FADD.FTZ R76, R76, R125 ;  /* 0x0000007d4c4c5221 */ /* 0x000fe40000010000 */
[----:B------:R-:W-:-:S05]  /*22c0*/  @P5 SHF.L.U32 R80, R80, 0x10, RZ ;  /* 0x0000001050505819 */ /* 0x000fca00000006ff */
[----:B------:R-:W-:Y:S01]  /*22d0*/  @P5 FADD.FTZ R7, R7, R80 ;  /* 0x0000005007075221 */ /* 0x000fe20000010000 */
[----:B------:R-:W-:Y:S01]  /*22e0*/  ISETP.NE.U32.AND P5, PT, RZ, UR20, PT ;  /* 0x00000014ff007c0c */ /* 0x000fe2000bfa5070 */
[----:B------:R-:W-:-:S03]  /*22f0*/  FMUL.FTZ R80, R78, UR19 ;  /* 0x000000134e507c20 */ /* 0x000fc60008410000 */
[----:B------:R-:W-:-:S13]  /*2300*/  ISETP.NE.AND.EX P5, PT, RZ, UR21, PT, P5 ;  /* 0x00000015ff007c0c */ /* 0x000fda000bfa5350 */
[----:B------:R-:W-:Y:S02]  /*2310*/  @P5 F2FP.BF16.F32.PACK_AB R87, RZ, R87 ;  /* 0x00000057ff57523e */ /* 0x000fe400000010ff */
[----:B------:R-:W-:Y:S02]  /*2320*/  @P5 F2FP.BF16.F32.PACK_AB R83, RZ, R83 ;  /* 0x00000053ff53523e */ /* 0x000fe400000010ff */
[----:B------:R-:W-:Y:S02]  /*2330*/  @P5 PRMT R68, R87, 0x7610, R68 ;  /* 0x0000761057445816 */ /* 0x000fe40000000044 */
[----:B------:R-:W-:Y:S02]  /*2340*/  @P5 F2FP.BF16.F32.PACK_AB R84, RZ, R81 ;  /* 0x00000051ff54523e */ /* 0x000fe400000010ff */
[----:B------:R-:W-:Y:S02]  /*2350*/  @P5 F2FP.BF16.F32.PACK_AB R78, RZ, R78 ;  /* 0x0000004eff4e523e */ /* 0x000fe400000010ff */
[----:B------:R-:W-:Y:S01]  /*2360*/  @P5 PRMT R68, R68, 0x5410, R83 ;  /* 0x0000541044445816 */ /* 0x000fe20000000053 */
[----:B------:R-:W-:Y:S01]  /*2370*/  FMUL.FTZ R83, R82, UR19 ;  /* 0x0000001352537c20 */ /* 0x000fe20008410000 */
[----:B------:R-:W-:Y:S01]  /*2380*/  @P5 PRMT R70, R84, 0x7610, R70 ;  /* 0x0000761054465816 */ /* 0x000fe20000000046 */
[----:B------:R-:W-:Y:S01]  /*2390*/  FMUL.FTZ R84, R76, UR19 ;  /* 0x000000134c547c20 */ /* 0x000fe20008410000 */
[----:B------:R-:W-:-:S02]  /*23a0*/  @P5 PRMT R69, R78, 0x7610, R69 ;  /* 0x000076104e455816 */ /* 0x000fc40000000045 */
[----:B------:R-:W-:Y:S02]  /*23b0*/  @P5 F2FP.BF16.F32.PACK_AB R82, RZ, R82 ;  /* 0x00000052ff52523e */ /* 0x000fe400000010ff */
[----:B------:R-:W-:Y:S02]  /*23c0*/  @P5 F2FP.BF16.F32.PACK_AB R76, RZ, R76 ;  /* 0x0000004cff4c523e */ /* 0x000fe400000010ff */
[----:B------:R-:W-:Y:S01]  /*23d0*/  @P5 PRMT R69, R69, 0x5410, R82 ;  /* 0x0000541045455816 */ /* 0x000fe20000000052 */
[----:B------:R-:W-:Y:S01]  /*23e0*/  FMUL.FTZ R82, R77, UR19 ;  /* 0x000000134d527c20 */ /* 0x000fe20008410000 */
[----:B------:R-:W-:Y:S02]  /*23f0*/  @P5 PRMT R71, R76, 0x7610, R71 ;  /* 0x000076104c475816 */ /* 0x000fe40000000047 */
[----:B------:R-:W-:Y:S02]  /*2400*/  FSEL R87, R80, RZ, P6 ;  /* 0x000000ff50577208 */ /* 0x000fe40003000000 */
[----:B------:R-:W-:-:S02]  /*2410*/  @P5 F2FP.BF16.F32.PACK_AB R77, RZ, R77 ;  /* 0x0000004dff4d523e */ /* 0x000fc400000010ff */
[----:B------:R-:W-:Y:S01]  /*2420*/  @P5 F2FP.BF16.F32.PACK_AB R76, RZ, R7 ;  /* 0x00000007ff4c523e */ /* 0x000fe200000010ff */
[----:B------:R-:W-:Y:S01]  /*2430*/  FMUL.FTZ R7, R7, UR19 ;  /* 0x0000001307077c20 */ /* 0x000fe20008410000 */
[----:B------:R-:W-:Y:S02]  /*2440*/  @P4 LOP3.LUT P6, RZ, R116, 0xff0000, RZ, 0xc0, !PT ;  /* 0x00ff000074ff4812 */ /* 0x000fe400078cc0ff */
[----:B------:R-:W-:Y:S02]  /*2450*/  @P5 PRMT R70, R70, 0x5410, R77 ;  /* 0x0000541046465816 */ /* 0x000fe4000000004d */
[----:B------:R-:W-:Y:S02]  /*2460*/  @P5 PRMT R71, R71, 0x5410, R76 ;  /* 0x0000541047475816 */ /* 0x000fe4000000004c */
[----:B------:R-:W-:Y:S02]  /*2470*/  @P4 FSEL R80, R80, RZ, P6 ;  /* 0x000000ff50504208 */ /* 0x000fe40003000000 */
[----:B------:R-:W-:-:S02]  /*2480*/  LOP3.LUT P5, RZ, R121, 0xff000000, RZ, 0xc0, !PT ;  /* 0xff00000079ff7812 */ /* 0x000fc400078ac0ff */
[----:B------:R-:W-:Y:S02]  /*2490*/  LOP3.LUT P6, RZ, R120, 0xff000000, RZ, 0xc0, !PT ;  /* 0xff00000078ff7812 */ /* 0x000fe400078cc0ff */
[----:B------:R-:W-:Y:S02]  /*24a0*/  FSEL R124, R7, RZ, P5 ;  /* 0x000000ff077c7208 */ /* 0x000fe40002800000 */
[----:B------:R-:W-:Y:S02]  /*24b0*/  FSEL R125, R83, RZ, P6 ;  /* 0x000000ff537d7208 */ /* 0x000fe40003000000 */
[----:B------:R-:W-:Y:S02]  /*24c0*/  @P4 F2FP.BF16.F32.PACK_AB R80, RZ, R80 ;  /* 0x00000050ff50423e */ /* 0x000fe400000010ff */
[----:B------:R-:W-:Y:S02]  /*24d0*/  ISETP.NE.U32.AND P5, PT, RZ, UR20, PT ;  /* 0x00000014ff007c0c */ /* 0x000fe4000bfa5070 */
[----:B------:R-:W-:-:S02]  /*24e0*/  @P4 LOP3.LUT P6, RZ, R116, 0xff000000, RZ, 0xc0, !PT ;  /* 0xff00000074ff4812 */ /* 0x000fc400078cc0ff */
[----:B------:R-:W-:Y:S01]  /*24f0*/  @P4 PRMT R73, R80, 0x7610, R73 ;  /* 0x0000761050494816 */ /* 0x000fe20000000049 */
[----:B------:R-:W-:Y:S01]  /*2500*/  FMUL.FTZ R80, R81, UR19 ;  /* 0x0000001351507c20 */ /* 0x000fe20008410000 */
[----:B------:R-:W-:Y:S02]  /*2510*/  ISETP.NE.AND.EX P5, PT, RZ, UR21, PT, P5 ;  /* 0x00000015ff007c0c */ /* 0x000fe4000bfa5350 */
[----:B------:R-:W-:Y:S02]  /*2520*/  @P4 FSEL R83, R83, RZ, P6 ;  /* 0x000000ff53534208 */ /* 0x000fe40003000000 */
[----:B------:R-:W-:Y:S02]  /*2530*/  LOP3.LUT P6, RZ, R121, 0xff, RZ, 0xc0, !PT ;  /* 0x000000ff79ff7812 */ /* 0x000fe400078cc0ff */
[----:B------:R-:W-:Y:S02]  /*2540*/  @P4 F2FP.BF16.F32.PACK_AB R83, RZ, R83 ;  /* 0x00000053ff53423e */ /* 0x000fe400000010ff */
[----:B------:R-:W-:-:S02]  /*2550*/  FSEL R78, R80, RZ, P6 ;  /* 0x000000ff504e7208 */ /* 0x000fc40003000000 */
[----:B------:R-:W-:Y:S02]  /*2560*/  @P4 LOP3.LUT P6, RZ, R117, 0xff, RZ, 0xc0, !PT ;  /* 0x000000ff75ff4812 */ /* 0x000fe400078cc0ff */
[----:B------:R-:W-:Y:S01]  /*2570*/  @P4 PRMT R73, R73, 0x5410, R83 ;  /* 0x0000541049494816 */ /* 0x000fe20000000053 */
[----:B------:R-:W0:Y:S01]  /*2580*/  @P5 LDC.64 R76, c[0x0][0x308] ;  /* 0x0000c200ff4c5b82 */ /* 0x000e220000000a00 */
[----:B------:R-:W-:Y:S02]  /*2590*/  @P4 FSEL R80, R80, RZ, P6 ;  /* 0x000000ff50504208 */ /* 0x000fe40003000000 */
[----:B------:R-:W-:Y:S02]  /*25a0*/  LOP3.LUT P6, RZ, R121, 0xff00, RZ, 0xc0, !PT ;  /* 0x0000ff0079ff7812 */ /* 0x000fe400078cc0ff */
[----:B------:R-:W-:Y:S02]  /*25b0*/  @P4 F2FP.BF16.F32.PACK_AB R80, RZ, R80 ;  /* 0x00000050ff50423e */ /* 0x000fe400000010ff */
[----:B------:R-:W-:-:S02]  /*25c0*/  FSEL R81, R82, RZ, P6 ;  /* 0x000000ff52517208 */ /* 0x000fc40003000000 */
        /* <DEDUP_REMOVED lines=14> */
[----:B-1----:R-:W-:-:S03]  /*26b0*/  IMAD.WIDE.U32 R80, R0, 0x10, R80 ;  /* 0x0000001000507825 */ /* 0x002fc600078e0050 */
[----:B------:R-:W-:-:S04]  /*26c0*/  @P4 FSEL R7, R7, RZ, P5 ;  /* 0x000000ff07074208 */ /* 0x000fc80002800000 */
[----:B------:R-:W-:Y:S02]  /*26d0*/  @P4 F2FP.BF16.F32.PACK_AB R7, RZ, R7 ;  /* 0x00000007ff07423e */ /* 0x000fe400000010ff */
[----:B0-----:R-:W-:Y:S02]  /*26e0*/  F2FP.BF16.F32.PACK_AB R76, R79, R86 ;  /* 0x000000564f4c723e */ /* 0x001fe400000010ff */
[----:B------:R-:W-:Y:S02]  /*26f0*/  F2FP.BF16.F32.PACK_AB R77, R125, R87 ;  /* 0x000000577d4d723e */ /* 0x000fe400000010ff */
[----:B------:R-:W-:-:S05]  /*2700*/  F2FP.BF16.F32.PACK_AB R79, R124, R85 ;  /* 0x000000557c4f723e */ /* 0x000fca00000010ff */
[----:B------:R0:W-:Y:S02]  /*2710*/  STG.E.128 desc[UR4][R80.64], R76 ;  /* 0x0000004c50007986 */ /* 0x0001e4000c101d04 */
[----:B0-----:R-:W-:Y:S02]  /*2720*/  @P4 F2FP.BF16.F32.PACK_AB R81, RZ, R84 ;  /* 0x00000054ff51423e */ /* 0x001fe400000010ff */
[C---:B------:R-:W-:Y:S02]  /*2730*/  @P4 LEA R84, P5, R0.reuse, UR16, 0x4 ;  /* 0x0000001000544c11 */ /* 0x040fe4000f8a20ff */
[----:B------:R-:W-:Y:S02]  /*2740*/  @P4 PRMT R75, R81, 0x7610, R75 ;  /* 0x00007610514b4816 */ /* 0x000fe4000000004b */
[----:B------:R-:W-:Y:S02]  /*2750*/  @P4 LEA.HI.X R85, R0, UR17, RZ, 0x4, P5 ;  /* 0x0000001100554c11 */ /* 0x000fe4000a8f24ff */
[----:B------:R-:W-:-:S05]  /*2760*/  @P4 PRMT R75, R75, 0x5410, R7 ;  /* 0x000054104b4b4816 */ /* 0x000fca0000000007 */
[----:B------:R1:W-:Y:S02]  /*2770*/  @P4 STG.E.128 desc[UR4][R84.64], R72 ;  /* 0x0000004854004986 */ /* 0x0003e4000c101d04 */
.L_x_765:
[----:B------:R-:W-:Y:S05]  /*2780*/  BSYNC B0 ;  /* 0x0000000000007941 */ /* 0x000fea0003800000 */
.L_x_764:
[----:B------:R-:W-:Y:S01]  /*2790*/  SEL R0, RZ, 0x1, P2 ;  /* 0x00000001ff007807 */ /* 0x000fe20001000000 */
[----:B------:R-:W-:Y:S06]  /*27a0*/  @!P3 BRA `(.L_x_766) ;  /* 0xffffffd800f8b947 */ /* 0x000fec000383ffff */
.L_x_756:
[----:B------:R-:W2:Y:S01]  /*27b0*/  S2UR UR6, SR_CTAID.X ;  /* 0x00000000000679c3 */ /* 0x000ea20000002500 */
[----:B------:R-:W-:Y:S01]  /*27c0*/  BSSY B0, `(.L_x_767) ;  /* 0x000000f000007945 */ /* 0x000fe20003800000 */
[C---:B--2---:R-:W-:Y:S02]  /*27d0*/  LEA.HI R3, R5.reuse, UR6, RZ, 0x18 ;  /* 0x0000000605037c11 */ /* 0x044fe4000f8fc0ff */
[----:B------:R-:W-:-:S03]  /*27e0*/  LOP3.LUT R5, R5, 0xff, RZ, 0xc0, !PT ;  /* 0x000000ff05057812 */ /* 0x000fc600078ec0ff */
[----:B------:R-:W-:-:S05]  /*27f0*/  IMAD R6, R3, R6, RZ ;  /* 0x0000000603067224 */ /* 0x000fca00078e02ff */
[----:B-----5:R-:W-:Y:S01]  /*2800*/  LEA.HI R7, R6, R5, RZ, 0x1d ;  /* 0x0000000506077211 */ /* 0x020fe200078fe8ff */
        /* <DEDUP_REMOVED lines=10> */
.L_x_768:
[----:B------:R-:W-:Y:S05]  /*28b0*/  BSYNC B0 ;  /* 0x0000000000007941 */ /* 0x000fea0003800000 */
.L_x_767:
        /* <DEDUP_REMOVED lines=10> */
.L_x_761:
[----:B------:R-:W-:Y:S01]  /*2960*/  HFMA2.MMA R78, -RZ, RZ, 0, 9.5367431640625e-07 ;  /* 0x00000010ff4e7435 */ /* 0x000fe200000001ff */
[----:B------:R-:W-:Y:S01]  /*2970*/  IMAD.MOV.U32 R79, RZ, RZ, 0x1f ;  /* 0x0000001fff4f7424 */ /* 0x000fe200078e00ff */
[----:B------:R-:W-:-:S09]  /*2980*/  MOV R80, 0xffffffff ;  /* 0xffffffff00507802 */ /* 0x000fd20000000f00 */
[----:B-----5:R-:W-:Y:S05]  /*2990*/  WARPSYNC.COLLECTIVE R80, `(.L_x_769) ;  /* 0x0000000050087348 */ /* 0x020fea0003c00000 */
[----:B------:R0:W1:Y:S02]  /*29a0*/  SHFL.DOWN P5, R78, R85, R78, R79 ;  /* 0x0800004e554e7389 */ /* 0x00006400000a004f */
[----:B01---5:R-:W-:Y:S01]  /*29b0*/  ENDCOLLECTIVE ;  /* 0x000000000000791b */ /* 0x023fe20003800000 */
.L_x_769:
[----:B------:R-:W-:Y:S02]  /*29c0*/  IMAD.MOV.U32 R82, RZ, RZ, R78 ;  /* 0x000000ffff527224 */ /* 0x000fe400078e004e */
[----:B------:R-:W-:Y:S02]  /*29d0*/  IMAD.MOV.U32 R78, RZ, RZ, 0x10 ;  /* 0x00000010ff4e7424 */ /* 0x000fe400078e00ff */
[----:B------:R-:W-:Y:S01]  /*29e0*/  FADD.FTZ R82, R82, R85 ;  /* 0x0000005552527221 */ /* 0x000fe20000010000 */
[----:B------:R-:W-:-:S07]  /*29f0*/  MOV R85, R124 ;  /* 0x0000007c00557202 */ /* 0x000fce0000000f00 */
[----:B------:R-:W-:Y:S05]  /*2a00*/  WARPSYNC.COLLECTIVE R80, `(.L_x_770) ;  /* 0x0000000050087348 */ /* 0x000fea0003c00000 */
[----:B------:R0:W1:Y:S02]  /*2a10*/  SHFL.DOWN P5, R78, R85, R78, R79 ;  /* 0x0800004e554e7389 */ /* 0x00006400000a004f */
[----:B01----:R-:W-:Y:S01]  /*2a20*/  ENDCOLLECTIVE ;  /* 0x000000000000791b */ /* 0x003fe20003800000 */
.L_x_770:
[----:B------:R-:W-:Y:S01]  /*2a30*/  IMAD.MOV.U32 R85, RZ, RZ, R82 ;  /* 0x000000ffff557224 */ /* 0x000fe200078e0052 */
[----:B------:R-:W-:Y:S01]  /*2a40*/  MOV R81, R78 ;  /* 0x0000004e00517202 */ /* 0x000fe20000000f00 */
[----:B------:R-:W-:-:S04]  /*2a50*/  HFMA2.MMA R78, -RZ, RZ, 0, 4.76837158203125e-07 ;  /* 0x00000008ff4e7435 */ /* 0x000fc800000001ff */
[----:B------:R-:W-:-:S07]  /*2a60*/  FADD.FTZ R83, R81, R124 ;  /* 0x0000007c51537221 */ /* 0x000fce0000010000 */
[----:B------:R-:W-:Y:S05]  /*2a70*/  WARPSYNC.COLLECTIVE R80, `(.L_x_771) ;  /* 0x0000000050087348 */ /* 0x000fea0003c00000 */
[----:B------:R0:W1:Y:S02]  /*2a80*/  SHFL.DOWN P5, R78, R85, R78, R79 ;  /* 0x0800004e554e7389 */ /* 0x00006400000a004f */
[----:B01----:R-:W-:Y:S01]  /*2a90*/  ENDCOLLECTIVE ;  /* 0x000000000000791b */ /* 0x003fe20003800000 */
.L_x_771:
[----:B------:R-:W-:Y:S01]  /*2aa0*/  MOV R85, R83 ;  /* 0x0000005300557202 */ /* 0x000fe20000000f00 */
[----:B------:R-:W-:Y:S02]  /*2ab0*/  IMAD.MOV.U32 R81, RZ, RZ, R78 ;  /* 0x000000ffff517224 */ /* 0x000fe400078e004e */
[----:B------:R-:W-:Y:S02]  /*2ac0*/  IMAD.MOV.U32 R78, RZ, RZ, 0x8 ;  /* 0x00000008ff4e7424 */ /* 0x000fe400078e00ff */
[----:B------:R-:W-:-:S07]  /*2ad0*/  FADD.FTZ R86, R82, R81 ;  /* 0x0000005152567221 */ /* 0x000fce0000010000 */
[----:B------:R-:W-:Y:S05]  /*2ae0*/  WARPSYNC.COLLECTIVE R80, `(.L_x_772) ;  /* 0x0000000050087348 */ /* 0x000fea0003c00000 */
[----:B------:R0:W1:Y:S02]  /*2af0*/  SHFL.DOWN P5, R78, R85, R78, R79 ;  /* 0x0800004e554e7389 */ /* 0x00006400000a004f */
[----:B01----:R-:W-:Y:S01]  /*2b00*/  ENDCOLLECTIVE ;  /* 0x000000000000791b */ /* 0x003fe20003800000 */
.L_x_772:
[----:B------:R-:W-:Y:S01]  /*2b10*/  IMAD.MOV.U32 R85, RZ, RZ, R86 ;  /* 0x000000ffff557224 */ /* 0x000fe200078e0056 */
[----:B------:R-:W-:Y:S01]  /*2b20*/  MOV R84, R78 ;  /* 0x0000004e00547202 */ /* 0x000fe20000000f00 */
[----:B------:R-:W-:-:S04]  /*2b30*/  HFMA2.MMA R78, -RZ, RZ, 0, 2.384185791015625e-07 ;  /* 0x00000004ff4e7435 */ /* 0x000fc800000001ff */
[----:B------:R-:W-:-:S07]  /*2b40*/  FADD.FTZ R84, R83, R84 ;  /* 0x0000005453547221 */ /* 0x000fce0000010000 */
[----:B------:R-:W-:Y:S05]  /*2b50*/  WARPSYNC.COLLECTIVE R80, `(.L_x_773) ;  /* 0x0000000050087348 */ /* 0x000fea0003c00000 */
[----:B------:R0:W1:Y:S02]  /*2b60*/  SHFL.DOWN P5, R78, R85, R78, R79 ;  /* 0x0800004e554e7389 */ /* 0x00006400000a004f */
[----:B01----:R-:W-:Y:S01]  /*2b70*/  ENDCOLLECTIVE ;  /* 0x000000000000791b */ /* 0x003fe20003800000 */
.L_x_773:
[----:B------:R-:W-:Y:S01]  /*2b80*/  MOV R85, R84 ;  /* 0x0000005400557202 */ /* 0x000fe20000000f00 */
[----:B------:R-:W-:Y:S02]  /*2b90*/  IMAD.MOV.U32 R81, RZ, RZ, R78 ;  /* 0x000000ffff517224 */ /* 0x000fe400078e004e */
[----:B------:R-:W-:Y:S02]  /*2ba0*/  IMAD.MOV.U32 R78, RZ, RZ, 0x4 ;  /* 0x00000004ff4e7424 */ /* 0x000fe400078e00ff */
[----:B------:R-:W-:-:S07]  /*2bb0*/  FADD.FTZ R125, R86, R81 ;  /* 0x00000051567d7221 */ /* 0x000fce0000010000 */
[----:B------:R-:W-:Y:S05]  /*2bc0*/  WARPSYNC.COLLECTIVE R80, `(.L_x_774) ;  /* 0x0000000050087348 */ /* 0x000fea0003c00000 */
[----:B------:R0:W1:Y:S02]  /*2bd0*/  SHFL.DOWN P5, R78, R85, R78, R79 ;  /* 0x0800004e554e7389 */ /* 0x00006400000a004f */
[----:B01----:R-:W-:Y:S01]  /*2be0*/  ENDCOLLECTIVE ;  /* 0x000000000000791b */ /* 0x003fe20003800000 */
.L_x_774:
[----:B------:R-:W-:Y:S01]  /*2bf0*/  IMAD.MOV.U32 R85, RZ, RZ, R125 ;  /* 0x000000ffff557224 */ /* 0x000fe200078e007d */
[----:B------:R-:W-:Y:S01]  /*2c00*/  MOV R87, R78 ;  /* 0x0000004e00577202 */ /* 0x000fe20000000f00 */
[----:B------:R-:W-:-:S04]  /*2c10*/  HFMA2.MMA R78, -RZ, RZ, 0, 1.1920928955078125e-07 ;  /* 0x00000002ff4e7435 */ /* 0x000fc800000001ff */
[----:B------:R-:W-:-:S07]  /*2c20*/  FADD.FTZ R87, R84, R87 ;  /* 0x0000005754577221 */ /* 0x000fce0000010000 */
[----:B------:R-:W-:Y:S05]  /*2c30*/  WARPSYNC.COLLECTIVE R80, `(.L_x_775) ;  /* 0x0000000050087348 */ /* 0x000fea0003c00000 */
[----:B------:R0:W1:Y:S02]  /*2c40*/  SHFL.DOWN P5, R78, R85, R78, R79 ;  /* 0x0800004e554e7389 */ /* 0x00006400000a004f */
[----:B01----:R-:W-:Y:S01]  /*2c50*/  ENDCOLLECTIVE ;  /* 0x000000000000791b */ /* 0x003fe20003800000 */
.L_x_775:
[----:B------:R-:W-:Y:S01]  /*2c60*/  MOV R85, R87 ;  /* 0x0000005700557202 */ /* 0x000fe20000000f00 */
[----:B------:R-:W-:Y:S02]  /*2c70*/  IMAD.MOV.U32 R124, RZ, RZ, R78 ;  /* 0x000000ffff7c7224 */ /* 0x000fe400078e004e */
[----:B------:R-:W-:Y:S02]  /*2c80*/  IMAD.MOV.U32 R78, RZ, RZ, 0x2 ;  /* 0x00000002ff4e7424 */ /* 0x000fe400078e00ff */
[----:B------:R-:W-:-:S07]  /*2c90*/  FADD.FTZ R124, R125, R124 ;  /* 0x0000007c7d7c7221 */ /* 0x000fce0000010000 */
[----:B------:R-:W-:Y:S05]  /*2ca0*/  WARPSYNC.COLLECTIVE R80, `(.L_x_776) ;  /* 0x0000000050087348 */ /* 0x000fea0003c00000 */
[----:B------:R0:W1:Y:S02]  /*2cb0*/  SHFL.DOWN P5, R78, R85, R78, R79 ;  /* 0x0800004e554e7389 */ /* 0x00006400000a004f */
[----:B01----:R-:W-:Y:S01]  /*2cc0*/  ENDCOLLECTIVE ;  /* 0x000000000000791b */ /* 0x003fe20003800000 */
.L_x_776:
[----:B------:R-:W-:Y:S01]  /*2cd0*/  IMAD.MOV.U32 R85, RZ, RZ, R124 ;  /* 0x000000ffff557224 */ /* 0x000fe200078e007c */
[----:B------:R-:W-:Y:S01]  /*2ce0*/  MOV R81, R78 ;  /* 0x0000004e00517202 */ /* 0x000fe20000000f00 */
[----:B------:R-:W-:-:S04]  /*2cf0*/  HFMA2.MMA R78, -RZ, RZ, 0, 5.9604644775390625e-08 ;  /* 0x00000001ff4e7435 */ /* 0x000fc800000001ff */
[----:B------:R-:W-:-:S07]  /*2d00*/  FADD.FTZ R81, R87, R81 ;  /* 0x0000005157517221 */ /* 0x000fce0000010000 */
[----:B------:R-:W-:Y:S05]  /*2d10*/  WARPSYNC.COLLECTIVE R80, `(.L_x_777) ;  /* 0x0000000050087348 */ /* 0x000fea0003c00000 */
[----:B------:R0:W1:Y:S02]  /*2d20*/  SHFL.DOWN P5, R78, R85, R78, R79 ;  /* 0x0800004e554e7389 */ /* 0x00006400000a004f */
[----:B01----:R-:W-:Y:S01]  /*2d30*/  ENDCOLLECTIVE ;  /* 0x000000000000791b */ /* 0x003fe20003800000 */
.L_x_777:
[----:B------:R-:W-:Y:S01]  /*2d40*/  MOV R85, R81 ;  /* 0x0000005100557202 */ /* 0x000fe20000000f00 */
[----:B------:R-:W-:Y:S02]  /*2d50*/  IMAD.MOV.U32 R83, RZ, RZ, R78 ;  /* 0x000000ffff537224 */ /* 0x000fe400078e004e */
[----:B------:R-:W-:-:S07]  /*2d60*/  IMAD.MOV.U32 R78, RZ, RZ, 0x1 ;  /* 0x00000001ff4e7424 */ /* 0x000fce00078e00ff */
[----:B------:R-:W-:Y:S05]  /*2d70*/  WARPSYNC.COLLECTIVE R80, `(.L_x_778) ;  /* 0x0000000050087348 */ /* 0x000fea0003c00000 */
[----:B------:R0:W1:Y:S02]  /*2d80*/  SHFL.DOWN P5, R78, R85, R78, R79 ;  /* 0x0800004e554e7389 */ /* 0x00006400000a004f */
[----:B01----:R-:W-:Y:S01]  /*2d90*/  ENDCOLLECTIVE ;  /* 0x000000000000791b */ /* 0x003fe20003800000 */
.L_x_778:
[----:B------:R-:W-:Y:S01]  /*2da0*/  MOV R82, R78 ;  /* 0x0000004e00527202 */ /* 0x000fe20000000f00 */
[----:B------:R-:W-:Y:S06]  /*2db0*/  BRA `(.L_x_779) ;  /* 0xffffffe4006c7947 */ /* 0x000fec000383ffff */
.L_x_780:
        /* <DEDUP_REMOVED lines=12> */
.L_x_2956:


//--------------------- .text._ZN10layer_norm22ln_bwd_finalize_kernelINS_22Kernel_traits_finalizeILj4096Ef13__nv_bfloat16S2_S2_fjLb0ELj1024ELj4ENS_18Kernel_traits_baseILj4096EfS2_S2_S2_fjLj1024EEEEELb0ELb1EEEvNS_9BwdParamsE --------------------------
	.section	.text._ZN10layer_norm22ln_bwd_finalize_kernelINS_22Kernel_traits_finalizeILj4096Ef13__nv_bfloat16S2_S2_fjLb0ELj1024ELj4ENS_18Kernel_traits_baseILj4096EfS2_S2_S2_fjLj1024EEEEELb0ELb1EEEvNS_9BwdParamsE,"ax",@progbits
	.align	128
        .global         _ZN10layer_norm22ln_bwd_finalize_kernelINS_22Kernel_traits_finalizeILj4096Ef13__nv_bfloat16S2_S2_fjLb0ELj1024ELj4ENS_18Kernel_traits_baseILj4096EfS2_S2_S2_fjLj1024EEEEELb0ELb1EEEvNS_9BwdParamsE
        .type           _ZN10layer_norm22ln_bwd_finalize_kernelINS_22Kernel_traits_finalizeILj4096Ef13__nv_bfloat16S2_S2_fjLb0ELj1024ELj4ENS_18Kernel_traits_baseILj4096EfS2_S2_S2_fjLj1024EEEEELb0ELb1EEEvNS_9BwdParamsE,@function
        .size           _ZN10layer_norm22ln_bwd_finalize_kernelINS_22Kernel_traits_finalizeILj4096Ef13__nv_bfloat16S2_S2_fjLb0ELj1024ELj4ENS_18Kernel_traits_baseILj4096EfS2_S2_S2_fjLj1024EEEEELb0ELb1EEEvNS_9BwdParamsE,(.L_x_2957 - _ZN10layer_norm22ln_bwd_finalize_kernelINS_22Kernel_traits_finalizeILj4096Ef13__nv_bfloat16S2_S2_fjLb0ELj1024ELj4ENS_18Kernel_traits_baseILj4096EfS2_S2_S2_fjLj1024EEEEELb0ELb1EEEvNS_9BwdParamsE)
        .other          _ZN10layer_norm22ln_bwd_finalize_kernelINS_22Kernel_traits_finalizeILj4096Ef13__nv_bfloat16S2_S2_fjLb0ELj1024ELj4ENS_18Kernel_traits_baseILj4096EfS2_S2_S2_fjLj1024EEEEELb0ELb1EEEvNS_9BwdParamsE,@"STO_CUDA_ENTRY STV_DEFAULT"
_ZN10layer_norm22ln_bwd_finalize_kernelINS_22Kernel_traits_finalizeILj4096Ef13__nv_bfloat16S2_S2_fjLb0ELj1024ELj4ENS_18Kernel_traits_baseILj4096EfS2_S2_S2_fjLj1024EEEEELb0ELb1EEEvNS_9BwdParamsE:
.text._ZN10layer_norm22ln_bwd_finalize_kernelINS_22Kernel_traits_finalizeILj4096Ef13__nv_bfloat16S2_S2_fjLb0ELj1024ELj4ENS_18Kernel_traits_baseILj4096EfS2_S2_S2_fjLj1024EEEEELb0ELb1EEEvNS_9BwdParamsE:
        /* <DEDUP_REMOVED lines=26> */
.L_x_790:
[----:B0-2---:R-:W0:Y:S01]  /*01a0*/  LDC R10, c[0x0][0x210] ;  /* 0x00008400ff0a7b82 */ /* 0x005e220000000800 */
[----:B------:R-:W-:Y:S01]  /*01b0*/  BSSY B0, `(.L_x_781) ;  /* 0x0000067000007945 */ /* 0x000fe20003800000 */
[----:B------:R-:W-:Y:S01]  /*01c0*/  HFMA2.MMA R26, -RZ, RZ, 0, 0 ;  /* 0x00000000ff1a7435 */ /* 0x000fe200000001ff */
[----:B------:R-:W-:Y:S02]  /*01d0*/  MOV R20, RZ ;  /* 0x000000ff00147202 */ /* 0x000fe40000000f00 */
[----:B0-----:R-:W-:-:S13]  /*01e0*/  ISETP.GE.U32.AND P1, PT, R5, R10, PT ;  /* 0x0000000a0500720c */ /* 0x001fda0003f26070 */
[----:B-1----:R-:W-:Y:S05]  /*01f0*/  @P1 BRA `(.L_x_782) ;  /* 0x0000000400881947 */ /* 0x002fea0003800000 */
        /* <DEDUP_REMOVED lines=25> */
.L_x_785:
        /* <DEDUP_REMOVED lines=34> */
.L_x_784:
[----:B------:R-:W-:Y:S05]  /*05b0*/  BSYNC B1 ;  /* 0x0000000000017941 */ /* 0x000fea0003800000 */
.L_x_783:
        /* <DEDUP_REMOVED lines=25> */
.L_x_787:
[----:B------:R-:W-:Y:S05]  /*0750*/  BSYNC B1 ;  /* 0x0000000000017941 */ /* 0x000fea0003800000 */
.L_x_786:
        /* <DEDUP_REMOVED lines=12> */
.L_x_782:
[----:B------:R-:W-:Y:S05]  /*0820*/  BSYNC B0 ;  /* 0x0000000000007941 */ /* 0x000fea0003800000 */
.L_x_781:
        /* <DEDUP_REMOVED lines=29> */
.L_x_801:
[----:B------:R-:W-:Y:S01]  /*0a00*/  @!P1 SHF.R.U32.HI R12, RZ, 0x3, R0 ;  /* 0x00000003ff0c9819 */ /* 0x000fe20000011600 */
[----:B----4-:R-:W-:Y:S01]  /*0a10*/  FADD.FTZ R14, R9, R14 ;  /* 0x0000000e090e7221 */ /* 0x010fe20000010000 */
[----:B---3--:R-:W-:Y:S02]  /*0a20*/  FADD.FTZ R11, R10, R11 ;  /* 0x0000000b0a0b7221 */ /* 0x008fe40000010000 */
[----:B------:R-:W-:-:S05]  /*0a30*/  @!P1 LOP3.LUT R12, R12, 0x1ffffffc, RZ, 0xc0, !PT ;  /* 0x1ffffffc0c0c9812 */ /* 0x000fca00078ec0ff */
[----:B------:R3:W-:Y:S04]  /*0a40*/  @!P1 STS [R12+UR4+0x2000], R14 ;  /* 0x0020000e0c009988 */ /* 0x0007e80008000804 */
[----:B------:R3:W-:Y:S02]  /*0a50*/  @!P1 STS [R12+UR4+0x2080], R11 ;  /* 0x0020800b0c009988 */ /* 0x0007e40008000804 */
.L_x_788:
[----:B------:R-:W-:Y:S05]  /*0a60*/  WARPSYNC.ALL ;  /* 0x0000000000007948 */ /* 0x000fea0003800000 */
[----:B------:R-:W-:Y:S01]  /*0a70*/  BAR.SYNC.DEFER_BLOCKING 0x0 ;  /* 0x0000000000007b1d */ /* 0x000fe20000010000 */
[C---:B------:R-:W-:Y:S02]  /*0a80*/  ISETP.GT.U32.AND P1, PT, R3.reuse, -0x1001, PT ;  /* 0xffffefff0300780c */ /* 0x040fe40003f24070 */
[----:B------:R-:W-:-:S05]  /*0a90*/  IADD3 R3, R3, 0x1000, RZ ;  /* 0x0000100003037810 */ /* 0x000fca0007ffe0ff */
[----:B--23--:R-:W2:Y:S08]  /*0aa0*/  @P0 LDC.64 R10, c[0x0][0x318] ;  /* 0x0000c600ff0a0b82 */ /* 0x00ceb00000000a00 */
[----:B------:R-:W3:Y:S01]  /*0ab0*/  @P0 LDC.64 R12, c[0x0][0x310] ;  /* 0x0000c400ff0c0b82 */ /* 0x000ee20000000a00 */
[----:B------:R-:W4:Y:S04]  /*0ac0*/  @P0 LDS.64 R14, [R6+0x2000] ;  /* 0x00200000060e0984 */ /* 0x000f280000000a00 */
[----:B------:R-:W5:Y:S01]  /*0ad0*/  @P0 LDS.64 R16, [R6+0x2080] ;  /* 0x0020800006100984 */ /* 0x000f620000000a00 */
[----:B--2---:R-:W-:-:S04]  /*0ae0*/  @P0 IMAD.WIDE.U32 R10, R4, 0x8, R10 ;  /* 0x00000008040a0825 */ /* 0x004fc800078e000a */
[C---:B---3--:R-:W-:Y:S01]  /*0af0*/  @P0 IMAD.WIDE.U32 R12, R4.reuse, 0x8, R12 ;  /* 0x00000008040c0825 */ /* 0x048fe200078e000c */
[----:B------:R-:W-:Y:S01]  /*0b00*/  IADD3 R4, R4, 0x800, RZ ;  /* 0x0000080004047810 */ /* 0x000fe20007ffe0ff */
[----:B----4-:R2:W-:Y:S04]  /*0b10*/  @P0 STG.E.64 desc[UR6][R10.64], R14 ;  /* 0x0000000e0a000986 */ /* 0x0105e8000c101b06 */
[----:B-----5:R2:W-:Y:S01]  /*0b20*/  @P0 STG.E.64 desc[UR6][R12.64], R16 ;  /* 0x000000100c000986 */ /* 0x0205e2000c101b06 */
[----:B------:R-:W-:Y:S05]  /*0b30*/  @P1 BRA `(.L_x_790) ;  /* 0xfffffff400981947 */ /* 0x000fea000383ffff */
[----:B------:R-:W-:Y:S05]  /*0b40*/  EXIT ;  /* 0x000000000000794d */ /* 0x000fea0003800000 */
.L_x_789:
[----:B------:R-:W-:Y:S01]  /*0b50*/  HFMA2.MMA R19, -RZ, RZ, 0, 5.9604644775390625e-08 ;  /* 0x00000001ff137435 */ /* 0x000fe200000001ff */
[----:B0--3--:R-:W-:Y:S01]  /*0b60*/  MOV R20, R10 ;  /* 0x0000000a00147202 */ /* 0x009fe20000000f00 */
[----:B------:R-:W-:Y:S01]  /*0b70*/  IMAD.MOV.U32 R22, RZ, RZ, 0x1f ;  /* 0x0000001fff167424 */ /* 0x000fe200078e00ff */
[----:B------:R-:W-:-:S08]  /*0b80*/  MOV R17, 0xffffffff ;  /* 0xffffffff00117802 */ /* 0x000fd00000000f00 */
[----:B-12---:R-:W-:Y:S05]  /*0b90*/  WARPSYNC.COLLECTIVE R17, `(.L_x_791) ;  /* 0x0000000011087348 */ /* 0x006fea0003c00000 */
[----:B------:R0:W3:Y:S02]  /*0ba0*/  SHFL.BFLY P2, R18, R20, R19, R22 ;  /* 0x0c00001314127389 */ /* 0x0000e40000040016 */
[----:B0123--:R-:W-:Y:S01]  /*0bb0*/  ENDCOLLECTIVE ;  /* 0x000000000000791b */ /* 0x00ffe20003800000 */
.L_x_791:
[----:B------:R-:W-:Y:S01]  /*0bc0*/  HFMA2.MMA R19, -RZ, RZ, 0, 1.1920928955078125e-07 ;  /* 0x00000002ff137435 */ /* 0x000fe200000001ff */
[----:B------:R-:W-:-:S05]  /*0bd0*/  MOV R11, R18 ;  /* 0x00000012000b7202 */ /* 0x000fca0000000f00 */
[----:B------:R-:W-:-:S05]  /*0be0*/  FADD.FTZ R11, R10, R11 ;  /* 0x0000000b0a0b7221 */ /* 0x000fca0000010000 */
[----:B------:R-:W-:-:S07]  /*0bf0*/  MOV R20, R11 ;  /* 0x0000000b00147202 */ /* 0x000fce0000000f00 */
[----:B------:R-:W-:Y:S05]  /*0c00*/  WARPSYNC.COLLECTIVE R17, `(.L_x_792) ;  /* 0x0000000011087348 */ /* 0x000fea0003c00000 */
[----:B------:R0:W1:Y:S02]  /*0c10*/  SHFL.BFLY P2, R18, R20, R19, R22 ;  /* 0x0c00001314127389 */ /* 0x0000640000040016 */
[----:B01----:R-:W-:Y:S01]  /*0c20*/  ENDCOLLECTIVE ;  /* 0x000000000000791b */ /* 0x003fe20003800000 */
.L_x_792:
[----:B------:R-:W-:Y:S01]  /*0c30*/  HFMA2.MMA R19, -RZ, RZ, 0, 2.384185791015625e-07 ;  /* 0x00000004ff137435 */ /* 0x000fe200000001ff */
[----:B------:R-:W-:-:S04]  /*0c40*/  IMAD.MOV.U32 R12, RZ, RZ, R18 ;  /* 0x000000ffff0c7224 */ /* 0x000fc800078e0012 */
[----:B------:R-:W-:-:S05]  /*0c50*/  FADD.FTZ R12, R11, R12 ;  /* 0x0000000c0b0c7221 */ /* 0x000fca0000010000 */
[----:B------:R-:W-:-:S07]  /*0c60*/  MOV R20, R12 ;  /* 0x0000000c00147202 */ /* 0x000fce0000000f00 */
[----:B------:R-:W-:Y:S05]  /*0c70*/  WARPSYNC.COLLECTIVE R17, `(.L_x_793) ;  /* 0x0000000011087348 */ /* 0x000fea0003c00000 */
[----:B------:R0:W1:Y:S02]  /*0c80*/  SHFL.BFLY P2, R18, R20, R19, R22 ;  /* 0x0c00001314127389 */ /* 0x0000640000040016 */
[----:B01----:R-:W-:Y:S01]  /*0c90*/  ENDCOLLECTIVE ;  /* 0x000000000000791b */ /* 0x003fe20003800000 */
.L_x_793:
[----:B------:R-:W-:Y:S01]  /*0ca0*/  IMAD.MOV.U32 R19, RZ, RZ, 0x8 ;  /* 0x00000008ff137424 */ /* 0x000fe200078e00ff */
[----:B------:R-:W-:-:S05]  /*0cb0*/  MOV R13, R18 ;  /* 0x00000012000d7202 */ /* 0x000fca0000000f00 */
[----:B------:R-:W-:-:S05]  /*0cc0*/  FADD.FTZ R13, R12, R13 ;  /* 0x0000000d0c0d7221 */ /* 0x000fca0000010000 */
[----:B------:R-:W-:-:S07]  /*0cd0*/  MOV R20, R13 ;  /* 0x0000000d00147202 */ /* 0x000fce0000000f00 */
[----:B------:R-:W-:Y:S05]  /*0ce0*/  WARPSYNC.COLLECTIVE R17, `(.L_x_794) ;  /* 0x0000000011087348 */ /* 0x000fea0003c00000 */
[----:B------:R0:W1:Y:S02]  /*0cf0*/  SHFL.BFLY P2, R18, R20, R19, R22 ;  /* 0x0c00001314127389 */ /* 0x0000640000040016 */
[----:B01----:R-:W-:Y:S01]  /*0d00*/  ENDCOLLECTIVE ;  /* 0x000000000000791b */ /* 0x003fe20003800000 */
.L_x_794:
[----:B------:R-:W-:Y:S01]  /*0d10*/  HFMA2.MMA R19, -RZ, RZ, 0, 9.5367431640625e-07 ;  /* 0x00000010ff137435 */ /* 0x000fe200000001ff */
[----:B------:R-:W-:-:S05]  /*0d20*/  MOV R10, R18 ;  /* 0x00000012000a7202 */ /* 0x000fca0000000f00 */
[----:B------:R-:W-:-:S05]  /*0d30*/  FADD.FTZ R10, R13, R10 ;  /* 0x0000000a0d0a7221 */ /* 0x000fca0000010000 */
[----:B------:R-:W-:-:S07]  /*0d40*/  MOV R20, R10 ;  /* 0x0000000a00147202 */ /* 0x000fce0000000f00 */
[----:B------:R-:W-:Y:S05]  /*0d50*/  WARPSYNC.COLLECTIVE R17, `(.L_x_795) ;  /* 0x0000000011087348 */ /* 0x000fea0003c00000 */
[----:B------:R0:W1:Y:S02]  /*0d60*/  SHFL.BFLY P2, R18, R20, R19, R22 ;  /* 0x0c00001314127389 */ /* 0x0000640000040016 */
[----:B01----:R-:W-:Y:S01]  /*0d70*/  ENDCOLLECTIVE ;  /* 0x000000000000791b */ /* 0x003fe20003800000 */
.L_x_795:
[----:B------:R-:W-:Y:S01]  /*0d80*/  HFMA2.MMA R19, -RZ, RZ, 0, 5.9604644775390625e-08 ;  /* 0x00000001ff137435 */ /* 0x000fe200000001ff */
[----:B------:R-:W-:Y:S01]  /*0d90*/  IMAD.MOV.U32 R20, RZ, RZ, R9 ;  /* 0x000000ffff147224 */ /* 0x000fe200078e0009 */
[----:B------:R-:W-:-:S09]  /*0da0*/  MOV R11, R18 ;  /* 0x00000012000b7202 */ /* 0x000fd20000000f00 */
[----:B------:R-:W-:Y:S05]  /*0db0*/  WARPSYNC.COLLECTIVE R17, `(.L_x_796) ;  /* 0x0000000011087348 */ /* 0x000fea0003c00000 */
[----:B------:R0:W1:Y:S02]  /*0dc0*/  SHFL.BFLY P2, R18, R20, R19, R22 ;  /* 0x0c00001314127389 */ /* 0x0000640000040016 */
[----:B01----:R-:W-:Y:S01]  /*0dd0*/  ENDCOLLECTIVE ;  /* 0x000000000000791b */ /* 0x003fe20003800000 */
.L_x_796:
[----:B------:R-:W-:Y:S01]  /*0de0*/  HFMA2.MMA R19, -RZ, RZ, 0, 1.1920928955078125e-07 ;  /* 0x00000002ff137435 */ /* 0x000fe200000001ff */
[----:B------:R-:W-:-:S05]  /*0df0*/  MOV R12, R18 ;  /* 0x00000012000c7202 */ /* 0x000fca0000000f00 */
[----:B------:R-:W-:-:S05]  /*0e00*/  FADD.FTZ R14, R9, R12 ;  /* 0x0000000c090e7221 */ /* 0x000fca0000010000 */
[----:B------:R-:W-:-:S07]  /*0e10*/  MOV R20, R14 ;  /* 0x0000000e00147202 */ /* 0x000fce0000000f00 */
[----:B------:R-:W-:Y:S05]  /*0e20*/  WARPSYNC.COLLECTIVE R17, `(.L_x_797) ;  /* 0x0000000011087348 */ /* 0x000fea0003c00000 */
[----:B------:R0:W1:Y:S02]  /*0e30*/  SHFL.BFLY P2, R18, R20, R19, R22 ;  /* 0x0c00001314127389 */ /* 0x0000640000040016 */
[----:B01----:R-:W-:Y:S01]  /*0e40*/  ENDCOLLECTIVE ;  /* 0x000000000000791b */ /* 0x003fe20003800000 */
.L_x_797:
[----:B------:R-:W-:Y:S01]  /*0e50*/  HFMA2.MMA R19, -RZ, RZ, 0, 2.384185791015625e-07 ;  /* 0x00000004ff137435 */ /* 0x000fe200000001ff */
[----:B------:R-:W-:-:S04]  /*0e60*/  IMAD.MOV.U32 R13, RZ, RZ, R18 ;  /* 0x000000ffff0d7224 */ /* 0x000fc800078e0012 */
[----:B------:R-:W-:-:S05]  /*0e70*/  FADD.FTZ R15, R14, R13 ;  /* 0x0000000d0e0f7221 */ /* 0x000fca0000010000 */
[----:B------:R-:W-:-:S07]  /*0e80*/  MOV R20, R15 ;  /* 0x0000000f00147202 */ /* 0x000fce0000000f00 */
[----:B------:R-:W-:Y:S05]  /*0e90*/  WARPSYNC.COLLECTIVE R17, `(.L_x_798) ;  /* 0x0000000011087348 */ /* 0x000fea0003c00000 */
[----:B------:R0:W1:Y:S02]  /*0ea0*/  SHFL.BFLY P2, R18, R20, R19, R22 ;  /* 0x0c00001314127389 */ /* 0x0000640000040016 */
[----:B01----:R-:W-:Y:S01]  /*0eb0*/  ENDCOLLECTIVE ;  /* 0x000000000000791b */ /* 0x003fe20003800000 */
.L_x_798:
[----:B------:R-:W-:Y:S01]  /*0ec0*/  IMAD.MOV.U32 R19, RZ, RZ, 0x8 ;  /* 0x00000008ff137424 */ /* 0x000fe200078e00ff */
[----:B------:R-:W-:-:S05]  /*0ed0*/  MOV R16, R18 ;  /* 0x0000001200107202 */ /* 0x000fca0000000f00 */
[----:B------:R-:W-:-:S05]  /*0ee0*/  FADD.FTZ R16, R15, R16 ;  /* 0x000000100f107221 */ /* 0x000fca0000010000 */
[----:B------:R-:W-:-:S07]  /*0ef0*/  MOV R20, R16 ;  /* 0x0000001000147202 */ /* 0x000fce0000000f00 */
[----:B------:R-:W-:Y:S05]  /*0f00*/  WARPSYNC.COLLECTIVE R17, `(.L_x_799) ;  /* 0x0000000011087348 */ /* 0x000fea0003c00000 */
[----:B------:R0:W1:Y:S02]  /*0f10*/  SHFL.BFLY P2, R18, R20, R19, R22 ;  /* 0x0c00001314127389 */ /* 0x0000640000040016 */
[----:B01----:R-:W-:Y:S01]  /*0f20*/  ENDCOLLECTIVE ;  /* 0x000000000000791b */ /* 0x003fe20003800000 */
.L_x_799:
[----:B------:R-:W-:Y:S01]  /*0f30*/  HFMA2.MMA R19, -RZ, RZ, 0, 9.5367431640625e-07 ;  /* 0x00000010ff137435 */ /* 0x000fe200000001ff */
[----:B------:R-:W-:-:S05]  /*0f40*/  MOV R9, R18 ;  /* 0x0000001200097202 */ /* 0x000fca0000000f00 */
[----:B------:R-:W-:-:S05]  /*0f50*/  FADD.FTZ R9, R16, R9 ;  /* 0x0000000910097221 */ /* 0x000fca0000010000 */
[----:B------:R-:W-:-:S07]  /*0f60*/  MOV R20, R9 ;  /* 0x0000000900147202 */ /* 0x000fce0000000f00 */
[----:B------:R-:W-:Y:S05]  /*0f70*/  WARPSYNC.COLLECTIVE R17, `(.L_x_800) ;  /* 0x0000000011087348 */ /* 0x000fea0003c00000 */
[----:B------:R0:W1:Y:S02]  /*0f80*/  SHFL.BFLY P2, R18, R20, R19, R22 ;  /* 0x0c00001314127389 */ /* 0x0000640000040016 */
[----:B01----:R-:W-:Y:S01]  /*0f90*/  ENDCOLLECTIVE ;  /* 0x000000000000791b */ /* 0x003fe20003800000 */
.L_x_800:
[----:B------:R-:W-:Y:S01]  /*0fa0*/  MOV R14, R18 ;  /* 0x00000012000e7202 */ /* 0x000fe20000000f00 */
[----:B------:R-:W-:Y:S06]  /*0fb0*/  BRA `(.L_x_801) ;  /* 0xfffffff800907947 */ /* 0x000fec000383ffff */
.L_x_802:
        /* <DEDUP_REMOVED lines=12> */
.L_x_2957:


//--------------------- .text._ZN10layer_norm40ln_parallel_residual_bwd_finalize_kernelINS_22Kernel_traits_finalizeILj4096Ef13__nv_bfloat16S2_S2_fjLb0ELj1024ELj4ENS_18Kernel_traits_baseILj4096EfS2_S2_S2_fjLj1024EEEEELb1EEEvNS_9BwdParamsE --------------------------
	.section	.text._ZN10layer_norm40ln_parallel_residual_bwd_finalize_kernelINS_22Kernel_traits_finalizeILj4096Ef13__nv_bfloat16S2_S2_fjLb0ELj1024ELj4ENS_18Kernel_traits_baseILj4096EfS2_S2_S2_fjLj1024EEEEELb1EEEvNS_9BwdParamsE,"ax",@progbits
	.align	128
        .global         _ZN10layer_norm40ln_parallel_residual_bwd_finalize_kernelINS_22Kernel_traits_finalizeILj4096Ef13__nv_bfloat16S2_S2_fjLb0ELj1024ELj4ENS_18Kernel_traits_baseILj4096EfS2_S2_S2_fjLj1024EEEEELb1EEEvNS_9BwdParamsE
        .type           _ZN10layer_norm40ln_parallel_residual_bwd_finalize_kernelINS_22Kernel_traits_finalizeILj4096Ef13__nv_bfloat16S2_S2_fjLb0ELj1024ELj4ENS_18Kernel_traits_baseILj4096EfS2_S2_S2_fjLj1024EEEEELb1EEEvNS_9BwdParamsE,@function
        .size           _ZN10layer_norm40ln_parallel_residual_bwd_finalize_kernelINS_22Kernel_traits_finalizeILj4096Ef13__nv_bfloat16S2_S2_fjLb0ELj1024ELj4ENS_18Kernel_traits_baseILj4096EfS2_S2_S2_fjLj1024EEEEELb1EEEvNS_9BwdParamsE,(.L_x_2958 - _ZN10layer_norm40ln_parallel_residual_bwd_finalize_kernelINS_22Kernel_traits_finalizeILj4096Ef13__nv_bfloat16S2_S2_fjLb0ELj1024ELj4ENS_18Kernel_traits_baseILj4096EfS2_S2_S2_fjLj1024EEEEELb1EEEvNS_9BwdParamsE)
        .other          _ZN10layer_norm40ln_parallel_residual_bwd_finalize_kernelINS_22Kernel_traits_finalizeILj4096Ef13__nv_bfloat16S2_S2_fjLb0ELj1024ELj4ENS_18Kernel_traits_baseILj4096EfS2_S2_S2_fjLj1024EEEEELb1EEEvNS_9BwdParamsE,@"STO_CUDA_ENTRY STV_DEFAULT"
_ZN10layer_norm40ln_parallel_residual_bwd_finalize_kernelINS_22Kernel_traits_finalizeILj4096Ef13__nv_bfloat16S2_S2_fjLb0ELj1024ELj4ENS_18Kernel_traits_baseILj4096EfS2_S2_S2_fjLj1024EEEEELb1EEEvNS_9BwdParamsE:
.text._ZN10layer_norm40ln_parallel_residual_bwd_finalize_kernelINS_22Kernel_traits_finalizeILj4096Ef13__nv_bfloat16S2_S2_fjLb0ELj1024ELj4ENS_18Kernel_traits_baseILj4096EfS2_S2_S2_fjLj1024EEEEELb1EEEvNS_9BwdParamsE:
        /* <DEDUP_REMOVED lines=23> */
.L_x_814:
        /* <DEDUP_REMOVED lines=41> */
.L_x_807:
        /* <DEDUP_REMOVED lines=62> */
.L_x_806:
[----:B------:R-:W-:Y:S05]  /*07e0*/  BSYNC B1 ;  /* 0x0000000000017941 */ /* 0x000fea0003800000 */
.L_x_805:
        /* <DEDUP_REMOVED lines=39> */
.L_x_809:
[----:B------:R-:W-:Y:S05]  /*0a60*/  BSYNC B1 ;  /* 0x0000000000017941 */ /* 0x000fea0003800000 */
.L_x_808:
        /* <DEDUP_REMOVED lines=20> */
.L_x_804:
[----:B------:R-:W-:Y:S05]  /*0bb0*/  BSYNC B0 ;  /* 0x0000000000007941 */ /* 0x000fea0003800000 */
.L_x_803:
        /* <DEDUP_REMOVED lines=54> */
.L_x_835:
        /* <DEDUP_REMOVED lines=10> */
.L_x_810:
        /* <DEDUP_REMOVED lines=22> */
.L_x_813:
[----:B------:R-:W-:Y:S05]  /*1120*/  BSYNC B0 ;  /* 0x0000000000007941 */ /* 0x000fea0003800000 */
.L_x_812:
[C---:B------:R-:W-:Y:S02]  /*1130*/  ISETP.GT.U32.AND P1, PT, R4.reuse, -0x1001, PT ;  /* 0xffffefff0400780c */ /* 0x040fe40003f24070 */
[----:B------:R-:W-:Y:S02]  /*1140*/  IADD3 R4, R4, 0x1000, RZ ;  /* 0x0000100004047810 */ /* 0x000fe40007ffe0ff */
[----:B------:R-:W-:-:S09]  /*1150*/  IADD3 R5, R5, 0x800, RZ ;  /* 0x0000080005057810 */ /* 0x000fd20007ffe0ff */
[----:B------:R-:W-:Y:S05]  /*1160*/  @P1 BRA `(.L_x_814) ;  /* 0xfffffff000001947 */ /* 0x000fea000383ffff */
[----:B------:R-:W-:Y:S05]  /*1170*/  EXIT ;  /* 0x000000000000794d */ /* 0x000fea0003800000 */
.L_x_811:
[----:B------:R-:W-:Y:S01]  /*1180*/  HFMA2.MMA R13, -RZ, RZ, 0, 5.9604644775390625e-08 ;  /* 0x00000001ff0d7435 */ /* 0x000fe200000001ff */
[----:B0-----:R-:W-:Y:S02]  /*1190*/  MOV R26, R9 ;  /* 0x00000009001a7202 */ /* 0x001fe40000000f00 */
[----:B------:R-:W-:Y:S02]  /*11a0*/  MOV R12, 0x1f ;  /* 0x0000001f000c7802 */ /* 0x000fe40000000f00 */
[----:B------:R-:W-:-:S07]  /*11b0*/  MOV R11, 0xffffffff ;  /* 0xffffffff000b7802 */ /* 0x000fce0000000f00 */
[----:B-1234-:R-:W-:Y:S05]  /*11c0*/  WARPSYNC.COLLECTIVE R11, `(.L_x_815) ;  /* 0x000000000b087348 */ /* 0x01efea0003c00000 */
[----:B------:R0:W0:Y:S02]  /*11d0*/  SHFL.BFLY P2, R16, R26, R13, R12 ;  /* 0x0c00000d1a107389 */ /* 0x000024000004000c */
[----:B01234-:R-:W-:Y:S01]  /*11e0*/  ENDCOLLECTIVE ;  /* 0x000000000000791b */ /* 0x01ffe20003800000 */
.L_x_815:
[----:B------:R-:W-:Y:S01]  /*11f0*/  HFMA2.MMA R13, -RZ, RZ, 0, 1.1920928955078125e-07 ;  /* 0x00000002ff0d7435 */ /* 0x000fe200000001ff */
[----:B------:R-:W-:-:S05]  /*1200*/  FADD.FTZ R10, R9, R16 ;  /* 0x00000010090a7221 */ /* 0x000fca0000010000 */
[----:B------:R-:W-:-:S07]  /*1210*/  MOV R26, R10 ;  /* 0x0000000a001a7202 */ /* 0x000fce0000000f00 */
[----:B------:R-:W-:Y:S05]  /*1220*/  WARPSYNC.COLLECTIVE R11, `(.L_x_816) ;  /* 0x000000000b087348 */ /* 0x000fea0003c00000 */
[----:B------:R0:W1:Y:S02]  /*1230*/  SHFL.BFLY P2, R16, R26, R13, R12 ;  /* 0x0c00000d1a107389 */ /* 0x000064000004000c */
[----:B01----:R-:W-:Y:S01]  /*1240*/  ENDCOLLECTIVE ;  /* 0x000000000000791b */ /* 0x003fe20003800000 */
.L_x_816:
[----:B------:R-:W-:Y:S01]  /*1250*/  HFMA2.MMA R13, -RZ, RZ, 0, 2.384185791015625e-07 ;  /* 0x00000004ff0d7435 */ /* 0x000fe200000001ff */
[----:B------:R-:W-:-:S05]  /*1260*/  FADD.FTZ R9, R10, R16 ;  /* 0x000000100a097221 */ /* 0x000fca0000010000 */
[----:B------:R-:W-:-:S07]  /*1270*/  MOV R26, R9 ;  /* 0x00000009001a7202 */ /* 0x000fce0000000f00 */
[----:B------:R-:W-:Y:S05]  /*1280*/  WARPSYNC.COLLECTIVE R11, `(.L_x_817) ;  /* 0x000000000b087348 */ /* 0x000fea0003c00000 */
[----:B------:R0:W1:Y:S02]  /*1290*/  SHFL.BFLY P2, R16, R26, R13, R12 ;  /* 0x0c00000d1a107389 */ /* 0x000064000004000c */
[----:B01----:R-:W-:Y:S01]  /*12a0*/  ENDCOLLECTIVE ;  /* 0x000000000000791b */ /* 0x003fe20003800000 */
.L_x_817:
[----:B------:R-:W-:Y:S01]  /*12b0*/  HFMA2.MMA R13, -RZ, RZ, 0, 4.76837158203125e-07 ;  /* 0x00000008ff0d7435 */ /* 0x000fe200000001ff */
[----:B------:R-:W-:-:S05]  /*12c0*/  FADD.FTZ R18, R9, R16 ;  /* 0x0000001009127221 */ /* 0x000fca0000010000 */
[----:B------:R-:W-:-:S07]  /*12d0*/  MOV R26, R18 ;  /* 0x00000012001a7202 */ /* 0x000fce0000000f00 */
[----:B------:R-:W-:Y:S05]  /*12e0*/  WARPSYNC.COLLECTIVE R11, `(.L_x_818) ;  /* 0x000000000b087348 */ /* 0x000fea0003c00000 */
[----:B------:R0:W1:Y:S02]  /*12f0*/  SHFL.BFLY P2, R16, R26, R13, R12 ;  /* 0x0c00000d1a107389 */ /* 0x000064000004000c */
[----:B01----:R-:W-:Y:S01]  /*1300*/  ENDCOLLECTIVE ;  /* 0x000000000000791b */ /* 0x003fe20003800000 */
.L_x_818:
[----:B------:R-:W-:Y:S01]  /*1310*/  HFMA2.MMA R13, -RZ, RZ, 0, 9.5367431640625e-07 ;  /* 0x00000010ff0d7435 */ /* 0x000fe200000001ff */
[----:B------:R-:W-:-:S05]  /*1320*/  FADD.FTZ R10, R18, R16 ;  /* 0x00000010120a7221 */ /* 0x000fca0000010000 */
[----:B------:R-:W-:-:S07]  /*1330*/  MOV R26, R10 ;  /* 0x0000000a001a7202 */ /* 0x000fce0000000f00 */
[----:B------:R-:W-:Y:S05]  /*1340*/  WARPSYNC.COLLECTIVE R11, `(.L_x_819) ;  /* 0x000000000b087348 */ /* 0x000fea0003c00000 */
[----:B------:R0:W1:Y:S02]  /*1350*/  SHFL.BFLY P2, R16, R26, R13, R12 ;  /* 0x0c00000d1a107389 */ /* 0x000064000004000c */
[----:B01----:R-:W-:Y:S01]  /*1360*/  ENDCOLLECTIVE ;  /* 0x000000000000791b */ /* 0x003fe20003800000 */
.L_x_819:
[----:B------:R-:W-:Y:S01]  /*1370*/  HFMA2.MMA R13, -RZ, RZ, 0, 5.9604644775390625e-08 ;  /* 0x00000001ff0d7435 */ /* 0x000fe200000001ff */
[----:B------:R-:W-:Y:S02]  /*1380*/  MOV R26, R14 ;  /* 0x0000000e001a7202 */ /* 0x000fe40000000f00 */
[----:B------:R-:W-:-:S08]  /*1390*/  MOV R9, R16 ;  /* 0x0000001000097202 */ /* 0x000fd00000000f00 */
[----:B------:R-:W-:Y:S05]  /*13a0*/  WARPSYNC.COLLECTIVE R11, `(.L_x_820) ;  /* 0x000000000b087348 */ /* 0x000fea0003c00000 */
[----:B------:R0:W1:Y:S02]  /*13b0*/  SHFL.BFLY P2, R16, R26, R13, R12 ;  /* 0x0c00000d1a107389 */ /* 0x000064000004000c */
[----:B01----:R-:W-:Y:S01]  /*13c0*/  ENDCOLLECTIVE ;  /* 0x000000000000791b */ /* 0x003fe20003800000 */
.L_x_820:
[----:B------:R-:W-:Y:S01]  /*13d0*/  HFMA2.MMA R13, -RZ, RZ, 0, 1.1920928955078125e-07 ;  /* 0x00000002ff0d7435 */ /* 0x000fe200000001ff */
[----:B------:R-:W-:-:S05]  /*13e0*/  MOV R15, R16 ;  /* 0x00000010000f7202 */ /* 0x000fca0000000f00 */
[----:B------:R-:W-:-:S05]  /*13f0*/  FADD.FTZ R15, R14, R15 ;  /* 0x0000000f0e0f7221 */ /* 0x000fca0000010000 */
[----:B------:R-:W-:-:S07]  /*1400*/  MOV R26, R15 ;  /* 0x0000000f001a7202 */ /* 0x000fce0000000f00 */
[----:B------:R-:W-:Y:S05]  /*1410*/  WARPSYNC.COLLECTIVE R11, `(.L_x_821) ;  /* 0x000000000b087348 */ /* 0x000fea0003c00000 */
[----:B------:R0:W1:Y:S02]  /*1420*/  SHFL.BFLY P2, R16, R26, R13, R12 ;  /* 0x0c00000d1a107389 */ /* 0x000064000004000c */
[----:B01----:R-:W-:Y:S01]  /*1430*/  ENDCOLLECTIVE ;  /* 0x000000000000791b */ /* 0x003fe20003800000 */
.L_x_821:
[----:B------:R-:W-:Y:S01]  /*1440*/  HFMA2.MMA R13, -RZ, RZ, 0, 2.384185791015625e-07 ;  /* 0x00000004ff0d7435 */ /* 0x000fe200000001ff */
[----:B------:R-:W-:-:S05]  /*1450*/  MOV R18, R16 ;  /* 0x0000001000127202 */ /* 0x000fca0000000f00 */
[----:B------:R-:W-:-:S05]  /*1460*/  FADD.FTZ R14, R15, R18 ;  /* 0x000000120f0e7221 */ /* 0x000fca0000010000 */
[----:B------:R-:W-:-:S07]  /*1470*/  MOV R26, R14 ;  /* 0x0000000e001a7202 */ /* 0x000fce0000000f00 */
[----:B------:R-:W-:Y:S05]  /*1480*/  WARPSYNC.COLLECTIVE R11, `(.L_x_822) ;  /* 0x000000000b087348 */ /* 0x000fea0003c00000 */
[----:B------:R0:W1:Y:S02]  /*1490*/  SHFL.BFLY P2, R16, R26, R13, R12 ;  /* 0x0c00000d1a107389 */ /* 0x000064000004000c */
[----:B01----:R-:W-:Y:S01]  /*14a0*/  ENDCOLLECTIVE ;  /* 0x000000000000791b */ /* 0x003fe20003800000 */
.L_x_822:
[----:B------:R-:W-:Y:S01]  /*14b0*/  HFMA2.MMA R13, -RZ, RZ, 0, 4.76837158203125e-07 ;  /* 0x00000008ff0d7435 */ /* 0x000fe200000001ff */
[----:B------:R-:W-:-:S05]  /*14c0*/  MOV R17, R16 ;  /* 0x0000001000117202 */ /* 0x000fca0000000f00 */
[----:B------:R-:W-:-:S05]  /*14d0*/  FADD.FTZ R19, R14, R17 ;  /* 0x000000110e137221 */ /* 0x000fca0000010000 */
[----:B------:R-:W-:-:S07]  /*14e0*/  MOV R26, R19 ;  /* 0x00000013001a7202 */ /* 0x000fce0000000f00 */
[----:B------:R-:W-:Y:S05]  /*14f0*/  WARPSYNC.COLLECTIVE R11, `(.L_x_823) ;  /* 0x000000000b087348 */ /* 0x000fea0003c00000 */
[----:B------:R0:W1:Y:S02]  /*1500*/  SHFL.BFLY P2, R16, R26, R13, R12 ;  /* 0x0c00000d1a107389 */ /* 0x000064000004000c */
[----:B01----:R-:W-:Y:S01]  /*1510*/  ENDCOLLECTIVE ;  /* 0x000000000000791b */ /* 0x003fe20003800000 */
.L_x_823:
[----:B------:R-:W-:Y:S01]  /*1520*/  HFMA2.MMA R13, -RZ, RZ, 0, 9.5367431640625e-07 ;  /* 0x00000010ff0d7435 */ /* 0x000fe200000001ff */
[----:B------:R-:W-:-:S05]  /*1530*/  MOV R20, R16 ;  /* 0x0000001000147202 */ /* 0x000fca0000000f00 */
[----:B------:R-:W-:-:S05]  /*1540*/  FADD.FTZ R15, R19, R20 ;  /* 0x00000014130f7221 */ /* 0x000fca0000010000 */
[----:B------:R-:W-:-:S07]  /*1550*/  MOV R26, R15 ;  /* 0x0000000f001a7202 */ /* 0x000fce0000000f00 */
[----:B------:R-:W-:Y:S05]  /*1560*/  WARPSYNC.COLLECTIVE R11, `(.L_x_824) ;  /* 0x000000000b087348 */ /* 0x000fea0003c00000 */
[----:B------:R0:W1:Y:S02]  /*1570*/  SHFL.BFLY P2, R16, R26, R13, R12 ;  /* 0x0c00000d1a107389 */ /* 0x000064000004000c */
[----:B01----:R-:W-:Y:S01]  /*1580*/  ENDCOLLECTIVE ;  /* 0x000000000000791b */ /* 0x003fe20003800000 */
.L_x_824:
[----:B------:R-:W-:Y:S01]  /*1590*/  HFMA2.MMA R13, -RZ, RZ, 0, 5.9604644775390625e-08 ;  /* 0x00000001ff0d7435 */ /* 0x000fe200000001ff */
[----:B------:R-:W-:Y:S02]  /*15a0*/  MOV R26, R8 ;  /* 0x00000008001a7202 */ /* 0x000fe40000000f00 */
[----:B------:R-:W-:-:S08]  /*15b0*/  MOV R14, R16 ;  /* 0x00000010000e7202 */ /* 0x000fd00000000f00 */
[----:B------:R-:W-:Y:S05]  /*15c0*/  WARPSYNC.COLLECTIVE R11, `(.L_x_825) ;  /* 0x000000000b087348 */ /* 0x000fea0003c00000 */
[----:B------:R0:W1:Y:S02]  /*15d0*/  SHFL.BFLY P2, R16, R26, R13, R12 ;  /* 0x0c00000d1a107389 */ /* 0x000064000004000c */
[----:B01----:R-:W-:Y:S01]  /*15e0*/  ENDCOLLECTIVE ;  /* 0x000000000000791b */ /* 0x003fe20003800000 */
.L_x_825:
[----:B------:R-:W-:Y:S01]  /*15f0*/  HFMA2.MMA R13, -RZ, RZ, 0, 1.1920928955078125e-07 ;  /* 0x00000002ff0d7435 */ /* 0x000fe200000001ff */
[----:B------:R-:W-:-:S05]  /*1600*/  MOV R17, R16 ;  /* 0x0000001000117202 */ /* 0x000fca0000000f00 */
[----:B------:R-:W-:-:S05]  /*1610*/  FADD.FTZ R19, R8, R17 ;  /* 0x0000001108137221 */ /* 0x000fca0000010000 */
[----:B------:R-:W-:-:S07]  /*1620*/  MOV R26, R19 ;  /* 0x00000013001a7202 */ /* 0x000fce0000000f00 */
[----:B------:R-:W-:Y:S05]  /*1630*/  WARPSYNC.COLLECTIVE R11, `(.L_x_826) ;  /* 0x000000000b087348 */ /* 0x000fea0003c00000 */
[----:B------:R0:W1:Y:S02]  /*1640*/  SHFL.BFLY P2, R16, R26, R13, R12 ;  /* 0x0c00000d1a107389 */ /* 0x000064000004000c */
[----:B01----:R-:W-:Y:S01]  /*1650*/  ENDCOLLECTIVE ;  /* 0x000000000000791b */ /* 0x003fe20003800000 */
.L_x_826:
[----:B------:R-:W-:Y:S01]  /*1660*/  HFMA2.MMA R13, -RZ, RZ, 0, 2.384185791015625e-07 ;  /* 0x00000004ff0d7435 */ /* 0x000fe200000001ff */
[----:B------:R-:W-:-:S05]  /*1670*/  MOV R20, R16 ;  /* 0x0000001000147202 */ /* 0x000fca0000000f00 */
[----:B------:R-:W-:-:S05]  /*1680*/  FADD.FTZ R8, R19, R20 ;  /* 0x0000001413087221 */ /* 0x000fca0000010000 */
[----:B------:R-:W-:-:S07]  /*1690*/  MOV R26, R8 ;  /* 0x00000008001a7202 */ /* 0x000fce0000000f00 */
[----:B------:R-:W-:Y:S05]  /*16a0*/  WARPSYNC.COLLECTIVE R11, `(.L_x_827) ;  /* 0x000000000b087348 */ /* 0x000fea0003c00000 */
[----:B------:R0:W1:Y:S02]  /*16b0*/  SHFL.BFLY P2, R16, R26, R13, R12 ;  /* 0x0c00000d1a107389 */ /* 0x000064000004000c */
[----:B01----:R-:W-:Y:S01]  /*16c0*/  ENDCOLLECTIVE ;  /* 0x000000000000791b */ /* 0x003fe20003800000 */
.L_x_827:
[----:B------:R-:W-:Y:S01]  /*16d0*/  HFMA2.MMA R13, -RZ, RZ, 0, 4.76837158203125e-07 ;  /* 0x00000008ff0d7435 */ /* 0x000fe200000001ff */
[----:B------:R-:W-:-:S05]  /*16e0*/  MOV R21, R16 ;  /* 0x0000001000157202 */ /* 0x000fca0000000f00 */
[----:B------:R-:W-:-:S05]  /*16f0*/  FADD.FTZ R21, R8, R21 ;  /* 0x0000001508157221 */ /* 0x000fca0000010000 */
[----:B------:R-:W-:-:S07]  /*1700*/  MOV R26, R21 ;  /* 0x00000015001a7202 */ /* 0x000fce0000000f00 */
[----:B------:R-:W-:Y:S05]  /*1710*/  WARPSYNC.COLLECTIVE R11, `(.L_x_828) ;  /* 0x000000000b087348 */ /* 0x000fea0003c00000 */
[----:B------:R0:W1:Y:S02]  /*1720*/  SHFL.BFLY P2, R16, R26, R13, R12 ;  /* 0x0c00000d1a107389 */ /* 0x000064000004000c */
[----:B01----:R-:W-:Y:S01]  /*1730*/  ENDCOLLECTIVE ;  /* 0x000000000000791b */ /* 0x003fe20003800000 */
.L_x_828:
[----:B------:R-:W-:Y:S01]  /*1740*/  HFMA2.MMA R13, -RZ, RZ, 0, 9.5367431640625e-07 ;  /* 0x00000010ff0d7435 */ /* 0x000fe200000001ff */
[----:B------:R-:W-:-:S05]  /*1750*/  MOV R22, R16 ;  /* 0x0000001000167202 */ /* 0x000fca0000000f00 */
[----:B------:R-:W-:-:S05]  /*1760*/  FADD.FTZ R17, R21, R22 ;  /* 0x0000001615117221 */ /* 0x000fca0000010000 */
[----:B------:R-:W-:-:S07]  /*1770*/  MOV R26, R17 ;  /* 0x00000011001a7202 */ /* 0x000fce0000000f00 */
[----:B------:R-:W-:Y:S05]  /*1780*/  WARPSYNC.COLLECTIVE R11, `(.L_x_829) ;  /* 0x000000000b087348 */ /* 0x000fea0003c00000 */
[----:B------:R0:W1:Y:S02]  /*1790*/  SHFL.BFLY P2, R16, R26, R13, R12 ;  /* 0x0c00000d1a107389 */ /* 0x000064000004000c */
[----:B01----:R-:W-:Y:S01]  /*17a0*/  ENDCOLLECTIVE ;  /* 0x000000000000791b */ /* 0x003fe20003800000 */
.L_x_829:
[----:B------:R-:W-:Y:S01]  /*17b0*/  HFMA2.MMA R13, -RZ, RZ, 0, 5.9604644775390625e-08 ;  /* 0x00000001ff0d7435 */ /* 0x000fe200000001ff */
[----:B------:R-:W-:Y:S02]  /*17c0*/  MOV R26, R7 ;  /* 0x00000007001a7202 */ /* 0x000fe40000000f00 */
[----:B------:R-:W-:-:S08]  /*17d0*/  MOV R8, R16 ;  /* 0x0000001000087202 */ /* 0x000fd00000000f00 */
[----:B------:R-:W-:Y:S05]  /*17e0*/  WARPSYNC.COLLECTIVE R11, `(.L_x_830) ;  /* 0x000000000b087348 */ /* 0x000fea0003c00000 */
[----:B------:R0:W1:Y:S02]  /*17f0*/  SHFL.BFLY P2, R16, R26, R13, R12 ;  /* 0x0c00000d1a107389 */ /* 0x000064000004000c */
[----:B01----:R-:W-:Y:S01]  /*1800*/  ENDCOLLECTIVE ;  /* 0x000000000000791b */ /* 0x003fe20003800000 */
.L_x_830:
[----:B------:R-:W-:Y:S01]  /*1810*/  HFMA2.MMA R13, -RZ, RZ, 0, 1.1920928955078125e-07 ;  /* 0x00000002ff0d7435 */ /* 0x000fe200000001ff */
[----:B------:R-:W-:-:S05]  /*1820*/  MOV R18, R16 ;  /* 0x0000001000127202 */ /* 0x000fca0000000f00 */
[----:B------:R-:W-:-:S05]  /*1830*/  FADD.FTZ R22, R7, R18 ;  /* 0x0000001207167221 */ /* 0x000fca0000010000 */
[----:B------:R-:W-:-:S07]  /*1840*/  MOV R26, R22 ;  /* 0x00000016001a7202 */ /* 0x000fce0000000f00 */
[----:B------:R-:W-:Y:S05]  /*1850*/  WARPSYNC.COLLECTIVE R11, `(.L_x_831) ;  /* 0x000000000b087348 */ /* 0x000fea0003c00000 */
[----:B------:R0:W1:Y:S02]  /*1860*/  SHFL.BFLY P2, R16, R26, R13, R12 ;  /* 0x0c00000d1a107389 */ /* 0x000064000004000c */
[----:B01----:R-:W-:Y:S01]  /*1870*/  ENDCOLLECTIVE ;  /* 0x000000000000791b */ /* 0x003fe20003800000 */
.L_x_831:
[----:B------:R-:W-:Y:S01]  /*1880*/  HFMA2.MMA R13, -RZ, RZ, 0, 2.384185791015625e-07 ;  /* 0x00000004ff0d7435 */ /* 0x000fe200000001ff */
[----:B------:R-:W-:-:S05]  /*1890*/  MOV R21, R16 ;  /* 0x0000001000157202 */ /* 0x000fca0000000f00 */
[----:B------:R-:W-:-:S05]  /*18a0*/  FADD.FTZ R7, R22, R21 ;  /* 0x0000001516077221 */ /* 0x000fca0000010000 */
[----:B------:R-:W-:-:S07]  /*18b0*/  MOV R26, R7 ;  /* 0x00000007001a7202 */ /* 0x000fce0000000f00 */
[----:B------:R-:W-:Y:S05]  /*18c0*/  WARPSYNC.COLLECTIVE R11, `(.L_x_832) ;  /* 0x000000000b087348 */ /* 0x000fea0003c00000 */
[----:B------:R0:W1:Y:S02]  /*18d0*/  SHFL.BFLY P2, R16, R26, R13, R12 ;  /* 0x0c00000d1a107389 */ /* 0x000064000004000c */
[----:B01----:R-:W-:Y:S01]  /*18e0*/  ENDCOLLECTIVE ;  /* 0x000000000000791b */ /* 0x003fe20003800000 */
.L_x_832:
[----:B------:R-:W-:Y:S01]  /*18f0*/  HFMA2.MMA R13, -RZ, RZ, 0, 4.76837158203125e-07 ;  /* 0x00000008ff0d7435 */ /* 0x000fe200000001ff */
[----:B------:R-:W-:-:S05]  /*1900*/  MOV R20, R16 ;  /* 0x0000001000147202 */ /* 0x000fca0000000f00 */
[----:B------:R-:W-:-:S05]  /*1910*/  FADD.FTZ R23, R7, R20 ;  /* 0x0000001407177221 */ /* 0x000fca0000010000 */
[----:B------:R-:W-:-:S07]  /*1920*/  MOV R26, R23 ;  /* 0x00000017001a7202 */ /* 0x000fce0000000f00 */
[----:B------:R-:W-:Y:S05]  /*1930*/  WARPSYNC.COLLECTIVE R11, `(.L_x_833) ;  /* 0x000000000b087348 */ /* 0x000fea0003c00000 */
[----:B------:R0:W1:Y:S02]  /*1940*/  SHFL.BFLY P2, R16, R26, R13, R12 ;  /* 0x0c00000d1a107389 */ /* 0x000064000004000c */
[----:B01----:R-:W-:Y:S01]  /*1950*/  ENDCOLLECTIVE ;  /* 0x000000000000791b */ /* 0x003fe20003800000 */
.L_x_833:
[----:B------:R-:W-:Y:S01]  /*1960*/  HFMA2.MMA R13, -RZ, RZ, 0, 9.5367431640625e-07 ;  /* 0x00000010ff0d7435 */ /* 0x000fe200000001ff */
[----:B------:R-:W-:-:S05]  /*1970*/  MOV R24, R16 ;  /* 0x0000001000187202 */ /* 0x000fca0000000f00 */
[----:B------:R-:W-:-:S05]  /*1980*/  FADD.FTZ R24, R23, R24 ;  /* 0x0000001817187221 */ /* 0x000fca0000010000 */
[----:B------:R-:W-:-:S07]  /*1990*/  MOV R26, R24 ;  /* 0x00000018001a7202 */ /* 0x000fce0000000f00 */
[----:B------:R-:W-:Y:S05]  /*19a0*/  WARPSYNC.COLLECTIVE R11, `(.L_x_834) ;  /* 0x000000000b087348 */ /* 0x000fea0003c00000 */
[----:B------:R0:W1:Y:S02]  /*19b0*/  SHFL.BFLY P2, R16, R26, R13, R12 ;  /* 0x0c00000d1a107389 */ /* 0x000064000004000c */
[----:B01----:R-:W-:Y:S01]  /*19c0*/  ENDCOLLECTIVE ;  /* 0x000000000000791b */ /* 0x003fe20003800000 */
.L_x_834:
[----:B------:R-:W-:Y:S05]  /*19d0*/  BRA `(.L_x_835) ;  /* 0xfffffff400507947 */ /* 0x000fea000383ffff */
.L_x_836:
        /* <DEDUP_REMOVED lines=10> */
.L_x_2958:


//--------------------- .text._ZN10layer_norm31ln_parallel_residual_bwd_kernelINS_13Kernel_traitsIf13__nv_bfloat16S2_S2_fjLj4096ELj1ELj1ELj8ELj16ENS_18Kernel_traits_baseILj4096EfS2_S2_S2_fjLj256EEEEELb1ELb1ELb1EEEvNS_9BwdParamsE --------------------------
	.section	.text._ZN10layer_norm31ln_parallel_residual_bwd_kernelINS_13Kernel_traitsIf13__nv_bfloat16S2_S2_fjLj4096ELj1ELj1ELj8ELj16ENS_18Kernel_traits_baseILj4096EfS2_S2_S2_fjLj256EEEEELb1ELb1ELb1EEEvNS_9BwdParamsE,"ax",@progbits
	.align	128
        .global         _ZN10layer_norm31ln_parallel_residual_bwd_kernelINS_13Kernel_traitsIf13__nv_bfloat16S2_S2_fjLj4096ELj1ELj1ELj8ELj16ENS_18Kernel_traits_baseILj4096EfS2_S2_S2_fjLj256EEEEELb1ELb1ELb1EEEvNS_9BwdParamsE
        .type           _ZN10layer_norm31ln_parallel_residual_bwd_kernelINS_13Kernel_traitsIf13__nv_bfloat16S2_S2_fjLj4096ELj1ELj1ELj8ELj16ENS_18Kernel_traits_baseILj4096EfS2_S2_S2_fjLj256EEEEELb1ELb1ELb1EEEvNS_9BwdParamsE,@function
        .size           _ZN10layer_norm31ln_parallel_residual_bwd_kernelINS_13Kernel_traitsIf13__nv_bfloat16S2_S2_fjLj4096ELj1ELj1ELj8ELj16ENS_18Kernel_traits_baseILj4096EfS2_S2_S2_fjLj256EEEEELb1ELb1ELb1EEEvNS_9BwdParamsE,(.L_x_2959 - _ZN10layer_norm31ln_parallel_residual_bwd_kernelINS_13Kernel_traitsIf13__nv_bfloat16S2_S2_fjLj4096ELj1ELj1ELj8ELj16ENS_18Kernel_traits_baseILj4096EfS2_S2_S2_fjLj256EEEEELb1ELb1ELb1EEEvNS_9BwdParamsE)
        .other          _ZN10layer_norm31ln_parallel_residual_bwd_kernelINS_13Kernel_traitsIf13__nv_bfloat16S2_S2_fjLj4096ELj1ELj1ELj8ELj16ENS_18Kernel_traits_baseILj4096EfS2_S2_S2_fjLj256EEEEELb1ELb1ELb1EEEvNS_9BwdParamsE,@"STO_CUDA_ENTRY STV_DEFAULT"
_ZN10layer_norm31ln_parallel_residual_bwd_kernelINS_13Kernel_traitsIf13__nv_bfloat16S2_S2_fjLj4096ELj1ELj1ELj8ELj16ENS_18Kernel_traits_baseILj4096EfS2_S2_S2_fjLj256EEEEELb1ELb1ELb1EEEvNS_9BwdParamsE:
.text._ZN10layer_norm31ln_parallel_residual_bwd_kernelINS_13Kernel_traitsIf13__nv_bfloat16S2_S2_fjLj4096ELj1ELj1ELj8ELj16ENS_18Kernel_traits_baseILj4096EfS2_S2_S2_fjLj256EEEEELb1ELb1ELb1EEEvNS_9BwdParamsE:
        /* <DEDUP_REMOVED lines=33> */
.L_x_837:
[----:B------:R-:W0:Y:S01]  /*0210*/  LDC.64 R2, c[0x0][0x260] ;  /* 0x00009800ff027b82 */ /* 0x000e220000000a00 */
[----:B------:R-:W-:Y:S02]  /*0220*/  ULDC.64 UR4, c[0x0][0x2c8] ;  /* 0x0000b20000047ab9 */ /* 0x000fe40000000a00 */
[----:B------:R-:W-:Y:S01]  /*0230*/  ISETP.NE.U32.AND P0, PT, RZ, UR4, PT ;  /* 0x00000004ff007c0c */ /* 0x000fe2000bf05070 */
[----:B------:R-:W-:Y:S02]  /*0240*/  ULDC.U8 UR4, c[0x0][0x2a0] ;  /* 0x0000a80000047ab9 */ /* 0x000fe40000000000 */
[----:B------:R-:W-:Y:S01]  /*0250*/  UISETP.NE.AND UP0, UPT, UR4, URZ, UPT ;  /* 0x0000003f0400728c */ /* 0x000fe2000bf05270 */
[----:B------:R-:W-:Y:S01]  /*0260*/  HFMA2.MMA R118, -RZ, RZ, 0, 5.9604644775390625e-08 ;  /* 0x00000001ff767435 */ /* 0x000fe200000001ff */
        /* <DEDUP_REMOVED lines=10> */
[----:B------:R-:W-:Y:S01]  /*0310*/  CS2R R84, SRZ ;  /* 0x0000000000547805 */ /* 0x000fe2000001ff00 */
[----:B0-----:R-:W-:Y:S01]  /*0320*/  IMAD.WIDE.U32 R2, R78, 0x20, R2 ;  /* 0x000000204e027825 */ /* 0x001fe200078e0002 */
[----:B------:R-:W-:Y:S02]  /*0330*/  CS2R R12, SRZ ;  /* 0x00000000000c7805 */ /* 0x000fe4000001ff00 */
[----:B------:R-:W-:Y:S02]  /*0340*/  CS2R R10, SRZ ;  /* 0x00000000000a7805 */ /* 0x000fe4000001ff00 */
[----:B------:R-:W-:Y:S02]  /*0350*/  CS2R R8, SRZ ;  /* 0x0000000000087805 */ /* 0x000fe4000001ff00 */
[----:B------:R-:W-:Y:S01]  /*0360*/  CS2R R6, SRZ ;  /* 0x0000000000067805 */ /* 0x000fe2000001ff00 */
[----:B------:R-:W5:Y:S01]  /*0370*/  LDG.E.128 R28, desc[UR6][R2.64] ;  /* 0x00000006021c7981 */ /* 0x000f62000c1e1d00 */
[----:B------:R-:W-:-:S02]  /*0380*/  CS2R R4, SRZ ;  /* 0x0000000000047805 */ /* 0x000fc4000001ff00 */
[----:B------:R-:W-:Y:S01]  /*0390*/  PLOP3.LUT P3, PT, PT, PT, UP0, 0x80, 0x0 ;  /* 0x000000000000781c */ /* 0x000fe20003f6f008 */
[----:B------:R-:W5:Y:S01]  /*03a0*/  LDG.E.128 R32, desc[UR6][R2.64+0x10] ;  /* 0x0000100602207981 */ /* 0x000f62000c1e1d00 */
[----:B------:R-:W-:-:S03]  /*03b0*/  MOV R89, RZ ;  /* 0x000000ff00597202 */ /* 0x000fc60000000f00 */
[----:B------:R-:W5:Y:S04]  /*03c0*/  LDG.E.128 R36, desc[UR6][R2.64+0x2000] ;  /* 0x0020000602247981 */ /* 0x000f68000c1e1d00 */
[----:B------:R0:W5:Y:S02]  /*03d0*/  LDG.E.128 R40, desc[UR6][R2.64+0x2010] ;  /* 0x0020100602287981 */ /* 0x000164000c1e1d00 */
[----:B0-----:R-:W-:-:S07]  /*03e0*/  CS2R R2, SRZ ;  /* 0x0000000000027805 */ /* 0x001fce000001ff00 */
.L_x_841:
        /* <DEDUP_REMOVED lines=8> */
[----:B------:R-:W-:-:S02]  /*0470*/  VIADD R87, R88, 0x100 ;  /* 0x0000010058577836 */ /* 0x000fc40000000000 */
[----:B0-----:R-:W-:-:S04]  /*0480*/  IMAD.WIDE.U32 R52, R88, 0x10, R60 ;  /* 0x0000001058347825 */ /* 0x001fc800078e003c */
[C---:B------:R-:W-:Y:S01]  /*0490*/  IMAD.WIDE.U32 R60, R87.reuse, 0x10, R60 ;  /* 0x00000010573c7825 */ /* 0x040fe200078e003c */
[----:B------:R-:W0:Y:S01]  /*04a0*/  LDC.64 R120, c[0x0][0x240] ;  /* 0x00009000ff787b82 */ /* 0x000e220000000a00 */
[----:B------:R-:W4:Y:S02]  /*04b0*/  LDG.E.128 R52, desc[UR6][R52.64] ;  /* 0x0000000634347981 */ /* 0x000f24000c1e1d00 */
[----:B-1----:R-:W-:Y:S02]  /*04c0*/  IMAD.WIDE R94, R90, 0x4, R94 ;  /* 0x000000045a5e7825 */ /* 0x002fe400078e025e */
[----:B------:R-:W4:Y:S02]  /*04d0*/  LDG.E.128 R60, desc[UR6][R60.64] ;  /* 0x000000063c3c7981 */ /* 0x000f24000c1e1d00 */
[--C-:B--2---:R-:W-:Y:S02]  /*04e0*/  IMAD.WIDE.U32 R56, R88, 0x10, R64.reuse ;  /* 0x0000001058387825 */ /* 0x104fe400078e0040 */
[----:B------:R1:W2:Y:S01]  /*04f0*/  LDG.E R0, desc[UR6][R94.64] ;  /* 0x000000065e007981 */ /* 0x0002a2000c1e1900 */
[----:B------:R-:W-:Y:S01]  /*0500*/  ISETP.NE.U32.AND P1, PT, RZ, UR12, PT ;  /* 0x0000000cff007c0c */ /* 0x000fe2000bf25070 */
[----:B------:R-:W0:Y:S02]  /*0510*/  @P0 LDC.64 R96, c[0x0][0x2c8] ;  /* 0x0000b200ff600b82 */ /* 0x000e240000000a00 */
        /* <DEDUP_REMOVED lines=8> */
[----:B-----5:R-:W5:Y:S04]  /*05a0*/  LDG.E.64 R122, desc[UR6][R122.64] ;  /* 0x000000067a7a7981 */ /* 0x020f68000c1e1b00 */
        /* <DEDUP_REMOVED lines=12> */
[----:B------:R-:W-:Y:S01]  /*0670*/  VIADD R90, R90, UR10 ;  /* 0x0000000a5a5a7c36 */ /* 0x000fe20008000000 */
[----:B------:R-:W-:Y:S01]  /*0680*/  UMOV UR4, 0xffffffff ;  /* 0xffffffff00047882 */ /* 0x000fe20000000000 */
[----:B------:R-:W-:-:S03]  /*0690*/  LOP3.LUT P2, RZ, R79, 0x1f, RZ, 0xc0, !PT ;  /* 0x0000001f4fff7812 */ /* 0x000fc6000784c0ff */
[----:B------:R-:W-:Y:S02]  /*06a0*/  ISETP.GE.AND P4, PT, R90, UR11, PT ;  /* 0x0000000b5a007c0c */ /* 0x000fe4000bf86270 */
[C---:B----4-:R-:W-:Y:S02]  /*06b0*/  PRMT R98, R52.reuse, 0x7632, R98 ;  /* 0x0000763234627816 */ /* 0x050fe40000000062 */
[----:B------:R-:W-:Y:S01]  /*06c0*/  SHF.L.U32 R99, R52, 0x10, RZ ;  /* 0x0000001034637819 */ /* 0x000fe200000006ff */
[----:B------:R-:W-:Y:S01]  /*06d0*/  IMAD.U32 R101, R53, 0x10000, RZ ;  /* 0x0001000035657824 */ /* 0x000fe200078e00ff */
[C---:B------:R-:W-:Y:S01]  /*06e0*/  PRMT R102, R54.reuse, 0x7632, R102 ;  /* 0x0000763236667816 */ /* 0x040fe20000000066 */
[----:B------:R-:W-:Y:S01]  /*06f0*/  IMAD.U32 R109, R61, 0x10000, RZ ;  /* 0x000100003d6d7824 */ /* 0x000fe200078e00ff */
[----:B------:R-:W-:Y:S02]  /*0700*/  SHF.L.U32 R103, R54, 0x10, RZ ;  /* 0x0000001036677819 */ /* 0x000fe400000006ff */
[----:B--2---:R-:W-:-:S02]  /*0710*/  FSEL R52, R0, RZ, !P3 ;  /* 0x000000ff00347208 */ /* 0x004fc40005800000 */
[----:B------:R-:W-:Y:S02]  /*0720*/  PRMT R100, R53, 0x7632, R100 ;  /* 0x0000763235647816 */ /* 0x000fe40000000064 */
[----:B------:R-:W-:Y:S01]  /*0730*/  PRMT R54, R61, 0x7632, R54 ;  /* 0x000076323d367816 */ /* 0x000fe20000000036 */
[----:B------:R-:W-:Y:S01]  /*0740*/  IMAD.U32 R95, R57, 0x10000, RZ ;  /* 0x00010000395f7824 */ /* 0x000fe200078e00ff */
[----:B------:R-:W-:Y:S02]  /*0750*/  PRMT R104, R55, 0x7632, R104 ;  /* 0x0000763237687816 */ /* 0x000fe40000000068 */
[----:B0-----:R-:W-:Y:S02]  /*0760*/  PRMT R92, R57, 0x7632, R92 ;  /* 0x00007632395c7816 */ /* 0x001fe4000000005c */
[----:B------:R-:W-:Y:S02]  /*0770*/  SHF.L.U32 R61, R98, 0x10, RZ ;  /* 0x00000010623d7819 */ /* 0x000fe400000006ff */
[----:B------:R-:W-:-:S02]  /*0780*/  PRMT R57, R58, 0x7632, R57 ;  /* 0x000076323a397816 */ /* 0x000fc40000000039 */
[----:B------:R-:W-:Y:S01]  /*0790*/  SHF.L.U32 R93, R58, 0x10, RZ ;  /* 0x000000103a5d7819 */ /* 0x000fe200000006ff */
[----:B------:R-:W-:Y:S01]  /*07a0*/  FADD.FTZ R0, -R52, R99 ;  /* 0x0000006334007221 */ /* 0x000fe20000010100 */
[----:B------:R-:W-:Y:S01]  /*07b0*/  PRMT R58, R60, 0x7632, R58 ;  /* 0x000076323c3a7816 */ /* 0x000fe2000000003a */
[----:B------:R-:W-:Y:S01]  /*07c0*/  FADD.FTZ R116, -R52, R101 ;  /* 0x0000006534747221 */ /* 0x000fe20000010100 */
[----:B------:R-:W-:Y:S01]  /*07d0*/  PRMT R94, R56, 0x7632, R94 ;  /* 0x00007632385e7816 */ /* 0x000fe2000000005e */
[----:B------:R-:W-:Y:S01]  /*07e0*/  IMAD.U32 R99, R100, 0x10000, RZ ;  /* 0x0001000064637824 */ /* 0x000fe200078e00ff */
[----:B------:R-:W-:Y:S01]  /*07f0*/  SHF.L.U32 R97, R56, 0x10, RZ ;  /* 0x0000001038617819 */ /* 0x000fe200000006ff */
[----:B------:R-:W-:Y:S01]  /*0800*/  FADD.FTZ R124, -R52, R103 ;  /* 0x00000067347c7221 */ /* 0x000fe20000010100 */
[----:B------:R-:W-:Y:S01]  /*0810*/  PRMT R53, R62, 0x7632, R53 ;  /* 0x000076323e357816 */ /* 0x000fe20000000035 */
[----:B------:R-:W-:Y:S01]  /*0820*/  IMAD.U32 R103, R104, 0x10000, RZ ;  /* 0x0001000068677824 */ /* 0x000fe200078e00ff */
[----:B------:R-:W-:Y:S01]  /*0830*/  SHF.L.U32 R101, R102, 0x10, RZ ;  /* 0x0000001066657819 */ /* 0x000fe200000006ff */
[----:B------:R-:W-:Y:S01]  /*0840*/  FADD.FTZ R98, -R52, R61 ;  /* 0x0000003d34627221 */ /* 0x000fe20000010100 */
[----:B------:R-:W-:Y:S01]  /*0850*/  PRMT R56, R63, 0x7632, R56 ;  /* 0x000076323f387816 */ /* 0x000fe20000000038 */
[----:B------:R-:W-:Y:S01]  /*0860*/  IMAD.U32 R105, R55, 0x10000, RZ ;  /* 0x0001000037697824 */ /* 0x000fe200078e00ff */
[----:B------:R-:W-:-:S02]  /*0870*/  SHF.L.U32 R107, R60, 0x10, RZ ;  /* 0x000000103c6b7819 */ /* 0x000fc400000006ff */
[----:B------:R-:W-:Y:S01]  /*0880*/  SHF.L.U32 R61, R58, 0x10, RZ ;  /* 0x000000103a3d7819 */ /* 0x000fe200000006ff */
[----:B------:R-:W-:Y:S01]  /*0890*/  FADD.FTZ R96, -R52, R99 ;  /* 0x0000006334607221 */ /* 0x000fe20000010100 */
[----:B------:R-:W-:Y:S01]  /*08a0*/  PRMT R55, R59, 0x7632, R55 ;  /* 0x000076323b377816 */ /* 0x000fe20000000037 */
[----:B------:R-:W-:Y:S01]  /*08b0*/  IMAD.U32 R63, R63, 0x10000, RZ ;  /* 0x000100003f3f7824 */ /* 0x000fe200078e00ff */
[----:B------:R-:W-:Y:S01]  /*08c0*/  SHF.L.U32 R111, R62, 0x10, RZ ;  /* 0x000000103e6f7819 */ /* 0x000fe200000006ff */
[C---:B------:R-:W-:Y:S01]  /*08d0*/  FADD.FTZ R62, -R52.reuse, R101 ;  /* 0x00000065343e7221 */ /* 0x040fe20000010100 */
[----:B------:R-:W-:Y:S01]  /*08e0*/  SHF.L.U32 R53, R53, 0x10, RZ ;  /* 0x0000001035357819 */ /* 0x000fe200000006ff */
[----:B------:R-:W-:Y:S01]  /*08f0*/  FADD.FTZ R60, -R52, R103 ;  /* 0x00000067343c7221 */ /* 0x000fe20000010100 */
[----:B------:R-:W-:Y:S02]  /*0900*/  IMAD.U32 R99, R54, 0x10000, RZ ;  /* 0x0001000036637824 */ /* 0x000fe400078e00ff */
[----:B------:R-:W-:Y:S01]  /*0910*/  FADD.FTZ R102, -R52, R107 ;  /* 0x0000006b34667221 */ /* 0x000fe20000010100 */
[----:B------:R-:W-:-:S02]  /*0920*/  IMAD.U32 R101, R56, 0x10000, RZ ;  /* 0x0001000038657824 */ /* 0x000fc400078e00ff */
[C---:B------:R-:W-:Y:S01]  /*0930*/  FADD.FTZ R58, -R52.reuse, R61 ;  /* 0x0000003d343a7221 */ /* 0x040fe20000010100 */
[----:B------:R-:W-:Y:S01]  /*0940*/  FADD.FTZ R100, -R52, R105 ;  /* 0x0000006934647221 */ /* 0x000fe20000010100 */
[C---:B---3--:R-:W-:Y:S01]  /*0950*/  PRMT R112, R65.reuse, 0x7632, R112 ;  /* 0x0000763241707816 */ /* 0x048fe20000000070 */
[----:B------:R-:W-:Y:S02]  /*0960*/  IMAD.U32 R107, R65, 0x10000, RZ ;  /* 0x00010000416b7824 */ /* 0x000fe400078e00ff */
[----:B------:R-:W-:Y:S01]  /*0970*/  FMUL.FTZ R0, R91, R0 ;  /* 0x000000005b007220 */ /* 0x000fe20000410000 */
[----:B------:R-:W-:Y:S01]  /*0980*/  SHF.L.U32 R61, R94, 0x10, RZ ;  /* 0x000000105e3d7819 */ /* 0x000fe200000006ff */
[C---:B------:R-:W-:Y:S01]  /*0990*/  FADD.FTZ R104, -R52.reuse, R109 ;  /* 0x0000006d34687221 */ /* 0x040fe20000010100 */
[----:B------:R-:W-:Y:S01]  /*09a0*/  SHF.L.U32 R55, R55, 0x10, RZ ;  /* 0x0000001037377819 */ /* 0x000fe200000006ff */
[C---:B------:R-:W-:Y:S01]  /*09b0*/  FADD.FTZ R106, -R52.reuse, R111 ;  /* 0x0000006f346a7221 */ /* 0x040fe20000010100 */
[C---:B------:R-:W-:Y:S01]  /*09c0*/  FADD.FTZ R108, -R52.reuse, R63 ;  /* 0x0000003f346c7221 */ /* 0x040fe20000010100 */
[C---:B------:R-:W-:Y:S01]  /*09d0*/  FADD.FTZ R56, -R52.reuse, R99 ;  /* 0x0000006334387221 */ /* 0x040fe20000010100 */
[----:B------:R-:W-:Y:S01]  /*09e0*/  FADD.FTZ R54, -R52, R53 ;  /* 0x0000003534367221 */ /* 0x000fe20000010100 */
[-C--:B------:R-:W-:Y:S01]  /*09f0*/  FMUL.FTZ R65, R28, R97.reuse ;  /* 0x000000611c417220 */ /* 0x080fe20000410000 */
[----:B------:R-:W-:Y:S01]  /*0a00*/  FMUL.FTZ R103, R91, R60 ;  /* 0x0000003c5b677220 */ /* 0x000fe20000410000 */
[----:B------:R-:W-:Y:S01]  /*0a10*/  FADD.FTZ R52, -R52, R101 ;  /* 0x0000006534347221 */ /* 0x000fe20000010100 */
[----:B------:R-:W-:Y:S01]  /*0a20*/  SHF.L.U32 R101, R92, 0x10, RZ ;  /* 0x000000105c657819 */ /* 0x000fe200000006ff */
[----:B------:R-:W-:Y:S01]  /*0a30*/  FADD.FTZ R86, R97, R86 ;  /* 0x0000005661567221 */ /* 0x000fe20000010000 */
[C---:B------:R-:W-:Y:S01]  /*0a40*/  FFMA.FTZ R89, R0.reuse, R97, R89 ;  /* 0x0000006100597223 */ /* 0x040fe20000010059 */
        /* <DEDUP_REMOVED lines=8> */
[----:B------:R-:W-:Y:S01]  /*0ad0*/  PRMT R53, R67, 0x7632, R53 ;  /* 0x0000763243357816 */ /* 0x000fe20000000035 */
[----:B------:R-:W-:Y:S01]  /*0ae0*/  FMUL.FTZ R96, R91, R96 ;  /* 0x000000605b607220 */ /* 0x000fe20000410000 */
[----:B------:R-:W-:Y:S01]  /*0af0*/  SHF.L.U32 R117, R67, 0x10, RZ ;  /* 0x0000001043757819 */ /* 0x000fe200000006ff */
[----:B------:R-:W-:Y:S01]  /*0b00*/  FMUL.FTZ R67, R30, R95 ;  /* 0x0000005f1e437220 */ /* 0x000fe20000410000 */
[----:B------:R-:W-:Y:S01]  /*0b10*/  PRMT R110, R64, 0x7632, R110 ;  /* 0x00007632406e7816 */ /* 0x000fe2000000006e */
[----:B------:R-:W-:Y:S01]  /*0b20*/  FADD.FTZ R60, R60, R97 ;  /* 0x000000613c3c7221 */ /* 0x000fe20000010000 */
[----:B------:R-:W-:Y:S01]  /*0b30*/  SHF.L.U32 R105, R64, 0x10, RZ ;  /* 0x0000001040697819 */ /* 0x000fe200000006ff */
[----:B------:R-:W-:Y:S01]  /*0b40*/  FMUL.FTZ R64, R91, R116 ;  /* 0x000000745b407220 */ /* 0x000fe20000410000 */
[----:B------:R-:W-:Y:S01]  /*0b50*/  FFMA.FTZ R55, R94, R97, R55 ;  /* 0x000000615e377223 */ /* 0x000fe20000010037 */
[C---:B------:R-:W-:Y:S01]  /*0b60*/  PRMT R114, R66.reuse, 0x7632, R114 ;  /* 0x0000763242727816 */ /* 0x040fe20000000072 */
[----:B------:R-:W-:Y:S01]  /*0b70*/  FADD.FTZ R80, R101, R80 ;  /* 0x0000005065507221 */ /* 0x000fe20000010000 */
[----:B------:R-:W-:Y:S01]  /*0b80*/  SHF.L.U32 R109, R66, 0x10, RZ ;  /* 0x00000010426d7819 */ /* 0x000fe200000006ff */
[----:B------:R-:W-:Y:S01]  /*0b90*/  FMUL.FTZ R66, R91, R124 ;  /* 0x0000007c5b427220 */ /* 0x000fe20000410000 */
[-C--:B------:R-:W-:Y:S01]  /*0ba0*/  FFMA.FTZ R81, R96, R101.reuse, R81 ;  /* 0x0000006560517223 */ /* 0x080fe20000010051 */
[----:B------:R-:W-:Y:S01]  /*0bb0*/  FMUL.FTZ R101, R31, R101 ;  /* 0x000000651f657220 */ /* 0x000fe20000410000 */
[----:B------:R-:W-:Y:S01]  /*0bc0*/  FADD.FTZ R60, R60, R67 ;  /* 0x000000433c3c7221 */ /* 0x000fe20000010000 */
[----:B------:R-:W-:Y:S01]  /*0bd0*/  FFMA.FTZ R55, R64, R67, R55 ;  /* 0x0000004340377223 */ /* 0x000fe20000010037 */
[----:B------:R-:W-:-:S02]  /*0be0*/  IMAD.U32 R57, R57, 0x10000, RZ ;  /* 0x0001000039397824 */ /* 0x000fc400078e00ff */
        /* <DEDUP_REMOVED lines=9> */
[----:B------:R-:W-:Y:S02]  /*0c80*/  IMAD.U32 R59, R59, 0x10000, RZ ;  /* 0x000100003b3b7824 */ /* 0x000fe400078e00ff */
[----:B------:R-:W-:Y:S01]  /*0c90*/  FADD.FTZ R57, R60, R93 ;  /* 0x0000005d3c397221 */ /* 0x000fe20000010000 */
[----:B------:R-:W-:Y:S01]  /*0ca0*/  FFMA.FTZ R60, R66, R93, R55 ;  /* 0x0000005d423c7223 */ /* 0x000fe20000010037 */
[----:B------:R-:W-:Y:S01]  /*0cb0*/  FADD.FTZ R82, R95, R82 ;  /* 0x000000525f527221 */ /* 0x000fe20000010000 */
[----:B------:R-:W-:Y:S01]  /*0cc0*/  FFMA.FTZ R83, R64, R95, R83 ;  /* 0x0000005f40537223 */ /* 0x000fe20000010053 */
[----:B------:R-:W-:Y:S01]  /*0cd0*/  FMUL.FTZ R95, R34, R59 ;  /* 0x0000003b225f7220 */ /* 0x000fe20000410000 */
[----:B------:R-:W-:Y:S01]  /*0ce0*/  FADD.FTZ R62, R57, R98 ;  /* 0x00000062393e7221 */ /* 0x000fe20000010000 */
[----:B------:R-:W-:Y:S01]  /*0cf0*/  FFMA.FTZ R55, R99, R98, R60 ;  /* 0x0000006263377223 */ /* 0x000fe2000001003c */
        /* <DEDUP_REMOVED lines=19> */
[-C--:B------:R-:W-:Y:S01]  /*0e30*/  FFMA.FTZ R9, R104, R107.reuse, R9 ;  /* 0x0000006b68097223 */ /* 0x080fe20000010009 */
[----:B------:R-:W-:Y:S01]  /*0e40*/  FADD.FTZ R58, R55, R110 ;  /* 0x0000006e373a7221 */ /* 0x000fe20000010000 */
[----:B------:R-:W-:Y:S01]  /*0e50*/  FMUL.FTZ R107, R38, R107 ;  /* 0x0000006b266b7220 */ /* 0x000fe20000410000 */
[----:B------:R-:W-:Y:S01]  /*0e60*/  FFMA.FTZ R55, R111, R110, R56 ;  /* 0x0000006e6f377223 */ /* 0x000fe20000010038 */
[----:B------:R-:W-:Y:S01]  /*0e70*/  FMUL.FTZ R106, R91, R106 ;  /* 0x0000006a5b6a7220 */ /* 0x000fe20000410000 */
[----:B------:R-:W-:Y:S01]  /*0e80*/  FADD.FTZ R68, R112, R68 ;  /* 0x0000004470447221 */ /* 0x000fe20000010000 */
[----:B------:R-:W-:Y:S01]  /*0e90*/  FFMA.FTZ R8, R113, R112, R8 ;  /* 0x0000007071087223 */ /* 0x000fe20000010008 */
[----:B------:R-:W-:Y:S01]  /*0ea0*/  FMUL.FTZ R115, R91, R54 ;  /* 0x000000365b737220 */ /* 0x000fe20000410000 */
        /* <DEDUP_REMOVED lines=9> */
[----:B------:R-:W-:Y:S01]  /*0f40*/  FMUL.FTZ R108, R91, R108 ;  /* 0x0000006c5b6c7220 */ /* 0x000fe20000410000 */
[----:B------:R-:W-:Y:S01]  /*0f50*/  FADD.FTZ R70, R114, R70 ;  /* 0x0000004672467221 */ /* 0x000fe20000010000 */
[-C--:B------:R-:W-:Y:S01]  /*0f60*/  FFMA.FTZ R10, R115, R114.reuse, R10 ;  /* 0x00000072730a7223 */ /* 0x080fe2000001000a */
        /* <DEDUP_REMOVED lines=40> */
.L_x_852:
        /* <DEDUP_REMOVED lines=13> */
.L_x_840:
        /* <DEDUP_REMOVED lines=22> */
[----:B-----5:R-:W-:Y:S01]  /*1420*/  @P1 IMAD.MOV.U32 R55, RZ, RZ, R74 ;  /* 0x000000ffff371224 */ /* 0x020fe200078e004a */
[----:B------:R-:W1:Y:S04]  /*1430*/  LDS.128 R60, [R118+0x4030] ;  /* 0x00403000763c7984 */ /* 0x000e680000000c00 */
[----:B------:R-:W-:-:S02]  /*1440*/  @P1 LOP3.LUT P6, RZ, R55, 0xff, RZ, 0xc0, !PT ;  /* 0x000000ff37ff1812 */ /* 0x000fc400078cc0ff */
[----:B------:R-:W-:Y:S01]  /*1450*/  @P0 PRMT R55, R24, 0x7632, R55 ;  /* 0x0000763218370816 */ /* 0x000fe20000000037 */
[----:B0-----:R-:W-:Y:S01]  /*1460*/  FADD.FTZ R53, R53, R56 ;  /* 0x0000003835357221 */ /* 0x001fe20000010000 */
[----:B------:R-:W-:-:S03]  /*1470*/  FADD.FTZ R52, R52, R57 ;  /* 0x0000003934347221 */ /* 0x000fc60000010000 */
[----:B------:R-:W-:Y:S01]  /*1480*/  FADD.FTZ R53, R58, R53 ;  /* 0x000000353a357221 */ /* 0x000fe20000010000 */
[----:B------:R-:W-:Y:S01]  /*1490*/  FADD.FTZ R52, R59, R52 ;  /* 0x000000343b347221 */ /* 0x000fe20000010000 */
[----:B------:R-:W-:Y:S02]  /*14a0*/  @P0 IMAD.U32 R59, R26, 0x10000, RZ ;  /* 0x000100001a3b0824 */ /* 0x000fe400078e00ff */
[----:B-1----:R-:W-:Y:S01]  /*14b0*/  FADD.FTZ R53, R53, R60 ;  /* 0x0000003c35357221 */ /* 0x002fe20000010000 */
[----:B------:R-:W-:-:S03]  /*14c0*/  FADD.FTZ R52, R52, R61 ;  /* 0x0000003d34347221 */ /* 0x000fc60000010000 */
[----:B------:R-:W-:-:S04]  /*14d0*/  FADD.FTZ R53, R62, R53 ;  /* 0x000000353e357221 */ /* 0x000fc80000010000 */
[----:B------:R-:W-:Y:S01]  /*14e0*/  FMUL.FTZ R54, R53, UR9 ;  /* 0x0000000935367c20 */ /* 0x000fe20008410000 */
[----:B------:R-:W-:-:S04]  /*14f0*/  FADD.FTZ R53, R63, R52 ;  /* 0x000000343f357221 */ /* 0x000fc80000010000 */
[----:B------:R-:W-:Y:S01]  /*1500*/  FSEL R52, R54, RZ, !P3 ;  /* 0x000000ff36347208 */ /* 0x000fe20005800000 */
[----:B------:R-:W-:Y:S01]  /*1510*/  FMUL.FTZ R53, R53, UR9 ;  /* 0x0000000935357c20 */ /* 0x000fe20008410000 */
[----:B------:R-:W-:-:S03]  /*1520*/  MOV R54, R122 ;  /* 0x0000007a00367202 */ /* 0x000fc60000000f00 */
[-CC-:B------:R-:W-:Y:S01]  /*1530*/  FFMA.FTZ R0, R0, R53.reuse, R52.reuse ;  /* 0x0000003500007223 */ /* 0x180fe20000010034 */
[-CC-:B------:R-:W-:Y:S01]  /*1540*/  FFMA.FTZ R94, R94, R53.reuse, R52.reuse ;  /* 0x000000355e5e7223 */ /* 0x180fe20000010034 */
[-C--:B------:R-:W-:Y:S01]  /*1550*/  FFMA.FTZ R66, R66, R53.reuse, R52 ;  /* 0x0000003542427223 */ /* 0x080fe20000010034 */
[----:B------:R-:W-:Y:S01]  /*1560*/  LOP3.LUT P2, RZ, R54, 0xff, RZ, 0xc0, !PT ;  /* 0x000000ff36ff7812 */ /* 0x000fe2000784c0ff */
[----:B------:R-:W-:Y:S01]  /*1570*/  FADD.FTZ R0, R65, -R0 ;  /* 0x8000000041007221 */ /* 0x000fe20000010000 */
[-C--:B------:R-:W-:Y:S01]  /*1580*/  FFMA.FTZ R64, R64, R53.reuse, R52 ;  /* 0x0000003540407223 */ /* 0x080fe20000010034 */
[----:B------:R-:W-:Y:S01]  /*1590*/  FADD.FTZ R94, R97, -R94 ;  /* 0x8000005e615e7221 */ /* 0x000fe20000010000 */
[----:B------:R-:W-:Y:S01]  /*15a0*/  FADD.FTZ R66, R93, -R66 ;  /* 0x800000425d427221 */ /* 0x000fe20000010000 */
[----:B------:R-:W-:Y:S01]  /*15b0*/  @P0 SHF.L.U32 R54, R24, 0x10, RZ ;  /* 0x0000001018360819 */ /* 0x000fe200000006ff */
[----:B------:R-:W-:Y:S01]  /*15c0*/  FMUL.FTZ R93, R91, R0 ;  /* 0x000000005b5d7220 */ /* 0x000fe20000410000 */
[----:B------:R-:W-:Y:S01]  /*15d0*/  FFMA.FTZ R96, R96, R53, R52 ;  /* 0x0000003560607223 */ /* 0x000fe20000010034 */
[----:B------:R-:W-:Y:S01]  /*15e0*/  FADD.FTZ R64, R67, -R64 ;  /* 0x8000004043407221 */ /* 0x000fe20000010000 */
[----:B------:R-:W-:Y:S01]  /*15f0*/  @P0 SHF.L.U32 R0, R55, 0x10, RZ ;  /* 0x0000001037000819 */ /* 0x000fe200000006ff */
[----:B------:R-:W-:Y:S01]  /*1600*/  FMUL.FTZ R67, R91, R94 ;  /* 0x0000005e5b437220 */ /* 0x000fe20000410000 */
[----:B------:R-:W-:Y:S01]  /*1610*/  @P0 FADD.FTZ R93, R93, R54 ;  /* 0x000000365d5d0221 */ /* 0x000fe20000010000 */
[----:B------:R-:W-:Y:S01]  /*1620*/  FADD.FTZ R56, R101, -R96 ;  /* 0x8000006065387221 */ /* 0x000fe20000010000 */
[----:B------:R-:W-:-:S02]  /*1630*/  @P0 IMAD.U32 R55, R25, 0x10000, RZ ;  /* 0x0001000019370824 */ /* 0x000fc400078e00ff */
[----:B------:R-:W-:Y:S01]  /*1640*/  @P0 FADD.FTZ R67, R67, R0 ;  /* 0x0000000043430221 */ /* 0x000fe20000010000 */
[----:B------:R-:W-:Y:S01]  /*1650*/  FMUL.FTZ R96, R91, R64 ;  /* 0x000000405b607220 */ /* 0x000fe20000410000 */
[----:B------:R-:W-:Y:S01]  /*1660*/  @P0 PRMT R54, R25, 0x7632, R54 ;  /* 0x0000763219360816 */ /* 0x000fe20000000036 */
[----:B------:R-:W-:Y:S01]  /*1670*/  FMUL.FTZ R61, R93, UR16 ;  /* 0x000000105d3d7c20 */ /* 0x000fe20008410000 */
[----:B------:R-:W-:Y:S01]  /*1680*/  @P0 PRMT R0, R26, 0x7632, R0 ;  /* 0x000076321a000816 */ /* 0x000fe20000000000 */
[----:B------:R-:W-:Y:S01]  /*1690*/  @P0 FADD.FTZ R96, R96, R55 ;  /* 0x0000003760600221 */ /* 0x000fe20000010000 */
[----:B------:R-:W-:Y:S01]  /*16a0*/  @P0 SHF.L.U32 R57, R54, 0x10, RZ ;  /* 0x0000001036390819 */ /* 0x000fe200000006ff */
[-CC-:B------:R-:W-:Y:S01]  /*16b0*/  FFMA.FTZ R99, R99, R53.reuse, R52.reuse ;  /* 0x0000003563637223 */ /* 0x180fe20000010034 */
        /* <DEDUP_REMOVED lines=35> */
[--C-:B------:R-:W-:Y:S01]  /*18f0*/  FFMA.FTZ R53, R119, R53, R52.reuse ;  /* 0x0000003577357223 */ /* 0x100fe20000010034 */
[----:B------:R-:W-:Y:S01]  /*1900*/  LOP3.LUT P2, RZ, R123, 0xff, RZ, 0xc0, !PT ;  /* 0x000000ff7bff7812 */ /* 0x000fe2000784c0ff */
[----:B------:R-:W-:Y:S01]  /*1910*/  FMUL.FTZ R102, R91, R122 ;  /* 0x0000007a5b667220 */ /* 0x000fe20000410000 */
[C---:B------:R-:W-:Y:S01]  /*1920*/  @P0 SHF.L.U32 R95, R27.reuse, 0x10, RZ ;  /* 0x000000101b5f0819 */ /* 0x040fe200000006ff */
[----:B------:R-:W-:Y:S01]  /*1930*/  FADD.FTZ R100, R100, -R103 ;  /* 0x8000006764647221 */ /* 0x000fe20000010000 */
[----:B------:R-:W-:Y:S01]  /*1940*/  @P0 PRMT R52, R27, 0x7632, R52 ;  /* 0x000076321b340816 */ /* 0x000fe20000000034 */
[----:B------:R-:W-:Y:S01]  /*1950*/  FMUL.FTZ R62, R64, UR16 ;  /* 0x00000010403e7c20 */ /* 0x000fe20008410000 */
[----:B------:R-:W-:Y:S01]  /*1960*/  @P1 FSEL R63, R63, RZ, P6 ;  /* 0x000000ff3f3f1208 */ /* 0x000fe20003000000 */
[----:B------:R-:W-:Y:S01]  /*1970*/  @P0 FADD.FTZ R102, R102, R95 ;  /* 0x0000005f66660221 */ /* 0x000fe20000010000 */
[----:B------:R-:W-:Y:S01]  /*1980*/  FSEL R54, R58, RZ, P2 ;  /* 0x000000ff3a367208 */ /* 0x000fe20001000000 */
[----:B------:R-:W-:Y:S01]  /*1990*/  FMUL.FTZ R101, R91, R100 ;  /* 0x000000645b657220 */ /* 0x000fe20000410000 */
[----:B------:R-:W-:Y:S01]  /*19a0*/  @P1 LOP3.LUT P6, RZ, R75, 0xff, RZ, 0xc0, !PT ;  /* 0x000000ff4bff1812 */ /* 0x000fe200078cc0ff */
[----:B------:R-:W-:Y:S01]  /*19b0*/  FMUL.FTZ R104, R102, UR16 ;  /* 0x0000001066687c20 */ /* 0x000fe20008410000 */
[----:B------:R-:W-:Y:S01]  /*19c0*/  LOP3.LUT P2, RZ, R123, 0xff00, RZ, 0xc0, !PT ;  /* 0x0000ff007bff7812 */ /* 0x000fe2000784c0ff */
[----:B------:R-:W-:Y:S01]  /*19d0*/  FADD.FTZ R118, R105, -R118 ;  /* 0x8000007669767221 */ /* 0x000fe20000010000 */
[----:B------:R-:W-:Y:S01]  /*19e0*/  @P0 SHF.L.U32 R52, R52, 0x10, RZ ;  /* 0x0000001034340819 */ /* 0x000fe200000006ff */
[----:B------:R-:W-:Y:S01]  /*19f0*/  FADD.FTZ R98, R107, -R98 ;  /* 0x800000626b627221 */ /* 0x000fe20000010000 */
[----:B------:R-:W-:Y:S01]  /*1a00*/  @P1 FSEL R58, R58, RZ, P6 ;  /* 0x000000ff3a3a1208 */ /* 0x000fe20003000000 */
[----:B------:R-:W-:Y:S01]  /*1a10*/  FMUL.FTZ R107, R91, R118 ;  /* 0x000000765b6b7220 */ /* 0x000fe20000410000 */
[C---:B------:R-:W-:Y:S01]  /*1a20*/  FSEL R65, R62.reuse, RZ, P2 ;  /* 0x000000ff3e417208 */ /* 0x040fe20001000000 */
[----:B------:R-:W-:Y:S01]  /*1a30*/  @P0 FADD.FTZ R101, R101, R52 ;  /* 0x0000003465650221 */ /* 0x000fe20000010000 */
[----:B------:R-:W-:Y:S01]  /*1a40*/  @P1 LOP3.LUT P6, RZ, R75, 0xff00, RZ, 0xc0, !PT ;  /* 0x0000ff004bff1812 */ /* 0x000fe200078cc0ff */
[----:B------:R-:W-:Y:S01]  /*1a50*/  IMAD.MOV.U32 R52, RZ, RZ, R120 ;  /* 0x000000ffff347224 */ /* 0x000fe200078e0078 */
[----:B------:R-:W-:Y:S01]  /*1a60*/  LOP3.LUT P2, RZ, R123, 0xff0000, RZ, 0xc0, !PT ;  /* 0x00ff00007bff7812 */ /* 0x000fe2000784c0ff */
[----:B------:R-:W-:Y:S01]  /*1a70*/  FMUL.FTZ R105, R101, UR16 ;  /* 0x0000001065697c20 */ /* 0x000fe20008410000 */
[----:B------:R-:W-:Y:S01]  /*1a80*/  @P1 FSEL R62, R62, RZ, P6 ;  /* 0x000000ff3e3e1208 */ /* 0x000fe20003000000 */
[----:B------:R-:W-:Y:S01]  /*1a90*/  FADD.FTZ R110, R110, -R111 ;  /* 0x8000006f6e6e7221 */ /* 0x000fe20000010000 */
[----:B------:R-:W-:Y:S01]  /*1aa0*/  FSEL R103, R104, RZ, P2 ;  /* 0x000000ff68677208 */ /* 0x000fe20001000000 */
[----:B------:R-:W-:Y:S01]  /*1ab0*/  FADD.FTZ R112, R112, -R113 ;  /* 0x8000007170707221 */ /* 0x000fe20000010000 */
[----:B------:R-:W-:Y:S01]  /*1ac0*/  LOP3.LUT P6, RZ, R123, 0xff000000, RZ, 0xc0, !PT ;  /* 0xff0000007bff7812 */ /* 0x000fe200078cc0ff */
[----:B------:R-:W-:Y:S01]  /*1ad0*/  FMUL.FTZ R118, R91, R110 ;  /* 0x0000006e5b767220 */ /* 0x000fe20000410000 */
[----:B------:R-:W-:Y:S01]  /*1ae0*/  @P1 LOP3.LUT P2, RZ, R75, 0xff0000, RZ, 0xc0, !PT ;  /* 0x00ff00004bff1812 */ /* 0x000fe2000784c0ff */
[----:B------:R-:W-:Y:S01]  /*1af0*/  FADD.FTZ R122, R114, -R115 ;  /* 0x80000073727a7221 */ /* 0x000fe20000010000 */
[----:B------:R-:W-:Y:S01]  /*1b00*/  FSEL R106, R105, RZ, P6 ;  /* 0x000000ff696a7208 */ /* 0x000fe20003000000 */
[----:B------:R-:W-:Y:S01]  /*1b10*/  FMUL.FTZ R115, R91, R98 ;  /* 0x000000625b737220 */ /* 0x000fe20000410000 */
[----:B------:R-:W-:Y:S01]  /*1b20*/  @P1 FSEL R104, R104, RZ, P2 ;  /* 0x000000ff68681208 */ /* 0x000fe20001000000 */
[----:B------:R-:W-:Y:S01]  /*1b30*/  FADD.FTZ R108, R117, -R108 ;  /* 0x8000006c756c7221 */ /* 0x000fe20000010000 */
[----:B------:R-:W-:Y:S01]  /*1b40*/  LOP3.LUT P2, RZ, R52, 0xff, RZ, 0xc0, !PT ;  /* 0x000000ff34ff7812 */ /* 0x000fe2000784c0ff */
[----:B------:R-:W-:Y:S01]  /*1b50*/  FMUL.FTZ R117, R91, R112 ;  /* 0x000000705b757220 */ /* 0x000fe20000410000 */
[----:B------:R-:W-:Y:S01]  /*1b60*/  @P1 LOP3.LUT P6, RZ, R75, 0xff000000, RZ, 0xc0, !PT ;  /* 0xff0000004bff1812 */ /* 0x000fe200078cc0ff */
[----:B------:R-:W-:Y:S01]  /*1b70*/  FADD.FTZ R92, R109, -R92 ;  /* 0x8000005c6d5c7221 */ /* 0x000fe20000010000 */
[----:B------:R-:W-:-:S02]  /*1b80*/  @P1 MOV R52, R76 ;  /* 0x0000004c00341202 */ /* 0x000fc40000000f00 */
[----:B------:R-:W-:Y:S02]  /*1b90*/  @P1 FSEL R105, R105, RZ, P6 ;  /* 0x000000ff69691208 */ /* 0x000fe40003000000 */
        /* <DEDUP_REMOVED lines=81> */
[----:B------:R-:W-:Y:S02]  /*20b0*/  @P2 PRMT R48, R93, 0x7610, R48 ;  /* 0x000076105d302816 */ /* 0x000fe40000000030 */
[----:B------:R-:W-:Y:S02]  /*20c0*/  @P2 PRMT R50, R66, 0x7610, R50 ;  /* 0x0000761042322816 */ /* 0x000fe40000000032 */
[----:B------:R-:W-:Y:S02]  /*20d0*/  @P2 F2FP.BF16.F32.PACK_AB R96, RZ, R96 ;  /* 0x00000060ff60223e */ /* 0x000fe400000010ff */
        /* <DEDUP_REMOVED lines=105> */
.L_x_838:
[----:B------:R-:W1:Y:S08]  /*2770*/  S2UR UR4, SR_CTAID.X ;  /* 0x00000000000479c3 */ /* 0x000e700000002500 */
[----:B------:R-:W2:Y:S08]  /*2780*/  LDC.64 R2, c[0x0][0x2d0] ;  /* 0x0000b400ff027b82 */ /* 0x000eb00000000a00 */
[----:B------:R-:W3:Y:S01]  /*2790*/  LDC.64 R8, c[0x0][0x2d8] ;  /* 0x0000b600ff087b82 */ /* 0x000ee20000000a00 */
[----:B-1----:R-:W-:Y:S01]  /*27a0*/  LEA.HI R11, R79, UR4, RZ, 0x18 ;  /* 0x000000044f0b7c11 */ /* 0x002fe2000f8fc0ff */
[----:B------:R-:W-:-:S04]  /*27b0*/  ULDC UR4, c[0x0][0x218] ;  /* 0x0000860000047ab9 */ /* 0x000fc80000000800 */
[----:B------:R-:W-:-:S05]  /*27c0*/  IMAD R11, R11, UR4, RZ ;  /* 0x000000040b0b7c24 */ /* 0x000fca000f8e02ff */
[----:B------:R-:W-:-:S05]  /*27d0*/  LEA.HI R11, R11, R78, RZ, 0x1d ;  /* 0x0000004e0b0b7211 */ /* 0x000fca00078fe8ff */
[----:B--2---:R-:W-:-:S04]  /*27e0*/  IMAD.WIDE.U32 R2, R11, 0x20, R2 ;  /* 0x000000200b027825 */ /* 0x004fc800078e0002 */
[----:B---3--:R-:W-:Y:S01]  /*27f0*/  IMAD.WIDE.U32 R8, R11, 0x20, R8 ;  /* 0x000000200b087825 */ /* 0x008fe200078e0008 */
        /* <DEDUP_REMOVED lines=9> */
.L_x_839:
[----:B------:R-:W-:Y:S01]  /*2890*/  HFMA2.MMA R56, -RZ, RZ, 0, 9.5367431640625e-07 ;  /* 0x00000010ff387435 */ /* 0x000fe200000001ff */
[----:B------:R-:W-:Y:S01]  /*28a0*/  IMAD.MOV.U32 R125, RZ, RZ, R52 ;  /* 0x000000ffff7d7224 */ /* 0x000fe200078e0034 */
[----:B------:R-:W-:Y:S01]  /*28b0*/  MOV R57, 0x1f ;  /* 0x0000001f00397802 */ /* 0x000fe20000000f00 */
[----:B------:R-:W-:-:S08]  /*28c0*/  IMAD.MOV.U32 R58, RZ, RZ, -0x1 ;  /* 0xffffffffff3a7424 */ /* 0x000fd000078e00ff */
[----:B-----5:R-:W-:Y:S05]  /*28d0*/  WARPSYNC.COLLECTIVE R58, `(.L_x_842) ;  /* 0x000000003a087348 */ /* 0x020fea0003c00000 */
[----:B------:R0:W1:Y:S02]  /*28e0*/  SHFL.DOWN P3, R63, R125, R56, R57 ;  /* 0x080000387d3f7389 */ /* 0x0000640000060039 */
[----:B01---5:R-:W-:Y:S01]  /*28f0*/  ENDCOLLECTIVE ;  /* 0x000000000000791b */ /* 0x023fe20003800000 */
.L_x_842:
[----:B------:R-:W-:Y:S02]  /*2900*/  MOV R125, R55 ;  /* 0x00000037007d7202 */ /* 0x000fe40000000f00 */
[----:B------:R-:W-:-:S07]  /*2910*/  MOV R53, R63 ;  /* 0x0000003f00357202 */ /* 0x000fce0000000f00 */
[----:B------:R-:W-:Y:S05]  /*2920*/  WARPSYNC.COLLECTIVE R58, `(.L_x_843) ;  /* 0x000000003a087348 */ /* 0x000fea0003c00000 */
[----:B------:R0:W1:Y:S02]  /*2930*/  SHFL.DOWN P3, R63, R125, R56, R57 ;  /* 0x080000387d3f7389 */ /* 0x0000640000060039 */
[----:B01----:R-:W-:Y:S01]  /*2940*/  ENDCOLLECTIVE ;  /* 0x000000000000791b */ /* 0x003fe20003800000 */
.L_x_843:
[----:B------:R-:W-:Y:S01]  /*2950*/  FADD.FTZ R53, R52, R53 ;  /* 0x0000003534357221 */ /* 0x000fe20000010000 */
[----:B------:R-:W-:-:S04]  /*2960*/  HFMA2.MMA R56, -RZ, RZ, 0, 4.76837158203125e-07 ;  /* 0x00000008ff387435 */ /* 0x000fc800000001ff */
[----:B------:R-:W-:Y:S01]  /*2970*/  MOV R125, R53 ;  /* 0x00000035007d7202 */ /* 0x000fe20000000f00 */
[----:B------:R-:W-:-:S07]  /*2980*/  IMAD.MOV.U32 R54, RZ, RZ, R63 ;  /* 0x000000ffff367224 */ /* 0x000fce00078e003f */
[----:B------:R-:W-:Y:S05]  /*2990*/  WARPSYNC.COLLECTIVE R58, `(.L_x_844) ;  /* 0x000000003a087348 */ /* 0x000fea0003c00000 */
[----:B------:R0:W1:Y:S02]  /*29a0*/  SHFL.DOWN P3, R63, R125, R56, R57 ;  /* 0x080000387d3f7389 */ /* 0x0000640000060039 */
[----:B01----:R-:W-:Y:S01]  /*29b0*/  ENDCOLLECTIVE ;  /* 0x000000000000791b */ /* 0x003fe20003800000 */
.L_x_844:
[----:B------:R-:W-:-:S05]  /*29c0*/  FADD.FTZ R54, R55, R54 ;  /* 0x0000003637367221 */ /* 0x000fca0000010000 */
[----:B------:R-:W-:Y:S01]  /*29d0*/  MOV R125, R54 ;  /* 0x00000036007d7202 */ /* 0x000fe20000000f00 */
[----:B------:R-:W-:-:S07]  /*29e0*/  IMAD.MOV.U32 R60, RZ, RZ, R63 ;  /* 0x000000ffff3c7224 */ /* 0x000fce00078e003f */
[----:B------:R-:W-:Y:S05]  /*29f0*/  WARPSYNC.COLLECTIVE R58, `(.L_x_845) ;  /* 0x000000003a087348 */ /* 0x000fea0003c00000 */
[----:B------:R0:W1:Y:S02]  /*2a00*/  SHFL.DOWN P3, R63, R125, R56, R57 ;  /* 0x080000387d3f7389 */ /* 0x0000640000060039 */
[----:B01----:R-:W-:Y:S01]  /*2a10*/  ENDCOLLECTIVE ;  /* 0x000000000000791b */ /* 0x003fe20003800000 */
.L_x_845:
[----:B------:R-:W-:Y:S01]  /*2a20*/  FADD.FTZ R60, R53, R60 ;  /* 0x0000003c353c7221 */ /* 0x000fe20000010000 */
[----:B------:R-:W-:-:S03]  /*2a30*/  HFMA2.MMA R56, -RZ, RZ, 0, 2.384185791015625e-07 ;  /* 0x00000004ff387435 */ /* 0x000fc600000001ff */
[----:B------:R-:W-:Y:S01]  /*2a40*/  IMAD.MOV.U32 R125, RZ, RZ, R60 ;  /* 0x000000ffff7d7224 */ /* 0x000fe200078e003c */
[----:B------:R-:W-:-:S07]  /*2a50*/  MOV R59, R63 ;  /* 0x0000003f003b7202 */ /* 0x000fce0000000f00 */
[----:B------:R-:W-:Y:S05]  /*2a60*/  WARPSYNC.COLLECTIVE R58, `(.L_x_846) ;  /* 0x000000003a087348 */ /* 0x000fea0003c00000 */
[----:B------:R0:W1:Y:S02]  /*2a70*/  SHFL.DOWN P3, R63, R125, R56, R57 ;  /* 0x080000387d3f7389 */ /* 0x0000640000060039 */
[----:B01----:R-:W-:Y:S01]  /*2a80*/  ENDCOLLECTIVE ;  /* 0x000000000000791b */ /* 0x003fe20003800000 */
.L_x_846:
[----:B------:R-:W-:-:S04]  /*2a90*/  FADD.FTZ R59, R54, R59 ;  /* 0x0000003b363b7221 */ /* 0x000fc80000010000 */
[----:B------:R-:W-:Y:S01]  /*2aa0*/  IMAD.MOV.U32 R125, RZ, RZ, R59 ;  /* 0x000000ffff7d7224 */ /* 0x000fe200078e003b */
[----:B------:R-:W-:-:S07]  /*2ab0*/  MOV R61, R63 ;  /* 0x0000003f003d7202 */ /* 0x000fce0000000f00 */
[----:B------:R-:W-:Y:S05]  /*2ac0*/  WARPSYNC.COLLECTIVE R58, `(.L_x_847) ;  /* 0x000000003a087348 */ /* 0x000fea0003c00000 */
[----:B------:R0:W1:Y:S02]  /*2ad0*/  SHFL.DOWN P3, R63, R125, R56, R57 ;  /* 0x080000387d3f7389 */ /* 0x0000640000060039 */
[----:B01----:R-:W-:Y:S01]  /*2ae0*/  ENDCOLLECTIVE ;  /* 0x000000000000791b */ /* 0x003fe20003800000 */
.L_x_847:
[----:B------:R-:W-:-:S05]  /*2af0*/  FADD.FTZ R61, R60, R61 ;  /* 0x0000003d3c3d7221 */ /* 0x000fca0000010000 */
[----:B------:R-:W-:Y:S01]  /*2b00*/  MOV R125, R61 ;  /* 0x0000003d007d7202 */ /* 0x000fe20000000f00 */
[----:B------:R-:W-:Y:S01]  /*2b10*/  IMAD.MOV.U32 R56, RZ, RZ, 0x2 ;  /* 0x00000002ff387424 */ /* 0x000fe200078e00ff */
[----:B------:R-:W-:-:S07]  /*2b20*/  MOV R62, R63 ;  /* 0x0000003f003e7202 */ /* 0x000fce0000000f00 */
[----:B------:R-:W-:Y:S05]  /*2b30*/  WARPSYNC.COLLECTIVE R58, `(.L_x_848) ;  /* 0x000000003a087348 */ /* 0x000fea0003c00000 */
[----:B------:R0:W1:Y:S02]  /*2b40*/  SHFL.DOWN P3, R63, R125, R56, R57 ;  /* 0x080000387d3f7389 */ /* 0x0000640000060039 */
[----:B01----:R-:W-:Y:S01]  /*2b50*/  ENDCOLLECTIVE ;  /* 0x000000000000791b */ /* 0x003fe20003800000 */
.L_x_848:
[----:B------:R-:W-:-:S05]  /*2b60*/  FADD.FTZ R62, R59, R62 ;  /* 0x0000003e3b3e7221 */ /* 0x000fca0000010000 */
[----:B------:R-:W-:Y:S02]  /*2b70*/  MOV R125, R62 ;  /* 0x0000003e007d7202 */ /* 0x000fe40000000f00 */
[----:B------:R-:W-:-:S07]  /*2b80*/  MOV R52, R63 ;  /* 0x0000003f00347202 */ /* 0x000fce0000000f00 */
[----:B------:R-:W-:Y:S05]  /*2b90*/  WARPSYNC.COLLECTIVE R58, `(.L_x_849) ;  /* 0x000000003a087348 */ /* 0x000fea0003c00000 */
[----:B------:R0:W1:Y:S02]  /*2ba0*/  SHFL.DOWN P3, R63, R125, R56, R57 ;  /* 0x080000387d3f7389 */ /* 0x0000640000060039 */
[----:B01----:R-:W-:Y:S01]  /*2bb0*/  ENDCOLLECTIVE ;  /* 0x000000000000791b */ /* 0x003fe20003800000 */
.L_x_849:
[----:B------:R-:W-:Y:S01]  /*2bc0*/  FADD.FTZ R52, R61, R52 ;  /* 0x000000343d347221 */ /* 0x000fe20000010000 */
[----:B------:R-:W-:-:S04]  /*2bd0*/  HFMA2.MMA R56, -RZ, RZ, 0, 5.9604644775390625e-08 ;  /* 0x00000001ff387435 */ /* 0x000fc800000001ff */
[----:B------:R-:W-:Y:S01]  /*2be0*/  MOV R125, R52 ;  /* 0x00000034007d7202 */ /* 0x000fe20000000f00 */
[----:B------:R-:W-:-:S07]  /*2bf0*/  IMAD.MOV.U32 R55, RZ, RZ, R63 ;  /* 0x000000ffff377224 */ /* 0x000fce00078e003f */
[----:B------:R-:W-:Y:S05]  /*2c00*/  WARPSYNC.COLLECTIVE R58, `(.L_x_850) ;  /* 0x000000003a087348 */ /* 0x000fea0003c00000 */
[----:B------:R0:W1:Y:S02]  /*2c10*/  SHFL.DOWN P3, R63, R125, R56, R57 ;  /* 0x080000387d3f7389 */ /* 0x0000640000060039 */
[----:B01----:R-:W-:Y:S01]  /*2c20*/  ENDCOLLECTIVE ;  /* 0x000000000000791b */ /* 0x003fe20003800000 */
.L_x_850:
[----:B------:R-:W-:-:S05]  /*2c30*/  FADD.FTZ R53, R62, R55 ;  /* 0x000000373e357221 */ /* 0x000fca0000010000 */
[----:B------:R-:W-:Y:S01]  /*2c40*/  MOV R125, R53 ;  /* 0x00000035007d7202 */ /* 0x000fe20000000f00 */
[----:B------:R-:W-:-:S07]  /*2c50*/  IMAD.MOV.U32 R55, RZ, RZ, R63 ;  /* 0x000000ffff377224 */ /* 0x000fce00078e003f */
[----:B------:R-:W-:Y:S05]  /*2c60*/  WARPSYNC.COLLECTIVE R58, `(.L_x_851) ;  /* 0x000000003a087348 */ /* 0x000fea0003c00000 */
[----:B------:R0:W1:Y:S02]  /*2c70*/  SHFL.DOWN P3, R63, R125, R56, R57 ;  /* 0x080000387d3f7389 */ /* 0x0000640000060039 */
[----:B01----:R-:W-:Y:S01]  /*2c80*/  ENDCOLLECTIVE ;  /* 0x000000000000791b */ /* 0x003fe20003800000 */
.L_x_851:
[----:B------:R-:W-:Y:S01]  /*2c90*/  MOV R54, R63 ;  /* 0x0000003f00367202 */ /* 0x000fe20000000f00 */
[----:B------:R-:W-:Y:S06]  /*2ca0*/  BRA `(.L_x_852) ;  /* 0xffffffe400507947 */ /* 0x000fec000383ffff */
.L_x_853:
        /* <DEDUP_REMOVED lines=13> */
.L_x_2959:


//--------------------- .text._ZN10layer_norm31ln_parallel_residual_bwd_kernelINS_13Kernel_traitsI13__nv_bfloat16S2_fS2_fjLj4096ELj1ELj1ELj8ELj16ENS_18Kernel_traits_baseILj4096ES2_S2_fS2_fjLj256EEEEELb0ELb0ELb0EEEvNS_9BwdParamsE --------------------------
	.section	.text._ZN10layer_norm31ln_parallel_residual_bwd_kernelINS_13Kernel_traitsI13__nv_bfloat16S2_fS2_fjLj4096ELj1ELj1ELj8ELj16ENS_18Kernel_traits_baseILj4096ES2_S2_fS2_fjLj256EEEEELb0ELb0ELb0EEEvNS_9BwdParamsE,"ax",@progbits
	.align	128
        .global         _ZN10layer_norm31ln_parallel_residual_bwd_kernelINS_13Kernel_traitsI13__nv_bfloat16S2_fS2_fjLj4096ELj1ELj1ELj8ELj16ENS_18Kernel_traits_baseILj4096ES2_S2_fS2_fjLj256EEEEELb0ELb0ELb0EEEvNS_9BwdParamsE
        .type           _ZN10layer_norm31ln_parallel_residual_bwd_kernelINS_13Kernel_traitsI13__nv_bfloat16S2_fS2_fjLj4096ELj1ELj1ELj8ELj16ENS_18Kernel_traits_baseILj4096ES2_S2_fS2_fjLj256EEEEELb0ELb0ELb0EEEvNS_9BwdParamsE,@function
        .size           _ZN10layer_norm31ln_parallel_residual_bwd_kernelINS_13Kernel_traitsI13__nv_bfloat16S2_fS2_fjLj4096ELj1ELj1ELj8ELj16ENS_18Kernel_traits_baseILj4096ES2_S2_fS2_fjLj256EEEEELb0ELb0ELb0EEEvNS_9BwdParamsE,(.L_x_2960 - _ZN10layer_norm31ln_parallel_residual_bwd_kernelINS_13Kernel_traitsI13__nv_bfloat16S2_fS2_fjLj4096ELj1ELj1ELj8ELj16ENS_18Kernel_traits_baseILj4096ES2_S2_fS2_fjLj256EEEEELb0ELb0ELb0EEEvNS_9BwdParamsE)
        .other          _ZN10layer_norm31ln_parallel_residual_bwd_kernelINS_13Kernel_traitsI13__nv_bfloat16S2_fS2_fjLj4096ELj1ELj1ELj8ELj16ENS_18Kernel_traits_baseILj4096ES2_S2_fS2_fjLj256EEEEELb0ELb0ELb0EEEvNS_9BwdParamsE,@"STO_CUDA_ENTRY STV_DEFAULT"
_ZN10layer_norm31ln_parallel_residual_bwd_kernelINS_13Kernel_traitsI13__nv_bfloat16S2_fS2_fjLj4096ELj1ELj1ELj8ELj16ENS_18Kernel_traits_baseILj4096ES2_S2_fS2_fjLj256EEEEELb0ELb0ELb0EEEvNS_9BwdParamsE:
.text._ZN10layer_norm31ln_parallel_residual_bwd_kernelINS_13Kernel_traitsI13__nv_bfloat16S2_fS2_fjLj4096ELj1ELj1ELj8ELj16ENS_18Kernel_traits_baseILj4096ES2_S2_fS2_fjLj256EEEEELb0ELb0ELb0EEEvNS_9BwdParamsE:
        /* <DEDUP_REMOVED lines=71> */
[----:B-----5:R-:W-:Y:S01]  /*0470*/  @P3 PRMT R130, R72, 0x7632, R130 ;  /* 0x0000763248823816 */ /* 0x020fe20000000082 */
[----:B------:R-:W-:Y:S01]  /*0480*/  HFMA2.MMA R100, -RZ, RZ, 0, 5.9604644775390625e-08 ;  /* 0x00000001ff647435 */ /* 0x000fe200000001ff */
[----:B------:R-:W-:Y:S02]  /*0490*/  @P3 PRMT R132, R73, 0x7632, R132 ;  /* 0x0000763249843816 */ /* 0x000fe40000000084 */
[----:B------:R-:W-:Y:S02]  /*04a0*/  @P3 PRMT R134, R74, 0x7632, R134 ;  /* 0x000076324a863816 */ /* 0x000fe40000000086 */
[----:B------:R-:W-:Y:S02]  /*04b0*/  @P3 PRMT R136, R75, 0x7632, R136 ;  /* 0x000076324b883816 */ /* 0x000fe40000000088 */
[----:B------:R-:W-:Y:S02]  /*04c0*/  @P3 PRMT R131, R76, 0x7632, R131 ;  /* 0x000076324c833816 */ /* 0x000fe40000000083 */
[----:B------:R-:W-:-:S02]  /*04d0*/  @P3 PRMT R133, R77, 0x7632, R133 ;  /* 0x000076324d853816 */ /* 0x000fc40000000085 */
[----:B------:R-:W-:Y:S02]  /*04e0*/  @P3 PRMT R135, R78, 0x7632, R135 ;  /* 0x000076324e873816 */ /* 0x000fe40000000087 */
        /* <DEDUP_REMOVED lines=25> */
[----:B------:R-:W-:Y:S02]  /*0680*/  MOV R65, RZ ;  /* 0x000000ff00417202 */ /* 0x000fe40000000f00 */
        /* <DEDUP_REMOVED lines=16> */
.L_x_864:
[----:B------:R-:W0:Y:S08]  /*0790*/  LDC.64 R96, c[0x0][0x250] ;  /* 0x00009400ff607b82 */ /* 0x000e300000000a00 */
[----:B------:R-:W1:Y:S01]  /*07a0*/  LDC.64 R98, c[0x0][0x258] ;  /* 0x00009600ff627b82 */ /* 0x000e620000000a00 */
[----:B0-----:R-:W-:-:S05]  /*07b0*/  IMAD.WIDE R96, R113, 0x4, R96 ;  /* 0x0000000471607825 */ /* 0x001fca00078e0260 */
[----:B------:R0:W5:Y:S01]  /*07c0*/  LDG.E R179, desc[UR4][R96.64] ;  /* 0x0000000460b37981 */ /* 0x000162000c1e1900 */
[----:B-1----:R-:W-:-:S05]  /*07d0*/  IMAD.WIDE R98, R113, 0x4, R98 ;  /* 0x0000000471627825 */ /* 0x002fca00078e0262 */
[----:B------:R0:W5:Y:S01]  /*07e0*/  LDG.E R147, desc[UR4][R98.64] ;  /* 0x0000000462937981 */ /* 0x000162000c1e1900 */
[----:B------:R-:W-:-:S05]  /*07f0*/  MOV R112, UR18 ;  /* 0x0000001200707c02 */ /* 0x000fca0008000f00 */
[----:B------:R-:W-:-:S05]  /*0800*/  IMAD R101, R113, R112, RZ ;  /* 0x0000007071657224 */ /* 0x000fca00078e02ff */
[----:B------:R-:W-:-:S04]  /*0810*/  SHF.R.S32.HI R102, RZ, 0x1f, R101 ;  /* 0x0000001fff667819 */ /* 0x000fc80000011465 */
[----:B------:R-:W-:Y:S01]  /*0820*/  LEA.HI R101, R102, R101, RZ, 0x3 ;  /* 0x0000006566657211 */ /* 0x000fe200078f18ff */
[----:B------:R-:W-:Y:S01]  /*0830*/  BSSY B0, `(.L_x_855) ;  /* 0x0000085000007945 */ /* 0x000fe20003800000 */
[----:B------:R-:W-:Y:S02]  /*0840*/  SHF.R.U32.HI R180, RZ, 0x5, R0 ;  /* 0x00000005ffb47819 */ /* 0x000fe40000011600 */
[----:B------:R-:W-:Y:S02]  /*0850*/  LEA.HI.SX32 R146, R101, R2, 0x1d ;  /* 0x0000000265927211 */ /* 0x000fe400078feaff */
[----:B------:R-:W-:Y:S02]  /*0860*/  LOP3.LUT P5, RZ, R100, 0xff, RZ, 0xc0, !PT ;  /* 0x000000ff64ff7812 */ /* 0x000fe400078ac0ff */
[----:B------:R-:W-:Y:S02]  /*0870*/  LOP3.LUT P1, RZ, R0, 0x1f, RZ, 0xc0, !PT ;  /* 0x0000001f00ff7812 */ /* 0x000fe4000782c0ff */
[----:B------:R-:W-:-:S02]  /*0880*/  MOV R183, RZ ;  /* 0x000000ff00b77202 */ /* 0x000fc40000000f00 */
[----:B------:R-:W-:Y:S02]  /*0890*/  MOV R184, RZ ;  /* 0x000000ff00b87202 */ /* 0x000fe40000000f00 */
[----:B------:R-:W-:Y:S02]  /*08a0*/  LOP3.LUT R181, R180, 0x7fffff8, RZ, 0xc0, !PT ;  /* 0x07fffff8b4b57812 */ /* 0x000fe400078ec0ff */
[----:B------:R-:W-:Y:S01]  /*08b0*/  MOV R185, R146 ;  /* 0x0000009200b97202 */ /* 0x000fe20000000f00 */
[----:B0-----:R-:W-:Y:S06]  /*08c0*/  @!P3 BRA `(.L_x_856) ;  /* 0x0000000400ecb947 */ /* 0x001fec0003800000 */
[----:B------:R-:W0:Y:S01]  /*08d0*/  LDC.64 R100, c[0x0][0x2b8] ;  /* 0x0000ae00ff647b82 */ /* 0x000e220000000a00 */
[----:B------:R-:W-:-:S04]  /*08e0*/  LEA R150, P0, R146, UR10, 0x5 ;  /* 0x0000000a92967c11 */ /* 0x000fc8000f8028ff */
[----:B------:R-:W-:-:S03]  /*08f0*/  LEA.HI.X R151, R146, UR11, RZ, 0x5, P0 ;  /* 0x0000000b92977c11 */ /* 0x000fc600080f2cff */
[----:B------:R-:W1:Y:S02]  /*0900*/  LDC.64 R104, c[0x0][0x2c0] ;  /* 0x0000b000ff687b82 */ /* 0x000e640000000a00 */
[----:B------:R-:W2:Y:S04]  /*0910*/  LDG.E.128 R96, desc[UR4][R150.64] ;  /* 0x0000000496607981 */ /* 0x000ea8000c1e1d00 */
[----:B------:R-:W3:Y:S01]  /*0920*/  LDG.E.128 R108, desc[UR4][R150.64+0x10] ;  /* 0x00001004966c7981 */ /* 0x000ee2000c1e1d00 */
[----:B0-----:R-:W-:-:S06]  /*0930*/  IMAD.WIDE.U32 R100, R146, 0x10, R100 ;  /* 0x0000001092647825 */ /* 0x001fcc00078e0064 */
[----:B------:R-:W4:Y:S01]  /*0940*/  LDG.E.128 R100, desc[UR4][R100.64] ;  /* 0x0000000464647981 */ /* 0x000f22000c1e1d00 */
[----:B-1----:R-:W-:-:S06]  /*0950*/  IMAD.WIDE.U32 R104, R146, 0x10, R104 ;  /* 0x0000001092687825 */ /* 0x002fcc00078e0068 */
[----:B------:R-:W4:Y:S01]  /*0960*/  LDG.E.128 R104, desc[UR4][R104.64] ;  /* 0x0000000468687981 */ /* 0x000f22000c1e1d00 */
[----:B------:R-:W-:-:S04]  /*0970*/  ISETP.NE.U32.AND P0, PT, RZ, UR8, PT ;  /* 0x00000008ff007c0c */ /* 0x000fc8000bf05070 */
[----:B------:R-:W-:-:S13]  /*0980*/  ISETP.NE.AND.EX P0, PT, RZ, UR9, PT, P0 ;  /* 0x00000009ff007c0c */ /* 0x000fda000bf05300 */
[----:B------:R-:W-:-:S04]  /*0990*/  @P0 LEA R148, P2, R146, UR8, 0x5 ;  /* 0x0000000892940c11 */ /* 0x000fc8000f8428ff */
[----:B------:R-:W-:-:S05]  /*09a0*/  @P0 LEA.HI.X R149, R146, UR9, RZ, 0x5, P2 ;  /* 0x0000000992950c11 */ /* 0x000fca00090f2cff */
[----:B------:R-:W5:Y:S04]  /*09b0*/  @P0 LDG.E.128 R68, desc[UR4][R148.64] ;  /* 0x0000000494440981 */ /* 0x000f68000c1e1d00 */
[----:B------:R0:W5:Y:S01]  /*09c0*/  @P0 LDG.E.128 R72, desc[UR4][R148.64+0x10] ;  /* 0x0000100494480981 */ /* 0x000162000c1e1d00 */
[----:B------:R-:W-:-:S04]  /*09d0*/  ISETP.NE.AND P0, PT, R182, RZ, PT ;  /* 0x000000ffb600720c */ /* 0x000fc80003f05270 */
[----:B-----5:R-:W-:Y:S02]  /*09e0*/  FSEL R3, R179, RZ, !P0 ;  /* 0x000000ffb3037208 */ /* 0x020fe40004000000 */
[----:B------:R-:W-:-:S03]  /*09f0*/  IADD3 R185, R146, 0x100, RZ ;  /* 0x0000010092b97810 */ /* 0x000fc60007ffe0ff */
[--C-:B--2---:R-:W-:Y:S01]  /*0a00*/  FADD.FTZ R152, R97, -R3.reuse ;  /* 0x8000000361987221 */ /* 0x104fe20000010000 */
[--C-:B------:R-:W-:Y:S01]  /*0a10*/  FADD.FTZ R156, R99, -R3.reuse ;  /* 0x80000003639c7221 */ /* 0x100fe20000010000 */
[--C-:B------:R-:W-:Y:S01]  /*0a20*/  FADD.FTZ R96, R96, -R3.reuse ;  /* 0x8000000360607221 */ /* 0x100fe20000010000 */
[----:B------:R-:W-:Y:S01]  /*0a30*/  FADD.FTZ R154, R98, -R3 ;  /* 0x80000003629a7221 */ /* 0x000fe20000010000 */
[C---:B---3--:R-:W-:Y:S01]  /*0a40*/  FADD.FTZ R108, -R3.reuse, R108 ;  /* 0x0000006c036c7221 */ /* 0x048fe20000010100 */
[C---:B------:R-:W-:Y:S01]  /*0a50*/  FADD.FTZ R158, -R3.reuse, R109 ;  /* 0x0000006d039e7221 */ /* 0x040fe20000010100 */
[----:B------:R-:W-:Y:S01]  /*0a60*/  FADD.FTZ R110, -R3, R110 ;  /* 0x0000006e036e7221 */ /* 0x000fe20000010100 */
[----:B0-----:R-:W-:Y:S01]  /*0a70*/  FMUL.FTZ R148, R147, R152 ;  /* 0x0000009893947220 */ /* 0x001fe20000410000 */
[C---:B----4-:R-:W-:Y:S02]  /*0a80*/  PRMT R151, R101.reuse, 0x7632, R151 ;  /* 0x0000763265977816 */ /* 0x050fe40000000097 */
[----:B------:R-:W-:-:S02]  /*0a90*/  SHF.L.U32 R153, R101, 0x10, RZ ;  /* 0x0000001065997819 */ /* 0x000fc400000006ff */
[----:B------:R-:W-:Y:S02]  /*0aa0*/  PRMT R97, R100, 0x7632, R97 ;  /* 0x0000763264617816 */ /* 0x000fe40000000061 */
[----:B------:R-:W-:Y:S02]  /*0ab0*/  PRMT R155, R102, 0x7632, R155 ;  /* 0x00007632669b7816 */ /* 0x000fe4000000009b */
[----:B------:R-:W-:Y:S02]  /*0ac0*/  SHF.L.U32 R101, R104, 0x10, RZ ;  /* 0x0000001068657819 */ /* 0x000fe400000006ff */
[----:B------:R-:W-:Y:S02]  /*0ad0*/  SHF.L.U32 R157, R102, 0x10, RZ ;  /* 0x00000010669d7819 */ /* 0x000fe400000006ff */
[----:B------:R-:W-:Y:S02]  /*0ae0*/  SHF.L.U32 R99, R100, 0x10, RZ ;  /* 0x0000001064637819 */ /* 0x000fe400000006ff */
[----:B------:R-:W-:-:S02]  /*0af0*/  PRMT R102, R105, 0x7632, R102 ;  /* 0x0000763269667816 */ /* 0x000fc40000000066 */
[C---:B------:R-:W-:Y:S02]  /*0b00*/  PRMT R161, R103.reuse, 0x7632, R161 ;  /* 0x0000763267a17816 */ /* 0x040fe400000000a1 */
[----:B------:R-:W-:Y:S02]  /*0b10*/  SHF.L.U32 R162, R103, 0x10, RZ ;  /* 0x0000001067a27819 */ /* 0x000fe400000006ff */
[----:B------:R-:W-:Y:S01]  /*0b20*/  SHF.L.U32 R100, R97, 0x10, RZ ;  /* 0x0000001061647819 */ /* 0x000fe200000006ff */
[----:B------:R-:W-:Y:S01]  /*0b30*/  FMUL.FTZ R97, R118, R101 ;  /* 0x0000006576617220 */ /* 0x000fe20000410000 */
[C---:B------:R-:W-:Y:S02]  /*0b40*/  PRMT R103, R106.reuse, 0x7632, R103 ;  /* 0x000076326a677816 */ /* 0x040fe40000000067 */
[----:B------:R-:W-:Y:S01]  /*0b50*/  SHF.L.U32 R159, R106, 0x10, RZ ;  /* 0x000000106a9f7819 */ /* 0x000fe200000006ff */
[----:B------:R-:W-:Y:S01]  /*0b60*/  FADD.FTZ R106, -R3, R111 ;  /* 0x0000006f036a7221 */ /* 0x000fe20000010100 */
[----:B------:R-:W-:Y:S01]  /*0b70*/  SHF.L.U32 R105, R105, 0x10, RZ ;  /* 0x0000001069697819 */ /* 0x000fe200000006ff */
[----:B------:R-:W-:Y:S01]  /*0b80*/  FMUL.FTZ R3, R147, R96 ;  /* 0x0000006093037220 */ /* 0x000fe20000410000 */
[----:B------:R-:W-:-:S02]  /*0b90*/  PRMT R98, R104, 0x7632, R98 ;  /* 0x0000763268627816 */ /* 0x000fc40000000062 */
[----:B------:R-:W-:Y:S01]  /*0ba0*/  SHF.L.U32 R102, R102, 0x10, RZ ;  /* 0x0000001066667819 */ /* 0x000fe200000006ff */
[-C--:B------:R-:W-:Y:S01]  /*0bb0*/  FFMA.FTZ R150, R114, R99.reuse, R97 ;  /* 0x0000006372967223 */ /* 0x080fe20000010061 */
[----:B------:R-:W-:Y:S01]  /*0bc0*/  SHF.L.U32 R97, R151, 0x10, RZ ;  /* 0x0000001097617819 */ /* 0x000fe200000006ff */
[----:B------:R-:W-:Y:S01]  /*0bd0*/  FADD.FTZ R48, R48, R99 ;  /* 0x0000006330307221 */ /* 0x000fe20000010000 */
[----:B------:R-:W-:Y:S01]  /*0be0*/  SHF.L.U32 R98, R98, 0x10, RZ ;  /* 0x0000001062627819 */ /* 0x000fe200000006ff */
[----:B------:R-:W-:Y:S01]  /*0bf0*/  FFMA.FTZ R64, R3, R99, R64 ;  /* 0x0000006303407223 */ /* 0x000fe20000010040 */
[----:B------:R-:W-:Y:S01]  /*0c00*/  FMUL.FTZ R96, R119, R105 ;  /* 0x0000006977607220 */ /* 0x000fe20000410000 */
[C---:B------:R-:W-:Y:S01]  /*0c10*/  FMUL.FTZ R151, R147.reuse, R154 ;  /* 0x0000009a93977220 */ /* 0x040fe20000410000 */
[----:B------:R-:W-:Y:S01]  /*0c20*/  FMUL.FTZ R152, R147, R156 ;  /* 0x0000009c93987220 */ /* 0x000fe20000410000 */
[----:B------:R-:W-:Y:S01]  /*0c30*/  FMUL.FTZ R99, R133, R102 ;  /* 0x0000006685637220 */ /* 0x000fe20000410000 */
[----:B------:R-:W-:Y:S01]  /*0c40*/  FADD.FTZ R50, R50, R153 ;  /* 0x0000009932327221 */ /* 0x000fe20000010000 */
[-C--:B------:R-:W-:Y:S01]  /*0c50*/  FFMA.FTZ R154, R115, R153.reuse, R96 ;  /* 0x00000099739a7223 */ /* 0x080fe20000010060 */
[----:B------:R-:W-:Y:S01]  /*0c60*/  FFMA.FTZ R66, R151, R153, R66 ;  /* 0x0000009997427223 */ /* 0x000fe20000010042 */
[-C--:B------:R-:W-:Y:S01]  /*0c70*/  FMUL.FTZ R149, R131, R98.reuse ;  /* 0x0000006283957220 */ /* 0x080fe20000410000 */
[----:B------:R-:W-:Y:S01]  /*0c80*/  FADD.FTZ R51, R51, R97 ;  /* 0x0000006133337221 */ /* 0x000fe20000010000 */
[-C--:B------:R-:W-:Y:S01]  /*0c90*/  FFMA.FTZ R153, R132, R97.reuse, R99 ;  /* 0x0000006184997223 */ /* 0x080fe20000010063 */
[----:B------:R-:W-:Y:S01]  /*0ca0*/  FFMA.FTZ R67, R152, R97, R67 ;  /* 0x0000006198437223 */ /* 0x000fe20000010043 */
[----:B------:R-:W-:Y:S01]  /*0cb0*/  FADD.FTZ R17, R17, R98 ;  /* 0x0000006211117221 */ /* 0x000fe20000010000 */
[----:B------:R-:W-:Y:S01]  /*0cc0*/  FFMA.FTZ R33, R148, R98, R33 ;  /* 0x0000006294217223 */ /* 0x000fe20000010021 */
[----:B------:R-:W-:Y:S01]  /*0cd0*/  SHF.L.U32 R98, R103, 0x10, RZ ;  /* 0x0000001067627819 */ /* 0x000fe200000006ff */
[----:B------:R-:W-:Y:S01]  /*0ce0*/  FMUL.FTZ R97, R120, R159 ;  /* 0x0000009f78617220 */ /* 0x000fe20000410000 */
[----:B------:R-:W-:Y:S01]  /*0cf0*/  SHF.L.U32 R96, R155, 0x10, RZ ;  /* 0x000000109b607819 */ /* 0x000fe200000006ff */
[C---:B------:R-:W-:Y:S01]  /*0d00*/  FMUL.FTZ R155, R147.reuse, R108 ;  /* 0x0000006c939b7220 */ /* 0x040fe20000410000 */
[----:B------:R-:W-:Y:S01]  /*0d10*/  FMUL.FTZ R158, R147, R158 ;  /* 0x0000009e939e7220 */ /* 0x000fe20000410000 */
[-C--:B------:R-:W-:Y:S01]  /*0d20*/  FFMA.FTZ R156, R116, R157.reuse, R97 ;  /* 0x0000009d749c7223 */ /* 0x080fe20000010061 */
[----:B------:R-:W-:Y:S01]  /*0d30*/  FMUL.FTZ R97, R135, R98 ;  /* 0x0000006287617220 */ /* 0x000fe20000410000 */
[----:B------:R-:W-:Y:S01]  /*0d40*/  FADD.FTZ R44, R44, R157 ;  /* 0x0000009d2c2c7221 */ /* 0x000fe20000010000 */
[----:B------:R-:W-:Y:S01]  /*0d50*/  FFMA.FTZ R60, R155, R157, R60 ;  /* 0x0000009d9b3c7223 */ /* 0x000fe2000001003c */
[----:B------:R-:W-:Y:S01]  /*0d60*/  FADD.FTZ R45, R45, R96 ;  /* 0x000000602d2d7221 */ /* 0x000fe20000010000 */
[-C--:B------:R-:W-:Y:S01]  /*0d70*/  FFMA.FTZ R157, R134, R96.reuse, R97 ;  /* 0x00000060869d7223 */ /* 0x080fe20000010061 */
[----:B------:R-:W-:Y:S01]  /*0d80*/  FFMA.FTZ R61, R158, R96, R61 ;  /* 0x000000609e3d7223 */ /* 0x000fe2000001003d */
        /* <DEDUP_REMOVED lines=8> */
[----:B------:R-:W-:Y:S01]  /*0e10*/  FFMA.FTZ R97, R151, R154, R96 ;  /* 0x0000009a97617223 */ /* 0x000fe20000010060 */
[C---:B------:R-:W-:Y:S02]  /*0e20*/  PRMT R104, R107.reuse, 0x7632, R104 ;  /* 0x000076326b687816 */ /* 0x040fe40000000068 */
[----:B------:R-:W-:Y:S01]  /*0e30*/  SHF.L.U32 R107, R107, 0x10, RZ ;  /* 0x000000106b6b7819 */ /* 0x000fe200000006ff */
[----:B------:R-:W-:Y:S01]  /*0e40*/  FADD.FTZ R99, R98, R153 ;  /* 0x0000009962637221 */ /* 0x000fe20000010000 */
[----:B------:R-:W-:Y:S01]  /*0e50*/  FFMA.FTZ R96, R152, R153, R97 ;  /* 0x0000009998607223 */ /* 0x000fe20000010061 */
[----:B------:R-:W-:-:S02]  /*0e60*/  SHF.L.U32 R104, R104, 0x10, RZ ;  /* 0x0000001068687819 */ /* 0x000fc400000006ff */
[----:B------:R-:W-:Y:S01]  /*0e70*/  FMUL.FTZ R160, R121, R107 ;  /* 0x0000006b79a07220 */ /* 0x000fe20000410000 */
[----:B------:R-:W-:Y:S01]  /*0e80*/  FADD.FTZ R98, R99, R156 ;  /* 0x0000009c63627221 */ /* 0x000fe20000010000 */
[----:B------:R-:W-:Y:S01]  /*0e90*/  FFMA.FTZ R97, R155, R156, R96 ;  /* 0x0000009c9b617223 */ /* 0x000fe20000010060 */
[----:B------:R-:W-:Y:S01]  /*0ea0*/  FADD.FTZ R49, R49, R100 ;  /* 0x0000006431317221 */ /* 0x000fe20000010000 */
[----:B------:R-:W-:Y:S01]  /*0eb0*/  FFMA.FTZ R65, R148, R100, R65 ;  /* 0x0000006494417223 */ /* 0x000fe20000010041 */
[----:B------:R-:W-:Y:S01]  /*0ec0*/  FADD.FTZ R12, R12, R159 ;  /* 0x0000009f0c0c7221 */ /* 0x000fe20000010000 */
[----:B------:R-:W-:Y:S01]  /*0ed0*/  FFMA.FTZ R28, R155, R159, R28 ;  /* 0x0000009f9b1c7223 */ /* 0x000fe2000001001c */
[----:B------:R-:W-:Y:S01]  /*0ee0*/  FMUL.FTZ R159, R147, R110 ;  /* 0x0000006e939f7220 */ /* 0x000fe20000410000 */
[----:B------:R-:W-:Y:S01]  /*0ef0*/  SHF.L.U32 R100, R161, 0x10, RZ ;  /* 0x00000010a1647819 */ /* 0x000fe200000006ff */
[----:B------:R-:W-:Y:S01]  /*0f00*/  FFMA.FTZ R160, R117, R162, R160 ;  /* 0x000000a275a07223 */ /* 0x000fe200000100a0 */
        /* <DEDUP_REMOVED lines=23> */
.L_x_856:
[----:B------:R-:W-:Y:S05]  /*1080*/  BSYNC B0 ;  /* 0x0000000000007941 */ /* 0x000fea0003800000 */
.L_x_855:
[----:B------:R-:W-:Y:S04]  /*1090*/  BSSY B0, `(.L_x_857) ;  /* 0x000007c000007945 */ /* 0x000fe80003800000 */
[----:B------:R-:W-:Y:S05]  /*10a0*/  @!P4 BRA `(.L_x_858) ;  /* 0x0000000400e8c947 */ /* 0x000fea0003800000 */
[----:B------:R-:W0:Y:S08]  /*10b0*/  LDC.64 R96, c[0x0][0x2b8] ;  /* 0x0000ae00ff607b82 */ /* 0x000e300000000a00 */
[----:B------:R-:W1:Y:S01]  /*10c0*/  LDC.64 R100, c[0x0][0x2c0] ;  /* 0x0000b000ff647b82 */ /* 0x000e620000000a00 */
[----:B------:R-:W-:-:S04]  /*10d0*/  LEA R166, P0, R185, UR10, 0x5 ;  /* 0x0000000ab9a67c11 */ /* 0x000fc8000f8028ff */
[----:B------:R-:W-:-:S05]  /*10e0*/  LEA.HI.X R167, R185, UR11, RZ, 0x5, P0 ;  /* 0x0000000bb9a77c11 */ /* 0x000fca00080f2cff */
[----:B------:R-:W2:Y:S04]  /*10f0*/  LDG.E.128 R104, desc[UR4][R166.64] ;  /* 0x00000004a6687981 */ /* 0x000ea8000c1e1d00 */
[----:B------:R2:W3:Y:S01]  /*1100*/  LDG.E.128 R108, desc[UR4][R166.64+0x10] ;  /* 0x00001004a66c7981 */ /* 0x0004e2000c1e1d00 */
[----:B0-----:R-:W-:-:S06]  /*1110*/  IMAD.WIDE.U32 R96, R185, 0x10, R96 ;  /* 0x00000010b9607825 */ /* 0x001fcc00078e0060 */
[----:B------:R-:W4:Y:S01]  /*1120*/  LDG.E.128 R96, desc[UR4][R96.64] ;  /* 0x0000000460607981 */ /* 0x000f22000c1e1d00 */
[----:B-1----:R-:W-:-:S06]  /*1130*/  IMAD.WIDE.U32 R100, R185, 0x10, R100 ;  /* 0x00000010b9647825 */ /* 0x002fcc00078e0064 */
[----:B------:R-:W3:Y:S01]  /*1140*/  LDG.E.128 R100, desc[UR4][R100.64] ;  /* 0x0000000464647981 */ /* 0x000ee2000c1e1d00 */
[----:B------:R-:W-:-:S04]  /*1150*/  ISETP.NE.U32.AND P0, PT, RZ, UR8, PT ;  /* 0x00000008ff007c0c */ /* 0x000fc8000bf05070 */
[----:B------:R-:W-:-:S13]  /*1160*/  ISETP.NE.AND.EX P0, PT, RZ, UR9, PT, P0 ;  /* 0x00000009ff007c0c */ /* 0x000fda000bf05300 */
[----:B------:R-:W-:-:S04]  /*1170*/  @P0 LEA R164, P2, R185, UR8, 0x5 ;  /* 0x00000008b9a40c11 */ /* 0x000fc8000f8428ff */
[----:B------:R-:W-:-:S05]  /*1180*/  @P0 LEA.HI.X R165, R185, UR9, RZ, 0x5, P2 ;  /* 0x00000009b9a50c11 */ /* 0x000fca00090f2cff */
[----:B------:R-:W5:Y:S04]  /*1190*/  @P0 LDG.E.128 R76, desc[UR4][R164.64] ;  /* 0x00000004a44c0981 */ /* 0x000f68000c1e1d00 */
[----:B------:R0:W5:Y:S01]  /*11a0*/  @P0 LDG.E.128 R80, desc[UR4][R164.64+0x10] ;  /* 0x00001004a4500981 */ /* 0x000162000c1e1d00 */
[----:B------:R-:W-:-:S04]  /*11b0*/  ISETP.NE.AND P0, PT, R182, RZ, PT ;  /* 0x000000ffb600720c */ /* 0x000fc80003f05270 */
[----:B-----5:R-:W-:-:S05]  /*11c0*/  FSEL R179, R179, RZ, !P0 ;  /* 0x000000ffb3b37208 */ /* 0x020fca0004000000 */
[C---:B--2---:R-:W-:Y:S01]  /*11d0*/  FADD.FTZ R166, -R179.reuse, R105 ;  /* 0x00000069b3a67221 */ /* 0x044fe20000010100 */
[----:B------:R-:W-:-:S03]  /*11e0*/  FADD.FTZ R104, -R179, R104 ;  /* 0x00000068b3687221 */ /* 0x000fc60000010100 */
[----:B------:R-:W-:Y:S01]  /*11f0*/  FMUL.FTZ R166, R147, R166 ;  /* 0x000000a693a67220 */ /* 0x000fe20000410000 */
[C---:B----4-:R-:W-:Y:S02]  /*1200*/  PRMT R168, R96.reuse, 0x7632, R168 ;  /* 0x0000763260a87816 */ /* 0x050fe400000000a8 */
[----:B------:R-:W-:Y:S02]  /*1210*/  SHF.L.U32 R169, R96, 0x10, RZ ;  /* 0x0000001060a97819 */ /* 0x000fe400000006ff */
[C---:B------:R-:W-:Y:S02]  /*1220*/  PRMT R170, R97.reuse, 0x7632, R170 ;  /* 0x0000763261aa7816 */ /* 0x040fe400000000aa */
[----:B---3--:R-:W-:Y:S02]  /*1230*/  PRMT R96, R100, 0x7632, R96 ;  /* 0x0000763264607816 */ /* 0x008fe40000000060 */
[----:B------:R-:W-:Y:S02]  /*1240*/  SHF.L.U32 R171, R97, 0x10, RZ ;  /* 0x0000001061ab7819 */ /* 0x000fe400000006ff */
[----:B------:R-:W-:-:S02]  /*1250*/  PRMT R172, R98, 0x7632, R172 ;  /* 0x0000763262ac7816 */ /* 0x000fc400000000ac */
[----:B------:R-:W-:Y:S02]  /*1260*/  SHF.L.U32 R173, R98, 0x10, RZ ;  /* 0x0000001062ad7819 */ /* 0x000fe400000006ff */
[----:B------:R-:W-:Y:S02]  /*1270*/  SHF.L.U32 R97, R100, 0x10, RZ ;  /* 0x0000001064617819 */ /* 0x000fe400000006ff */
[----:B------:R-:W-:Y:S02]  /*1280*/  SHF.L.U32 R96, R96, 0x10, RZ ;  /* 0x0000001060607819 */ /* 0x000fe400000006ff */
[----:B------:R-:W-:Y:S01]  /*1290*/  PRMT R98, R101, 0x7632, R98 ;  /* 0x0000763265627816 */ /* 0x000fe20000000062 */
[----:B------:R-:W-:Y:S01]  /*12a0*/  FADD.FTZ R100, -R179, R107 ;  /* 0x0000006bb3647221 */ /* 0x000fe20000010100 */
[----:B------:R-:W-:Y:S01]  /*12b0*/  PRMT R177, R99, 0x7632, R177 ;  /* 0x0000763263b17816 */ /* 0x000fe200000000b1 */
[----:B------:R-:W-:Y:S01]  /*12c0*/  FMUL.FTZ R163, R147, R104 ;  /* 0x0000006893a37220 */ /* 0x000fe20000410000 */
[----:B------:R-:W-:Y:S01]  /*12d0*/  SHF.L.U32 R178, R99, 0x10, RZ ;  /* 0x0000001063b27819 */ /* 0x000fe200000006ff */
[----:B------:R-:W-:Y:S01]  /*12e0*/  FMUL.FTZ R99, R126, R97 ;  /* 0x000000617e637220 */ /* 0x000fe20000410000 */
[----:B------:R-:W-:Y:S01]  /*12f0*/  SHF.L.U32 R168, R168, 0x10, RZ ;  /* 0x00000010a8a87819 */ /* 0x000fe200000006ff */
[-C--:B0-----:R-:W-:Y:S01]  /*1300*/  FMUL.FTZ R165, R139, R96.reuse ;  /* 0x000000608ba57220 */ /* 0x081fe20000410000 */
[----:B------:R-:W-:Y:S01]  /*1310*/  FADD.FTZ R9, R9, R96 ;  /* 0x0000006009097221 */ /* 0x000fe20000010000 */
[----:B------:R-:W-:Y:S01]  /*1320*/  FFMA.FTZ R25, R166, R96, R25 ;  /* 0x00000060a6197223 */ /* 0x000fe20000010019 */
[----:B------:R-:W-:Y:S01]  /*1330*/  SHF.L.U32 R98, R98, 0x10, RZ ;  /* 0x0000001062627819 */ /* 0x000fe200000006ff */
[----:B------:R-:W-:Y:S01]  /*1340*/  FADD.FTZ R106, -R179, R106 ;  /* 0x0000006ab36a7221 */ /* 0x000fe20000010100 */
[----:B------:R-:W-:-:S02]  /*1350*/  SHF.L.U32 R101, R101, 0x10, RZ ;  /* 0x0000001065657819 */ /* 0x000fc400000006ff */
[----:B------:R-:W-:Y:S01]  /*1360*/  SHF.L.U32 R96, R170, 0x10, RZ ;  /* 0x00000010aa607819 */ /* 0x000fe200000006ff */
[----:B------:R-:W-:Y:S01]  /*1370*/  FMUL.FTZ R170, R147, R100 ;  /* 0x0000006493aa7220 */ /* 0x000fe20000410000 */
[----:B------:R-:W-:Y:S01]  /*1380*/  SHF.L.U32 R175, R102, 0x10, RZ ;  /* 0x0000001066af7819 */ /* 0x000fe200000006ff */
[----:B------:R-:W-:Y:S01]  /*1390*/  FADD.FTZ R40, R40, R169 ;  /* 0x000000a928287221 */ /* 0x000fe20000010000 */
[----:B------:R-:W-:Y:S01]  /*13a0*/  PRMT R174, R102, 0x7632, R174 ;  /* 0x0000763266ae7816 */ /* 0x000fe200000000ae */
[-C--:B------:R-:W-:Y:S01]  /*13b0*/  FFMA.FTZ R164, R122, R169.reuse, R99 ;  /* 0x000000a97aa47223 */ /* 0x080fe20000010063 */
[----:B------:R-:W-:Y:S01]  /*13c0*/  FFMA.FTZ R56, R163, R169, R56 ;  /* 0x000000a9a3387223 */ /* 0x000fe20000010038 */
[----:B------:R-:W-:Y:S01]  /*13d0*/  FADD.FTZ R41, R41, R168 ;  /* 0x000000a829297221 */ /* 0x000fe20000010000 */
[-C--:B------:R-:W-:Y:S01]  /*13e0*/  FFMA.FTZ R165, R138, R168.reuse, R165 ;  /* 0x000000a88aa57223 */ /* 0x080fe200000100a5 */
        /* <DEDUP_REMOVED lines=8> */
[C---:B------:R-:W-:Y:S01]  /*1470*/  FADD.FTZ R108, -R179.reuse, R108 ;  /* 0x0000006cb36c7221 */ /* 0x040fe20000010100 */
[----:B------:R-:W-:Y:S01]  /*1480*/  SHF.L.U32 R98, R174, 0x10, RZ ;  /* 0x00000010ae627819 */ /* 0x000fe200000006ff */
        /* <DEDUP_REMOVED lines=10> */
[-C--:B------:R-:W-:Y:S01]  /*1530*/  FFMA.FTZ R172, R124, R173.reuse, R97 ;  /* 0x000000ad7cac7223 */ /* 0x080fe20000010061 */
        /* <DEDUP_REMOVED lines=19> */
[----:B------:R-:W-:Y:S01]  /*1670*/  FADD.FTZ R110, -R179, R110 ;  /* 0x0000006eb36e7221 */ /* 0x000fe20000010100 */
[----:B------:R-:W-:Y:S01]  /*1680*/  SHF.L.U32 R102, R176, 0x10, RZ ;  /* 0x00000010b0667819 */ /* 0x000fe200000006ff */
[----:B------:R-:W-:Y:S01]  /*1690*/  FMUL.FTZ R176, R129, R103 ;  /* 0x0000006781b07220 */ /* 0x000fe20000410000 */
[----:B------:R-:W-:Y:S01]  /*16a0*/  FADD.FTZ R98, R99, R172 ;  /* 0x000000ac63627221 */ /* 0x000fe20000010000 */
[C---:B------:R-:W-:Y:S01]  /*16b0*/  FFMA.FTZ R97, R171.reuse, R172, R96 ;  /* 0x000000acab617223 */ /* 0x040fe20000010060 */
[----:B------:R-:W-:Y:S01]  /*16c0*/  FADD.FTZ R4, R4, R175 ;  /* 0x000000af04047221 */ /* 0x000fe20000010000 */
[----:B------:R-:W-:Y:S01]  /*16d0*/  FFMA.FTZ R20, R171, R175, R20 ;  /* 0x000000afab147223 */ /* 0x000fe20000010014 */
[----:B------:R-:W-:Y:S01]  /*16e0*/  FMUL.FTZ R175, R147, R110 ;  /* 0x0000006e93af7220 */ /* 0x000fe20000410000 */
[----:B------:R-:W-:Y:S01]  /*16f0*/  SHF.L.U32 R100, R177, 0x10, RZ ;  /* 0x00000010b1647819 */ /* 0x000fe200000006ff */
[----:B------:R-:W-:Y:S01]  /*1700*/  FADD.FTZ R186, -R179, R111 ;  /* 0x0000006fb3ba7221 */ /* 0x000fe20000010100 */
        /* <DEDUP_REMOVED lines=20> */
.L_x_858:
[----:B------:R-:W-:Y:S05]  /*1850*/  BSYNC B0 ;  /* 0x0000000000007941 */ /* 0x000fea0003800000 */
.L_x_857:
        /* <DEDUP_REMOVED lines=21> */
.L_x_877:
[----:B------:R-:W3:Y:S01]  /*19b0*/  S2R R99, SR_CgaCtaId ;  /* 0x0000000000637919 */ /* 0x000ee20000008800 */
[----:B------:R-:W-:Y:S01]  /*19c0*/  MOV R98, 0x400 ;  /* 0x0000040000627802 */ /* 0x000fe20000000f00 */
[----:B-1----:R-:W-:Y:S01]  /*19d0*/  FADD.FTZ R184, R103, R96 ;  /* 0x0000006067b87221 */ /* 0x002fe20000010000 */
[----:B------:R-:W-:Y:S01]  /*19e0*/  @!P1 LOP3.LUT R180, R180, 0x7, RZ, 0xc0, !PT ;  /* 0x00000007b4b49812 */ /* 0x000fe200078ec0ff */
[----:B--2---:R-:W-:Y:S01]  /*19f0*/  FADD.FTZ R185, R102, R97 ;  /* 0x0000006166b97221 */ /* 0x004fe20000010000 */
[----:B------:R-:W-:Y:S05]  /*1a00*/  WARPSYNC.ALL ;  /* 0x0000000000007948 */ /* 0x000fea0003800000 */
[----:B------:R-:W-:Y:S01]  /*1a10*/  @!P1 IADD3 R180, R181, R180, RZ ;  /* 0x000000b4b5b49210 */ /* 0x000fe20007ffe0ff */
[----:B------:R-:W-:Y:S01]  /*1a20*/  BSSY B0, `(.L_x_860) ;  /* 0x000006c000007945 */ /* 0x000fe20003800000 */
[----:B------:R-:W-:-:S02]  /*1a30*/  ISETP.NE.AND P0, PT, R182, RZ, PT ;  /* 0x000000ffb600720c */ /* 0x000fc40003f05270 */
        /* <DEDUP_REMOVED lines=9> */
[----:B-1---5:R-:W-:Y:S01]  /*1ad0*/  FADD.FTZ R179, RZ, R96 ;  /* 0x00000060ffb37221 */ /* 0x022fe20000010000 */
        /* <DEDUP_REMOVED lines=19> */
[-CC-:B------:R-:W-:Y:S01]  /*1c10*/  FFMA.FTZ R99, R151, R183.reuse, R186.reuse ;  /* 0x000000b797637223 */ /* 0x180fe200000100ba */
[----:B------:R-:W-:Y:S01]  /*1c20*/  ISETP.NE.U32.AND P2, PT, RZ, UR14, PT ;  /* 0x0000000eff007c0c */ /* 0x000fe2000bf45070 */
[-CC-:B------:R-:W-:Y:S01]  /*1c30*/  FFMA.FTZ R101, R155, R183.reuse, R186.reuse ;  /* 0x000000b79b657223 */ /* 0x180fe200000100ba */
[-CC-:B------:R-:W-:Y:S01]  /*1c40*/  FFMA.FTZ R102, R158, R183.reuse, R186.reuse ;  /* 0x000000b79e667223 */ /* 0x180fe200000100ba */
[----:B------:R-:W-:Y:S01]  /*1c50*/  FADD.FTZ R100, R154, -R99 ;  /* 0x800000639a647221 */ /* 0x000fe20000010000 */
[----:B------:R-:W-:Y:S01]  /*1c60*/  ISETP.NE.AND.EX P2, PT, RZ, UR15, PT, P2 ;  /* 0x0000000fff007c0c */ /* 0x000fe2000bf45320 */
[-C--:B------:R-:W-:Y:S01]  /*1c70*/  FFMA.FTZ R103, R159, R183.reuse, R186 ;  /* 0x000000b79f677223 */ /* 0x080fe200000100ba */
[----:B------:R-:W-:Y:S01]  /*1c80*/  FADD.FTZ R102, R157, -R102 ;  /* 0x800000669d667221 */ /* 0x000fe20000010000 */
[----:B------:R-:W-:Y:S01]  /*1c90*/  FMUL.FTZ R99, R147, R100 ;  /* 0x0000006493637220 */ /* 0x000fe20000410000 */
[----:B------:R-:W-:Y:S01]  /*1ca0*/  FADD.FTZ R100, R156, -R101 ;  /* 0x800000659c647221 */ /* 0x000fe20000010000 */
[----:B------:R-:W-:Y:S01]  /*1cb0*/  ISETP.NE.U32.AND P1, PT, RZ, UR8, PT ;  /* 0x00000008ff007c0c */ /* 0x000fe2000bf25070 */
[-CC-:B------:R-:W-:Y:S01]  /*1cc0*/  FFMA.FTZ R97, R3, R183.reuse, R186.reuse ;  /* 0x000000b703617223 */ /* 0x180fe200000100ba */
[-C--:B------:R-:W-:Y:S01]  /*1cd0*/  FFMA.FTZ R98, R148, R183.reuse, R186 ;  /* 0x000000b794627223 */ /* 0x080fe200000100ba */
[C---:B------:R-:W-:Y:S01]  /*1ce0*/  FMUL.FTZ R109, R147.reuse, R100 ;  /* 0x00000064936d7220 */ /* 0x040fe20000410000 */
[----:B------:R-:W-:Y:S01]  /*1cf0*/  FADD.FTZ R100, R160, -R103 ;  /* 0x80000067a0647221 */ /* 0x000fe20000010000 */
[----:B------:R-:W-:Y:S01]  /*1d00*/  ISETP.NE.AND.EX P1, PT, RZ, UR9, PT, P1 ;  /* 0x00000009ff007c0c */ /* 0x000fe2000bf25310 */
[----:B------:R-:W-:Y:S01]  /*1d10*/  FADD.FTZ R96, R150, -R97 ;  /* 0x8000006196607221 */ /* 0x000fe20000010000 */
[----:B------:R-:W-:Y:S01]  /*1d20*/  FMUL.FTZ R110, R147, R102 ;  /* 0x00000066936e7220 */ /* 0x000fe20000410000 */
[----:B------:R-:W-:Y:S01]  /*1d30*/  ISETP.NE.U32.AND P0, PT, RZ, UR6, PT ;  /* 0x00000006ff007c0c */ /* 0x000fe2000bf05070 */
[----:B------:R-:W-:Y:S01]  /*1d40*/  FADD.FTZ R98, R149, -R98 ;  /* 0x8000006295627221 */ /* 0x000fe20000010000 */
[C---:B------:R-:W-:Y:S01]  /*1d50*/  FMUL.FTZ R179, R147.reuse, R100 ;  /* 0x0000006493b37220 */ /* 0x040fe20000410000 */
[----:B------:R-:W0:Y:S01]  /*1d60*/  @P2 LDC.64 R102, c[0x0][0x308] ;  /* 0x0000c200ff662b82 */ /* 0x000e220000000a00 */
[C---:B------:R-:W-:Y:S01]  /*1d70*/  FMUL.FTZ R97, R147.reuse, R96 ;  /* 0x0000006093617220 */ /* 0x040fe20000410000 */
[----:B------:R-:W-:Y:S01]  /*1d80*/  ISETP.NE.AND.EX P0, PT, RZ, UR7, PT, P0 ;  /* 0x00000007ff007c0c */ /* 0x000fe2000bf05300 */
[----:B------:R-:W-:Y:S01]  /*1d90*/  FMUL.FTZ R96, R147, R98 ;  /* 0x0000006293607220 */ /* 0x000fe20000410000 */
[-CC-:B------:R-:W-:Y:S01]  /*1da0*/  FFMA.FTZ R98, R152, R183.reuse, R186.reuse ;  /* 0x000000b798627223 */ /* 0x180fe200000100ba */
[----:B------:R-:W-:-:S02]  /*1db0*/  FFMA.FTZ R108, R162, R183, R186 ;  /* 0x000000b7a26c7223 */ /* 0x000fc400000100ba */
[----:B------:R-:W-:Y:S01]  /*1dc0*/  @P1 FADD.FTZ R97, R68, R97 ;  /* 0x0000006144611221 */ /* 0x000fe20000010000 */
[----:B------:R-:W1:Y:S01]  /*1dd0*/  LDC.64 R100, c[0x0][0x2f8] ;  /* 0x0000be00ff647b82 */ /* 0x000e620000000a00 */
[----:B------:R-:W-:Y:S01]  /*1de0*/  FADD.FTZ R98, R153, -R98 ;  /* 0x8000006299627221 */ /* 0x000fe20000010000 */
[----:B------:R-:W-:Y:S01]  /*1df0*/  FADD.FTZ R108, R161, -R108 ;  /* 0x8000006ca16c7221 */ /* 0x000fe20000010000 */
[----:B------:R-:W-:Y:S01]  /*1e00*/  @P1 FADD.FTZ R99, R70, R99 ;  /* 0x0000006346631221 */ /* 0x000fe20000010000 */
[----:B------:R-:W-:Y:S01]  /*1e10*/  @P1 FADD.FTZ R109, R72, R109 ;  /* 0x0000006d486d1221 */ /* 0x000fe20000010000 */
[C---:B------:R-:W-:Y:S01]  /*1e20*/  FMUL.FTZ R98, R147.reuse, R98 ;  /* 0x0000006293627220 */ /* 0x040fe20000410000 */
[----:B------:R-:W-:Y:S01]  /*1e30*/  FMUL.FTZ R184, R147, R108 ;  /* 0x0000006c93b87220 */ /* 0x000fe20000410000 */
[----:B------:R-:W-:Y:S01]  /*1e40*/  @P1 FADD.FTZ R179, R74, R179 ;  /* 0x000000b34ab31221 */ /* 0x000fe20000010000 */
[----:B------:R-:W-:Y:S01]  /*1e50*/  @P1 FADD.FTZ R96, R69, R96 ;  /* 0x0000006045601221 */ /* 0x000fe20000010000 */
[----:B------:R-:W-:Y:S01]  /*1e60*/  @P0 F2FP.BF16.F32.PACK_AB R104, RZ, R97 ;  /* 0x00000061ff68023e */ /* 0x000fe200000010ff */
[----:B------:R-:W-:Y:S01]  /*1e70*/  @P1 FADD.FTZ R98, R71, R98 ;  /* 0x0000006247621221 */ /* 0x000fe20000010000 */
[----:B------:R-:W-:Y:S01]  /*1e80*/  @P1 FADD.FTZ R110, R73, R110 ;  /* 0x0000006e496e1221 */ /* 0x000fe20000010000 */
[----:B------:R-:W-:Y:S01]  /*1e90*/  @P1 FADD.FTZ R184, R75, R184 ;  /* 0x000000b84bb81221 */ /* 0x000fe20000010000 */
[----:B------:R-:W-:-:S02]  /*1ea0*/  @P0 F2FP.BF16.F32.PACK_AB R106, RZ, R99 ;  /* 0x00000063ff6a023e */ /* 0x000fc400000010ff */
[----:B------:R-:W-:Y:S01]  /*1eb0*/  @P0 F2FP.BF16.F32.PACK_AB R108, RZ, R109 ;  /* 0x0000006dff6c023e */ /* 0x000fe200000010ff */
[----:B0-----:R-:W-:Y:S01]  /*1ec0*/  @P2 IMAD.WIDE.U32 R102, R146, 0x20, R102 ;  /* 0x0000002092662825 */ /* 0x001fe200078e0066 */
[----:B------:R-:W-:Y:S02]  /*1ed0*/  @P0 F2FP.BF16.F32.PACK_AB R180, RZ, R179 ;  /* 0x000000b3ffb4023e */ /* 0x000fe400000010ff */
[----:B------:R-:W-:Y:S02]  /*1ee0*/  @P0 F2FP.BF16.F32.PACK_AB R105, RZ, R96 ;  /* 0x00000060ff69023e */ /* 0x000fe400000010ff */
[----:B------:R-:W-:Y:S02]  /*1ef0*/  @P0 PRMT R92, R104, 0x7610, R92 ;  /* 0x00007610685c0816 */ /* 0x000fe4000000005c */
[----:B------:R-:W-:Y:S01]  /*1f00*/  @P0 F2FP.BF16.F32.PACK_AB R107, RZ, R98 ;  /* 0x00000062ff6b023e */ /* 0x000fe200000010ff */
[----:B-1----:R-:W-:Y:S01]  /*1f10*/  IMAD.WIDE.U32 R100, R146, 0x10, R100 ;  /* 0x0000001092647825 */ /* 0x002fe200078e0064 */
[----:B------:R-:W-:-:S02]  /*1f20*/  @P0 F2FP.BF16.F32.PACK_AB R111, RZ, R110 ;  /* 0x0000006eff6f023e */ /* 0x000fc400000010ff */
[----:B------:R-:W-:Y:S02]  /*1f30*/  @P0 F2FP.BF16.F32.PACK_AB R181, RZ, R184 ;  /* 0x000000b8ffb5023e */ /* 0x000fe400000010ff */
[----:B------:R-:W-:Y:S02]  /*1f40*/  SEL R85, R96, R85, P2 ;  /* 0x0000005560557207 */ /* 0x000fe40001000000 */
[----:B------:R-:W-:Y:S02]  /*1f50*/  @P0 PRMT R93, R106, 0x7610, R93 ;  /* 0x000076106a5d0816 */ /* 0x000fe4000000005d */
[----:B------:R-:W-:Y:S02]  /*1f60*/  @P0 PRMT R94, R108, 0x7610, R94 ;  /* 0x000076106c5e0816 */ /* 0x000fe4000000005e */
[----:B------:R-:W-:Y:S02]  /*1f70*/  @P0 PRMT R95, R180, 0x7610, R95 ;  /* 0x00007610b45f0816 */ /* 0x000fe4000000005f */
[----:B------:R-:W-:-:S02]  /*1f80*/  @P0 LEA R104, P1, R146, UR6, 0x4 ;  /* 0x0000000692680c11 */ /* 0x000fc4000f8220ff */
[----:B------:R-:W-:Y:S02]  /*1f90*/  SEL R84, R97, R84, P2 ;  /* 0x0000005461547207 */ /* 0x000fe40001000000 */
[----:B------:R-:W-:Y:S02]  /*1fa0*/  F2FP.BF16.F32.PACK_AB R96, R96, R97 ;  /* 0x000000616060723e */ /* 0x000fe400000010ff */
[----:B------:R-:W-:Y:S02]  /*1fb0*/  SEL R86, R99, R86, P2 ;  /* 0x0000005663567207 */ /* 0x000fe40001000000 */
[C---:B------:R-:W-:Y:S02]  /*1fc0*/  SEL R87, R98.reuse, R87, P2 ;  /* 0x0000005762577207 */ /* 0x040fe40001000000 */
[----:B------:R-:W-:Y:S02]  /*1fd0*/  F2FP.BF16.F32.PACK_AB R97, R98, R99 ;  /* 0x000000636261723e */ /* 0x000fe400000010ff */
[----:B------:R-:W-:Y:S01]  /*1fe0*/  SEL R88, R109, R88, P2 ;  /* 0x000000586d587207 */ /* 0x000fe20001000000 */
[----:B------:R0:W-:Y:S01]  /*1ff0*/  @P2 STG.E.128 desc[UR4][R102.64], R84 ;  /* 0x0000005466002986 */ /* 0x0001e2000c101d04 */
[----:B------:R-:W-:-:S02]  /*2000*/  SEL R89, R110, R89, P2 ;  /* 0x000000596e597207 */ /* 0x000fc40001000000 */
[----:B------:R-:W-:Y:S02]  /*2010*/  SEL R90, R179, R90, P2 ;  /* 0x0000005ab35a7207 */ /* 0x000fe40001000000 */
[----:B------:R-:W-:Y:S02]  /*2020*/  SEL R91, R184, R91, P2 ;  /* 0x0000005bb85b7207 */ /* 0x000fe40001000000 */
[----:B------:R-:W-:Y:S02]  /*2030*/  F2FP.BF16.F32.PACK_AB R98, R110, R109 ;  /* 0x0000006d6e62723e */ /* 0x000fe400000010ff */
[----:B------:R-:W-:Y:S01]  /*2040*/  F2FP.BF16.F32.PACK_AB R99, R184, R179 ;  /* 0x000000b3b863723e */ /* 0x000fe200000010ff */
[----:B------:R0:W-:Y:S01]  /*2050*/  @P2 STG.E.128 desc[UR4][R102.64+0x10], R88 ;  /* 0x0000105866002986 */ /* 0x0001e2000c101d04 */
[----:B------:R-:W-:Y:S02]  /*2060*/  @P0 PRMT R92, R92, 0x5410, R105 ;  /* 0x000054105c5c0816 */ /* 0x000fe40000000069 */
[----:B------:R-:W-:Y:S01]  /*2070*/  @P0 PRMT R93, R93, 0x5410, R107 ;  /* 0x000054105d5d0816 */ /* 0x000fe2000000006b */
[----:B------:R0:W-:Y:S01]  /*2080*/  STG.E.128 desc[UR4][R100.64], R96 ;  /* 0x0000006064007986 */ /* 0x0001e2000c101d04 */
[----:B------:R-:W-:-:S02]  /*2090*/  @P0 PRMT R94, R94, 0x5410, R111 ;  /* 0x000054105e5e0816 */ /* 0x000fc4000000006f */
[C---:B------:R-:W-:Y:S02]  /*20a0*/  @P0 LEA.HI.X R105, R146.reuse, UR7, RZ, 0x4, P1 ;  /* 0x0000000792690c11 */ /* 0x040fe400088f24ff */
[----:B------:R-:W-:Y:S02]  /*20b0*/  @P0 PRMT R95, R95, 0x5410, R181 ;  /* 0x000054105f5f0816 */ /* 0x000fe400000000b5 */
[----:B------:R-:W-:-:S03]  /*20c0*/  IADD3 R146, R146, 0x100, RZ ;  /* 0x0000010092927810 */ /* 0x000fc60007ffe0ff */
[----:B------:R0:W-:Y:S04]  /*20d0*/  @P0 STG.E.128 desc[UR4][R104.64], R92 ;  /* 0x0000005c68000986 */ /* 0x0001e8000c101d04 */
.L_x_861:
[----:B------:R-:W-:Y:S05]  /*20e0*/  BSYNC B0 ;  /* 0x0000000000007941 */ /* 0x000fea0003800000 */
.L_x_860:
[----:B------:R-:W-:Y:S04]  /*20f0*/  BSSY B0, `(.L_x_862) ;  /* 0x000004e000007945 */ /* 0x000fe80003800000 */
[----:B------:R-:W-:Y:S05]  /*2100*/  @!P4 BRA `(.L_x_863) ;  /* 0x000000040030c947 */ /* 0x000fea0003800000 */
[----:B------:R-:W-:Y:S01]  /*2110*/  ISETP.NE.U32.AND P0, PT, RZ, UR14, PT ;  /* 0x0000000eff007c0c */ /* 0x000fe2000bf05070 */
[-CC-:B0-----:R-:W-:Y:S01]  /*2120*/  FFMA.FTZ R102, R170, R183.reuse, R186.reuse ;  /* 0x000000b7aa667223 */ /* 0x181fe200000100ba */
[-CC-:B------:R-:W-:Y:S01]  /*2130*/  FFMA.FTZ R99, R167, R183.reuse, R186.reuse ;  /* 0x000000b7a7637223 */ /* 0x180fe200000100ba */
[-CC-:B------:R-:W-:Y:S01]  /*2140*/  FFMA.FTZ R103, R175, R183.reuse, R186.reuse ;  /* 0x000000b7af677223 */ /* 0x180fe200000100ba */
[----:B------:R-:W-:Y:S01]  /*2150*/  ISETP.NE.AND.EX P0, PT, RZ, UR15, PT, P0 ;  /* 0x0000000fff007c0c */ /* 0x000fe2000bf05300 */
[-C--:B------:R-:W-:Y:S01]  /*2160*/  FFMA.FTZ R108, R178, R183.reuse, R186 ;  /* 0x000000b7b26c7223 */ /* 0x080fe200000100ba */
[----:B------:R-:W-:Y:S01]  /*2170*/  FADD.FTZ R102, R169, -R102 ;  /* 0x80000066a9667221 */ /* 0x000fe20000010000 */
[----:B------:R-:W-:Y:S01]  /*2180*/  ISETP.NE.U32.AND P1, PT, RZ, UR8, PT ;  /* 0x00000008ff007c0c */ /* 0x000fe2000bf25070 */
[-CC-:B------:R-:W-:Y:S01]  /*2190*/  FFMA.FTZ R97, R163, R183.reuse, R186.reuse ;  /* 0x000000b7a3617223 */ /* 0x180fe200000100ba */
[-C--:B------:R-:W-:Y:S01]  /*21a0*/  FFMA.FTZ R101, R171, R183.reuse, R186 ;  /* 0x000000b7ab657223 */ /* 0x080fe200000100ba */
[----:B------:R-:W-:Y:S01]  /*21b0*/  FADD.FTZ R100, R168, -R99 ;  /* 0x80000063a8647221 */ /* 0x000fe20000010000 */
[----:B------:R-:W-:Y:S01]  /*21c0*/  FADD.FTZ R180, R177, -R108 ;  /* 0x8000006cb1b47221 */ /* 0x000fe20000010000 */
[----:B------:R-:W-:Y:S01]  /*21d0*/  ISETP.NE.AND.EX P1, PT, RZ, UR9, PT, P1 ;  /* 0x00000009ff007c0c */ /* 0x000fe2000bf25310 */
[----:B------:R-:W-:Y:S01]  /*21e0*/  FADD.FTZ R96, R164, -R97 ;  /* 0x80000061a4607221 */ /* 0x000fe20000010000 */
[----:B------:R-:W-:Y:S01]  /*21f0*/  FADD.FTZ R110, R176, -R103 ;  /* 0x80000067b06e7221 */ /* 0x000fe20000010000 */
[C---:B------:R-:W-:Y:S01]  /*2200*/  FMUL.FTZ R108, R147.reuse, R102 ;  /* 0x00000066936c7220 */ /* 0x040fe20000410000 */
[----:B------:R-:W-:Y:S01]  /*2210*/  ISETP.NE.U32.AND P2, PT, RZ, UR6, PT ;  /* 0x00000006ff007c0c */ /* 0x000fe2000bf45070 */
[----:B------:R-:W-:Y:S01]  /*2220*/  FADD.FTZ R104, R172, -R101 ;  /* 0x80000065ac687221 */ /* 0x000fe20000010000 */
[C---:B------:R-:W-:Y:S01]  /*2230*/  FMUL.FTZ R97, R147.reuse, R100 ;  /* 0x0000006493617220 */ /* 0x040fe20000410000 */
[----:B------:R-:W0:Y:S01]  /*2240*/  @P0 LDC.64 R102, c[0x0][0x308] ;  /* 0x0000c200ff660b82 */ /* 0x000e220000000a00 */
[-CC-:B------:R-:W-:Y:S01]  /*2250*/  FFMA.FTZ R98, R166, R183.reuse, R186.reuse ;  /* 0x000000b7a6627223 */ /* 0x180fe200000100ba */
[----:B------:R-:W-:Y:S01]  /*2260*/  ISETP.NE.AND.EX P2, PT, RZ, UR7, PT, P2 ;  /* 0x00000007ff007c0c */ /* 0x000fe2000bf45320 */
[----:B------:R-:W-:Y:S01]  /*2270*/  FFMA.FTZ R106, R174, R183, R186 ;  /* 0x000000b7ae6a7223 */ /* 0x000fe200000100ba */
[----:B------:R-:W-:Y:S01]  /*2280*/  FMUL.FTZ R99, R147, R96 ;  /* 0x0000006093637220 */ /* 0x000fe20000410000 */
[----:B------:R-:W-:Y:S01]  /*2290*/  FADD.FTZ R98, R165, -R98 ;  /* 0x80000062a5627221 */ /* 0x000fe20000010000 */
[----:B------:R-:W-:Y:S01]  /*22a0*/  FMUL.FTZ R109, R147, R104 ;  /* 0x00000068936d7220 */ /* 0x000fe20000410000 */
[----:B------:R-:W-:Y:S01]  /*22b0*/  FADD.FTZ R106, R173, -R106 ;  /* 0x8000006aad6a7221 */ /* 0x000fe20000010000 */
[----:B------:R-:W1:Y:S01]  /*22c0*/  LDC.64 R100, c[0x0][0x2f8] ;  /* 0x0000be00ff647b82 */ /* 0x000e620000000a00 */
[C---:B------:R-:W-:Y:S01]  /*22d0*/  FMUL.FTZ R179, R147.reuse, R110 ;  /* 0x0000006e93b37220 */ /* 0x040fe20000410000 */
[C---:B------:R-:W-:Y:S01]  /*22e0*/  FMUL.FTZ R96, R147.reuse, R98 ;  /* 0x0000006293607220 */ /* 0x040fe20000410000 */
[----:B------:R-:W-:Y:S01]  /*22f0*/  @P1 FADD.FTZ R99, R76, R99 ;  /* 0x000000634c631221 */ /* 0x000fe20000010000 */
[C---:B------:R-:W-:Y:S01]  /*2300*/  FMUL.FTZ R98, R147.reuse, R106 ;  /* 0x0000006a93627220 */ /* 0x040fe20000410000 */
[----:B------:R-:W-:Y:S01]  /*2310*/  FMUL.FTZ R180, R147, R180 ;  /* 0x000000b493b47220 */ /* 0x000fe20000410000 */
[----:B------:R-:W-:Y:S01]  /*2320*/  @P1 FADD.FTZ R109, R80, R109 ;  /* 0x0000006d506d1221 */ /* 0x000fe20000010000 */
[----:B------:R-:W-:Y:S01]  /*2330*/  @P1 FADD.FTZ R97, R78, R97 ;  /* 0x000000614e611221 */ /* 0x000fe20000010000 */
[----:B------:R-:W-:Y:S01]  /*2340*/  @P1 FADD.FTZ R179, R82, R179 ;  /* 0x000000b352b31221 */ /* 0x000fe20000010000 */
[----:B------:R-:W-:Y:S01]  /*2350*/  @P1 FADD.FTZ R96, R77, R96 ;  /* 0x000000604d601221 */ /* 0x000fe20000010000 */
[----:B------:R-:W-:Y:S01]  /*2360*/  @P1 FADD.FTZ R98, R81, R98 ;  /* 0x0000006251621221 */ /* 0x000fe20000010000 */
[----:B------:R-:W-:Y:S01]  /*2370*/  @P1 FADD.FTZ R108, R79, R108 ;  /* 0x0000006c4f6c1221 */ /* 0x000fe20000010000 */
[----:B------:R-:W-:Y:S01]  /*2380*/  @P2 F2FP.BF16.F32.PACK_AB R104, RZ, R99 ;  /* 0x00000063ff68223e */ /* 0x000fe200000010ff */
        /* <DEDUP_REMOVED lines=11> */
[----:B------:R-:W-:Y:S02]  /*2440*/  @P2 PRMT R94, R110, 0x7610, R94 ;  /* 0x000076106e5e2816 */ /* 0x000fe4000000005e */
[----:B------:R-:W-:Y:S02]  /*2450*/  @P2 PRMT R93, R106, 0x7610, R93 ;  /* 0x000076106a5d2816 */ /* 0x000fe4000000005d */
[----:B------:R-:W-:Y:S02]  /*2460*/  @P2 PRMT R95, R147, 0x7610, R95 ;  /* 0x00007610935f2816 */ /* 0x000fe4000000005f */
[----:B------:R-:W-:Y:S02]  /*2470*/  @P2 LEA R104, P1, R146, UR6, 0x4 ;  /* 0x0000000692682c11 */ /* 0x000fe4000f8220ff */
[----:B------:R-:W-:-:S02]  /*2480*/  SEL R85, R96, R85, P0 ;  /* 0x0000005560557207 */ /* 0x000fc40000000000 */
[----:B------:R-:W-:Y:S02]  /*2490*/  SEL R88, R109, R88, P0 ;  /* 0x000000586d587207 */ /* 0x000fe40000000000 */
[----:B------:R-:W-:Y:S02]  /*24a0*/  SEL R89, R98, R89, P0 ;  /* 0x0000005962597207 */ /* 0x000fe40000000000 */
[----:B------:R-:W-:Y:S02]  /*24b0*/  SEL R86, R97, R86, P0 ;  /* 0x0000005661567207 */ /* 0x000fe40000000000 */
[----:B------:R-:W-:Y:S02]  /*24c0*/  SEL R87, R108, R87, P0 ;  /* 0x000000576c577207 */ /* 0x000fe40000000000 */
[----:B------:R-:W-:Y:S02]  /*24d0*/  SEL R84, R99, R84, P0 ;  /* 0x0000005463547207 */ /* 0x000fe40000000000 */
[----:B------:R-:W-:-:S02]  /*24e0*/  F2FP.BF16.F32.PACK_AB R96, R96, R99 ;  /* 0x000000636060723e */ /* 0x000fc400000010ff */
[----:B------:R-:W-:Y:S01]  /*24f0*/  SEL R90, R179, R90, P0 ;  /* 0x0000005ab35a7207 */ /* 0x000fe20000000000 */
[----:B------:R1:W-:Y:S01]  /*2500*/  @P0 STG.E.128 desc[UR4][R102.64], R84 ;  /* 0x0000005466000986 */ /* 0x0003e2000c101d04 */
[----:B------:R-:W-:Y:S02]  /*2510*/  SEL R91, R180, R91, P0 ;  /* 0x0000005bb45b7207 */ /* 0x000fe40000000000 */
[----:B------:R-:W-:Y:S02]  /*2520*/  F2FP.BF16.F32.PACK_AB R98, R98, R109 ;  /* 0x0000006d6262723e */ /* 0x000fe400000010ff */
[----:B------:R-:W-:Y:S01]  /*2530*/  F2FP.BF16.F32.PACK_AB R97, R108, R97 ;  /* 0x000000616c61723e */ /* 0x000fe200000010ff */
[----:B------:R1:W-:Y:S01]  /*2540*/  @P0 STG.E.128 desc[UR4][R102.64+0x10], R88 ;  /* 0x0000105866000986 */ /* 0x0003e2000c101d04 */
[----:B------:R-:W-:Y:S02]  /*2550*/  F2FP.BF16.F32.PACK_AB R99, R180, R179 ;  /* 0x000000b3b463723e */ /* 0x000fe400000010ff */
[----:B------:R-:W-:-:S02]  /*2560*/  @P2 PRMT R92, R92, 0x5410, R105 ;  /* 0x000054105c5c2816 */ /* 0x000fc40000000069 */
[----:B------:R-:W-:Y:S01]  /*2570*/  @P2 PRMT R94, R94, 0x5410, R111 ;  /* 0x000054105e5e2816 */ /* 0x000fe2000000006f */
[----:B------:R1:W-:Y:S01]  /*2580*/  STG.E.128 desc[UR4][R100.64], R96 ;  /* 0x0000006064007986 */ /* 0x0003e2000c101d04 */
[----:B------:R-:W-:Y:S02]  /*2590*/  @P2 PRMT R93, R93, 0x5410, R107 ;  /* 0x000054105d5d2816 */ /* 0x000fe4000000006b */
[----:B------:R-:W-:Y:S02]  /*25a0*/  @P2 LEA.HI.X R105, R146, UR7, RZ, 0x4, P1 ;  /* 0x0000000792692c11 */ /* 0x000fe400088f24ff */
[----:B------:R-:W-:-:S05]  /*25b0*/  @P2 PRMT R95, R95, 0x5410, R181 ;  /* 0x000054105f5f2816 */ /* 0x000fca00000000b5 */
[----:B------:R1:W-:Y:S02]  /*25c0*/  @P2 STG.E.128 desc[UR4][R104.64], R92 ;  /* 0x0000005c68002986 */ /* 0x0003e4000c101d04 */
.L_x_863:
[----:B------:R-:W-:Y:S05]  /*25d0*/  BSYNC B0 ;  /* 0x0000000000007941 */ /* 0x000fea0003800000 */
.L_x_862:
[----:B------:R-:W-:Y:S02]  /*25e0*/  IADD3 R113, R113, UR16, RZ ;  /* 0x0000001071717c10 */ /* 0x000fe4000fffe0ff */
[----:B01----:R-:W-:Y:S02]  /*25f0*/  SEL R100, RZ, 0x1, P5 ;  /* 0x00000001ff647807 */ /* 0x003fe40002800000 */
[----:B------:R-:W-:-:S13]  /*2600*/  ISETP.GE.AND P0, PT, R113, UR17, PT ;  /* 0x0000001171007c0c */ /* 0x000fda000bf06270 */
[----:B------:R-:W-:Y:S05]  /*2610*/  @!P0 BRA `(.L_x_864) ;  /* 0xffffffe0005c8947 */ /* 0x000fea000383ffff */
.L_x_854:
        /* <DEDUP_REMOVED lines=24> */
.L_x_866:
[----:B------:R-:W-:Y:S05]  /*27a0*/  BSYNC B0 ;  /* 0x0000000000007941 */ /* 0x000fea0003800000 */
.L_x_865:
        /* <DEDUP_REMOVED lines=18> */
.L_x_859:
[----:B------:R-:W-:Y:S01]  /*28d0*/  HFMA2.MMA R106, -RZ, RZ, 0, 9.5367431640625e-07 ;  /* 0x00000010ff6a7435 */ /* 0x000fe200000001ff */
[----:B------:R-:W-:Y:S02]  /*28e0*/  MOV R107, R183 ;  /* 0x000000b7006b7202 */ /* 0x000fe40000000f00 */
[----:B------:R-:W-:Y:S02]  /*28f0*/  MOV R109, 0x1f ;  /* 0x0000001f006d7802 */ /* 0x000fe40000000f00 */
[----:B------:R-:W-:-:S07]  /*2900*/  MOV R104, 0xffffffff ;  /* 0xffffffff00687802 */ /* 0x000fce0000000f00 */
[----:B-----5:R-:W-:Y:S05]  /*2910*/  WARPSYNC.COLLECTIVE R104, `(.L_x_867) ;  /* 0x0000000068087348 */ /* 0x020fea0003c00000 */
[----:B------:R0:W1:Y:S02]  /*2920*/  SHFL.DOWN P0, R105, R107, R106, R109 ;  /* 0x0800006a6b697389 */ /* 0x000064000000006d */
[----:B01---5:R-:W-:Y:S01]  /*2930*/  ENDCOLLECTIVE ;  /* 0x000000000000791b */ /* 0x023fe20003800000 */
.L_x_867:
[----:B------:R-:W-:Y:S02]  /*2940*/  MOV R107, R184 ;  /* 0x000000b8006b7202 */ /* 0x000fe40000000f00 */
[----:B------:R-:W-:-:S07]  /*2950*/  MOV R96, R105 ;  /* 0x0000006900607202 */ /* 0x000fce0000000f00 */
[----:B------:R-:W-:Y:S05]  /*2960*/  WARPSYNC.COLLECTIVE R104, `(.L_x_868) ;  /* 0x0000000068087348 */ /* 0x000fea0003c00000 */
[----:B------:R0:W1:Y:S02]  /*2970*/  SHFL.DOWN P0, R105, R107, R106, R109 ;  /* 0x0800006a6b697389 */ /* 0x000064000000006d */
[----:B01----:R-:W-:Y:S01]  /*2980*/  ENDCOLLECTIVE ;  /* 0x000000000000791b */ /* 0x003fe20003800000 */
.L_x_868:
[----:B------:R-:W-:Y:S01]  /*2990*/  FADD.FTZ R96, R96, R183 ;  /* 0x000000b760607221 */ /* 0x000fe20000010000 */
[----:B------:R-:W-:-:S04]  /*29a0*/  HFMA2.MMA R106, -RZ, RZ, 0, 4.76837158203125e-07 ;  /* 0x00000008ff6a7435 */ /* 0x000fc800000001ff */
[----:B------:R-:W-:Y:S02]  /*29b0*/  MOV R107, R96 ;  /* 0x00000060006b7202 */ /* 0x000fe40000000f00 */
[----:B------:R-:W-:-:S07]  /*29c0*/  MOV R97, R105 ;  /* 0x0000006900617202 */ /* 0x000fce0000000f00 */
[----:B------:R-:W-:Y:S05]  /*29d0*/  WARPSYNC.COLLECTIVE R104, `(.L_x_869) ;  /* 0x0000000068087348 */ /* 0x000fea0003c00000 */
[----:B------:R0:W1:Y:S02]  /*29e0*/  SHFL.DOWN P0, R105, R107, R106, R109 ;  /* 0x0800006a6b697389 */ /* 0x000064000000006d */
[----:B01----:R-:W-:Y:S01]  /*29f0*/  ENDCOLLECTIVE ;  /* 0x000000000000791b */ /* 0x003fe20003800000 */
.L_x_869:
[----:B------:R-:W-:-:S05]  /*2a00*/  FADD.FTZ R97, R97, R184 ;  /* 0x000000b861617221 */ /* 0x000fca0000010000 */
[----:B------:R-:W-:Y:S02]  /*2a10*/  MOV R107, R97 ;  /* 0x00000061006b7202 */ /* 0x000fe40000000f00 */
[----:B------:R-:W-:-:S07]  /*2a20*/  MOV R99, R105 ;  /* 0x0000006900637202 */ /* 0x000fce0000000f00 */
[----:B------:R-:W-:Y:S05]  /*2a30*/  WARPSYNC.COLLECTIVE R104, `(.L_x_870) ;  /* 0x0000000068087348 */ /* 0x000fea0003c00000 */
[----:B------:R0:W1:Y:S02]  /*2a40*/  SHFL.DOWN P0, R105, R107, R106, R109 ;  /* 0x0800006a6b697389 */ /* 0x000064000000006d */
[----:B01----:R-:W-:Y:S01]  /*2a50*/  ENDCOLLECTIVE ;  /* 0x000000000000791b */ /* 0x003fe20003800000 */
.L_x_870:
[----:B------:R-:W-:Y:S01]  /*2a60*/  FADD.FTZ R99, R96, R99 ;  /* 0x0000006360637221 */ /* 0x000fe20000010000 */
[----:B------:R-:W-:-:S04]  /*2a70*/  HFMA2.MMA R106, -RZ, RZ, 0, 2.384185791015625e-07 ;  /* 0x00000004ff6a7435 */ /* 0x000fc800000001ff */
[----:B------:R-:W-:Y:S02]  /*2a80*/  MOV R107, R99 ;  /* 0x00000063006b7202 */ /* 0x000fe40000000f00 */
[----:B------:R-:W-:-:S07]  /*2a90*/  MOV R98, R105 ;  /* 0x0000006900627202 */ /* 0x000fce0000000f00 */
[----:B------:R-:W-:Y:S05]  /*2aa0*/  WARPSYNC.COLLECTIVE R104, `(.L_x_871) ;  /* 0x0000000068087348 */ /* 0x000fea0003c00000 */
[----:B------:R0:W1:Y:S02]  /*2ab0*/  SHFL.DOWN P0, R105, R107, R106, R109 ;  /* 0x0800006a6b697389 */ /* 0x000064000000006d */
[----:B01----:R-:W-:Y:S01]  /*2ac0*/  ENDCOLLECTIVE ;  /* 0x000000000000791b */ /* 0x003fe20003800000 */
.L_x_871:
[----:B------:R-:W-:-:S05]  /*2ad0*/  FADD.FTZ R98, R97, R98 ;  /* 0x0000006261627221 */ /* 0x000fca0000010000 */
[----:B------:R-:W-:Y:S02]  /*2ae0*/  MOV R107, R98 ;  /* 0x00000062006b7202 */ /* 0x000fe40000000f00 */
[----:B------:R-:W-:-:S07]  /*2af0*/  MOV R100, R105 ;  /* 0x0000006900647202 */ /* 0x000fce0000000f00 */
[----:B------:R-:W-:Y:S05]  /*2b00*/  WARPSYNC.COLLECTIVE R104, `(.L_x_872) ;  /* 0x0000000068087348 */ /* 0x000fea0003c00000 */
[----:B------:R0:W1:Y:S02]  /*2b10*/  SHFL.DOWN P0, R105, R107, R106, R109 ;  /* 0x0800006a6b697389 */ /* 0x000064000000006d */
[----:B01----:R-:W-:Y:S01]  /*2b20*/  ENDCOLLECTIVE ;  /* 0x000000000000791b */ /* 0x003fe20003800000 */
.L_x_872:
[----:B------:R-:W-:Y:S01]  /*2b30*/  FADD.FTZ R100, R99, R100 ;  /* 0x0000006463647221 */ /* 0x000fe20000010000 */
[----:B------:R-:W-:-:S04]  /*2b40*/  HFMA2.MMA R106, -RZ, RZ, 0, 1.1920928955078125e-07 ;  /* 0x00000002ff6a7435 */ /* 0x000fc800000001ff */
[----:B------:R-:W-:Y:S02]  /*2b50*/  MOV R107, R100 ;  /* 0x00000064006b7202 */ /* 0x000fe40000000f00 */
[----:B------:R-:W-:-:S07]  /*2b60*/  MOV R101, R105 ;  /* 0x0000006900657202 */ /* 0x000fce0000000f00 */
[----:B------:R-:W-:Y:S05]  /*2b70*/  WARPSYNC.COLLECTIVE R104, `(.L_x_873) ;  /* 0x0000000068087348 */ /* 0x000fea0003c00000 */
[----:B------:R0:W1:Y:S02]  /*2b80*/  SHFL.DOWN P0, R105, R107, R106, R109 ;  /* 0x0800006a6b697389 */ /* 0x000064000000006d */
[----:B01----:R-:W-:Y:S01]  /*2b90*/  ENDCOLLECTIVE ;  /* 0x000000000000791b */ /* 0x003fe20003800000 */
.L_x_873:
[----:B------:R-:W-:-:S05]  /*2ba0*/  FADD.FTZ R101, R98, R101 ;  /* 0x0000006562657221 */ /* 0x000fca0000010000 */
[----:B------:R-:W-:Y:S02]  /*2bb0*/  MOV R107, R101 ;  /* 0x00000065006b7202 */ /* 0x000fe40000000f00 */
[----:B------:R-:W-:-:S07]  /*2bc0*/  MOV R103, R105 ;  /* 0x0000006900677202 */ /* 0x000fce0000000f00 */
[----:B------:R-:W-:Y:S05]  /*2bd0*/  WARPSYNC.COLLECTIVE R104, `(.L_x_874) ;  /* 0x0000000068087348 */ /* 0x000fea0003c00000 */
[----:B------:R0:W1:Y:S02]  /*2be0*/  SHFL.DOWN P0, R105, R107, R106, R109 ;  /* 0x0800006a6b697389 */ /* 0x000064000000006d */
[----:B01----:R-:W-:Y:S01]  /*2bf0*/  ENDCOLLECTIVE ;  /* 0x000000000000791b */ /* 0x003fe20003800000 */
.L_x_874:
[----:B------:R-:W-:Y:S01]  /*2c00*/  FADD.FTZ R103, R100, R103 ;  /* 0x0000006764677221 */ /* 0x000fe20000010000 */
[----:B------:R-:W-:-:S04]  /*2c10*/  HFMA2.MMA R106, -RZ, RZ, 0, 5.9604644775390625e-08 ;  /* 0x00000001ff6a7435 */ /* 0x000fc800000001ff */
[----:B------:R-:W-:Y:S02]  /*2c20*/  MOV R107, R103 ;  /* 0x00000067006b7202 */ /* 0x000fe40000000f00 */
[----:B------:R-:W-:-:S07]  /*2c30*/  MOV R102, R105 ;  /* 0x0000006900667202 */ /* 0x000fce0000000f00 */
[----:B------:R-:W-:Y:S05]  /*2c40*/  WARPSYNC.COLLECTIVE R104, `(.L_x_875) ;  /* 0x0000000068087348 */ /* 0x000fea0003c00000 */
[----:B------:R0:W1:Y:S02]  /*2c50*/  SHFL.DOWN P0, R105, R107, R106, R109 ;  /* 0x0800006a6b697389 */ /* 0x000064000000006d */
[----:B01----:R-:W-:Y:S01]  /*2c60*/  ENDCOLLECTIVE ;  /* 0x000000000000791b */ /* 0x003fe20003800000 */
.L_x_875:
[----:B------:R-:W-:-:S05]  /*2c70*/  FADD.FTZ R102, R101, R102 ;  /* 0x0000006665667221 */ /* 0x000fca0000010000 */
[----:B------:R-:W-:Y:S02]  /*2c80*/  MOV R107, R102 ;  /* 0x00000066006b7202 */ /* 0x000fe40000000f00 */
[----:B------:R-:W-:-:S07]  /*2c90*/  MOV R96, R105 ;  /* 0x0000006900607202 */ /* 0x000fce0000000f00 */
[----:B------:R-:W-:Y:S05]  /*2ca0*/  WARPSYNC.COLLECTIVE R104, `(.L_x_876) ;  /* 0x0000000068087348 */ /* 0x000fea0003c00000 */
[----:B------:R0:W1:Y:S02]  /*2cb0*/  SHFL.DOWN P0, R105, R107, R106, R109 ;  /* 0x0800006a6b697389 */ /* 0x000064000000006d */
[----:B01----:R-:W-:Y:S01]  /*2cc0*/  ENDCOLLECTIVE ;  /* 0x000000000000791b */ /* 0x003fe20003800000 */
.L_x_876:
[----:B------:R-:W-:Y:S01]  /*2cd0*/  MOV R97, R105 ;  /* 0x0000006900617202 */ /* 0x000fe20000000f00 */
[----:B------:R-:W-:Y:S06]  /*2ce0*/  BRA `(.L_x_877) ;  /* 0xffffffec00307947 */ /* 0x000fec000383ffff */
.L_x_878:
        /* <DEDUP_REMOVED lines=9> */
.L_x_2960:


//--------------------- .text._ZN10layer_norm31ln_parallel_residual_bwd_kernelINS_13Kernel_traitsI13__nv_bfloat16S2_fS2_fjLj4096ELj1ELj1ELj8ELj16ENS_18Kernel_traits_baseILj4096ES2_S2_fS2_fjLj256EEEEELb0ELb0ELb1EEEvNS_9BwdParamsE --------------------------
	.section	.text._ZN10layer_norm31ln_parallel_residual_bwd_kernelINS_13Kernel_traitsI13__nv_bfloat16S2_fS2_fjLj4096ELj1ELj1ELj8ELj16ENS_18Kernel_traits_baseILj4096ES2_S2_fS2_fjLj256EEEEELb0ELb0ELb1EEEvNS_9BwdParamsE,"ax",@progbits
	.align	128
        .global         _ZN10layer_norm31ln_parallel_residual_bwd_kernelINS_13Kernel_traitsI13__nv_bfloat16S2_fS2_fjLj4096ELj1ELj1ELj8ELj16ENS_18Kernel_traits_baseILj4096ES2_S2_fS2_fjLj256EEEEELb0ELb0ELb1EEEvNS_9BwdParamsE
        .type           _ZN10layer_norm31ln_parallel_residual_bwd_kernelINS_13Kernel_traitsI13__nv_bfloat16S2_fS2_fjLj4096ELj1ELj1ELj8ELj16ENS_18Kernel_traits_baseILj4096ES2_S2_fS2_fjLj256EEEEELb0ELb0ELb1EEEvNS_9BwdParamsE,@function
        .size           _ZN10layer_norm31ln_parallel_residual_bwd_kernelINS_13Kernel_traitsI13__nv_bfloat16S2_fS2_fjLj4096ELj1ELj1ELj8ELj16ENS_18Kernel_traits_baseILj4096ES2_S2_fS2_fjLj256EEEEELb0ELb0ELb1EEEvNS_9BwdParamsE,(.L_x_2961 - _ZN10layer_norm31ln_parallel_residual_bwd_kernelINS_13Kernel_traitsI13__nv_bfloat16S2_fS2_fjLj4096ELj1ELj1ELj8ELj16ENS_18Kernel_traits_baseILj4096ES2_S2_fS2_fjLj256EEEEELb0ELb0ELb1EEEvNS_9BwdParamsE)
        .other          _ZN10layer_norm31ln_parallel_residual_bwd_kernelINS_13Kernel_traitsI13__nv_bfloat16S2_fS2_fjLj4096ELj1ELj1ELj8ELj16ENS_18Kernel_traits_baseILj4096ES2_S2_fS2_fjLj256EEEEELb0ELb0ELb1EEEvNS_9BwdParamsE,@"STO_CUDA_ENTRY STV_DEFAULT"
_ZN10layer_norm31ln_parallel_residual_bwd_kernelINS_13Kernel_traitsI13__nv_bfloat16S2_fS2_fjLj4096ELj1ELj1ELj8ELj16ENS_18Kernel_traits_baseILj4096ES2_S2_fS2_fjLj256EEEEELb0ELb0ELb1EEEvNS_9BwdParamsE:
.text._ZN10layer_norm31ln_parallel_residual_bwd_kernelINS_13Kernel_traitsI13__nv_bfloat16S2_fS2_fjLj4096ELj1ELj1ELj8ELj16ENS_18Kernel_traits_baseILj4096ES2_S2_fS2_fjLj256EEEEELb0ELb0ELb1EEEvNS_9BwdParamsE:
[----:B------:R-:W-:Y:S01]  /*0000*/  LDC R1, c[0x0][0x28] ;  /* 0x00000a00ff017b82 */ /* 0x000fe20000000800 */
[----:B------:R-:W0:Y:S07]  /*0010*/  S2R R105, SR_TID.X ;  /* 0x0000000000697919 */ /* 0x000e2e0000002100 */
[----:B------:R-:W0:Y:S01]  /*0020*/  S2UR UR4, SR_CTAID.X ;  /* 0x00000000000479c3 */ /* 0x000e220000002500 */
[----:B------:R-:W-:Y:S01]  /*0030*/  ULDC UR8, c[0x0][0x218] ;  /* 0x0000860000087ab9 */ /* 0x000fe20000000800 */
[----:B------:R-:W-:Y:S01]  /*0040*/  ULDC.U8 UR9, c[0x0][0x2a0] ;  /* 0x0000a80000097ab9 */ /* 0x000fe20000000000 */
[----:B------:R-:W-:Y:S01]  /*0050*/  ULDC UR12, c[0x0][0x290] ;  /* 0x0000a400000c7ab9 */ /* 0x000fe20000000800 */
[----:B------:R-:W-:Y:S01]  /*0060*/  ULDC.64 UR18, c[0x0][0x2c8] ;  /* 0x0000b20000127ab9 */ /* 0x000fe20000000a00 */
[----:B------:R-:W-:Y:S01]  /*0070*/  ULDC.64 UR10, c[0x0][0x210] ;  /* 0x00008400000a7ab9 */ /* 0x000fe20000000a00 */
[----:B------:R-:W-:Y:S01]  /*0080*/  ULDC.64 UR14, c[0x0][0x300] ;  /* 0x0000c000000e7ab9 */ /* 0x000fe20000000a00 */
[----:B------:R-:W-:Y:S01]  /*0090*/  ULDC.64 UR16, c[0x0][0x308] ;  /* 0x0000c20000107ab9 */ /* 0x000fe20000000a00 */
[----:B0-----:R-:W-:Y:S01]  /*00a0*/  LEA.HI R168, R105, UR4, RZ, 0x18 ;  /* 0x0000000469a87c11 */ /* 0x001fe2000f8fc0ff */
[----:B------:R-:W-:-:S03]  /*00b0*/  ULDC UR4, c[0x0][0x214] ;  /* 0x0000850000047ab9 */ /* 0x000fc60000000800 */
[----:B------:R-:W-:Y:S01]  /*00c0*/  ISETP.GE.AND P0, PT, R168, UR4, PT ;  /* 0x00000004a8007c0c */ /* 0x000fe2000bf06270 */
[----:B------:R-:W-:-:S12]  /*00d0*/  ULDC.64 UR4, c[0x0][0x208] ;  /* 0x0000820000047ab9 */ /* 0x000fd80000000a00 */
        /* <DEDUP_REMOVED lines=34> */
.L_x_879:
        /* <DEDUP_REMOVED lines=48> */
[----:B------:R-:W-:Y:S02]  /*0600*/  MOV R151, RZ ;  /* 0x000000ff00977202 */ /* 0x000fe40000000f00 */
[----:B------:R-:W-:Y:S02]  /*0610*/  LOP3.LUT R150, R105, 0xff, RZ, 0xc0, !PT ;  /* 0x000000ff69967812 */ /* 0x000fe400078ec0ff */
        /* <DEDUP_REMOVED lines=48> */
.L_x_882:
        /* <DEDUP_REMOVED lines=9> */
[----:B------:R-:W4:Y:S02]  /*09b0*/  LDG.E R176, desc[UR4][R50.64] ;  /* 0x0000000432b07981 */ /* 0x000f24000c1e1900 */
[----:B------:R-:W0:Y:S01]  /*09c0*/  LDC.64 R48, c[0x0][0x2b8] ;  /* 0x0000ae00ff307b82 */ /* 0x000e220000000a00 */
[----:B-1----:R-:W-:-:S05]  /*09d0*/  IMAD.WIDE.U32 R68, R171, 0x20, R2 ;  /* 0x00000020ab447825 */ /* 0x002fca00078e0002 */
[----:B------:R-:W4:Y:S01]  /*09e0*/  LDG.E.128 R36, desc[UR4][R68.64] ;  /* 0x0000000444247981 */ /* 0x000f22000c1e1d00 */
[C---:B--2---:R-:W-:Y:S01]  /*09f0*/  IMAD.WIDE.U32 R32, R171.reuse, 0x10, R56 ;  /* 0x00000010ab207825 */ /* 0x044fe200078e0038 */
[----:B------:R-:W-:Y:S01]  /*0a00*/  IADD3 R169, R171, 0x100, RZ ;  /* 0x00000100aba97810 */ /* 0x000fe20007ffe0ff */
[----:B------:R-:W1:Y:S04]  /*0a10*/  @P0 LDC.64 R66, c[0x0][0x2c8] ;  /* 0x0000b200ff420b82 */ /* 0x000e680000000a00 */
[----:B------:R-:W2:Y:S01]  /*0a20*/  LDG.E.128 R32, desc[UR4][R32.64] ;  /* 0x0000000420207981 */ /* 0x000ea2000c1e1d00 */
[----:B---3--:R-:W-:-:S03]  /*0a30*/  IMAD.WIDE R64, R168, 0x4, R44 ;  /* 0x00000004a8407825 */ /* 0x008fc600078e022c */
[----:B------:R-:W3:Y:S04]  /*0a40*/  LDG.E.128 R44, desc[UR4][R68.64+0x10] ;  /* 0x00001004442c7981 */ /* 0x000ee8000c1e1d00 */
[----:B------:R0:W3:Y:S02]  /*0a50*/  LDG.E R170, desc[UR4][R64.64] ;  /* 0x0000000440aa7981 */ /* 0x0000e4000c1e1900 */
[----:B0-----:R-:W-:-:S06]  /*0a60*/  IMAD.WIDE.U32 R40, R171, 0x10, R48 ;  /* 0x00000010ab287825 */ /* 0x001fcc00078e0030 */
[----:B------:R-:W3:Y:S01]  /*0a70*/  LDG.E.128 R40, desc[UR4][R40.64] ;  /* 0x0000000428287981 */ /* 0x000ee2000c1e1d00 */
[C---:B------:R-:W-:Y:S01]  /*0a80*/  IMAD.WIDE.U32 R56, R169.reuse, 0x10, R56 ;  /* 0x00000010a9387825 */ /* 0x040fe200078e0038 */
[----:B------:R-:W0:Y:S03]  /*0a90*/  @P0 LDC.64 R64, c[0x0][0x2c8] ;  /* 0x0000b200ff400b82 */ /* 0x000e260000000a00 */
[C---:B------:R-:W-:Y:S02]  /*0aa0*/  IMAD.WIDE.U32 R2, R169.reuse, 0x20, R2 ;  /* 0x00000020a9027825 */ /* 0x040fe400078e0002 */
[----:B------:R-:W3:Y:S02]  /*0ab0*/  LDG.E.128 R56, desc[UR4][R56.64] ;  /* 0x0000000438387981 */ /* 0x000ee4000c1e1d00 */
[----:B------:R-:W-:Y:S02]  /*0ac0*/  IMAD.WIDE.U32 R52, R169, 0x10, R48 ;  /* 0x00000010a9347825 */ /* 0x000fe400078e0030 */
[----:B------:R-:W3:Y:S04]  /*0ad0*/  LDG.E.128 R48, desc[UR4][R2.64] ;  /* 0x0000000402307981 */ /* 0x000ee8000c1e1d00 */
[----:B------:R-:W3:Y:S04]  /*0ae0*/  LDG.E.128 R52, desc[UR4][R52.64] ;  /* 0x0000000434347981 */ /* 0x000ee8000c1e1d00 */
[----:B------:R4:W3:Y:S01]  /*0af0*/  LDG.E.128 R60, desc[UR4][R2.64+0x10] ;  /* 0x00001004023c7981 */ /* 0x0008e2000c1e1d00 */
[----:B------:R-:W-:-:S02]  /*0b00*/  ISETP.NE.AND P2, PT, RZ, UR9, PT ;  /* 0x00000009ff007c0c */ /* 0x000fc4000bf45270 */
[----:B------:R-:W-:Y:S01]  /*0b10*/  LOP3.LUT P6, RZ, R0, 0xff, RZ, 0xc0, !PT ;  /* 0x000000ff00ff7812 */ /* 0x000fe200078cc0ff */
[----:B-1----:R-:W-:-:S04]  /*0b20*/  @P0 IMAD.WIDE.U32 R66, R171, 0x20, R66 ;  /* 0x00000020ab420825 */ /* 0x002fc800078e0042 */
[----:B0-----:R-:W-:Y:S01]  /*0b30*/  @P0 IMAD.WIDE.U32 R64, R169, 0x20, R64 ;  /* 0x00000020a9400825 */ /* 0x001fe200078e0040 */
[----:B------:R-:W5:Y:S04]  /*0b40*/  @P0 LDG.E.128 R4, desc[UR4][R66.64] ;  /* 0x0000000442040981 */ /* 0x000f68000c1e1d00 */
[----:B------:R-:W5:Y:S04]  /*0b50*/  @P0 LDG.E.128 R12, desc[UR4][R64.64] ;  /* 0x00000004400c0981 */ /* 0x000f68000c1e1d00 */
[----:B------:R0:W5:Y:S04]  /*0b60*/  @P0 LDG.E.128 R16, desc[UR4][R64.64+0x10] ;  /* 0x0000100440100981 */ /* 0x000168000c1e1d00 */
[----:B------:R1:W5:Y:S01]  /*0b70*/  @P0 LDG.E.128 R8, desc[UR4][R66.64+0x10] ;  /* 0x0000100442080981 */ /* 0x000362000c1e1d00 */
[----:B------:R-:W-:Y:S01]  /*0b80*/  VIADD R168, R168, UR10 ;  /* 0x0000000aa8a87c36 */ /* 0x000fe20008000000 */
[----:B------:R-:W-:Y:S01]  /*0b90*/  UMOV UR6, 0xffffffff ;  /* 0xffffffff00067882 */ /* 0x000fe20000000000 */
[----:B------:R-:W-:-:S03]  /*0ba0*/  LOP3.LUT P1, RZ, R105, 0x1f, RZ, 0xc0, !PT ;  /* 0x0000001f69ff7812 */ /* 0x000fc6000782c0ff */
[----:B------:R-:W-:Y:S02]  /*0bb0*/  ISETP.GE.AND P5, PT, R168, UR11, PT ;  /* 0x0000000ba8007c0c */ /* 0x000fe4000bfa6270 */
[----:B----4-:R-:W-:-:S05]  /*0bc0*/  FSEL R176, R176, RZ, !P2 ;  /* 0x000000ffb0b07208 */ /* 0x010fca0005000000 */
[--C-:B------:R-:W-:Y:S01]  /*0bd0*/  FADD.FTZ R3, R36, -R176.reuse ;  /* 0x800000b024037221 */ /* 0x100fe20000010000 */
[--C-:B------:R-:W-:Y:S01]  /*0be0*/  FADD.FTZ R173, R39, -R176.reuse ;  /* 0x800000b027ad7221 */ /* 0x100fe20000010000 */
[----:B------:R-:W-:Y:S01]  /*0bf0*/  FADD.FTZ R69, R38, -R176 ;  /* 0x800000b026457221 */ /* 0x000fe20000010000 */
[C---:B--2---:R-:W-:Y:S02]  /*0c00*/  PRMT R36, R32.reuse, 0x7632, R36 ;  /* 0x0000763220247816 */ /* 0x044fe40000000024 */
[C---:B------:R-:W-:Y:S02]  /*0c10*/  PRMT R39, R33.reuse, 0x7632, R39 ;  /* 0x0000763221277816 */ /* 0x040fe40000000027 */
[----:B------:R-:W-:Y:S02]  /*0c20*/  SHF.L.U32 R32, R32, 0x10, RZ ;  /* 0x0000001020207819 */ /* 0x000fe400000006ff */
[----:B------:R-:W-:Y:S01]  /*0c30*/  SHF.L.U32 R33, R33, 0x10, RZ ;  /* 0x0000001021217819 */ /* 0x000fe200000006ff */
[----:B---3--:R-:W-:Y:S01]  /*0c40*/  FMUL.FTZ R0, R170, R3 ;  /* 0x00000003aa007220 */ /* 0x008fe20000410000 */
[----:B------:R-:W-:Y:S01]  /*0c50*/  FADD.FTZ R37, R37, -R176 ;  /* 0x800000b025257221 */ /* 0x000fe20000010000 */
[----:B------:R-:W-:Y:S01]  /*0c60*/  PRMT R180, R35, 0x7632, R180 ;  /* 0x0000763223b47816 */ /* 0x000fe200000000b4 */
[----:B------:R-:W-:Y:S01]  /*0c70*/  FADD.FTZ R131, R32, R131 ;  /* 0x0000008320837221 */ /* 0x000fe20000010000 */
[----:B------:R-:W-:Y:S01]  /*0c80*/  FFMA.FTZ R133, R0, R32, R133 ;  /* 0x0000002000857223 */ /* 0x000fe20000010085 */
[----:B------:R-:W-:Y:S01]  /*0c90*/  FMUL.FTZ R3, R162, R33 ;  /* 0x00000021a2037220 */ /* 0x000fe20000410000 */
[----:B------:R-:W-:-:S02]  /*0ca0*/  PRMT R38, R41, 0x7632, R38 ;  /* 0x0000763229267816 */ /* 0x000fc40000000026 */
[C---:B------:R-:W-:Y:S02]  /*0cb0*/  PRMT R2, R40.reuse, 0x7632, R2 ;  /* 0x0000763228027816 */ /* 0x040fe40000000002 */
[----:B------:R-:W-:Y:S01]  /*0cc0*/  SHF.L.U32 R41, R41, 0x10, RZ ;  /* 0x0000001029297819 */ /* 0x000fe200000006ff */
[----:B------:R-:W-:Y:S01]  /*0cd0*/  IMAD.U32 R35, R35, 0x10000, RZ ;  /* 0x0001000023237824 */ /* 0x000fe200078e00ff */
[----:B------:R-:W-:Y:S01]  /*0ce0*/  SHF.L.U32 R40, R40, 0x10, RZ ;  /* 0x0000001028287819 */ /* 0x000fe200000006ff */
[----:B------:R-:W-:Y:S01]  /*0cf0*/  FMUL.FTZ R32, R163, R32 ;  /* 0x00000020a3207220 */ /* 0x000fe20000410000 */
[C---:B------:R-:W-:Y:S01]  /*0d00*/  PRMT R178, R43.reuse, 0x7632, R178 ;  /* 0x000076322bb27816 */ /* 0x040fe200000000b2 */
[----:B------:R-:W-:Y:S01]  /*0d10*/  FADD.FTZ R179, -R176, R46 ;  /* 0x0000002eb0b37221 */ /* 0x000fe20000010100 */
[----:B------:R-:W-:Y:S01]  /*0d20*/  SHF.L.U32 R181, R43, 0x10, RZ ;  /* 0x000000102bb57819 */ /* 0x000fe200000006ff */
[----:B0-----:R-:W-:Y:S01]  /*0d30*/  FMUL.FTZ R65, R170, R69 ;  /* 0x00000045aa417220 */ /* 0x001fe20000410000 */
[----:B------:R-:W-:Y:S01]  /*0d40*/  SHF.L.U32 R36, R36, 0x10, RZ ;  /* 0x0000001024247819 */ /* 0x000fe200000006ff */
[----:B------:R-:W-:Y:S01]  /*0d50*/  FMUL.FTZ R173, R170, R173 ;  /* 0x000000adaaad7220 */ /* 0x000fe20000410000 */
[----:B------:R-:W-:Y:S01]  /*0d60*/  SHF.L.U32 R39, R39, 0x10, RZ ;  /* 0x0000001027277819 */ /* 0x000fe200000006ff */
[----:B------:R-:W-:Y:S01]  /*0d70*/  FADD.FTZ R45, -R176, R45 ;  /* 0x0000002db02d7221 */ /* 0x000fe20000010100 */
[----:B------:R-:W-:Y:S01]  /*0d80*/  PRMT R43, R34, 0x7632, R43 ;  /* 0x00007632222b7816 */ /* 0x000fe2000000002b */
[----:B------:R-:W-:Y:S01]  /*0d90*/  FFMA.FTZ R64, R166, R41, R3 ;  /* 0x00000029a6407223 */ /* 0x000fe20000010003 */
[----:B------:R-:W-:Y:S01]  /*0da0*/  FMUL.FTZ R69, R170, R37 ;  /* 0x00000025aa457220 */ /* 0x000fe20000410000 */
[----:B------:R-:W-:Y:S01]  /*0db0*/  FADD.FTZ R47, -R176, R47 ;  /* 0x0000002fb02f7221 */ /* 0x000fe20000010100 */
[----:B-1----:R-:W-:Y:S01]  /*0dc0*/  FFMA.FTZ R67, R167, R40, R32 ;  /* 0x00000028a7437223 */ /* 0x002fe20000010020 */
[----:B------:R-:W-:Y:S01]  /*0dd0*/  SHF.L.U32 R2, R2, 0x10, RZ ;  /* 0x0000001002027819 */ /* 0x000fe200000006ff */
[----:B------:R-:W-:Y:S01]  /*0de0*/  FMUL.FTZ R3, R160, R35 ;  /* 0x00000023a0037220 */ /* 0x000fe20000410000 */
[----:B------:R-:W-:Y:S01]  /*0df0*/  FMUL.FTZ R179, R170, R179 ;  /* 0x000000b3aab37220 */ /* 0x000fe20000410000 */
[----:B------:R-:W-:Y:S01]  /*0e00*/  PRMT R172, R42, 0x7632, R172 ;  /* 0x000076322aac7816 */ /* 0x000fe200000000ac */
[----:B------:R-:W-:Y:S01]  /*0e10*/  FADD.FTZ R123, R33, R123 ;  /* 0x0000007b217b7221 */ /* 0x000fe20000010000 */
[----:B------:R-:W-:Y:S01]  /*0e20*/  FFMA.FTZ R124, R65, R33, R124 ;  /* 0x00000021417c7223 */ /* 0x000fe2000001007c */
[----:B------:R-:W-:Y:S01]  /*0e30*/  SHF.L.U32 R38, R38, 0x10, RZ ;  /* 0x0000001026267819 */ /* 0x000fe200000006ff */
[-C--:B------:R-:W-:Y:S01]  /*0e40*/  FMUL.FTZ R66, R145, R36.reuse ;  /* 0x0000002491427220 */ /* 0x080fe20000410000 */
[-C--:B------:R-:W-:Y:S01]  /*0e50*/  FFMA.FTZ R120, R173, R39.reuse, R120 ;  /* 0x00000027ad787223 */ /* 0x080fe20000010078 */
[----:B------:R-:W-:Y:S01]  /*0e60*/  FADD.FTZ R119, R39, R119 ;  /* 0x0000007727777221 */ /* 0x000fe20000010000 */
[----:B------:R-:W-:Y:S01]  /*0e70*/  FADD.FTZ R175, -R176, R44 ;  /* 0x0000002cb0af7221 */ /* 0x000fe20000010100 */
[----:B------:R-:W-:Y:S01]  /*0e80*/  SHF.L.U32 R32, R43, 0x10, RZ ;  /* 0x000000102b207819 */ /* 0x000fe200000006ff */
[----:B------:R-:W-:Y:S01]  /*0e90*/  FMUL.FTZ R39, R144, R39 ;  /* 0x0000002790277220 */ /* 0x000fe20000410000 */
[----:B------:R-:W-:Y:S01]  /*0ea0*/  FMUL.FTZ R177, R170, R45 ;  /* 0x0000002daab17220 */ /* 0x000fe20000410000 */
[----:B------:R-:W-:Y:S01]  /*0eb0*/  SHF.L.U32 R33, R178, 0x10, RZ ;  /* 0x00000010b2217819 */ /* 0x000fe200000006ff */
[----:B------:R-:W-:Y:S01]  /*0ec0*/  FFMA.FTZ R128, R69, R36, R128 ;  /* 0x0000002445807223 */ /* 0x000fe20000010080 */
[----:B------:R-:W-:Y:S01]  /*0ed0*/  SHF.L.U32 R37, R180, 0x10, RZ ;  /* 0x00000010b4257819 */ /* 0x000fe200000006ff */
[----:B------:R-:W-:Y:S01]  /*0ee0*/  FADD.FTZ R127, R36, R127 ;  /* 0x0000007f247f7221 */ /* 0x000fe20000010000 */
[----:B------:R-:W-:Y:S01]  /*0ef0*/  FMUL.FTZ R178, R170, R47 ;  /* 0x0000002faab27220 */ /* 0x000fe20000410000 */
[----:B------:R-:W-:Y:S01]  /*0f00*/  SHF.L.U32 R34, R34, 0x10, RZ ;  /* 0x0000001022227819 */ /* 0x000fe200000006ff */
[----:B------:R-:W-:Y:S01]  /*0f10*/  FFMA.FTZ R180, R164, R181, R3 ;  /* 0x000000b5a4b47223 */ /* 0x000fe20000010003 */
[----:B------:R-:W-:Y:S01]  /*0f20*/  FADD.FTZ R109, R35, R109 ;  /* 0x0000006d236d7221 */ /* 0x000fe20000010000 */
[----:B------:R-:W-:Y:S01]  /*0f30*/  FFMA.FTZ R108, R179, R35, R108 ;  /* 0x00000023b36c7223 */ /* 0x000fe2000001006c */
[----:B------:R-:W-:Y:S01]  /*0f40*/  PRMT R36, R57, 0x7632, R36 ;  /* 0x0000763239247816 */ /* 0x000fe20000000024 */
[-C--:B------:R-:W-:Y:S01]  /*0f50*/  FFMA.FTZ R130, R69, R2.reuse, R130 ;  /* 0x0000000245827223 */ /* 0x080fe20000010082 */
[----:B------:R-:W-:Y:S01]  /*0f60*/  FADD.FTZ R129, R2, R129 ;  /* 0x0000008102817221 */ /* 0x000fe20000010000 */
[----:B------:R-:W-:Y:S01]  /*0f70*/  FFMA.FTZ R66, R149, R2, R66 ;  /* 0x0000000295427223 */ /* 0x000fe20000010042 */
[----:B------:R-:W-:Y:S01]  /*0f80*/  FMUL.FTZ R175, R170, R175 ;  /* 0x000000afaaaf7220 */ /* 0x000fe20000410000 */
[C---:B------:R-:W-:Y:S01]  /*0f90*/  FADD.FTZ R3, -R176.reuse, R48 ;  /* 0x00000030b0037221 */ /* 0x040fe20000010100 */
[----:B------:R-:W-:Y:S01]  /*0fa0*/  FADD.FTZ R35, -R176, R50 ;  /* 0x00000032b0237221 */ /* 0x000fe20000010100 */
[----:B------:R-:W-:Y:S01]  /*0fb0*/  SHF.L.U32 R57, R57, 0x10, RZ ;  /* 0x0000001039397819 */ /* 0x000fe200000006ff */
[----:B------:R-:W-:Y:S01]  /*0fc0*/  FFMA.FTZ R68, R148, R38, R39 ;  /* 0x0000002694447223 */ /* 0x000fe20000010027 */
[----:B------:R-:W-:-:S02]  /*0fd0*/  IMAD.U32 R2, R172, 0x10000, RZ ;  /* 0x00010000ac027824 */ /* 0x000fc400078e00ff */
[-C--:B------:R-:W-:Y:S01]  /*0fe0*/  FMUL.FTZ R174, R143, R32.reuse ;  /* 0x000000208fae7220 */ /* 0x080fe20000410000 */
[----:B------:R-:W-:Y:S01]  /*0ff0*/  FADD.FTZ R113, R32, R113 ;  /* 0x0000007120717221 */ /* 0x000fe20000010000 */
[----:B------:R-:W-:Y:S01]  /*1000*/  FFMA.FTZ R112, R177, R32, R112 ;  /* 0x00000020b1707223 */ /* 0x000fe20000010070 */
[-C--:B------:R-:W-:Y:S01]  /*1010*/  FMUL.FTZ R39, R142, R37.reuse ;  /* 0x000000258e277220 */ /* 0x080fe20000410000 */
[----:B------:R-:W-:Y:S01]  /*1020*/  FADD.FTZ R104, R37, R104 ;  /* 0x0000006825687221 */ /* 0x000fe20000010000 */
[----:B------:R-:W-:Y:S01]  /*1030*/  FFMA.FTZ R87, R178, R37, R87 ;  /* 0x00000025b2577223 */ /* 0x000fe20000010057 */
[----:B------:R-:W-:Y:S01]  /*1040*/  PRMT R32, R56, 0x7632, R32 ;  /* 0x0000763238207816 */ /* 0x000fe20000000020 */
[----:B------:R-:W-:Y:S01]  /*1050*/  FADD.FTZ R37, -R176, R51 ;  /* 0x00000033b0257221 */ /* 0x000fe20000010100 */
[-C--:B------:R-:W-:Y:S01]  /*1060*/  FMUL.FTZ R172, R161, R34.reuse ;  /* 0x00000022a1ac7220 */ /* 0x080fe20000410000 */
[----:B------:R-:W-:Y:S01]  /*1070*/  FADD.FTZ R117, R34, R117 ;  /* 0x0000007522757221 */ /* 0x000fe20000010000 */
[----:B------:R-:W-:Y:S01]  /*1080*/  FFMA.FTZ R116, R175, R34, R116 ;  /* 0x00000022af747223 */ /* 0x000fe20000010074 */
[----:B------:R-:W-:-:S02]  /*1090*/  IMAD.U32 R51, R53, 0x10000, RZ ;  /* 0x0001000035337824 */ /* 0x000fc400078e00ff */
[C---:B------:R-:W-:Y:S01]  /*10a0*/  FMUL.FTZ R48, R170.reuse, R3 ;  /* 0x00000003aa307220 */ /* 0x040fe20000410000 */
[----:B------:R-:W-:Y:S01]  /*10b0*/  FMUL.FTZ R50, R170, R35 ;  /* 0x00000023aa327220 */ /* 0x000fe20000410000 */
[----:B------:R-:W-:Y:S01]  /*10c0*/  FADD.FTZ R111, R2, R111 ;  /* 0x0000006f026f7221 */ /* 0x000fe20000010000 */
[-C--:B------:R-:W-:Y:S01]  /*10d0*/  FFMA.FTZ R174, R147, R2.reuse, R174 ;  /* 0x0000000293ae7223 */ /* 0x080fe200000100ae */
[----:B------:R-:W-:Y:S01]  /*10e0*/  FFMA.FTZ R114, R177, R2, R114 ;  /* 0x00000002b1727223 */ /* 0x000fe20000010072 */
[----:B------:R-:W-:Y:S01]  /*10f0*/  FADD.FTZ R107, R181, R107 ;  /* 0x0000006bb56b7221 */ /* 0x000fe20000010000 */
[----:B------:R-:W-:Y:S01]  /*1100*/  FFMA.FTZ R110, R179, R181, R110 ;  /* 0x000000b5b36e7223 */ /* 0x000fe2000001006e */
[----:B------:R-:W-:Y:S01]  /*1110*/  PRMT R34, R53, 0x7632, R34 ;  /* 0x0000763235227816 */ /* 0x000fe20000000022 */
[----:B------:R-:W-:Y:S01]  /*1120*/  FMUL.FTZ R3, R154, R57 ;  /* 0x000000399a037220 */ /* 0x000fe20000410000 */
[----:B------:R-:W-:Y:S01]  /*1130*/  FADD.FTZ R78, R33, R78 ;  /* 0x0000004e214e7221 */ /* 0x000fe20000010000 */
[-C--:B------:R-:W-:Y:S01]  /*1140*/  FFMA.FTZ R181, R146, R33.reuse, R39 ;  /* 0x0000002192b57223 */ /* 0x080fe20000010027 */
[----:B------:R-:W-:Y:S01]  /*1150*/  FFMA.FTZ R106, R178, R33, R106 ;  /* 0x00000021b26a7223 */ /* 0x000fe2000001006a */
[----:B------:R-:W-:Y:S01]  /*1160*/  PRMT R2, R52, 0x7632, R2 ;  /* 0x0000763234027816 */ /* 0x000fe20000000002 */
[----:B------:R-:W-:Y:S01]  /*1170*/  IMAD.U32 R36, R36, 0x10000, RZ ;  /* 0x0001000024247824 */ /* 0x000fe200078e00ff */
        /* <DEDUP_REMOVED lines=8> */
[----:B------:R-:W-:Y:S01]  /*1200*/  SHF.L.U32 R49, R52, 0x10, RZ ;  /* 0x0000001034317819 */ /* 0x000fe200000006ff */
[----:B------:R-:W-:Y:S01]  /*1210*/  FADD.FTZ R125, R41, R125 ;  /* 0x0000007d297d7221 */ /* 0x000fe20000010000 */
[----:B------:R-:W-:Y:S01]  /*1220*/  SHF.L.U32 R2, R2, 0x10, RZ ;  /* 0x0000001002027819 */ /* 0x000fe200000006ff */
[----:B------:R-:W-:Y:S01]  /*1230*/  FFMA.FTZ R126, R65, R41, R126 ;  /* 0x00000029417e7223 */ /* 0x000fe2000001007e */
[----:B------:R-:W-:Y:S01]  /*1240*/  FMUL.FTZ R53, R170, R33 ;  /* 0x00000021aa357220 */ /* 0x000fe20000410000 */
[----:B------:R-:W-:Y:S01]  /*1250*/  FMUL.FTZ R52, R137, R32 ;  /* 0x0000002089347220 */ /* 0x000fe20000410000 */
[----:B------:R-:W-:Y:S01]  /*1260*/  FFMA.FTZ R122, R173, R38, R122 ;  /* 0x00000026ad7a7223 */ /* 0x000fe2000001007a */
[----:B------:R-:W-:Y:S01]  /*1270*/  FADD.FTZ R121, R38, R121 ;  /* 0x0000007926797221 */ /* 0x000fe20000010000 */
[----:B------:R-:W-:Y:S01]  /*1280*/  IMAD.U32 R41, R58, 0x10000, RZ ;  /* 0x000100003a297824 */ /* 0x000fe200078e00ff */
[----:B------:R-:W-:Y:S01]  /*1290*/  PRMT R38, R54, 0x7632, R38 ;  /* 0x0000763236267816 */ /* 0x000fe20000000026 */
[----:B------:R-:W-:Y:S01]  /*12a0*/  FADD.FTZ R102, R56, R102 ;  /* 0x0000006638667221 */ /* 0x000fe20000010000 */
[----:B------:R-:W-:Y:S01]  /*12b0*/  SHF.L.U32 R39, R54, 0x10, RZ ;  /* 0x0000001036277819 */ /* 0x000fe200000006ff */
[-C--:B------:R-:W-:Y:S01]  /*12c0*/  FFMA.FTZ R89, R48, R56.reuse, R89 ;  /* 0x0000003830597223 */ /* 0x080fe20000010059 */
[----:B------:R-:W-:Y:S01]  /*12d0*/  FMUL.FTZ R56, R155, R56 ;  /* 0x000000389b387220 */ /* 0x000fe20000410000 */
[----:B------:R-:W-:Y:S01]  /*12e0*/  FFMA.FTZ R54, R140, R34, R3 ;  /* 0x000000228c367223 */ /* 0x000fe20000010003 */
[-C--:B------:R-:W-:Y:S01]  /*12f0*/  FFMA.FTZ R70, R53, R2.reuse, R70 ;  /* 0x0000000235467223 */ /* 0x080fe20000010046 */
[----:B------:R-:W-:Y:S01]  /*1300*/  FADD.FTZ R79, R2, R79 ;  /* 0x0000004f024f7221 */ /* 0x000fe20000010000 */
[----:B------:R-:W-:Y:S01]  /*1310*/  FFMA.FTZ R52, R141, R2, R52 ;  /* 0x000000028d347223 */ /* 0x000fe20000010034 */
[----:B------:R-:W-:Y:S01]  /*1320*/  FADD.FTZ R3, -R176, R60 ;  /* 0x0000003cb0037221 */ /* 0x000fe20000010100 */
[----:B------:R-:W-:Y:S01]  /*1330*/  FMUL.FTZ R2, R153, R41 ;  /* 0x0000002999027220 */ /* 0x000fe20000410000 */
[----:B------:R-:W-:Y:S01]  /*1340*/  FADD.FTZ R80, R49, R80 ;  /* 0x0000005031507221 */ /* 0x000fe20000010000 */
[-C--:B------:R-:W-:Y:S01]  /*1350*/  FFMA.FTZ R71, R48, R49.reuse, R71 ;  /* 0x0000003130477223 */ /* 0x080fe20000010047 */
[----:B------:R-:W-:Y:S01]  /*1360*/  FFMA.FTZ R49, R159, R49, R56 ;  /* 0x000000319f317223 */ /* 0x000fe20000010038 */
[----:B------:R-:W-:Y:S01]  /*1370*/  FADD.FTZ R100, R57, R100 ;  /* 0x0000006439647221 */ /* 0x000fe20000010000 */
[----:B------:R-:W-:Y:S01]  /*1380*/  FFMA.FTZ R91, R50, R57, R91 ;  /* 0x00000039325b7223 */ /* 0x000fe2000001005b */
[----:B------:R-:W-:Y:S01]  /*1390*/  FMUL.FTZ R56, R170, R3 ;  /* 0x00000003aa387220 */ /* 0x000fe20000410000 */
[----:B------:R-:W-:Y:S01]  /*13a0*/  FFMA.FTZ R57, R157, R39, R2 ;  /* 0x000000279d397223 */ /* 0x000fe20000010002 */
[----:B------:R-:W-:Y:S01]  /*13b0*/  FADD.FTZ R3, RZ, R67 ;  /* 0x00000043ff037221 */ /* 0x000fe20000010000 */
[----:B------:R-:W-:-:S03]  /*13c0*/  FFMA.FTZ R2, R0, R67, RZ ;  /* 0x0000004300027223 */ /* 0x000fc600000100ff */
[----:B------:R-:W-:Y:S01]  /*13d0*/  FADD.FTZ R3, R66, R3 ;  /* 0x0000000342037221 */ /* 0x000fe20000010000 */
[----:B------:R-:W-:Y:S01]  /*13e0*/  FFMA.FTZ R2, R69, R66, R2 ;  /* 0x0000004245027223 */ /* 0x000fe20000010002 */
[----:B------:R-:W-:Y:S02]  /*13f0*/  IMAD.U32 R42, R42, 0x10000, RZ ;  /* 0x000100002a2a7824 */ /* 0x000fe400078e00ff */
[----:B------:R-:W-:Y:S01]  /*1400*/  FADD.FTZ R3, R64, R3 ;  /* 0x0000000340037221 */ /* 0x000fe20000010000 */
[----:B------:R-:W-:Y:S01]  /*1410*/  FFMA.FTZ R2, R65, R64, R2 ;  /* 0x0000004041027223 */ /* 0x000fe20000010002 */
[----:B------:R-:W-:Y:S02]  /*1420*/  FFMA.FTZ R172, R165, R42, R172 ;  /* 0x0000002aa5ac7223 */ /* 0x000fe400000100ac */
[----:B------:R-:W-:Y:S01]  /*1430*/  FADD.FTZ R3, R68, R3 ;  /* 0x0000000344037221 */ /* 0x000fe20000010000 */
[----:B------:R-:W-:-:S03]  /*1440*/  FFMA.FTZ R2, R173, R68, R2 ;  /* 0x00000044ad027223 */ /* 0x000fc60000010002 */
[----:B------:R-:W-:Y:S01]  /*1450*/  FADD.FTZ R3, R172, R3 ;  /* 0x00000003ac037221 */ /* 0x000fe20000010000 */
[----:B------:R-:W-:-:S03]  /*1460*/  FFMA.FTZ R2, R175, R172, R2 ;  /* 0x000000acaf027223 */ /* 0x000fc60000010002 */
[----:B------:R-:W-:Y:S01]  /*1470*/  FADD.FTZ R3, R174, R3 ;  /* 0x00000003ae037221 */ /* 0x000fe20000010000 */
[----:B------:R-:W-:Y:S01]  /*1480*/  FFMA.FTZ R2, R177, R174, R2 ;  /* 0x000000aeb1027223 */ /* 0x000fe20000010002 */
[----:B------:R-:W-:Y:S01]  /*1490*/  FFMA.FTZ R88, R53, R32, R88 ;  /* 0x0000002035587223 */ /* 0x000fe20000010058 */
[----:B------:R-:W-:Y:S01]  /*14a0*/  FADD.FTZ R103, R32, R103 ;  /* 0x0000006720677221 */ /* 0x000fe20000010000 */
[----:B------:R-:W-:Y:S01]  /*14b0*/  FADD.FTZ R33, -R176, R62 ;  /* 0x0000003eb0217221 */ /* 0x000fe20000010100 */
[----:B------:R-:W-:Y:S01]  /*14c0*/  FADD.FTZ R32, R180, R3 ;  /* 0x00000003b4207221 */ /* 0x000fe20000010000 */
[----:B------:R-:W-:Y:S01]  /*14d0*/  FFMA.FTZ R3, R179, R180, R2 ;  /* 0x000000b4b3037223 */ /* 0x000fe20000010002 */
[----:B------:R-:W-:Y:S01]  /*14e0*/  PRMT R44, R59, 0x7632, R44 ;  /* 0x000076323b2c7816 */ /* 0x000fe2000000002c */
[----:B------:R-:W-:Y:S01]  /*14f0*/  FMUL.FTZ R60, R170, R33 ;  /* 0x00000021aa3c7220 */ /* 0x000fe20000410000 */
[----:B------:R-:W-:Y:S01]  /*1500*/  FADD.FTZ R32, R181, R32 ;  /* 0x00000020b5207221 */ /* 0x000fe20000010000 */
[----:B------:R-:W-:Y:S01]  /*1510*/  FFMA.FTZ R33, R178, R181, R3 ;  /* 0x000000b5b2217223 */ /* 0x000fe20000010003 */
[----:B------:R-:W-:Y:S01]  /*1520*/  FADD.FTZ R115, R42, R115 ;  /* 0x000000732a737221 */ /* 0x000fe20000010000 */
[----:B------:R-:W-:Y:S01]  /*1530*/  FFMA.FTZ R118, R175, R42, R118 ;  /* 0x0000002aaf767223 */ /* 0x000fe20000010076 */
[----:B------:R-:W-:Y:S01]  /*1540*/  PRMT R42, R55, 0x7632, R42 ;  /* 0x00007632372a7816 */ /* 0x000fe2000000002a */
[----:B------:R-:W-:Y:S01]  /*1550*/  FADD.FTZ R3, R49, R32 ;  /* 0x0000002031037221 */ /* 0x000fe20000010000 */
[----:B------:R-:W-:Y:S01]  /*1560*/  SHF.L.U32 R44, R44, 0x10, RZ ;  /* 0x000000102c2c7819 */ /* 0x000fe200000006ff */
[----:B------:R-:W-:Y:S01]  /*1570*/  FFMA.FTZ R2, R48, R49, R33 ;  /* 0x0000003130027223 */ /* 0x000fe20000010021 */
        /* <DEDUP_REMOVED lines=8> */
[----:B------:R-:W-:Y:S01]  /*1600*/  FFMA.FTZ R62, R138, R42, R33 ;  /* 0x0000002a8a3e7223 */ /* 0x000fe20000010021 */
[----:B------:R-:W-:Y:S01]  /*1610*/  SHF.L.U32 R40, R40, 0x10, RZ ;  /* 0x0000001028287819 */ /* 0x000fe200000006ff */
[----:B------:R-:W-:Y:S01]  /*1620*/  FMUL.FTZ R55, R170, R37 ;  /* 0x00000025aa377220 */ /* 0x000fe20000410000 */
[----:B------:R-:W-:Y:S01]  /*1630*/  FADD.FTZ R33, R32, R51 ;  /* 0x0000003320217221 */ /* 0x000fe20000010000 */
[----:B------:R-:W-:Y:S01]  /*1640*/  FFMA.FTZ R2, R50, R51, R3 ;  /* 0x0000003332027223 */ /* 0x000fe20000010003 */
[----:B------:R-:W-:Y:S01]  /*1650*/  SHF.L.U32 R59, R59, 0x10, RZ ;  /* 0x000000103b3b7819 */ /* 0x000fe200000006ff */
[----:B------:R-:W-:Y:S01]  /*1660*/  FADD.FTZ R61, -R176, R61 ;  /* 0x0000003db03d7221 */ /* 0x000fe20000010100 */
[----:B------:R-:W-:Y:S01]  /*1670*/  SHF.L.U32 R38, R38, 0x10, RZ ;  /* 0x0000001026267819 */ /* 0x000fe200000006ff */
[----:B------:R-:W-:Y:S01]  /*1680*/  FMUL.FTZ R58, R135, R40 ;  /* 0x00000028873a7220 */ /* 0x000fe20000410000 */
[----:B------:R-:W-:Y:S01]  /*1690*/  FADD.FTZ R32, R33, R54 ;  /* 0x0000003621207221 */ /* 0x000fe20000010000 */
[----:B------:R-:W-:Y:S01]  /*16a0*/  FFMA.FTZ R3, R55, R54, R2 ;  /* 0x0000003637037223 */ /* 0x000fe20000010002 */
[----:B------:R-:W-:Y:S01]  /*16b0*/  FADD.FTZ R183, -R176, R63 ;  /* 0x0000003fb0b77221 */ /* 0x000fe20000010100 */
[----:B------:R-:W-:Y:S01]  /*16c0*/  FMUL.FTZ R61, R170, R61 ;  /* 0x0000003daa3d7220 */ /* 0x000fe20000410000 */
[----:B------:R-:W-:Y:S01]  /*16d0*/  FFMA.FTZ R58, R139, R38, R58 ;  /* 0x000000268b3a7223 */ /* 0x000fe2000001003a */
[----:B------:R-:W-:Y:S01]  /*16e0*/  FMUL.FTZ R63, R152, R59 ;  /* 0x0000003b983f7220 */ /* 0x000fe20000410000 */
[----:B------:R-:W-:Y:S01]  /*16f0*/  FADD.FTZ R33, R32, R57 ;  /* 0x0000003920217221 */ /* 0x000fe20000010000 */
[----:B------:R-:W-:Y:S01]  /*1700*/  FFMA.FTZ R2, R56, R57, R3 ;  /* 0x0000003938027223 */ /* 0x000fe20000010003 */
[----:B------:R-:W-:Y:S01]  /*1710*/  FFMA.FTZ R72, R55, R34, R72 ;  /* 0x0000002237487223 */ /* 0x000fe20000010048 */
[----:B------:R-:W-:Y:S01]  /*1720*/  FADD.FTZ R81, R34, R81 ;  /* 0x0000005122517221 */ /* 0x000fe20000010000 */
[----:B------:R-:W-:Y:S01]  /*1730*/  FFMA.FTZ R63, R156, R43, R63 ;  /* 0x0000002b9c3f7223 */ /* 0x000fe2000001003f */
[----:B------:R-:W-:Y:S01]  /*1740*/  SHF.R.U32.HI R34, RZ, 0x5, R105 ;  /* 0x00000005ff227819 */ /* 0x000fe20000011669 */
[----:B------:R-:W-:Y:S01]  /*1750*/  FADD.FTZ R32, R33, R58 ;  /* 0x0000003a21207221 */ /* 0x000fe20000010000 */
[----:B------:R-:W-:Y:S01]  /*1760*/  FFMA.FTZ R3, R61, R58, R2 ;  /* 0x0000003a3d037223 */ /* 0x000fe20000010002 */
[----:B------:R-:W-:Y:S01]  /*1770*/  FMUL.FTZ R183, R170, R183 ;  /* 0x000000b7aab77220 */ /* 0x000fe20000410000 */
[----:B------:R-:W-:Y:S01]  /*1780*/  LOP3.LUT R35, R34, 0x7fffff8, RZ, 0xc0, !PT ;  /* 0x07fffff822237812 */ /* 0x000fe200078ec0ff */
[----:B------:R-:W-:Y:S01]  /*1790*/  FADD.FTZ R33, R32, R63 ;  /* 0x0000003f20217221 */ /* 0x000fe20000010000 */
        /* <DEDUP_REMOVED lines=19> */
[----:B------:R-:W-:Y:S01]  /*18d0*/  @!P6 IADD3 R35, R35, 0x8, RZ ;  /* 0x000000082323e810 */ /* 0x000fe20007ffe0ff */
        /* <DEDUP_REMOVED lines=21> */
.L_x_893:
[----:B------:R-:W3:Y:S01]  /*1a30*/  S2R R36, SR_CgaCtaId ;  /* 0x0000000000247919 */ /* 0x000ee20000008800 */
[----:B------:R-:W-:Y:S01]  /*1a40*/  MOV R3, 0x400 ;  /* 0x0000040000037802 */ /* 0x000fe20000000f00 */
[----:B01----:R-:W-:Y:S01]  /*1a50*/  FADD.FTZ R2, R2, R37 ;  /* 0x0000002502027221 */ /* 0x003fe20000010000 */
[----:B------:R-:W-:Y:S01]  /*1a60*/  @!P1 LOP3.LUT R34, R34, 0x7, RZ, 0xc0, !PT ;  /* 0x0000000722229812 */ /* 0x000fe200078ec0ff */
[----:B------:R-:W-:Y:S05]  /*1a70*/  WARPSYNC.ALL ;  /* 0x0000000000007948 */ /* 0x000fea0003800000 */
[----:B------:R-:W-:Y:S02]  /*1a80*/  @!P1 IADD3 R34, R35, R34, RZ ;  /* 0x0000002223229210 */ /* 0x000fe40007ffe0ff */
[----:B------:R-:W-:-:S02]  /*1a90*/  ISETP.NE.U32.AND P3, PT, RZ, UR14, PT ;  /* 0x0000000eff007c0c */ /* 0x000fc4000bf65070 */
[----:B------:R-:W-:Y:S02]  /*1aa0*/  ISETP.NE.U32.AND P4, PT, RZ, UR16, PT ;  /* 0x00000010ff007c0c */ /* 0x000fe4000bf85070 */
[----:B------:R-:W-:Y:S02]  /*1ab0*/  ISETP.NE.AND.EX P3, PT, RZ, UR15, PT, P3 ;  /* 0x0000000fff007c0c */ /* 0x000fe4000bf65330 */
[----:B------:R-:W-:Y:S02]  /*1ac0*/  ISETP.NE.AND.EX P4, PT, RZ, UR17, PT, P4 ;  /* 0x00000011ff007c0c */ /* 0x000fe4000bf85340 */
[----:B---3--:R-:W-:Y:S01]  /*1ad0*/  LEA R36, R36, R3, 0x18 ;  /* 0x0000000324247211 */ /* 0x008fe200078ec0ff */
[----:B--2---:R-:W-:-:S03]  /*1ae0*/  FADD.FTZ R3, R33, R32 ;  /* 0x0000002021037221 */ /* 0x004fc60000010000 */
[-C--:B------:R-:W-:Y:S02]  /*1af0*/  @!P1 LEA R59, R34, R36.reuse, 0x3 ;  /* 0x00000024223b9211 */ /* 0x080fe400078e18ff */
[----:B------:R-:W-:-:S03]  /*1b00*/  LEA R176, R35, R36, 0x3 ;  /* 0x0000002423b07211 */ /* 0x000fc600078e18ff */
[----:B------:R-:W-:Y:S01]  /*1b10*/  @!P1 STS.64 [R59+0x4000], R2 ;  /* 0x004000023b009388 */ /* 0x000fe20000000a00 */
[----:B------:R-:W-:Y:S01]  /*1b20*/  BAR.SYNC.DEFER_BLOCKING 0x0 ;  /* 0x0000000000007b1d */ /* 0x000fe20000010000 */
[----:B------:R-:W-:-:S04]  /*1b30*/  ISETP.NE.U32.AND P1, PT, RZ, UR16, PT ;  /* 0x00000010ff007c0c */ /* 0x000fc8000bf25070 */
[----:B------:R-:W-:Y:S01]  /*1b40*/  ISETP.NE.AND.EX P1, PT, RZ, UR17, PT, P1 ;  /* 0x00000011ff007c0c */ /* 0x000fe2000bf25310 */
[----:B------:R-:W0:Y:S04]  /*1b50*/  LDS.128 R32, [R176+0x4000] ;  /* 0x00400000b0207984 */ /* 0x000e280000000c00 */
[----:B------:R-:W1:Y:S04]  /*1b60*/  LDS.128 R36, [R176+0x4010] ;  /* 0x00401000b0247984 */ /* 0x000e680000000c00 */
[----:B------:R-:W2:Y:S04]  /*1b70*/  LDS.128 R40, [R176+0x4020] ;  /* 0x00402000b0287984 */ /* 0x000ea80000000c00 */
[----:B------:R-:W3:Y:S01]  /*1b80*/  LDS.128 R44, [R176+0x4030] ;  /* 0x00403000b02c7984 */ /* 0x000ee20000000c00 */
[----:B0-----:R-:W-:Y:S01]  /*1b90*/  FADD.FTZ R185, RZ, R32 ;  /* 0x00000020ffb97221 */ /* 0x001fe20000010000 */
[----:B------:R-:W-:-:S03]  /*1ba0*/  FADD.FTZ R32, RZ, R33 ;  /* 0x00000021ff207221 */ /* 0x000fc60000010000 */
[----:B------:R-:W-:Y:S01]  /*1bb0*/  FADD.FTZ R185, R34, R185 ;  /* 0x000000b922b97221 */ /* 0x000fe20000010000 */
[----:B------:R-:W-:Y:S02]  /*1bc0*/  FADD.FTZ R32, R35, R32 ;  /* 0x0000002023207221 */ /* 0x000fe40000010000 */
[----:B------:R-:W0:Y:S01]  /*1bd0*/  @P3 LDC.64 R34, c[0x0][0x300] ;  /* 0x0000c000ff223b82 */ /* 0x000e220000000a00 */
        /* <DEDUP_REMOVED lines=9> */
[----:B------:R-:W-:Y:S02]  /*1c70*/  FADD.FTZ R32, R32, R45 ;  /* 0x0000002d20207221 */ /* 0x000fe40000010000 */
[----:B------:R-:W1:Y:S01]  /*1c80*/  @P1 LDC.64 R44, c[0x0][0x308] ;  /* 0x0000c200ff2c1b82 */ /* 0x000e620000000a00 */
[----:B------:R-:W-:Y:S01]  /*1c90*/  FADD.FTZ R46, R46, R185 ;  /* 0x000000b92e2e7221 */ /* 0x000fe20000010000 */
[----:B------:R-:W-:-:S03]  /*1ca0*/  FADD.FTZ R32, R47, R32 ;  /* 0x000000202f207221 */ /* 0x000fc60000010000 */
[----:B------:R-:W-:Y:S01]  /*1cb0*/  FMUL.FTZ R46, R46, UR12 ;  /* 0x0000000c2e2e7c20 */ /* 0x000fe20008410000 */
[----:B------:R-:W-:-:S04]  /*1cc0*/  FMUL.FTZ R32, R32, UR12 ;  /* 0x0000000c20207c20 */ /* 0x000fc80008410000 */
[----:B------:R-:W-:Y:S02]  /*1cd0*/  FSEL R3, R46, RZ, !P2 ;  /* 0x000000ff2e037208 */ /* 0x000fe40005000000 */
[----:B------:R-:W-:-:S03]  /*1ce0*/  ISETP.NE.U32.AND P2, PT, RZ, UR18, PT ;  /* 0x00000012ff007c0c */ /* 0x000fc6000bf45070 */
[-CC-:B------:R-:W-:Y:S01]  /*1cf0*/  FFMA.FTZ R65, R65, R32.reuse, R3.reuse ;  /* 0x0000002041417223 */ /* 0x180fe20000010003 */
[----:B------:R-:W-:Y:S01]  /*1d00*/  ISETP.NE.AND.EX P2, PT, RZ, UR19, PT, P2 ;  /* 0x00000013ff007c0c */ /* 0x000fe2000bf45320 */
[-CC-:B------:R-:W-:Y:S01]  /*1d10*/  FFMA.FTZ R175, R175, R32.reuse, R3.reuse ;  /* 0x00000020afaf7223 */ /* 0x180fe20000010003 */
[-C--:B------:R-:W-:Y:S01]  /*1d20*/  FFMA.FTZ R179, R179, R32.reuse, R3 ;  /* 0x00000020b3b37223 */ /* 0x080fe20000010003 */
[----:B------:R-:W-:Y:S01]  /*1d30*/  FADD.FTZ R65, R64, -R65 ;  /* 0x8000004140417221 */ /* 0x000fe20000010000 */
[-C--:B------:R-:W-:Y:S01]  /*1d40*/  FFMA.FTZ R173, R173, R32.reuse, R3 ;  /* 0x00000020adad7223 */ /* 0x080fe20000010003 */
[----:B------:R-:W-:Y:S01]  /*1d50*/  FADD.FTZ R175, R172, -R175 ;  /* 0x800000afacaf7221 */ /* 0x000fe20000010000 */
[----:B------:R-:W-:Y:S01]  /*1d60*/  FADD.FTZ R179, R180, -R179 ;  /* 0x800000b3b4b37221 */ /* 0x000fe20000010000 */
[-CC-:B------:R-:W-:Y:S01]  /*1d70*/  FFMA.FTZ R0, R0, R32.reuse, R3.reuse ;  /* 0x0000002000007223 */ /* 0x180fe20000010003 */
[-CC-:B------:R-:W-:Y:S01]  /*1d80*/  FFMA.FTZ R69, R69, R32.reuse, R3.reuse ;  /* 0x0000002045457223 */ /* 0x180fe20000010003 */
[-CC-:B------:R-:W-:Y:S01]  /*1d90*/  FFMA.FTZ R53, R53, R32.reuse, R3.reuse ;  /* 0x0000002035357223 */ /* 0x180fe20000010003 */
[-C--:B------:R-:W-:Y:S01]  /*1da0*/  FFMA.FTZ R50, R50, R32.reuse, R3 ;  /* 0x0000002032327223 */ /* 0x080fe20000010003 */
[----:B------:R-:W-:Y:S01]  /*1db0*/  FMUL.FTZ R65, R170, R65 ;  /* 0x00000041aa417220 */ /* 0x000fe20000410000 */
[----:B------:R-:W-:Y:S01]  /*1dc0*/  FADD.FTZ R173, R68, -R173 ;  /* 0x800000ad44ad7221 */ /* 0x000fe20000010000 */
[C---:B------:R-:W-:Y:S01]  /*1dd0*/  FMUL.FTZ R175, R170.reuse, R175 ;  /* 0x000000afaaaf7220 */ /* 0x040fe20000410000 */
[----:B------:R-:W-:Y:S01]  /*1de0*/  FMUL.FTZ R179, R170, R179 ;  /* 0x000000b3aab37220 */ /* 0x000fe20000410000 */
        /* <DEDUP_REMOVED lines=12> */
[----:B-----5:R-:W-:Y:S01]  /*1eb0*/  @P2 FADD.FTZ R65, R6, R65 ;  /* 0x0000004106412221 */ /* 0x020fe20000010000 */
[----:B------:R-:W-:Y:S01]  /*1ec0*/  FMUL.FTZ R38, R170, R173 ;  /* 0x000000adaa267220 */ /* 0x000fe20000410000 */
[----:B------:R-:W-:Y:S01]  /*1ed0*/  @P2 FADD.FTZ R179, R10, R179 ;  /* 0x000000b30ab32221 */ /* 0x000fe20000010000 */
[----:B------:R-:W-:Y:S01]  /*1ee0*/  @P2 FADD.FTZ R175, R8, R175 ;  /* 0x000000af08af2221 */ /* 0x000fe20000010000 */
[C---:B------:R-:W-:Y:S01]  /*1ef0*/  FMUL.FTZ R67, R170.reuse, R67 ;  /* 0x00000043aa437220 */ /* 0x040fe20000410000 */
[C---:B------:R-:W-:Y:S01]  /*1f00*/  FMUL.FTZ R32, R170.reuse, R69 ;  /* 0x00000045aa207220 */ /* 0x040fe20000410000 */
[C---:B------:R-:W-:Y:S01]  /*1f10*/  FMUL.FTZ R52, R170.reuse, R53 ;  /* 0x00000035aa347220 */ /* 0x040fe20000410000 */
[----:B------:R-:W-:Y:S01]  /*1f20*/  FMUL.FTZ R53, R170, R3 ;  /* 0x00000003aa357220 */ /* 0x000fe20000410000 */
[----:B------:R-:W-:Y:S01]  /*1f30*/  @P2 FADD.FTZ R38, R7, R38 ;  /* 0x0000002607262221 */ /* 0x000fe20000010000 */
[----:B------:R-:W2:Y:S01]  /*1f40*/  LDC.64 R2, c[0x0][0x2f8] ;  /* 0x0000be00ff027b82 */ /* 0x000ea20000000a00 */
[----:B------:R-:W-:Y:S01]  /*1f50*/  @P3 F2FP.BF16.F32.PACK_AB R33, RZ, R65 ;  /* 0x00000041ff21323e */ /* 0x000fe200000010ff */
[----:B------:R-:W-:Y:S01]  /*1f60*/  @P2 FADD.FTZ R67, R4, R67 ;  /* 0x0000004304432221 */ /* 0x000fe20000010000 */
[----:B------:R-:W-:Y:S01]  /*1f70*/  @P3 F2FP.BF16.F32.PACK_AB R37, RZ, R179 ;  /* 0x000000b3ff25323e */ /* 0x000fe200000010ff */
[----:B------:R-:W-:Y:S01]  /*1f80*/  @P2 FADD.FTZ R32, R5, R32 ;  /* 0x0000002005202221 */ /* 0x000fe20000010000 */
[----:B------:R-:W-:Y:S01]  /*1f90*/  @P3 F2FP.BF16.F32.PACK_AB R36, RZ, R175 ;  /* 0x000000afff24323e */ /* 0x000fe200000010ff */
[----:B------:R-:W-:Y:S01]  /*1fa0*/  FADD.FTZ R181, R181, -R178 ;  /* 0x800000b2b5b57221 */ /* 0x000fe20000010000 */
[----:B------:R-:W-:Y:S01]  /*1fb0*/  @P3 PRMT R21, R33, 0x7610, R21 ;  /* 0x0000761021153816 */ /* 0x000fe20000000015 */
[----:B------:R-:W-:Y:S01]  /*1fc0*/  FADD.FTZ R177, R174, -R177 ;  /* 0x800000b1aeb17221 */ /* 0x000fe20000010000 */
[----:B------:R-:W-:Y:S01]  /*1fd0*/  @P3 F2FP.BF16.F32.PACK_AB R41, RZ, R38 ;  /* 0x00000026ff29323e */ /* 0x000fe200000010ff */
[----:B-1----:R-:W-:Y:S01]  /*1fe0*/  @P1 IMAD.WIDE.U32 R44, R171, 0x20, R44 ;  /* 0x00000020ab2c1825 */ /* 0x002fe200078e002c */
[----:B------:R-:W-:-:S03]  /*1ff0*/  @P3 PRMT R23, R37, 0x7610, R23 ;  /* 0x0000761025173816 */ /* 0x000fc60000000017 */
[----:B------:R-:W-:Y:S01]  /*2000*/  FMUL.FTZ R50, R170, R181 ;  /* 0x000000b5aa327220 */ /* 0x000fe20000410000 */
[----:B------:R-:W-:Y:S01]  /*2010*/  @P3 PRMT R22, R36, 0x7610, R22 ;  /* 0x0000761024163816 */ /* 0x000fe20000000016 */
[----:B------:R-:W-:Y:S01]  /*2020*/  FMUL.FTZ R42, R170, R177 ;  /* 0x000000b1aa2a7220 */ /* 0x000fe20000410000 */
[C---:B------:R-:W-:Y:S01]  /*2030*/  SEL R39, R38.reuse, R27, P4 ;  /* 0x0000001b26277207 */ /* 0x040fe20002000000 */
[----:B------:R-:W-:Y:S01]  /*2040*/  @P2 FADD.FTZ R50, R11, R50 ;  /* 0x000000320b322221 */ /* 0x000fe20000010000 */
[----:B------:R-:W-:Y:S01]  /*2050*/  F2FP.BF16.F32.PACK_AB R33, R38, R65 ;  /* 0x000000412621723e */ /* 0x000fe200000010ff */
[----:B------:R-:W-:Y:S01]  /*2060*/  @P2 FADD.FTZ R42, R9, R42 ;  /* 0x0000002a092a2221 */ /* 0x000fe20000010000 */
[----:B------:R-:W-:Y:S01]  /*2070*/  SEL R37, R32, R25, P4 ;  /* 0x0000001920257207 */ /* 0x000fe20002000000 */
[----:B------:R-:W-:Y:S01]  /*2080*/  FADD.FTZ R49, R49, -R48 ;  /* 0x8000003031317221 */ /* 0x000fe20000010000 */
[----:B------:R-:W-:Y:S01]  /*2090*/  SEL R36, R67, R24, P4 ;  /* 0x0000001843247207 */ /* 0x000fe20002000000 */
[----:B------:R-:W-:Y:S01]  /*20a0*/  FADD.FTZ R57, R57, -R56 ;  /* 0x8000003839397221 */ /* 0x000fe20000010000 */
[----:B------:R-:W-:Y:S01]  /*20b0*/  SEL R38, R65, R26, P4 ;  /* 0x0000001a41267207 */ /* 0x000fe20002000000 */
[----:B------:R-:W-:Y:S01]  /*20c0*/  FADD.FTZ R63, R63, -R60 ;  /* 0x8000003c3f3f7221 */ /* 0x000fe20000010000 */
[----:B------:R-:W-:Y:S01]  /*20d0*/  @P3 F2FP.BF16.F32.PACK_AB R0, RZ, R67 ;  /* 0x00000043ff00323e */ /* 0x000fe200000010ff */
[----:B------:R-:W-:Y:S01]  /*20e0*/  FADD.FTZ R55, R54, -R55 ;  /* 0x8000003736377221 */ /* 0x000fe20000010000 */
[----:B------:R-:W-:Y:S01]  /*20f0*/  @P3 F2FP.BF16.F32.PACK_AB R46, RZ, R50 ;  /* 0x00000032ff2e323e */ /* 0x000fe200000010ff */
[----:B------:R1:W-:Y:S01]  /*2100*/  @P1 STG.E.128 desc[UR4][R44.64], R36 ;  /* 0x000000242c001986 */ /* 0x0003e2000c101d04 */
[----:B------:R-:W-:Y:S01]  /*2110*/  @P3 F2FP.BF16.F32.PACK_AB R43, RZ, R42 ;  /* 0x0000002aff2b323e */ /* 0x000fe200000010ff */
[----:B------:R-:W-:Y:S01]  /*2120*/  FADD.FTZ R61, R58, -R61 ;  /* 0x8000003d3a3d7221 */ /* 0x000fe20000010000 */
[----:B------:R-:W-:Y:S01]  /*2130*/  @P3 F2FP.BF16.F32.PACK_AB R40, RZ, R32 ;  /* 0x00000020ff28323e */ /* 0x000fe200000010ff */
[----:B------:R-:W-:Y:S01]  /*2140*/  FADD.FTZ R183, R62, -R183 ;  /* 0x800000b73eb77221 */ /* 0x000fe20000010000 */
[----:B------:R-:W-:Y:S01]  /*2150*/  @P3 PRMT R20, R0, 0x7610, R20 ;  /* 0x0000761000143816 */ /* 0x000fe20000000014 */
[C---:B------:R-:W-:Y:S01]  /*2160*/  FMUL.FTZ R51, R170.reuse, R49 ;  /* 0x00000031aa337220 */ /* 0x040fe20000410000 */
[----:B------:R-:W-:Y:S01]  /*2170*/  @P3 PRMT R23, R23, 0x5410, R46 ;  /* 0x0000541017173816 */ /* 0x000fe2000000002e */
[C---:B------:R-:W-:Y:S01]  /*2180*/  FMUL.FTZ R57, R170.reuse, R57 ;  /* 0x00000039aa397220 */ /* 0x040fe20000410000 */
[----:B------:R-:W-:Y:S01]  /*2190*/  FMUL.FTZ R63, R170, R63 ;  /* 0x0000003faa3f7220 */ /* 0x000fe20000410000 */
[----:B------:R-:W-:Y:S01]  /*21a0*/  @P3 PRMT R21, R21, 0x5410, R41 ;  /* 0x0000541015153816 */ /* 0x000fe20000000029 */
[----:B0-----:R-:W-:Y:S01]  /*21b0*/  @P3 IMAD.WIDE.U32 R46, R171, 0x10, R34 ;  /* 0x00000010ab2e3825 */ /* 0x001fe200078e0022 */
[----:B------:R-:W-:-:S03]  /*21c0*/  @P3 PRMT R22, R22, 0x5410, R43 ;  /* 0x0000541016163816 */ /* 0x000fc6000000002b */
[----:B------:R-:W-:Y:S01]  /*21d0*/  FMUL.FTZ R54, R170, R55 ;  /* 0x00000037aa367220 */ /* 0x000fe20000410000 */
[----:B------:R-:W-:Y:S01]  /*21e0*/  @P3 PRMT R20, R20, 0x5410, R40 ;  /* 0x0000541014143816 */ /* 0x000fe20000000028 */
[----:B------:R-:W-:Y:S01]  /*21f0*/  FMUL.FTZ R56, R170, R61 ;  /* 0x0000003daa387220 */ /* 0x000fe20000410000 */
[C---:B------:R-:W-:Y:S01]  /*2200*/  SEL R41, R42.reuse, R29, P4 ;  /* 0x0000001d2a297207 */ /* 0x040fe20002000000 */
[----:B--2---:R-:W-:Y:S01]  /*2210*/  IMAD.WIDE.U32 R48, R171, 0x10, R2 ;  /* 0x00000010ab307825 */ /* 0x004fe200078e0002 */
[----:B-1----:R-:W0:Y:S01]  /*2220*/  @P1 LDC.64 R38, c[0x0][0x308] ;  /* 0x0000c200ff261b82 */ /* 0x002e220000000a00 */
[----:B------:R-:W-:Y:S02]  /*2230*/  F2FP.BF16.F32.PACK_AB R34, R42, R175 ;  /* 0x000000af2a22723e */ /* 0x000fe400000010ff */
[----:B------:R-:W-:Y:S01]  /*2240*/  FMUL.FTZ R170, R170, R183 ;  /* 0x000000b7aaaa7220 */ /* 0x000fe20000410000 */
[----:B------:R-:W-:Y:S01]  /*2250*/  SEL R40, R175, R28, P4 ;  /* 0x0000001caf287207 */ /* 0x000fe20002000000 */
[----:B------:R-:W-:Y:S01]  /*2260*/  @P2 FADD.FTZ R51, R12, R51 ;  /* 0x000000330c332221 */ /* 0x000fe20000010000 */
[----:B------:R-:W-:Y:S01]  /*2270*/  SEL R43, R50, R31, P4 ;  /* 0x0000001f322b7207 */ /* 0x000fe20002000000 */
[----:B------:R-:W-:Y:S01]  /*2280*/  @P2 FADD.FTZ R53, R14, R53 ;  /* 0x000000350e352221 */ /* 0x000fe20000010000 */
[----:B------:R-:W-:Y:S01]  /*2290*/  SEL R42, R179, R30, P4 ;  /* 0x0000001eb32a7207 */ /* 0x000fe20002000000 */
[----:B------:R-:W1:Y:S01]  /*22a0*/  @P3 LDC.64 R36, c[0x0][0x300] ;  /* 0x0000c000ff243b82 */ /* 0x000e620000000a00 */
[----:B------:R-:W-:Y:S01]  /*22b0*/  F2FP.BF16.F32.PACK_AB R32, R32, R67 ;  /* 0x000000432020723e */ /* 0x000fe200000010ff */
[----:B------:R-:W-:Y:S01]  /*22c0*/  @P2 FADD.FTZ R57, R16, R57 ;  /* 0x0000003910392221 */ /* 0x000fe20000010000 */
[----:B------:R-:W-:Y:S01]  /*22d0*/  F2FP.BF16.F32.PACK_AB R35, R50, R179 ;  /* 0x000000b33223723e */ /* 0x000fe200000010ff */
[----:B------:R-:W-:Y:S01]  /*22e0*/  @P2 FADD.FTZ R63, R18, R63 ;  /* 0x0000003f123f2221 */ /* 0x000fe20000010000 */
[----:B------:R2:W-:Y:S01]  /*22f0*/  @P1 STG.E.128 desc[UR4][R44.64+0x10], R40 ;  /* 0x000010282c001986 */ /* 0x0005e2000c101d04 */
[----:B------:R-:W-:Y:S01]  /*2300*/  @P2 FADD.FTZ R52, R13, R52 ;  /* 0x000000340d342221 */ /* 0x000fe20000010000 */
[----:B------:R-:W-:Y:S01]  /*2310*/  @P2 FADD.FTZ R54, R15, R54 ;  /* 0x000000360f362221 */ /* 0x000fe20000010000 */
[----:B------:R-:W-:Y:S01]  /*2320*/  @P2 FADD.FTZ R56, R17, R56 ;  /* 0x0000003811382221 */ /* 0x000fe20000010000 */
[----:B------:R-:W-:Y:S01]  /*2330*/  @P2 FADD.FTZ R170, R19, R170 ;  /* 0x000000aa13aa2221 */ /* 0x000fe20000010000 */
[----:B------:R3:W-:Y:S01]  /*2340*/  STG.E.128 desc[UR4][R48.64], R32 ;  /* 0x0000002030007986 */ /* 0x0007e2000c101d04 */
[----:B------:R-:W-:Y:S01]  /*2350*/  @P3 F2FP.BF16.F32.PACK_AB R55, RZ, R63 ;  /* 0x0000003fff37323e */ /* 0x000fe200000010ff */
[C---:B------:R-:W-:Y:S01]  /*2360*/  IMAD.WIDE.U32 R2, R169.reuse, 0x10, R2 ;  /* 0x00000010a9027825 */ /* 0x040fe200078e0002 */
[----:B------:R-:W-:Y:S01]  /*2370*/  @P3 F2FP.BF16.F32.PACK_AB R0, RZ, R51 ;  /* 0x00000033ff00323e */ /* 0x000fe200000010ff */
[----:B------:R4:W-:Y:S01]  /*2380*/  @P3 STG.E.128 desc[UR4][R46.64], R20 ;  /* 0x000000142e003986 */ /* 0x0009e2000c101d04 */
[----:B------:R-:W-:Y:S01]  /*2390*/  @P3 F2FP.BF16.F32.PACK_AB R58, RZ, R170 ;  /* 0x000000aaff3a323e */ /* 0x000fe200000010ff */
[----:B0-----:R-:W-:Y:S01]  /*23a0*/  @P1 IMAD.WIDE.U32 R38, R169, 0x20, R38 ;  /* 0x00000020a9261825 */ /* 0x001fe200078e0026 */
[----:B------:R-:W-:-:S02]  /*23b0*/  @P3 F2FP.BF16.F32.PACK_AB R50, RZ, R56 ;  /* 0x00000038ff32323e */ /* 0x000fc400000010ff */
[----:B------:R-:W-:Y:S02]  /*23c0*/  SEL R24, R51, R24, P4 ;  /* 0x0000001833187207 */ /* 0x000fe40002000000 */
[----:B------:R-:W-:Y:S02]  /*23d0*/  SEL R25, R52, R25, P4 ;  /* 0x0000001934197207 */ /* 0x000fe40002000000 */
[----:B--2---:R-:W-:Y:S01]  /*23e0*/  @P3 F2FP.BF16.F32.PACK_AB R45, RZ, R53 ;  /* 0x00000035ff2d323e */ /* 0x004fe200000010ff */
[----:B-1----:R-:W-:Y:S01]  /*23f0*/  @P3 IMAD.WIDE.U32 R36, R169, 0x10, R36 ;  /* 0x00000010a9243825 */ /* 0x002fe200078e0024 */
[----:B------:R-:W-:Y:S02]  /*2400*/  @P3 F2FP.BF16.F32.PACK_AB R40, RZ, R52 ;  /* 0x00000034ff28323e */ /* 0x000fe400000010ff */
[----:B------:R-:W-:Y:S02]  /*2410*/  SEL R26, R53, R26, P4 ;  /* 0x0000001a351a7207 */ /* 0x000fe40002000000 */
[----:B---3--:R-:W-:-:S02]  /*2420*/  @P3 F2FP.BF16.F32.PACK_AB R49, RZ, R57 ;  /* 0x00000039ff31323e */ /* 0x008fc400000010ff */
[----:B------:R-:W-:Y:S02]  /*2430*/  SEL R27, R54, R27, P4 ;  /* 0x0000001b361b7207 */ /* 0x000fe40002000000 */
[----:B----4-:R-:W-:Y:S02]  /*2440*/  @P3 F2FP.BF16.F32.PACK_AB R47, RZ, R54 ;  /* 0x00000036ff2f323e */ /* 0x010fe400000010ff */
[----:B------:R-:W-:Y:S01]  /*2450*/  @P3 PRMT R23, R55, 0x7610, R23 ;  /* 0x0000761037173816 */ /* 0x000fe20000000017 */
[----:B------:R0:W-:Y:S01]  /*2460*/  @P1 STG.E.128 desc[UR4][R38.64], R24 ;  /* 0x0000001826001986 */ /* 0x0001e2000c101d04 */
[----:B------:R-:W-:Y:S02]  /*2470*/  @P3 PRMT R22, R49, 0x7610, R22 ;  /* 0x0000761031163816 */ /* 0x000fe40000000016 */
[----:B------:R-:W-:Y:S02]  /*2480*/  @P3 PRMT R21, R45, 0x7610, R21 ;  /* 0x000076102d153816 */ /* 0x000fe40000000015 */
[----:B------:R-:W-:-:S02]  /*2490*/  @P3 PRMT R20, R0, 0x7610, R20 ;  /* 0x0000761000143816 */ /* 0x000fc40000000014 */
[----:B------:R-:W-:Y:S02]  /*24a0*/  SEL R28, R57, R28, P4 ;  /* 0x0000001c391c7207 */ /* 0x000fe40002000000 */
[----:B------:R-:W-:Y:S02]  /*24b0*/  SEL R29, R56, R29, P4 ;  /* 0x0000001d381d7207 */ /* 0x000fe40002000000 */
[----:B------:R-:W-:Y:S02]  /*24c0*/  SEL R30, R63, R30, P4 ;  /* 0x0000001e3f1e7207 */ /* 0x000fe40002000000 */
[----:B------:R-:W-:Y:S02]  /*24d0*/  SEL R31, R170, R31, P4 ;  /* 0x0000001faa1f7207 */ /* 0x000fe40002000000 */
[----:B------:R-:W-:Y:S02]  /*24e0*/  F2FP.BF16.F32.PACK_AB R32, R52, R51 ;  /* 0x000000333420723e */ /* 0x000fe400000010ff */
[----:B------:R-:W-:Y:S01]  /*24f0*/  F2FP.BF16.F32.PACK_AB R33, R54, R53 ;  /* 0x000000353621723e */ /* 0x000fe200000010ff */
[----:B------:R0:W-:Y:S01]  /*2500*/  @P1 STG.E.128 desc[UR4][R38.64+0x10], R28 ;  /* 0x0000101c26001986 */ /* 0x0001e2000c101d04 */
[----:B------:R-:W-:-:S02]  /*2510*/  F2FP.BF16.F32.PACK_AB R34, R56, R57 ;  /* 0x000000393822723e */ /* 0x000fc400000010ff */
[----:B------:R-:W-:Y:S02]  /*2520*/  F2FP.BF16.F32.PACK_AB R35, R170, R63 ;  /* 0x0000003faa23723e */ /* 0x000fe400000010ff */
[----:B------:R-:W-:Y:S02]  /*2530*/  @P3 PRMT R23, R23, 0x5410, R58 ;  /* 0x0000541017173816 */ /* 0x000fe4000000003a */
[----:B------:R-:W-:Y:S01]  /*2540*/  @P3 PRMT R22, R22, 0x5410, R50 ;  /* 0x0000541016163816 */ /* 0x000fe20000000032 */
[----:B------:R0:W-:Y:S01]  /*2550*/  STG.E.128 desc[UR4][R2.64], R32 ;  /* 0x0000002002007986 */ /* 0x0001e2000c101d04 */
[----:B------:R-:W-:Y:S02]  /*2560*/  @P3 PRMT R21, R21, 0x5410, R47 ;  /* 0x0000541015153816 */ /* 0x000fe4000000002f */
[----:B------:R-:W-:Y:S02]  /*2570*/  @P3 PRMT R20, R20, 0x5410, R40 ;  /* 0x0000541014143816 */ /* 0x000fe40000000028 */
[----:B------:R-:W-:-:S03]  /*2580*/  SEL R0, RZ, 0x1, P6 ;  /* 0x00000001ff007807 */ /* 0x000fc60003000000 */
[----:B------:R0:W-:Y:S01]  /*2590*/  @P3 STG.E.128 desc[UR4][R36.64], R20 ;  /* 0x0000001424003986 */ /* 0x0001e2000c101d04 */
[----:B------:R-:W-:Y:S05]  /*25a0*/  @!P5 BRA `(.L_x_882) ;  /* 0xffffffe000dcd947 */ /* 0x000fea000383ffff */
        /* <DEDUP_REMOVED lines=63> */
.L_x_880:
        /* <DEDUP_REMOVED lines=31> */
.L_x_881:
[----:B------:R-:W-:Y:S01]  /*2b90*/  HFMA2.MMA R42, -RZ, RZ, 0, 9.5367431640625e-07 ;  /* 0x00000010ff2a7435 */ /* 0x000fe200000001ff */
[----:B------:R-:W-:Y:S01]  /*2ba0*/  MOV R43, R33 ;  /* 0x00000021002b7202 */ /* 0x000fe20000000f00 */
[----:B------:R-:W-:Y:S01]  /*2bb0*/  IMAD.MOV.U32 R45, RZ, RZ, 0x1f ;  /* 0x0000001fff2d7424 */ /* 0x000fe200078e00ff */
[----:B------:R-:W-:-:S08]  /*2bc0*/  MOV R40, 0xffffffff ;  /* 0xffffffff00287802 */ /* 0x000fd00000000f00 */
[----:B-----5:R-:W-:Y:S05]  /*2bd0*/  WARPSYNC.COLLECTIVE R40, `(.L_x_883) ;  /* 0x0000000028087348 */ /* 0x020fea0003c00000 */
[----:B------:R0:W1:Y:S02]  /*2be0*/  SHFL.DOWN P3, R41, R43, R42, R45 ;  /* 0x0800002a2b297389 */ /* 0x000064000006002d */
[----:B01---5:R-:W-:Y:S01]  /*2bf0*/  ENDCOLLECTIVE ;  /* 0x000000000000791b */ /* 0x023fe20003800000 */
.L_x_883:
[----:B------:R-:W-:Y:S02]  /*2c00*/  MOV R43, R3 ;  /* 0x00000003002b7202 */ /* 0x000fe40000000f00 */
[----:B------:R-:W-:-:S07]  /*2c10*/  MOV R2, R41 ;  /* 0x0000002900027202 */ /* 0x000fce0000000f00 */
[----:B------:R-:W-:Y:S05]  /*2c20*/  WARPSYNC.COLLECTIVE R40, `(.L_x_884) ;  /* 0x0000000028087348 */ /* 0x000fea0003c00000 */
[----:B------:R0:W1:Y:S02]  /*2c30*/  SHFL.DOWN P3, R41, R43, R42, R45 ;  /* 0x0800002a2b297389 */ /* 0x000064000006002d */
[----:B01----:R-:W-:Y:S01]  /*2c40*/  ENDCOLLECTIVE ;  /* 0x000000000000791b */ /* 0x003fe20003800000 */
.L_x_884:
[----:B------:R-:W-:Y:S01]  /*2c50*/  FADD.FTZ R2, R33, R2 ;  /* 0x0000000221027221 */ /* 0x000fe20000010000 */
[----:B------:R-:W-:-:S03]  /*2c60*/  HFMA2.MMA R42, -RZ, RZ, 0, 4.76837158203125e-07 ;  /* 0x00000008ff2a7435 */ /* 0x000fc600000001ff */
[----:B------:R-:W-:Y:S01]  /*2c70*/  IMAD.MOV.U32 R43, RZ, RZ, R2 ;  /* 0x000000ffff2b7224 */ /* 0x000fe200078e0002 */
[----:B------:R-:W-:-:S07]  /*2c80*/  MOV R32, R41 ;  /* 0x0000002900207202 */ /* 0x000fce0000000f00 */
[----:B------:R-:W-:Y:S05]  /*2c90*/  WARPSYNC.COLLECTIVE R40, `(.L_x_885) ;  /* 0x0000000028087348 */ /* 0x000fea0003c00000 */
[----:B------:R0:W1:Y:S02]  /*2ca0*/  SHFL.DOWN P3, R41, R43, R42, R45 ;  /* 0x0800002a2b297389 */ /* 0x000064000006002d */
[----:B01----:R-:W-:Y:S01]  /*2cb0*/  ENDCOLLECTIVE ;  /* 0x000000000000791b */ /* 0x003fe20003800000 */
.L_x_885:
[----:B------:R-:W-:-:S05]  /*2cc0*/  FADD.FTZ R32, R3, R32 ;  /* 0x0000002003207221 */ /* 0x000fca0000010000 */
[----:B------:R-:W-:Y:S02]  /*2cd0*/  MOV R43, R32 ;  /* 0x00000020002b7202 */ /* 0x000fe40000000f00 */
[----:B------:R-:W-:-:S07]  /*2ce0*/  MOV R37, R41 ;  /* 0x0000002900257202 */ /* 0x000fce0000000f00 */
[----:B------:R-:W-:Y:S05]  /*2cf0*/  WARPSYNC.COLLECTIVE R40, `(.L_x_886) ;  /* 0x0000000028087348 */ /* 0x000fea0003c00000 */
[----:B------:R0:W1:Y:S02]  /*2d00*/  SHFL.DOWN P3, R41, R43, R42, R45 ;  /* 0x0800002a2b297389 */ /* 0x000064000006002d */
[----:B01----:R-:W-:Y:S01]  /*2d10*/  ENDCOLLECTIVE ;  /* 0x000000000000791b */ /* 0x003fe20003800000 */
.L_x_886:
[----:B------:R-:W-:Y:S01]  /*2d20*/  FADD.FTZ R37, R2, R37 ;  /* 0x0000002502257221 */ /* 0x000fe20000010000 */
[----:B------:R-:W-:-:S03]  /*2d30*/  HFMA2.MMA R42, -RZ, RZ, 0, 2.384185791015625e-07 ;  /* 0x00000004ff2a7435 */ /* 0x000fc600000001ff */
[----:B------:R-:W-:Y:S01]  /*2d40*/  IMAD.MOV.U32 R43, RZ, RZ, R37 ;  /* 0x000000ffff2b7224 */ /* 0x000fe200078e0025 */
[----:B------:R-:W-:-:S07]  /*2d50*/  MOV R39, R41 ;  /* 0x0000002900277202 */ /* 0x000fce0000000f00 */
[----:B------:R-:W-:Y:S05]  /*2d60*/  WARPSYNC.COLLECTIVE R40, `(.L_x_887) ;  /* 0x0000000028087348 */ /* 0x000fea0003c00000 */
[----:B------:R0:W1:Y:S02]  /*2d70*/  SHFL.DOWN P3, R41, R43, R42, R45 ;  /* 0x0800002a2b297389 */ /* 0x000064000006002d */
[----:B01----:R-:W-:Y:S01]  /*2d80*/  ENDCOLLECTIVE ;  /* 0x000000000000791b */ /* 0x003fe20003800000 */
.L_x_887:
[----:B------:R-:W-:-:S05]  /*2d90*/  FADD.FTZ R39, R32, R39 ;  /* 0x0000002720277221 */ /* 0x000fca0000010000 */
[----:B------:R-:W-:Y:S02]  /*2da0*/  MOV R43, R39 ;  /* 0x00000027002b7202 */ /* 0x000fe40000000f00 */
[----:B------:R-:W-:-:S07]  /*2db0*/  MOV R36, R41 ;  /* 0x0000002900247202 */ /* 0x000fce0000000f00 */
[----:B------:R-:W-:Y:S05]  /*2dc0*/  WARPSYNC.COLLECTIVE R40, `(.L_x_888) ;  /* 0x0000000028087348 */ /* 0x000fea0003c00000 */
[----:B------:R0:W1:Y:S02]  /*2dd0*/  SHFL.DOWN P3, R41, R43, R42, R45 ;  /* 0x0800002a2b297389 */ /* 0x000064000006002d */
[----:B01----:R-:W-:Y:S01]  /*2de0*/  ENDCOLLECTIVE ;  /* 0x000000000000791b */ /* 0x003fe20003800000 */
.L_x_888:
[----:B------:R-:W-:Y:S01]  /*2df0*/  FADD.FTZ R36, R37, R36 ;  /* 0x0000002425247221 */ /* 0x000fe20000010000 */
[----:B------:R-:W-:-:S03]  /*2e00*/  HFMA2.MMA R42, -RZ, RZ, 0, 1.1920928955078125e-07 ;  /* 0x00000002ff2a7435 */ /* 0x000fc600000001ff */
[----:B------:R-:W-:Y:S01]  /*2e10*/  IMAD.MOV.U32 R43, RZ, RZ, R36 ;  /* 0x000000ffff2b7224 */ /* 0x000fe200078e0024 */
[----:B------:R-:W-:-:S07]  /*2e20*/  MOV R38, R41 ;  /* 0x0000002900267202 */ /* 0x000fce0000000f00 */
[----:B------:R-:W-:Y:S05]  /*2e30*/  WARPSYNC.COLLECTIVE R40, `(.L_x_889) ;  /* 0x0000000028087348 */ /* 0x000fea0003c00000 */
[----:B------:R0:W1:Y:S02]  /*2e40*/  SHFL.DOWN P3, R41, R43, R42, R45 ;  /* 0x0800002a2b297389 */ /* 0x000064000006002d */
[----:B01----:R-:W-:Y:S01]  /*2e50*/  ENDCOLLECTIVE ;  /* 0x000000000000791b */ /* 0x003fe20003800000 */
.L_x_889:
[----:B------:R-:W-:-:S05]  /*2e60*/  FADD.FTZ R38, R39, R38 ;  /* 0x0000002627267221 */ /* 0x000fca0000010000 */
[----:B------:R-:W-:Y:S02]  /*2e70*/  MOV R43, R38 ;  /* 0x00000026002b7202 */ /* 0x000fe40000000f00 */
[----:B------:R-:W-:-:S07]  /*2e80*/  MOV R3, R41 ;  /* 0x0000002900037202 */ /* 0x000fce0000000f00 */
[----:B------:R-:W-:Y:S05]  /*2e90*/  WARPSYNC.COLLECTIVE R40, `(.L_x_890) ;  /* 0x0000000028087348 */ /* 0x000fea0003c00000 */
[----:B------:R0:W1:Y:S02]  /*2ea0*/  SHFL.DOWN P3, R41, R43, R42, R45 ;  /* 0x0800002a2b297389 */ /* 0x000064000006002d */
[----:B01----:R-:W-:Y:S01]  /*2eb0*/  ENDCOLLECTIVE ;  /* 0x000000000000791b */ /* 0x003fe20003800000 */
.L_x_890:
[----:B------:R-:W-:Y:S01]  /*2ec0*/  FADD.FTZ R2, R36, R3 ;  /* 0x0000000324027221 */ /* 0x000fe20000010000 */
[----:B------:R-:W-:-:S03]  /*2ed0*/  HFMA2.MMA R42, -RZ, RZ, 0, 5.9604644775390625e-08 ;  /* 0x00000001ff2a7435 */ /* 0x000fc600000001ff */
[----:B------:R-:W-:Y:S01]  /*2ee0*/  IMAD.MOV.U32 R43, RZ, RZ, R2 ;  /* 0x000000ffff2b7224 */ /* 0x000fe200078e0002 */
[----:B------:R-:W-:-:S07]  /*2ef0*/  MOV R33, R41 ;  /* 0x0000002900217202 */ /* 0x000fce0000000f00 */
[----:B------:R-:W-:Y:S05]  /*2f00*/  WARPSYNC.COLLECTIVE R40, `(.L_x_891) ;  /* 0x0000000028087348 */ /* 0x000fea0003c00000 */
[----:B------:R0:W1:Y:S02]  /*2f10*/  SHFL.DOWN P3, R41, R43, R42, R45 ;  /* 0x0800002a2b297389 */ /* 0x000064000006002d */
[----:B01----:R-:W-:Y:S01]  /*2f20*/  ENDCOLLECTIVE ;  /* 0x000000000000791b */ /* 0x003fe20003800000 */
.L_x_891:
[----:B------:R-:W-:-:S05]  /*2f30*/  FADD.FTZ R33, R38, R33 ;  /* 0x0000002126217221 */ /* 0x000fca0000010000 */
[----:B------:R-:W-:Y:S02]  /*2f40*/  MOV R43, R33 ;  /* 0x00000021002b7202 */ /* 0x000fe40000000f00 */
[----:B------:R-:W-:-:S07]  /*2f50*/  MOV R37, R41 ;  /* 0x0000002900257202 */ /* 0x000fce0000000f00 */
[----:B------:R-:W-:Y:S05]  /*2f60*/  WARPSYNC.COLLECTIVE R40, `(.L_x_892) ;  /* 0x0000000028087348 */ /* 0x000fea0003c00000 */
[----:B------:R0:W1:Y:S02]  /*2f70*/  SHFL.DOWN P3, R41, R43, R42, R45 ;  /* 0x0800002a2b297389 */ /* 0x000064000006002d */
[----:B01----:R-:W-:Y:S01]  /*2f80*/  ENDCOLLECTIVE ;  /* 0x000000000000791b */ /* 0x003fe20003800000 */
.L_x_892:
[----:B------:R-:W-:Y:S01]  /*2f90*/  MOV R32, R41 ;  /* 0x0000002900207202 */ /* 0x000fe20000000f00 */
[----:B------:R-:W-:Y:S06]  /*2fa0*/  BRA `(.L_x_893) ;  /* 0xffffffe800a07947 */ /* 0x000fec000383ffff */
.L_x_894:
        /* <DEDUP_REMOVED lines=13> */
.L_x_2961:


//--------------------- .text._ZN10layer_norm31ln_parallel_residual_bwd_kernelINS_13Kernel_traitsI13__nv_bfloat16S2_fS2_fjLj4096ELj1ELj1ELj8ELj16ENS_18Kernel_traits_baseILj4096ES2_S2_fS2_fjLj256EEEEELb0ELb1ELb0EEEvNS_9BwdParamsE --------------------------
	.section	.text._ZN10layer_norm31ln_parallel_residual_bwd_kernelINS_13Kernel_traitsI13__nv_bfloat16S2_fS2_fjLj4096ELj1ELj1ELj8ELj16ENS_18Kernel_traits_baseILj4096ES2_S2_fS2_fjLj256EEEEELb0ELb1ELb0EEEvNS_9BwdParamsE,"ax",@progbits
	.align	128
        .global         _ZN10layer_norm31ln_parallel_residual_bwd_kernelINS_13Kernel_traitsI13__nv_bfloat16S2_fS2_fjLj4096ELj1ELj1ELj8ELj16ENS_18Kernel_traits_baseILj4096ES2_S2_fS2_fjLj256EEEEELb0ELb1ELb0EEEvNS_9BwdParamsE
        .type           _ZN10layer_norm31ln_parallel_residual_bwd_kernelINS_13Kernel_traitsI13__nv_bfloat16S2_fS2_fjLj4096ELj1ELj1ELj8ELj16ENS_18Kernel_traits_baseILj4096ES2_S2_fS2_fjLj256EEEEELb0ELb1ELb0EEEvNS_9BwdParamsE,@function
        .size           _ZN10layer_norm31ln_parallel_residual_bwd_kernelINS_13Kernel_traitsI13__nv_bfloat16S2_fS2_fjLj4096ELj1ELj1ELj8ELj16ENS_18Kernel_traits_baseILj4096ES2_S2_fS2_fjLj256EEEEELb0ELb1ELb0EEEvNS_9BwdParamsE,(.L_x_2962 - _ZN10layer_norm31ln_parallel_residual_bwd_kernelINS_13Kernel_traitsI13__nv_bfloat16S2_fS2_fjLj4096ELj1ELj1ELj8ELj16ENS_18Kernel_traits_baseILj4096ES2_S2_fS2_fjLj256EEEEELb0ELb1ELb0EEEvNS_9BwdParamsE)
        .other          _ZN10layer_norm31ln_parallel_residual_bwd_kernelINS_13Kernel_traitsI13__nv_bfloat16S2_fS2_fjLj4096ELj1ELj1ELj8ELj16ENS_18Kernel_traits_baseILj4096ES2_S2_fS2_fjLj256EEEEELb0ELb1ELb0EEEvNS_9BwdParamsE,@"STO_CUDA_ENTRY STV_DEFAULT"
_ZN10layer_norm31ln_parallel_residual_bwd_kernelINS_13Kernel_traitsI13__nv_bfloat16S2_fS2_fjLj4096ELj1ELj1ELj8ELj16ENS_18Kernel_traits_baseILj4096ES2_S2_fS2_fjLj256EEEEELb0ELb1ELb0EEEvNS_9BwdParamsE:
.text._ZN10layer_norm31ln_parallel_residual_bwd_kernelINS_13Kernel_traitsI13__nv_bfloat16S2_fS2_fjLj4096ELj1ELj1ELj8ELj16ENS_18Kernel_traits_baseILj4096ES2_S2_fS2_fjLj256EEEEELb0ELb1ELb0EEEvNS_9BwdParamsE:
        /* <DEDUP_REMOVED lines=50> */
[----:B-----5:R-:W-:Y:S01]  /*0320*/  @P2 PRMT R123, R12, 0x7632, R123 ;  /* 0x000076320c7b2816 */ /* 0x020fe2000000007b */
[----:B------:R-:W-:Y:S01]  /*0330*/  UISETP.NE.AND UP0, UPT, UR6, URZ, UPT ;  /* 0x0000003f0600728c */ /* 0x000fe2000bf05270 */
[----:B------:R-:W-:Y:S01]  /*0340*/  @P2 PRMT R121, R13, 0x7632, R121 ;  /* 0x000076320d792816 */ /* 0x000fe20000000079 */
[----:B------:R-:W-:Y:S01]  /*0350*/  HFMA2.MMA R3, -RZ, RZ, 0, 5.9604644775390625e-08 ;  /* 0x00000001ff037435 */ /* 0x000fe200000001ff */
[----:B------:R-:W-:Y:S02]  /*0360*/  @P2 PRMT R119, R14, 0x7632, R119 ;  /* 0x000076320e772816 */ /* 0x000fe40000000077 */
[----:B------:R-:W-:Y:S02]  /*0370*/  @P2 PRMT R117, R15, 0x7632, R117 ;  /* 0x000076320f752816 */ /* 0x000fe40000000075 */
[----:B------:R-:W-:Y:S02]  /*0380*/  @P3 PRMT R112, R4, 0x7632, R112 ;  /* 0x0000763204703816 */ /* 0x000fe40000000070 */
[----:B------:R-:W-:-:S02]  /*0390*/  @P3 PRMT R110, R5, 0x7632, R110 ;  /* 0x00007632056e3816 */ /* 0x000fc4000000006e */
[----:B------:R-:W-:Y:S02]  /*03a0*/  @P3 PRMT R107, R6, 0x7632, R107 ;  /* 0x00007632066b3816 */ /* 0x000fe4000000006b */
[----:B------:R-:W-:Y:S02]  /*03b0*/  @P3 PRMT R105, R7, 0x7632, R105 ;  /* 0x0000763207693816 */ /* 0x000fe40000000069 */
        /* <DEDUP_REMOVED lines=8> */
[----:B------:R-:W-:Y:S02]  /*0440*/  MOV R53, RZ ;  /* 0x000000ff00357202 */ /* 0x000fe40000000f00 */
[----:B------:R-:W-:-:S02]  /*0450*/  SHF.L.U32 R123, R123, 0x10, RZ ;  /* 0x000000107b7b7819 */ /* 0x000fc400000006ff */
[----:B------:R-:W-:Y:S02]  /*0460*/  SHF.L.U32 R121, R121, 0x10, RZ ;  /* 0x0000001079797819 */ /* 0x000fe400000006ff */
[----:B------:R-:W-:Y:S02]  /*0470*/  SHF.L.U32 R119, R119, 0x10, RZ ;  /* 0x0000001077777819 */ /* 0x000fe400000006ff */
[----:B------:R-:W-:Y:S02]  /*0480*/  PLOP3.LUT P4, PT, PT, PT, UP0, 0x80, 0x0 ;  /* 0x000000000000781c */ /* 0x000fe40003f8f008 */
[----:B------:R-:W-:Y:S02]  /*0490*/  SHF.L.U32 R117, R117, 0x10, RZ ;  /* 0x0000001075757819 */ /* 0x000fe400000006ff */
[----:B------:R-:W-:Y:S02]  /*04a0*/  SHF.L.U32 R112, R112, 0x10, RZ ;  /* 0x0000001070707819 */ /* 0x000fe400000006ff */
[----:B------:R-:W-:-:S02]  /*04b0*/  SHF.L.U32 R110, R110, 0x10, RZ ;  /* 0x000000106e6e7819 */ /* 0x000fc400000006ff */
[----:B------:R-:W-:Y:S02]  /*04c0*/  SHF.L.U32 R107, R107, 0x10, RZ ;  /* 0x000000106b6b7819 */ /* 0x000fe400000006ff */
[----:B------:R-:W-:-:S07]  /*04d0*/  SHF.L.U32 R105, R105, 0x10, RZ ;  /* 0x0000001069697819 */ /* 0x000fce00000006ff */
.L_x_905:
[----:B01----:R-:W0:Y:S02]  /*04e0*/  LDC.64 R76, c[0x0][0x250] ;  /* 0x00009400ff4c7b82 */ /* 0x003e240000000a00 */
[----:B0-----:R-:W-:-:S05]  /*04f0*/  IMAD.WIDE R76, R2, 0x4, R76 ;  /* 0x00000004024c7825 */ /* 0x001fca00078e024c */
[----:B------:R0:W2:Y:S02]  /*0500*/  LDG.E R109, desc[UR4][R76.64] ;  /* 0x000000044c6d7981 */ /* 0x0000a4000c1e1900 */
[----:B0-----:R-:W0:Y:S02]  /*0510*/  LDC.64 R76, c[0x0][0x258] ;  /* 0x00009600ff4c7b82 */ /* 0x001e240000000a00 */
[----:B0-----:R-:W-:-:S05]  /*0520*/  IMAD.WIDE R76, R2, 0x4, R76 ;  /* 0x00000004024c7825 */ /* 0x001fca00078e024c */
[----:B-----5:R0:W5:Y:S01]  /*0530*/  LDG.E R4, desc[UR4][R76.64] ;  /* 0x000000044c047981 */ /* 0x020162000c1e1900 */
[----:B------:R-:W-:Y:S01]  /*0540*/  MOV R104, UR20 ;  /* 0x0000001400687c02 */ /* 0x000fe20008000f00 */
[----:B------:R-:W-:Y:S01]  /*0550*/  BSSY B0, `(.L_x_896) ;  /* 0x000005e000007945 */ /* 0x000fe20003800000 */
[----:B------:R-:W-:Y:S02]  /*0560*/  LOP3.LUT R80, R125, 0xff, RZ, 0xc0, !PT ;  /* 0x000000ff7d507812 */ /* 0x000fe400078ec0ff */
[----:B------:R-:W-:Y:S01]  /*0570*/  LOP3.LUT P5, RZ, R3, 0xff, RZ, 0xc0, !PT ;  /* 0x000000ff03ff7812 */ /* 0x000fe200078ac0ff */
[----:B------:R-:W-:Y:S01]  /*0580*/  IMAD R78, R2, R104, RZ ;  /* 0x00000068024e7224 */ /* 0x000fe200078e02ff */
[----:B------:R-:W-:Y:S02]  /*0590*/  MOV R113, RZ ;  /* 0x000000ff00717202 */ /* 0x000fe40000000f00 */
[----:B------:R-:W-:Y:S02]  /*05a0*/  MOV R114, RZ ;  /* 0x000000ff00727202 */ /* 0x000fe40000000f00 */
        /* <DEDUP_REMOVED lines=8> */
[----:B------:R-:W-:-:S05]  /*0630*/  LEA.HI.X R9, R3, UR11, RZ, 0x5, P0 ;  /* 0x0000000b03097c11 */ /* 0x000fca00080f2cff */
[----:B------:R-:W2:Y:S04]  /*0640*/  LDG.E.128 R76, desc[UR4][R8.64] ;  /* 0x00000004084c7981 */ /* 0x000ea8000c1e1d00 */
[----:B------:R-:W3:Y:S01]  /*0650*/  LDG.E.128 R8, desc[UR4][R8.64+0x10] ;  /* 0x0000100408087981 */ /* 0x000ee2000c1e1d00 */
[----:B0-----:R-:W-:-:S06]  /*0660*/  IMAD.WIDE.U32 R80, R3, 0x10, R80 ;  /* 0x0000001003507825 */ /* 0x001fcc00078e0050 */
[----:B------:R-:W4:Y:S01]  /*0670*/  LDG.E.128 R80, desc[UR4][R80.64] ;  /* 0x0000000450507981 */ /* 0x000f22000c1e1d00 */
[----:B------:R-:W-:-:S04]  /*0680*/  ISETP.NE.U32.AND P0, PT, RZ, UR8, PT ;  /* 0x00000008ff007c0c */ /* 0x000fc8000bf05070 */
[----:B------:R-:W-:-:S13]  /*0690*/  ISETP.NE.AND.EX P0, PT, RZ, UR9, PT, P0 ;  /* 0x00000009ff007c0c */ /* 0x000fda000bf05300 */
[----:B------:R-:W-:-:S04]  /*06a0*/  @P0 LEA R6, P1, R3, UR8, 0x5 ;  /* 0x0000000803060c11 */ /* 0x000fc8000f8228ff */
[----:B------:R-:W-:-:S05]  /*06b0*/  @P0 LEA.HI.X R7, R3, UR9, RZ, 0x5, P1 ;  /* 0x0000000903070c11 */ /* 0x000fca00088f2cff */
[----:B------:R-:W5:Y:S04]  /*06c0*/  @P0 LDG.E.128 R20, desc[UR4][R6.64] ;  /* 0x0000000406140981 */ /* 0x000f68000c1e1d00 */
[----:B------:R0:W5:Y:S01]  /*06d0*/  @P0 LDG.E.128 R16, desc[UR4][R6.64+0x10] ;  /* 0x0000100406100981 */ /* 0x000162000c1e1d00 */
[C---:B--2---:R-:W-:Y:S01]  /*06e0*/  FADD.FTZ R5, -R109.reuse, R76 ;  /* 0x0000004c6d057221 */ /* 0x044fe20000010100 */
[C---:B------:R-:W-:Y:S01]  /*06f0*/  FADD.FTZ R77, -R109.reuse, R77 ;  /* 0x0000004d6d4d7221 */ /* 0x040fe20000010100 */
[C---:B------:R-:W-:Y:S02]  /*0700*/  FADD.FTZ R113, -R109.reuse, R78 ;  /* 0x0000004e6d717221 */ /* 0x040fe40000010100 */
[----:B-----5:R-:W-:Y:S01]  /*0710*/  FMUL.FTZ R0, R4, R5 ;  /* 0x0000000504007220 */ /* 0x020fe20000410000 */
[C---:B---3--:R-:W-:Y:S01]  /*0720*/  FADD.FTZ R13, -R109.reuse, R9 ;  /* 0x000000096d0d7221 */ /* 0x048fe20000010100 */
[C---:B------:R-:W-:Y:S01]  /*0730*/  FADD.FTZ R9, -R109.reuse, R10 ;  /* 0x0000000a6d097221 */ /* 0x040fe20000010100 */
[----:B0-----:R-:W-:-:S03]  /*0740*/  FADD.FTZ R7, -R109, R8 ;  /* 0x000000086d077221 */ /* 0x001fc60000010100 */
[----:B------:R-:W-:Y:S01]  /*0750*/  FMUL.FTZ R8, R4, R9 ;  /* 0x0000000904087220 */ /* 0x000fe20000410000 */
[C---:B----4-:R-:W-:Y:S02]  /*0760*/  PRMT R102, R80.reuse, 0x7632, R102 ;  /* 0x0000763250667816 */ /* 0x050fe40000000066 */
[----:B------:R-:W-:Y:S01]  /*0770*/  SHF.L.U32 R115, R80, 0x10, RZ ;  /* 0x0000001050737819 */ /* 0x000fe200000006ff */
[----:B------:R-:W-:Y:S01]  /*0780*/  FMUL.FTZ R9, R4, R77 ;  /* 0x0000004d04097220 */ /* 0x000fe20000410000 */
[----:B------:R-:W-:Y:S02]  /*0790*/  SHF.L.U32 R102, R102, 0x10, RZ ;  /* 0x0000001066667819 */ /* 0x000fe400000006ff */
[----:B------:R-:W-:Y:S01]  /*07a0*/  PRMT R12, R83, 0x7632, R12 ;  /* 0x00007632530c7816 */ /* 0x000fe2000000000c */
[----:B------:R-:W-:Y:S01]  /*07b0*/  FMUL.FTZ R5, R124, R115 ;  /* 0x000000737c057220 */ /* 0x000fe20000410000 */
[C---:B------:R-:W-:Y:S01]  /*07c0*/  SHF.L.U32 R101, R81.reuse, 0x10, RZ ;  /* 0x0000001051657819 */ /* 0x040fe200000006ff */
[----:B------:R-:W-:Y:S01]  /*07d0*/  FMUL.FTZ R6, R4, R113 ;  /* 0x0000007104067220 */ /* 0x000fe20000410000 */
[----:B------:R-:W-:Y:S01]  /*07e0*/  PRMT R100, R81, 0x7632, R100 ;  /* 0x0000763251647816 */ /* 0x000fe20000000064 */
[----:B------:R-:W-:Y:S01]  /*07f0*/  FADD.FTZ R37, R37, R102 ;  /* 0x0000006625257221 */ /* 0x000fe20000010000 */
[-C--:B------:R-:W-:Y:S01]  /*0800*/  FFMA.FTZ R53, R9, R102.reuse, R53 ;  /* 0x0000006609357223 */ /* 0x080fe20000010035 */
[----:B------:R-:W-:Y:S01]  /*0810*/  FADD.FTZ R79, -R109, R79 ;  /* 0x0000004f6d4f7221 */ /* 0x000fe20000010100 */
[----:B------:R-:W-:Y:S01]  /*0820*/  SHF.L.U32 R76, R12, 0x10, RZ ;  /* 0x000000100c4c7819 */ /* 0x000fe200000006ff */
[----:B------:R-:W-:Y:S01]  /*0830*/  FMUL.FTZ R102, R123, R102 ;  /* 0x000000667b667220 */ /* 0x000fe20000410000 */
[----:B------:R-:W-:Y:S01]  /*0840*/  FADD.FTZ R77, RZ, R5 ;  /* 0x00000005ff4d7221 */ /* 0x000fe20000010000 */
[----:B------:R-:W-:Y:S01]  /*0850*/  FFMA.FTZ R12, R0, R5, RZ ;  /* 0x00000005000c7223 */ /* 0x000fe200000100ff */
[----:B------:R-:W-:Y:S01]  /*0860*/  FADD.FTZ R81, -R109, R11 ;  /* 0x0000000b6d517221 */ /* 0x000fe20000010100 */
[----:B------:R-:W-:Y:S01]  /*0870*/  SHF.L.U32 R100, R100, 0x10, RZ ;  /* 0x0000001064647819 */ /* 0x000fe200000006ff */
[----:B------:R-:W-:Y:S01]  /*0880*/  FADD.FTZ R38, R38, R101 ;  /* 0x0000006526267221 */ /* 0x000fe20000010000 */
[-C--:B------:R-:W-:Y:S01]  /*0890*/  FFMA.FTZ R54, R6, R101.reuse, R54 ;  /* 0x0000006506367223 */ /* 0x080fe20000010036 */
[----:B------:R-:W-:Y:S01]  /*08a0*/  FMUL.FTZ R101, R122, R101 ;  /* 0x000000657a657220 */ /* 0x000fe20000410000 */
[----:B------:R-:W-:Y:S01]  /*08b0*/  FMUL.FTZ R11, R4, R79 ;  /* 0x0000004f040b7220 */ /* 0x000fe20000410000 */
[----:B------:R-:W-:Y:S01]  /*08c0*/  FADD.FTZ R78, R77, R102 ;  /* 0x000000664d4e7221 */ /* 0x000fe20000010000 */
[----:B------:R-:W-:Y:S01]  /*08d0*/  FFMA.FTZ R77, R9, R102, R12 ;  /* 0x00000066094d7223 */ /* 0x000fe2000001000c */
[----:B------:R-:W-:Y:S01]  /*08e0*/  SHF.L.U32 R99, R82, 0x10, RZ ;  /* 0x0000001052637819 */ /* 0x000fe200000006ff */
[----:B------:R-:W-:Y:S01]  /*08f0*/  FMUL.FTZ R7, R4, R7 ;  /* 0x0000000704077220 */ /* 0x000fe20000410000 */
[----:B------:R-:W-:Y:S01]  /*0900*/  PRMT R14, R82, 0x7632, R14 ;  /* 0x00007632520e7816 */ /* 0x000fe2000000000e */
[----:B------:R-:W-:Y:S01]  /*0910*/  FADD.FTZ R39, R39, R100 ;  /* 0x0000006427277221 */ /* 0x000fe20000010000 */
[-C--:B------:R-:W-:Y:S01]  /*0920*/  FFMA.FTZ R55, R11, R100.reuse, R55 ;  /* 0x000000640b377223 */ /* 0x080fe20000010037 */
        /* <DEDUP_REMOVED lines=13> */
[----:B------:R-:W-:Y:S01]  /*0a00*/  FFMA.FTZ R79, R7, R99, R78 ;  /* 0x00000063074f7223 */ /* 0x000fe2000001004e */
[----:B------:R-:W-:-:S02]  /*0a10*/  FMUL.FTZ R10, R118, R83 ;  /* 0x00000053760a7220 */ /* 0x000fc40000410000 */
[----:B------:R-:W-:Y:S01]  /*0a20*/  FADD.FTZ R77, R77, R98 ;  /* 0x000000624d4d7221 */ /* 0x000fe20000010000 */
[C---:B------:R-:W-:Y:S01]  /*0a30*/  FFMA.FTZ R79, R12.reuse, R98, R79 ;  /* 0x000000620c4f7223 */ /* 0x040fe2000001004f */
        /* <DEDUP_REMOVED lines=15> */
.L_x_897:
[----:B------:R-:W-:Y:S05]  /*0b30*/  BSYNC B0 ;  /* 0x0000000000007941 */ /* 0x000fea0003800000 */
.L_x_896:
[----:B------:R-:W-:Y:S04]  /*0b40*/  BSSY B0, `(.L_x_898) ;  /* 0x0000053000007945 */ /* 0x000fe80003800000 */
[----:B------:R-:W-:Y:S05]  /*0b50*/  @!P3 BRA `(.L_x_899) ;  /* 0x000000040044b947 */ /* 0x000fea0003800000 */
        /* <DEDUP_REMOVED lines=14> */
[----:B------:R-:W-:-:S03]  /*0c40*/  FADD.FTZ R93, -R109, R78 ;  /* 0x0000004e6d5d7221 */ /* 0x000fc60000010100 */
[----:B-----5:R-:W-:Y:S01]  /*0c50*/  FMUL.FTZ R103, R4, R103 ;  /* 0x0000006704677220 */ /* 0x020fe20000410000 */
[C---:B---3--:R-:W-:Y:S01]  /*0c60*/  FADD.FTZ R95, -R109.reuse, R80 ;  /* 0x000000506d5f7221 */ /* 0x048fe20000010100 */
[C---:B------:R-:W-:Y:S01]  /*0c70*/  FADD.FTZ R91, -R109.reuse, R82 ;  /* 0x000000526d5b7221 */ /* 0x040fe20000010100 */
[C---:B------:R-:W-:Y:S01]  /*0c80*/  FADD.FTZ R77, -R109.reuse, R77 ;  /* 0x0000004d6d4d7221 */ /* 0x040fe20000010100 */
[----:B------:R-:W-:Y:S01]  /*0c90*/  FADD.FTZ R79, -R109, R79 ;  /* 0x0000004f6d4f7221 */ /* 0x000fe20000010100 */
[C---:B----4-:R-:W-:Y:S02]  /*0ca0*/  SHF.L.U32 R15, R84.reuse, 0x10, RZ ;  /* 0x00000010540f7819 */ /* 0x050fe400000006ff */
[----:B------:R-:W-:Y:S01]  /*0cb0*/  PRMT R80, R84, 0x7632, R80 ;  /* 0x0000763254507816 */ /* 0x000fe20000000050 */
[----:B------:R-:W-:Y:S01]  /*0cc0*/  FMUL.FTZ R84, R4, R93 ;  /* 0x0000005d04547220 */ /* 0x000fe20000410000 */
[C---:B------:R-:W-:Y:S01]  /*0cd0*/  PRMT R76, R85.reuse, 0x7632, R76 ;  /* 0x00007632554c7816 */ /* 0x040fe2000000004c */
[----:B------:R-:W-:Y:S01]  /*0ce0*/  FADD.FTZ R28, R28, R15 ;  /* 0x0000000f1c1c7221 */ /* 0x000fe20000010000 */
[----:B0-----:R-:W-:Y:S01]  /*0cf0*/  SHF.L.U32 R89, R85, 0x10, RZ ;  /* 0x0000001055597819 */ /* 0x001fe200000006ff */
[-C--:B------:R-:W-:Y:S01]  /*0d00*/  FFMA.FTZ R44, R103, R15.reuse, R44 ;  /* 0x0000000f672c7223 */ /* 0x080fe2000001002c */
[----:B------:R-:W-:Y:S01]  /*0d10*/  PRMT R82, R86, 0x7632, R82 ;  /* 0x0000763256527816 */ /* 0x000fe20000000052 */
[----:B------:R-:W-:Y:S01]  /*0d20*/  FMUL.FTZ R15, R116, R15 ;  /* 0x0000000f740f7220 */ /* 0x000fe20000410000 */
[----:B------:R-:W-:Y:S01]  /*0d30*/  SHF.L.U32 R80, R80, 0x10, RZ ;  /* 0x0000001050507819 */ /* 0x000fe200000006ff */
[C---:B------:R-:W-:Y:S01]  /*0d40*/  FADD.FTZ R81, -R109.reuse, R81 ;  /* 0x000000516d517221 */ /* 0x040fe20000010100 */
[----:B------:R-:W-:Y:S01]  /*0d50*/  FADD.FTZ R83, -R109, R83 ;  /* 0x000000536d537221 */ /* 0x000fe20000010100 */
[----:B------:R-:W-:Y:S01]  /*0d60*/  SHF.L.U32 R109, R86, 0x10, RZ ;  /* 0x00000010566d7819 */ /* 0x000fe200000006ff */
[----:B------:R-:W-:Y:S01]  /*0d70*/  FADD.FTZ R30, R30, R89 ;  /* 0x000000591e1e7221 */ /* 0x000fe20000010000 */
[----:B------:R-:W-:Y:S01]  /*0d80*/  SHF.L.U32 R93, R76, 0x10, RZ ;  /* 0x000000104c5d7819 */ /* 0x000fe200000006ff */
[-C--:B------:R-:W-:Y:S01]  /*0d90*/  FFMA.FTZ R46, R84, R89.reuse, R46 ;  /* 0x00000059542e7223 */ /* 0x080fe2000001002e */
[----:B------:R-:W-:Y:S01]  /*0da0*/  FMUL.FTZ R86, R111, R89 ;  /* 0x000000596f567220 */ /* 0x000fe20000410000 */
[----:B------:R-:W-:Y:S01]  /*0db0*/  SHF.L.U32 R76, R82, 0x10, RZ ;  /* 0x00000010524c7819 */ /* 0x000fe200000006ff */
[C---:B------:R-:W-:Y:S01]  /*0dc0*/  FMUL.FTZ R88, R4.reuse, R91 ;  /* 0x0000005b04587220 */ /* 0x040fe20000410000 */
[----:B------:R-:W-:Y:S01]  /*0dd0*/  FMUL.FTZ R89, R4, R77 ;  /* 0x0000004d04597220 */ /* 0x000fe20000410000 */
[----:B------:R-:W-:Y:S01]  /*0de0*/  FADD.FTZ R82, R113, R15 ;  /* 0x0000000f71527221 */ /* 0x000fe20000010000 */
[----:B------:R-:W-:Y:S01]  /*0df0*/  FMUL.FTZ R91, R112, R80 ;  /* 0x00000050705b7220 */ /* 0x000fe20000410000 */
[----:B------:R-:W-:Y:S01]  /*0e00*/  FFMA.FTZ R114, R103, R15, R114 ;  /* 0x0000000f67727223 */ /* 0x000fe20000010072 */
[----:B------:R-:W-:-:S02]  /*0e10*/  FMUL.FTZ R92, R4, R79 ;  /* 0x0000004f045c7220 */ /* 0x000fc40000410000 */
        /* <DEDUP_REMOVED lines=9> */
[C---:B------:R-:W-:Y:S01]  /*0eb0*/  PRMT R78, R87.reuse, 0x7632, R78 ;  /* 0x00007632574e7816 */ /* 0x040fe2000000004e */
[----:B------:R-:W-:Y:S01]  /*0ec0*/  FMUL.FTZ R85, R4, R95 ;  /* 0x0000005f04557220 */ /* 0x000fe20000410000 */
[----:B------:R-:W-:Y:S01]  /*0ed0*/  SHF.L.U32 R97, R87, 0x10, RZ ;  /* 0x0000001057617819 */ /* 0x000fe200000006ff */
[----:B------:R-:W-:Y:S01]  /*0ee0*/  FMUL.FTZ R87, R108, R109 ;  /* 0x0000006d6c577220 */ /* 0x000fe20000410000 */
[----:B------:R-:W-:Y:S01]  /*0ef0*/  FADD.FTZ R80, R80, R93 ;  /* 0x0000005d50507221 */ /* 0x000fe20000010000 */
[----:B------:R-:W-:Y:S01]  /*0f00*/  FFMA.FTZ R82, R92, R93, R79 ;  /* 0x0000005d5c527223 */ /* 0x000fe2000001004f */
[----:B------:R-:W-:Y:S01]  /*0f10*/  FMUL.FTZ R94, R4, R81 ;  /* 0x00000051045e7220 */ /* 0x000fe20000410000 */
[-C--:B------:R-:W-:Y:S01]  /*0f20*/  FMUL.FTZ R95, R107, R76.reuse ;  /* 0x0000004c6b5f7220 */ /* 0x080fe20000410000 */
[----:B------:R-:W-:Y:S01]  /*0f30*/  FADD.FTZ R80, R80, R87 ;  /* 0x0000005750507221 */ /* 0x000fe20000010000 */
[----:B------:R-:W-:Y:S01]  /*0f40*/  FFMA.FTZ R77, R85, R87, R82 ;  /* 0x00000057554d7223 */ /* 0x000fe20000010052 */
[----:B------:R-:W-:Y:S01]  /*0f50*/  SHF.L.U32 R78, R78, 0x10, RZ ;  /* 0x000000104e4e7819 */ /* 0x000fe200000006ff */
        /* <DEDUP_REMOVED lines=17> */
.L_x_899:
[----:B------:R-:W-:Y:S05]  /*1070*/  BSYNC B0 ;  /* 0x0000000000007941 */ /* 0x000fea0003800000 */
.L_x_898:
[----:B------:R-:W-:Y:S01]  /*1080*/  SHF.R.U32.HI R77, RZ, 0x5, R125 ;  /* 0x00000005ff4d7819 */ /* 0x000fe2000001167d */
[----:B------:R-:W-:Y:S01]  /*1090*/  UMOV UR6, 0xffffffff ;  /* 0xffffffff00067882 */ /* 0x000fe20000000000 */
[----:B------:R-:W-:Y:S02]  /*10a0*/  LOP3.LUT P0, RZ, R125, 0x1f, RZ, 0xc0, !PT ;  /* 0x0000001f7dff7812 */ /* 0x000fe4000780c0ff */
[----:B------:R-:W-:-:S04]  /*10b0*/  LOP3.LUT R80, R77, 0x7fffff8, RZ, 0xc0, !PT ;  /* 0x07fffff84d507812 */ /* 0x000fc800078ec0ff */
[----:B------:R-:W-:Y:S01]  /*10c0*/  @!P5 IADD3 R80, R80, 0x8, RZ ;  /* 0x000000085050d810 */ /* 0x000fe20007ffe0ff */
        /* <DEDUP_REMOVED lines=19> */
.L_x_918:
[----:B------:R-:W3:Y:S01]  /*1200*/  S2R R79, SR_CgaCtaId ;  /* 0x00000000004f7919 */ /* 0x000ee20000008800 */
[----:B------:R-:W-:Y:S01]  /*1210*/  MOV R78, 0x400 ;  /* 0x00000400004e7802 */ /* 0x000fe20000000f00 */
[----:B------:R-:W-:Y:S01]  /*1220*/  UISETP.NE.AND UP0, UPT, UR13, URZ, UPT ;  /* 0x0000003f0d00728c */ /* 0x000fe2000bf05270 */
[----:B------:R-:W-:Y:S01]  /*1230*/  @!P0 LOP3.LUT R77, R77, 0x7, RZ, 0xc0, !PT ;  /* 0x000000074d4d8812 */ /* 0x000fe200078ec0ff */
[----:B-1----:R-:W-:-:S04]  /*1240*/  FADD.FTZ R76, R83, R114 ;  /* 0x00000072534c7221 */ /* 0x002fc80000010000 */
[----:B------:R-:W-:Y:S01]  /*1250*/  PLOP3.LUT P4, PT, PT, PT, UP0, 0x80, 0x0 ;  /* 0x000000000000781c */ /* 0x000fe20003f8f008 */
[----:B------:R-:W-:Y:S05]  /*1260*/  WARPSYNC.ALL ;  /* 0x0000000000007948 */ /* 0x000fea0003800000 */
[----:B------:R-:W-:Y:S01]  /*1270*/  BSSY B0, `(.L_x_901) ;  /* 0x000006d000007945 */ /* 0x000fe20003800000 */
[----:B---3--:R-:W-:Y:S02]  /*1280*/  LEA R79, R79, R78, 0x18 ;  /* 0x0000004e4f4f7211 */ /* 0x008fe400078ec0ff */
[----:B------:R-:W-:Y:S01]  /*1290*/  @!P0 IADD3 R78, R80, R77, RZ ;  /* 0x0000004d504e8210 */ /* 0x000fe20007ffe0ff */
[----:B--2---:R-:W-:Y:S01]  /*12a0*/  FADD.FTZ R77, R82, R81 ;  /* 0x00000051524d7221 */ /* 0x004fe20000010000 */
[----:B------:R-:W-:-:S02]  /*12b0*/  LEA R80, R80, R79, 0x3 ;  /* 0x0000004f50507211 */ /* 0x000fc400078e18ff */
[----:B------:R-:W-:-:S05]  /*12c0*/  @!P0 LEA R81, R78, R79, 0x3 ;  /* 0x0000004f4e518211 */ /* 0x000fca00078e18ff */
[----:B------:R-:W-:Y:S01]  /*12d0*/  @!P0 STS.64 [R81+0x4000], R76 ;  /* 0x0040004c51008388 */ /* 0x000fe20000000a00 */
[----:B------:R-:W-:Y:S06]  /*12e0*/  BAR.SYNC.DEFER_BLOCKING 0x0 ;  /* 0x0000000000007b1d */ /* 0x000fec0000010000 */
        /* <DEDUP_REMOVED lines=14> */
[----:B------:R-:W-:Y:S01]  /*13d0*/  FADD.FTZ R76, R79, R76 ;  /* 0x0000004c4f4c7221 */ /* 0x000fe20000010000 */
[----:B------:R-:W0:Y:S02]  /*13e0*/  LDS.128 R80, [R80+0x4030] ;  /* 0x0040300050507984 */ /* 0x000e240000000c00 */
[----:B0-----:R-:W-:Y:S01]  /*13f0*/  FADD.FTZ R77, R77, R80 ;  /* 0x000000504d4d7221 */ /* 0x001fe20000010000 */
        /* <DEDUP_REMOVED lines=10> */
[-C--:B------:R-:W-:Y:S01]  /*14a0*/  FFMA.FTZ R79, R9, R82.reuse, R83 ;  /* 0x00000052094f7223 */ /* 0x080fe20000010053 */
[----:B------:R-:W-:Y:S01]  /*14b0*/  ISETP.NE.AND.EX P1, PT, RZ, UR9, PT, P1 ;  /* 0x00000009ff007c0c */ /* 0x000fe2000bf25310 */
[----:B------:R-:W-:Y:S01]  /*14c0*/  FADD.FTZ R77, R5, -R76 ;  /* 0x8000004c054d7221 */ /* 0x000fe20000010000 */
[----:B------:R-:W-:Y:S01]  /*14d0*/  ISETP.NE.AND.EX P0, PT, RZ, UR17, PT, P0 ;  /* 0x00000011ff007c0c */ /* 0x000fe2000bf05300 */
[----:B------:R-:W-:Y:S01]  /*14e0*/  FADD.FTZ R81, R102, -R79 ;  /* 0x8000004f66517221 */ /* 0x000fe20000010000 */
[-CC-:B------:R-:W-:Y:S01]  /*14f0*/  FFMA.FTZ R78, R6, R82.reuse, R83.reuse ;  /* 0x00000052064e7223 */ /* 0x180fe20000010053 */
[C---:B-----5:R-:W-:Y:S01]  /*1500*/  FMUL.FTZ R79, R4.reuse, R77 ;  /* 0x0000004d044f7220 */ /* 0x060fe20000410000 */
[----:B------:R-:W-:Y:S01]  /*1510*/  ISETP.NE.U32.AND P6, PT, RZ, UR14, PT ;  /* 0x0000000eff007c0c */ /* 0x000fe2000bfc5070 */
[----:B------:R-:W-:Y:S01]  /*1520*/  FMUL.FTZ R76, R4, R81 ;  /* 0x00000051044c7220 */ /* 0x000fe20000410000 */
[----:B------:R-:W-:Y:S01]  /*1530*/  FADD.FTZ R77, R101, -R78 ;  /* 0x8000004e654d7221 */ /* 0x000fe20000010000 */
[----:B------:R-:W-:Y:S01]  /*1540*/  FFMA.FTZ R81, R11, R82, R83 ;  /* 0x000000520b517223 */ /* 0x000fe20000010053 */
[----:B------:R-:W-:-:S02]  /*1550*/  ISETP.NE.AND.EX P6, PT, RZ, UR15, PT, P6 ;  /* 0x0000000fff007c0c */ /* 0x000fc4000bfc5360 */
[----:B------:R-:W-:Y:S01]  /*1560*/  FMUL.FTZ R77, R4, R77 ;  /* 0x0000004d044d7220 */ /* 0x000fe20000410000 */
[----:B------:R-:W-:Y:S01]  /*1570*/  @P1 FADD.FTZ R79, R20, R79 ;  /* 0x0000004f144f1221 */ /* 0x000fe20000010000 */
[----:B------:R-:W-:Y:S01]  /*1580*/  FADD.FTZ R81, R100, -R81 ;  /* 0x8000005164517221 */ /* 0x000fe20000010000 */
[----:B------:R-:W-:Y:S01]  /*1590*/  @P1 FADD.FTZ R76, R21, R76 ;  /* 0x0000004c154c1221 */ /* 0x000fe20000010000 */
[----:B------:R-:W-:Y:S02]  /*15a0*/  @P1 FADD.FTZ R77, R22, R77 ;  /* 0x0000004d164d1221 */ /* 0x000fe40000010000 */
[----:B------:R-:W-:Y:S02]  /*15b0*/  @P0 F2FP.BF16.F32.PACK_AB R80, RZ, R79 ;  /* 0x0000004fff50023e */ /* 0x000fe400000010ff */
[----:B------:R-:W-:Y:S02]  /*15c0*/  @P0 F2FP.BF16.F32.PACK_AB R78, RZ, R76 ;  /* 0x0000004cff4e023e */ /* 0x000fe400000010ff */
[----:B------:R-:W-:Y:S01]  /*15d0*/  @P0 PRMT R68, R80, 0x7610, R68 ;  /* 0x0000761050440816 */ /* 0x000fe20000000044 */
[----:B------:R-:W-:Y:S01]  /*15e0*/  FFMA.FTZ R80, R7, R82, R83 ;  /* 0x0000005207507223 */ /* 0x000fe20000010053 */
[----:B------:R-:W-:-:S02]  /*15f0*/  SEL R65, R76, R65, P6 ;  /* 0x000000414c417207 */ /* 0x000fc40003000000 */
[----:B------:R-:W-:Y:S01]  /*1600*/  SEL R64, R79, R64, P6 ;  /* 0x000000404f407207 */ /* 0x000fe20003000000 */
[----:B------:R-:W-:Y:S01]  /*1610*/  FADD.FTZ R109, R99, -R80 ;  /* 0x80000050636d7221 */ /* 0x000fe20000010000 */
[----:B------:R-:W-:Y:S01]  /*1620*/  FMUL.FTZ R80, R4, R81 ;  /* 0x0000005104507220 */ /* 0x000fe20000410000 */
[----:B------:R-:W-:Y:S02]  /*1630*/  F2FP.BF16.F32.PACK_AB R76, R76, R79 ;  /* 0x0000004f4c4c723e */ /* 0x000fe400000010ff */
[----:B------:R-:W-:Y:S01]  /*1640*/  FMUL.FTZ R81, R4, R109 ;  /* 0x0000006d04517220 */ /* 0x000fe20000410000 */
[----:B------:R-:W-:Y:S01]  /*1650*/  @P0 F2FP.BF16.F32.PACK_AB R79, RZ, R77 ;  /* 0x0000004dff4f023e */ /* 0x000fe200000010ff */
[----:B------:R-:W-:Y:S01]  /*1660*/  @P1 FADD.FTZ R80, R23, R80 ;  /* 0x0000005017501221 */ /* 0x000fe20000010000 */
[----:B------:R-:W-:Y:S01]  /*1670*/  SEL R66, R77, R66, P6 ;  /* 0x000000424d427207 */ /* 0x000fe20003000000 */
[----:B------:R-:W-:Y:S01]  /*1680*/  @P1 FADD.FTZ R81, R16, R81 ;  /* 0x0000005110511221 */ /* 0x000fe20000010000 */
[----:B------:R-:W-:-:S02]  /*1690*/  @P0 PRMT R69, R79, 0x7610, R69 ;  /* 0x000076104f450816 */ /* 0x000fc40000000045 */
[C---:B------:R-:W-:Y:S02]  /*16a0*/  SEL R67, R80.reuse, R67, P6 ;  /* 0x0000004350437207 */ /* 0x040fe40003000000 */
[----:B------:R-:W-:Y:S02]  /*16b0*/  @P0 F2FP.BF16.F32.PACK_AB R79, RZ, R81 ;  /* 0x00000051ff4f023e */ /* 0x000fe400000010ff */
[----:B------:R-:W-:Y:S02]  /*16c0*/  F2FP.BF16.F32.PACK_AB R77, R80, R77 ;  /* 0x0000004d504d723e */ /* 0x000fe400000010ff */
[----:B------:R-:W-:Y:S01]  /*16d0*/  @P0 PRMT R70, R79, 0x7610, R70 ;  /* 0x000076104f460816 */ /* 0x000fe20000000046 */
[----:B------:R-:W-:Y:S01]  /*16e0*/  FFMA.FTZ R79, R12, R82, R83 ;  /* 0x000000520c4f7223 */ /* 0x000fe20000010053 */
[----:B------:R-:W-:Y:S02]  /*16f0*/  @P0 F2FP.BF16.F32.PACK_AB R80, RZ, R80 ;  /* 0x00000050ff50023e */ /* 0x000fe400000010ff */
[----:B------:R-:W-:Y:S01]  /*1700*/  @P0 PRMT R68, R68, 0x5410, R78 ;  /* 0x0000541044440816 */ /* 0x000fe2000000004e */
[----:B------:R-:W-:Y:S01]  /*1710*/  FADD.FTZ R79, R98, -R79 ;  /* 0x8000004f624f7221 */ /* 0x000fe20000010000 */
[----:B------:R-:W-:-:S02]  /*1720*/  @P0 PRMT R69, R69, 0x5410, R80 ;  /* 0x0000541045450816 */ /* 0x000fc40000000050 */
[----:B------:R-:W-:Y:S01]  /*1730*/  SEL R72, R81, R72, P6 ;  /* 0x0000004851487207 */ /* 0x000fe20003000000 */
[----:B------:R-:W-:Y:S01]  /*1740*/  FMUL.FTZ R80, R4, R79 ;  /* 0x0000004f04507220 */ /* 0x000fe20000410000 */
[----:B------:R-:W-:-:S03]  /*1750*/  FFMA.FTZ R79, R8, R82, R83 ;  /* 0x00000052084f7223 */ /* 0x000fc60000010053 */
[----:B------:R-:W-:Y:S01]  /*1760*/  @P1 FADD.FTZ R80, R17, R80 ;  /* 0x0000005011501221 */ /* 0x000fe20000010000 */
[----:B------:R-:W-:-:S04]  /*1770*/  FADD.FTZ R79, R10, -R79 ;  /* 0x8000004f0a4f7221 */ /* 0x000fc80000010000 */
[----:B------:R-:W-:Y:S01]  /*1780*/  FMUL.FTZ R79, R4, R79 ;  /* 0x0000004f044f7220 */ /* 0x000fe20000410000 */
[C---:B------:R-:W-:Y:S02]  /*1790*/  SEL R73, R80.reuse, R73, P6 ;  /* 0x0000004950497207 */ /* 0x040fe40003000000 */
[----:B------:R-:W-:Y:S01]  /*17a0*/  F2FP.BF16.F32.PACK_AB R78, R80, R81 ;  /* 0x00000051504e723e */ /* 0x000fe200000010ff */
[----:B------:R-:W-:Y:S01]  /*17b0*/  @P1 FADD.FTZ R79, R18, R79 ;  /* 0x0000004f124f1221 */ /* 0x000fe20000010000 */
[----:B------:R-:W-:Y:S01]  /*17c0*/  @P0 F2FP.BF16.F32.PACK_AB R80, RZ, R80 ;  /* 0x00000050ff50023e */ /* 0x000fe200000010ff */
[----:B------:R-:W-:-:S03]  /*17d0*/  FFMA.FTZ R81, R13, R82, R83 ;  /* 0x000000520d517223 */ /* 0x000fc60000010053 */
[----:B------:R-:W-:Y:S01]  /*17e0*/  @P0 PRMT R70, R70, 0x5410, R80 ;  /* 0x0000541046460816 */ /* 0x000fe20000000050 */
[----:B------:R-:W-:Y:S01]  /*17f0*/  FADD.FTZ R81, R14, -R81 ;  /* 0x800000510e517221 */ /* 0x000fe20000010000 */
[----:B------:R-:W-:Y:S02]  /*1800*/  @P0 F2FP.BF16.F32.PACK_AB R80, RZ, R79 ;  /* 0x0000004fff50023e */ /* 0x000fe400000010ff */
[----:B------:R-:W-:Y:S02]  /*1810*/  SEL R74, R79, R74, P6 ;  /* 0x0000004a4f4a7207 */ /* 0x000fe40003000000 */
[----:B------:R-:W-:Y:S01]  /*1820*/  @P0 PRMT R71, R80, 0x7610, R71 ;  /* 0x0000761050470816 */ /* 0x000fe20000000047 */
[----:B------:R-:W-:-:S04]  /*1830*/  FMUL.FTZ R80, R4, R81 ;  /* 0x0000005104507220 */ /* 0x000fc80000410000 */
[----:B------:R-:W-:-:S05]  /*1840*/  @P1 FADD.FTZ R80, R19, R80 ;  /* 0x0000005013501221 */ /* 0x000fca0000010000 */
[----:B------:R-:W-:Y:S02]  /*1850*/  @P0 F2FP.BF16.F32.PACK_AB R81, RZ, R80 ;  /* 0x00000050ff51023e */ /* 0x000fe400000010ff */
[C---:B------:R-:W-:Y:S02]  /*1860*/  SEL R75, R80.reuse, R75, P6 ;  /* 0x0000004b504b7207 */ /* 0x040fe40003000000 */
[----:B------:R-:W-:Y:S02]  /*1870*/  F2FP.BF16.F32.PACK_AB R79, R80, R79 ;  /* 0x0000004f504f723e */ /* 0x000fe400000010ff */
[----:B------:R-:W-:Y:S02]  /*1880*/  @P0 PRMT R71, R71, 0x5410, R81 ;  /* 0x0000541047470816 */ /* 0x000fe40000000051 */
[----:B------:R-:W0:Y:S02]  /*1890*/  @P6 LDC.64 R80, c[0x0][0x308] ;  /* 0x0000c200ff506b82 */ /* 0x000e240000000a00 */
[----:B0-----:R-:W-:-:S05]  /*18a0*/  @P6 IMAD.WIDE.U32 R80, R3, 0x20, R80 ;  /* 0x0000002003506825 */ /* 0x001fca00078e0050 */
[----:B------:R-:W-:Y:S04]  /*18b0*/  @P6 STG.E.128 desc[UR4][R80.64], R64 ;  /* 0x0000004050006986 */ /* 0x000fe8000c101d04 */
[----:B------:R0:W-:Y:S02]  /*18c0*/  @P6 STG.E.128 desc[UR4][R80.64+0x10], R72 ;  /* 0x0000104850006986 */ /* 0x0001e4000c101d04 */
[----:B0-----:R-:W0:Y:S02]  /*18d0*/  LDC.64 R80, c[0x0][0x2f8] ;  /* 0x0000be00ff507b82 */ /* 0x001e240000000a00 */
[----:B0-----:R-:W-:-:S05]  /*18e0*/  IMAD.WIDE.U32 R80, R3, 0x10, R80 ;  /* 0x0000001003507825 */ /* 0x001fca00078e0050 */
[----:B------:R0:W-:Y:S02]  /*18f0*/  STG.E.128 desc[UR4][R80.64], R76 ;  /* 0x0000004c50007986 */ /* 0x0001e4000c101d04 */
[----:B0-----:R-:W-:-:S04]  /*1900*/  @P0 LEA R76, P1, R3, UR16, 0x4 ;  /* 0x00000010034c0c11 */ /* 0x001fc8000f8220ff */
[C---:B------:R-:W-:Y:S02]  /*1910*/  @P0 LEA.HI.X R77, R3.reuse, UR17, RZ, 0x4, P1 ;  /* 0x00000011034d0c11 */ /* 0x040fe400088f24ff */
[----:B------:R-:W-:-:S03]  /*1920*/  IADD3 R3, R3, 0x100, RZ ;  /* 0x0000010003037810 */ /* 0x000fc60007ffe0ff */
[----:B------:R0:W-:Y:S04]  /*1930*/  @P0 STG.E.128 desc[UR4][R76.64], R68 ;  /* 0x000000444c000986 */ /* 0x0001e8000c101d04 */
.L_x_902:
[----:B------:R-:W-:Y:S05]  /*1940*/  BSYNC B0 ;  /* 0x0000000000007941 */ /* 0x000fea0003800000 */
.L_x_901:
[----:B------:R-:W-:Y:S04]  /*1950*/  BSSY B0, `(.L_x_903) ;  /* 0x000004e000007945 */ /* 0x000fe80003800000 */
[----:B------:R-:W-:Y:S05]  /*1960*/  @!P3 BRA `(.L_x_904) ;  /* 0x000000040030b947 */ /* 0x000fea0003800000 */
[----:B------:R-:W-:Y:S01]  /*1970*/  ISETP.NE.U32.AND P1, PT, RZ, UR8, PT ;  /* 0x00000008ff007c0c */ /* 0x000fe2000bf25070 */
[-CC-:B------:R-:W-:Y:S01]  /*1980*/  FFMA.FTZ R78, R85, R82.reuse, R83.reuse ;  /* 0x00000052554e7223 */ /* 0x180fe20000010053 */
[----:B------:R-:W-:Y:S01]  /*1990*/  ISETP.NE.U32.AND P0, PT, RZ, UR16, PT ;  /* 0x00000010ff007c0c */ /* 0x000fe2000bf05070 */
[-CC-:B0-----:R-:W-:Y:S01]  /*19a0*/  FFMA.FTZ R76, R103, R82.reuse, R83.reuse ;  /* 0x00000052674c7223 */ /* 0x181fe20000010053 */
[----:B------:R-:W-:Y:S01]  /*19b0*/  ISETP.NE.AND.EX P1, PT, RZ, UR9, PT, P1 ;  /* 0x00000009ff007c0c */ /* 0x000fe2000bf25310 */
[-CC-:B------:R-:W-:Y:S01]  /*19c0*/  FFMA.FTZ R79, R89, R82.reuse, R83.reuse ;  /* 0x00000052594f7223 */ /* 0x180fe20000010053 */
[-CC-:B------:R-:W-:Y:S01]  /*19d0*/  FFMA.FTZ R77, R84, R82.reuse, R83.reuse ;  /* 0x00000052544d7223 */ /* 0x180fe20000010053 */
[-CC-:B------:R-:W-:Y:S01]  /*19e0*/  FFMA.FTZ R114, R92, R82.reuse, R83.reuse ;  /* 0x000000525c727223 */ /* 0x180fe20000010053 */
[-CC-:B------:R-:W-:Y:S01]  /*19f0*/  FFMA.FTZ R80, R94, R82.reuse, R83.reuse ;  /* 0x000000525e507223 */ /* 0x180fe20000010053 */
[-CC-:B------:R-:W-:Y:S01]  /*1a00*/  FFMA.FTZ R115, R88, R82.reuse, R83.reuse ;  /* 0x0000005258737223 */ /* 0x180fe20000010053 */
[----:B------:R-:W-:Y:S01]  /*1a10*/  FFMA.FTZ R82, R96, R82, R83 ;  /* 0x0000005260527223 */ /* 0x000fe20000010053 */
[----:B------:R-:W-:Y:S01]  /*1a20*/  ISETP.NE.AND.EX P0, PT, RZ, UR17, PT, P0 ;  /* 0x00000011ff007c0c */ /* 0x000fe2000bf05300 */
[----:B------:R-:W-:Y:S01]  /*1a30*/  FADD.FTZ R83, R87, -R78 ;  /* 0x8000004e57537221 */ /* 0x000fe20000010000 */
[----:B------:R-:W-:Y:S01]  /*1a40*/  ISETP.NE.U32.AND P6, PT, RZ, UR14, PT ;  /* 0x0000000eff007c0c */ /* 0x000fe2000bfc5070 */
[----:B------:R-:W-:Y:S01]  /*1a50*/  FADD.FTZ R109, R95, -R80 ;  /* 0x800000505f6d7221 */ /* 0x000fe20000010000 */
[----:B------:R-:W-:Y:S01]  /*1a60*/  FADD.FTZ R76, R15, -R76 ;  /* 0x8000004c0f4c7221 */ /* 0x000fe20000010000 */
[----:B-----5:R-:W-:Y:S01]  /*1a70*/  FMUL.FTZ R83, R4, R83 ;  /* 0x0000005304537220 */ /* 0x020fe20000410000 */
[----:B------:R-:W-:Y:S01]  /*1a80*/  ISETP.NE.AND.EX P6, PT, RZ, UR15, PT, P6 ;  /* 0x0000000fff007c0c */ /* 0x000fe2000bfc5360 */
[----:B------:R-:W-:Y:S01]  /*1a90*/  FADD.FTZ R79, R91, -R79 ;  /* 0x8000004f5b4f7221 */ /* 0x000fe20000010000 */
[----:B------:R-:W-:Y:S01]  /*1aa0*/  FADD.FTZ R77, R86, -R77 ;  /* 0x8000004d564d7221 */ /* 0x000fe20000010000 */
[----:B------:R-:W-:Y:S01]  /*1ab0*/  FADD.FTZ R113, R93, -R114 ;  /* 0x800000725d717221 */ /* 0x000fe20000010000 */
[----:B------:R-:W-:Y:S01]  /*1ac0*/  FADD.FTZ R115, R90, -R115 ;  /* 0x800000735a737221 */ /* 0x000fe20000010000 */
[----:B------:R-:W-:Y:S01]  /*1ad0*/  FADD.FTZ R81, R97, -R82 ;  /* 0x8000005261517221 */ /* 0x000fe20000010000 */
[----:B------:R-:W-:Y:S01]  /*1ae0*/  @P1 FADD.FTZ R83, R60, R83 ;  /* 0x000000533c531221 */ /* 0x000fe20000010000 */
[C---:B------:R-:W-:Y:S01]  /*1af0*/  FMUL.FTZ R78, R4.reuse, R109 ;  /* 0x0000006d044e7220 */ /* 0x040fe20000410000 */
[C---:B------:R-:W-:Y:S01]  /*1b00*/  FMUL.FTZ R76, R4.reuse, R76 ;  /* 0x0000004c044c7220 */ /* 0x040fe20000410000 */
[C---:B------:R-:W-:Y:S01]  /*1b10*/  FMUL.FTZ R79, R4.reuse, R79 ;  /* 0x0000004f044f7220 */ /* 0x040fe20000410000 */
[C---:B------:R-:W-:Y:S01]  /*1b20*/  FMUL.FTZ R77, R4.reuse, R77 ;  /* 0x0000004d044d7220 */ /* 0x040fe20000410000 */
[C---:B------:R-:W-:Y:S01]  /*1b30*/  FMUL.FTZ R113, R4.reuse, R113 ;  /* 0x0000007104717220 */ /* 0x040fe20000410000 */
[C---:B------:R-:W-:Y:S01]  /*1b40*/  FMUL.FTZ R80, R4.reuse, R115 ;  /* 0x0000007304507220 */ /* 0x040fe20000410000 */
[----:B------:R-:W-:Y:S01]  /*1b50*/  FMUL.FTZ R81, R4, R81 ;  /* 0x0000005104517220 */ /* 0x000fe20000410000 */
[----:B------:R-:W-:Y:S01]  /*1b60*/  @P0 F2FP.BF16.F32.PACK_AB R4, RZ, R83 ;  /* 0x00000053ff04023e */ /* 0x000fe200000010ff */
[----:B------:R-:W-:Y:S01]  /*1b70*/  @P1 FADD.FTZ R78, R61, R78 ;  /* 0x0000004e3d4e1221 */ /* 0x000fe20000010000 */
[----:B------:R-:W-:Y:S01]  /*1b80*/  SEL R72, R83, R72, P6 ;  /* 0x0000004853487207 */ /* 0x000fe20003000000 */
[----:B------:R-:W-:Y:S01]  /*1b90*/  @P1 FADD.FTZ R77, R58, R77 ;  /* 0x0000004d3a4d1221 */ /* 0x000fe20000010000 */
[----:B------:R-:W-:Y:S01]  /*1ba0*/  @P0 PRMT R70, R4, 0x7610, R70 ;  /* 0x0000761004460816 */ /* 0x000fe20000000046 */
[----:B------:R-:W-:Y:S01]  /*1bb0*/  @P1 FADD.FTZ R113, R59, R113 ;  /* 0x000000713b711221 */ /* 0x000fe20000010000 */
[----:B------:R-:W-:Y:S01]  /*1bc0*/  @P0 F2FP.BF16.F32.PACK_AB R4, RZ, R78 ;  /* 0x0000004eff04023e */ /* 0x000fe200000010ff */
[----:B------:R-:W-:Y:S01]  /*1bd0*/  @P1 FADD.FTZ R76, R56, R76 ;  /* 0x0000004c384c1221 */ /* 0x000fe20000010000 */
[C---:B------:R-:W-:Y:S01]  /*1be0*/  SEL R73, R78.reuse, R73, P6 ;  /* 0x000000494e497207 */ /* 0x040fe20003000000 */
[----:B------:R-:W-:Y:S01]  /*1bf0*/  @P1 FADD.FTZ R79, R57, R79 ;  /* 0x0000004f394f1221 */ /* 0x000fe20000010000 */
[----:B------:R-:W-:Y:S01]  /*1c00*/  F2FP.BF16.F32.PACK_AB R78, R78, R83 ;  /* 0x000000534e4e723e */ /* 0x000fe200000010ff */
[----:B------:R-:W-:Y:S01]  /*1c10*/  @P1 FADD.FTZ R80, R62, R80 ;  /* 0x000000503e501221 */ /* 0x000fe20000010000 */
[----:B------:R-:W0:Y:S01]  /*1c20*/  @P6 LDC.64 R82, c[0x0][0x308] ;  /* 0x0000c200ff526b82 */ /* 0x000e220000000a00 */
[----:B------:R-:W-:Y:S01]  /*1c30*/  @P1 FADD.FTZ R81, R63, R81 ;  /* 0x000000513f511221 */ /* 0x000fe20000010000 */
[----:B------:R-:W-:-:S02]  /*1c40*/  SEL R64, R76, R64, P6 ;  /* 0x000000404c407207 */ /* 0x000fc40003000000 */
[----:B------:R-:W-:Y:S02]  /*1c50*/  SEL R65, R79, R65, P6 ;  /* 0x000000414f417207 */ /* 0x000fe40003000000 */
[----:B------:R-:W-:Y:S02]  /*1c60*/  SEL R66, R77, R66, P6 ;  /* 0x000000424d427207 */ /* 0x000fe40003000000 */
[----:B------:R-:W-:Y:S02]  /*1c70*/  SEL R67, R113, R67, P6 ;  /* 0x0000004371437207 */ /* 0x000fe40003000000 */
[----:B------:R-:W-:Y:S02]  /*1c80*/  SEL R74, R80, R74, P6 ;  /* 0x0000004a504a7207 */ /* 0x000fe40003000000 */
[----:B------:R-:W-:Y:S02]  /*1c90*/  SEL R75, R81, R75, P6 ;  /* 0x0000004b514b7207 */ /* 0x000fe40003000000 */
[----:B------:R-:W-:-:S02]  /*1ca0*/  @P0 F2FP.BF16.F32.PACK_AB R109, RZ, R76 ;  /* 0x0000004cff6d023e */ /* 0x000fc400000010ff */
[----:B------:R-:W-:Y:S02]  /*1cb0*/  F2FP.BF16.F32.PACK_AB R76, R79, R76 ;  /* 0x0000004c4f4c723e */ /* 0x000fe400000010ff */
[----:B------:R-:W-:Y:S02]  /*1cc0*/  @P0 PRMT R68, R109, 0x7610, R68 ;  /* 0x000076106d440816 */ /* 0x000fe40000000044 */
[----:B------:R-:W-:Y:S02]  /*1cd0*/  @P0 F2FP.BF16.F32.PACK_AB R109, RZ, R80 ;  /* 0x00000050ff6d023e */ /* 0x000fe400000010ff */
[----:B------:R-:W-:Y:S01]  /*1ce0*/  @P0 PRMT R70, R70, 0x5410, R4 ;  /* 0x0000541046460816 */ /* 0x000fe20000000004 */
[----:B0-----:R-:W-:Y:S01]  /*1cf0*/  @P6 IMAD.WIDE.U32 R82, R3, 0x20, R82 ;  /* 0x0000002003526825 */ /* 0x001fe200078e0052 */
[-C--:B------:R-:W-:Y:S02]  /*1d00*/  @P0 F2FP.BF16.F32.PACK_AB R4, RZ, R77.reuse ;  /* 0x0000004dff04023e */ /* 0x080fe400000010ff */
[----:B------:R-:W-:-:S02]  /*1d10*/  F2FP.BF16.F32.PACK_AB R77, R113, R77 ;  /* 0x0000004d714d723e */ /* 0x000fc400000010ff */
[----:B------:R-:W-:Y:S01]  /*1d20*/  @P6 STG.E.128 desc[UR4][R82.64], R64 ;  /* 0x0000004052006986 */ /* 0x000fe2000c101d04 */
[----:B------:R-:W-:Y:S02]  /*1d30*/  @P0 PRMT R69, R4, 0x7610, R69 ;  /* 0x0000761004450816 */ /* 0x000fe40000000045 */
[----:B------:R-:W-:Y:S01]  /*1d40*/  @P0 F2FP.BF16.F32.PACK_AB R4, RZ, R113 ;  /* 0x00000071ff04023e */ /* 0x000fe200000010ff */
[----:B------:R0:W-:Y:S01]  /*1d50*/  @P6 STG.E.128 desc[UR4][R82.64+0x10], R72 ;  /* 0x0000104852006986 */ /* 0x0001e2000c101d04 */
[----:B------:R-:W-:Y:S02]  /*1d60*/  @P0 PRMT R71, R109, 0x7610, R71 ;  /* 0x000076106d470816 */ /* 0x000fe40000000047 */
[----:B------:R-:W-:Y:S02]  /*1d70*/  @P0 PRMT R69, R69, 0x5410, R4 ;  /* 0x0000541045450816 */ /* 0x000fe40000000004 */
[----:B0-----:R-:W-:Y:S02]  /*1d80*/  @P0 F2FP.BF16.F32.PACK_AB R82, RZ, R79 ;  /* 0x0000004fff52023e */ /* 0x001fe400000010ff */
[----:B------:R-:W-:-:S02]  /*1d90*/  @P0 F2FP.BF16.F32.PACK_AB R83, RZ, R81 ;  /* 0x00000051ff53023e */ /* 0x000fc400000010ff */
[----:B------:R-:W-:Y:S02]  /*1da0*/  F2FP.BF16.F32.PACK_AB R79, R81, R80 ;  /* 0x00000050514f723e */ /* 0x000fe400000010ff */
[----:B------:R-:W0:Y:S01]  /*1db0*/  LDC.64 R80, c[0x0][0x2f8] ;  /* 0x0000be00ff507b82 */ /* 0x000e220000000a00 */
[----:B------:R-:W-:Y:S02]  /*1dc0*/  @P0 PRMT R68, R68, 0x5410, R82 ;  /* 0x0000541044440816 */ /* 0x000fe40000000052 */
[----:B------:R-:W-:Y:S01]  /*1dd0*/  @P0 PRMT R71, R71, 0x5410, R83 ;  /* 0x0000541047470816 */ /* 0x000fe20000000053 */
[----:B0-----:R-:W-:-:S05]  /*1de0*/  IMAD.WIDE.U32 R80, R3, 0x10, R80 ;  /* 0x0000001003507825 */ /* 0x001fca00078e0050 */
[----:B------:R0:W-:Y:S02]  /*1df0*/  STG.E.128 desc[UR4][R80.64], R76 ;  /* 0x0000004c50007986 */ /* 0x0001e4000c101d04 */
[----:B0-----:R-:W-:-:S04]  /*1e00*/  @P0 LEA R76, P1, R3, UR16, 0x4 ;  /* 0x00000010034c0c11 */ /* 0x001fc8000f8220ff */
[----:B------:R-:W-:-:S05]  /*1e10*/  @P0 LEA.HI.X R77, R3, UR17, RZ, 0x4, P1 ;  /* 0x00000011034d0c11 */ /* 0x000fca00088f24ff */
[----:B------:R1:W-:Y:S04]  /*1e20*/  @P0 STG.E.128 desc[UR4][R76.64], R68 ;  /* 0x000000444c000986 */ /* 0x0003e8000c101d04 */
.L_x_904:
[----:B------:R-:W-:Y:S05]  /*1e30*/  BSYNC B0 ;  /* 0x0000000000007941 */ /* 0x000fea0003800000 */
.L_x_903:
[----:B------:R-:W-:Y:S02]  /*1e40*/  IADD3 R2, R2, UR18, RZ ;  /* 0x0000001202027c10 */ /* 0x000fe4000fffe0ff */
[----:B------:R-:W-:Y:S02]  /*1e50*/  SEL R3, RZ, 0x1, P5 ;  /* 0x00000001ff037807 */ /* 0x000fe40002800000 */
[----:B------:R-:W-:-:S13]  /*1e60*/  ISETP.GE.AND P0, PT, R2, UR19, PT ;  /* 0x0000001302007c0c */ /* 0x000fda000bf06270 */
[----:B------:R-:W-:Y:S05]  /*1e70*/  @!P0 BRA `(.L_x_905) ;  /* 0xffffffe400988947 */ /* 0x000fea000383ffff */
.L_x_895:
[----:B------:R-:W2:Y:S01]  /*1e80*/  S2UR UR6, SR_CTAID.X ;  /* 0x00000000000679c3 */ /* 0x000ea20000002500 */
[C---:B-----5:R-:W-:Y:S01]  /*1e90*/  LOP3.LUT R7, R125.reuse, 0xff, RZ, 0xc0, !PT ;  /* 0x000000ff7d077812 */ /* 0x060fe200078ec0ff */
        /* <DEDUP_REMOVED lines=14> */
.L_x_907:
[----:B------:R-:W-:Y:S05]  /*1f80*/  BSYNC B0 ;  /* 0x0000000000007941 */ /* 0x000fea0003800000 */
.L_x_906:
        /* <DEDUP_REMOVED lines=10> */
.L_x_900:
[----:B------:R-:W-:Y:S01]  /*2030*/  HFMA2.MMA R78, -RZ, RZ, 0, 9.5367431640625e-07 ;  /* 0x00000010ff4e7435 */ /* 0x000fe200000001ff */
[----:B------:R-:W-:Y:S02]  /*2040*/  MOV R79, 0x1f ;  /* 0x0000001f004f7802 */ /* 0x000fe40000000f00 */
[----:B------:R-:W-:-:S08]  /*2050*/  MOV R76, 0xffffffff ;  /* 0xffffffff004c7802 */ /* 0x000fd00000000f00 */
[----:B-----5:R-:W-:Y:S05]  /*2060*/  WARPSYNC.COLLECTIVE R76, `(.L_x_908) ;  /* 0x000000004c087348 */ /* 0x020fea0003c00000 */
[----:B------:R0:W1:Y:S02]  /*2070*/  SHFL.DOWN P1, R81, R113, R78, R79 ;  /* 0x0800004e71517389 */ /* 0x000064000002004f */
[----:B01---5:R-:W-:Y:S01]  /*2080*/  ENDCOLLECTIVE ;  /* 0x000000000000791b */ /* 0x023fe20003800000 */
.L_x_908:
[----:B------:R-:W-:Y:S01]  /*2090*/  FADD.FTZ R82, R81, R113 ;  /* 0x0000007151527221 */ /* 0x000fe20000010000 */
[----:B------:R-:W-:-:S07]  /*20a0*/  MOV R113, R114 ;  /* 0x0000007200717202 */ /* 0x000fce0000000f00 */
[----:B------:R-:W-:Y:S05]  /*20b0*/  WARPSYNC.COLLECTIVE R76, `(.L_x_909) ;  /* 0x000000004c087348 */ /* 0x000fea0003c00000 */
[----:B------:R0:W1:Y:S02]  /*20c0*/  SHFL.DOWN P1, R81, R113, R78, R79 ;  /* 0x0800004e71517389 */ /* 0x000064000002004f */
[----:B01----:R-:W-:Y:S01]  /*20d0*/  ENDCOLLECTIVE ;  /* 0x000000000000791b */ /* 0x003fe20003800000 */
.L_x_909:
[----:B------:R-:W-:Y:S01]  /*20e0*/  HFMA2.MMA R78, -RZ, RZ, 0, 4.76837158203125e-07 ;  /* 0x00000008ff4e7435 */ /* 0x000fe200000001ff */
[----:B------:R-:W-:Y:S02]  /*20f0*/  MOV R113, R82 ;  /* 0x0000005200717202 */ /* 0x000fe40000000f00 */
[----:B------:R-:W-:-:S08]  /*2100*/  MOV R109, R81 ;  /* 0x00000051006d7202 */ /* 0x000fd00000000f00 */
[----:B------:R-:W-:Y:S05]  /*2110*/  WARPSYNC.COLLECTIVE R76, `(.L_x_910) ;  /* 0x000000004c087348 */ /* 0x000fea0003c00000 */
[----:B------:R0:W1:Y:S02]  /*2120*/  SHFL.DOWN P1, R81, R113, R78, R79 ;  /* 0x0800004e71517389 */ /* 0x000064000002004f */
[----:B01----:R-:W-:Y:S01]  /*2130*/  ENDCOLLECTIVE ;  /* 0x000000000000791b */ /* 0x003fe20003800000 */
.L_x_910:
[----:B------:R-:W-:-:S05]  /*2140*/  FADD.FTZ R109, R109, R114 ;  /* 0x000000726d6d7221 */ /* 0x000fca0000010000 */
[----:B------:R-:W-:Y:S01]  /*2150*/  MOV R113, R109 ;  /* 0x0000006d00717202 */ /* 0x000fe20000000f00 */
[----:B------:R-:W-:-:S07]  /*2160*/  FADD.FTZ R115, R82, R81 ;  /* 0x0000005152737221 */ /* 0x000fce0000010000 */
[----:B------:R-:W-:Y:S05]  /*2170*/  WARPSYNC.COLLECTIVE R76, `(.L_x_911) ;  /* 0x000000004c087348 */ /* 0x000fea0003c00000 */
[----:B------:R0:W1:Y:S02]  /*2180*/  SHFL.DOWN P1, R81, R113, R78, R79 ;  /* 0x0800004e71517389 */ /* 0x000064000002004f */
[----:B01----:R-:W-:Y:S01]  /*2190*/  ENDCOLLECTIVE ;  /* 0x000000000000791b */ /* 0x003fe20003800000 */
.L_x_911:
[----:B------:R-:W-:Y:S01]  /*21a0*/  HFMA2.MMA R78, -RZ, RZ, 0, 2.384185791015625e-07 ;  /* 0x00000004ff4e7435 */ /* 0x000fe200000001ff */
[----:B------:R-:W-:Y:S02]  /*21b0*/  MOV R113, R115 ;  /* 0x0000007300717202 */ /* 0x000fe40000000f00 */
[----:B------:R-:W-:-:S08]  /*21c0*/  MOV R83, R81 ;  /* 0x0000005100537202 */ /* 0x000fd00000000f00 */
[----:B------:R-:W-:Y:S05]  /*21d0*/  WARPSYNC.COLLECTIVE R76, `(.L_x_912) ;  /* 0x000000004c087348 */ /* 0x000fea0003c00000 */
[----:B------:R0:W1:Y:S02]  /*21e0*/  SHFL.DOWN P1, R81, R113, R78, R79 ;  /* 0x0800004e71517389 */ /* 0x000064000002004f */
[----:B01----:R-:W-:Y:S01]  /*21f0*/  ENDCOLLECTIVE ;  /* 0x000000000000791b */ /* 0x003fe20003800000 */
.L_x_912:
[----:B------:R-:W-:-:S05]  /*2200*/  FADD.FTZ R109, R109, R83 ;  /* 0x000000536d6d7221 */ /* 0x000fca0000010000 */
[----:B------:R-:W-:Y:S01]  /*2210*/  MOV R113, R109 ;  /* 0x0000006d00717202 */ /* 0x000fe20000000f00 */
[----:B------:R-:W-:-:S07]  /*2220*/  FADD.FTZ R83, R115, R81 ;  /* 0x0000005173537221 */ /* 0x000fce0000010000 */
[----:B------:R-:W-:Y:S05]  /*2230*/  WARPSYNC.COLLECTIVE R76, `(.L_x_913) ;  /* 0x000000004c087348 */ /* 0x000fea0003c00000 */
[----:B------:R0:W1:Y:S02]  /*2240*/  SHFL.DOWN P1, R81, R113, R78, R79 ;  /* 0x0800004e71517389 */ /* 0x000064000002004f */
[----:B01----:R-:W-:Y:S01]  /*2250*/  ENDCOLLECTIVE ;  /* 0x000000000000791b */ /* 0x003fe20003800000 */
.L_x_913:
[----:B------:R-:W-:Y:S01]  /*2260*/  HFMA2.MMA R78, -RZ, RZ, 0, 1.1920928955078125e-07 ;  /* 0x00000002ff4e7435 */ /* 0x000fe200000001ff */
[----:B------:R-:W-:Y:S02]  /*2270*/  MOV R113, R83 ;  /* 0x0000005300717202 */ /* 0x000fe40000000f00 */
[----:B------:R-:W-:-:S08]  /*2280*/  MOV R114, R81 ;  /* 0x0000005100727202 */ /* 0x000fd00000000f00 */
[----:B------:R-:W-:Y:S05]  /*2290*/  WARPSYNC.COLLECTIVE R76, `(.L_x_914) ;  /* 0x000000004c087348 */ /* 0x000fea0003c00000 */
[----:B------:R0:W1:Y:S02]  /*22a0*/  SHFL.DOWN P1, R81, R113, R78, R79 ;  /* 0x0800004e71517389 */ /* 0x000064000002004f */
[----:B01----:R-:W-:Y:S01]  /*22b0*/  ENDCOLLECTIVE ;  /* 0x000000000000791b */ /* 0x003fe20003800000 */
.L_x_914:
[----:B------:R-:W-:-:S05]  /*22c0*/  FADD.FTZ R114, R109, R114 ;  /* 0x000000726d727221 */ /* 0x000fca0000010000 */
[----:B------:R-:W-:Y:S01]  /*22d0*/  MOV R113, R114 ;  /* 0x0000007200717202 */ /* 0x000fe20000000f00 */
[----:B------:R-:W-:-:S07]  /*22e0*/  FADD.FTZ R83, R83, R81 ;  /* 0x0000005153537221 */ /* 0x000fce0000010000 */
[----:B------:R-:W-:Y:S05]  /*22f0*/  WARPSYNC.COLLECTIVE R76, `(.L_x_915) ;  /* 0x000000004c087348 */ /* 0x000fea0003c00000 */
[----:B------:R0:W1:Y:S02]  /*2300*/  SHFL.DOWN P1, R81, R113, R78, R79 ;  /* 0x0800004e71517389 */ /* 0x000064000002004f */
[----:B01----:R-:W-:Y:S01]  /*2310*/  ENDCOLLECTIVE ;  /* 0x000000000000791b */ /* 0x003fe20003800000 */
.L_x_915:
[----:B------:R-:W-:Y:S01]  /*2320*/  HFMA2.MMA R78, -RZ, RZ, 0, 5.9604644775390625e-08 ;  /* 0x00000001ff4e7435 */ /* 0x000fe200000001ff */
[----:B------:R-:W-:Y:S02]  /*2330*/  MOV R113, R83 ;  /* 0x0000005300717202 */ /* 0x000fe40000000f00 */
[----:B------:R-:W-:-:S08]  /*2340*/  MOV R115, R81 ;  /* 0x0000005100737202 */ /* 0x000fd00000000f00 */
[----:B------:R-:W-:Y:S05]  /*2350*/  WARPSYNC.COLLECTIVE R76, `(.L_x_916) ;  /* 0x000000004c087348 */ /* 0x000fea0003c00000 */
[----:B------:R0:W1:Y:S02]  /*2360*/  SHFL.DOWN P1, R81, R113, R78, R79 ;  /* 0x0800004e71517389 */ /* 0x000064000002004f */
[----:B01----:R-:W-:Y:S01]  /*2370*/  ENDCOLLECTIVE ;  /* 0x000000000000791b */ /* 0x003fe20003800000 */
.L_x_916:
[----:B------:R-:W-:-:S05]  /*2380*/  FADD.FTZ R82, R114, R115 ;  /* 0x0000007372527221 */ /* 0x000fca0000010000 */
[----:B------:R-:W-:Y:S02]  /*2390*/  MOV R113, R82 ;  /* 0x0000005200717202 */ /* 0x000fe40000000f00 */
[----:B------:R-:W-:-:S07]  /*23a0*/  MOV R114, R81 ;  /* 0x0000005100727202 */ /* 0x000fce0000000f00 */
[----:B------:R-:W-:Y:S05]  /*23b0*/  WARPSYNC.COLLECTIVE R76, `(.L_x_917) ;  /* 0x000000004c087348 */ /* 0x000fea0003c00000 */
[----:B------:R0:W1:Y:S02]  /*23c0*/  SHFL.DOWN P1, R81, R113, R78, R79 ;  /* 0x0800004e71517389 */ /* 0x000064000002004f */
[----:B01----:R-:W-:Y:S01]  /*23d0*/  ENDCOLLECTIVE ;  /* 0x000000000000791b */ /* 0x003fe20003800000 */
.L_x_917:
[----:B------:R-:W-:Y:S05]  /*23e0*/  BRA `(.L_x_918) ;  /* 0xffffffec00847947 */ /* 0x000fea000383ffff */
.L_x_919:
        /* <DEDUP_REMOVED lines=9> */
.L_x_2962:


//--------------------- .text._ZN10layer_norm31ln_parallel_residual_bwd_kernelINS_13Kernel_traitsI13__nv_bfloat16S2_fS2_fjLj4096ELj1ELj1ELj8ELj16ENS_18Kernel_traits_baseILj4096ES2_S2_fS2_fjLj256EEEEELb0ELb1ELb1EEEvNS_9BwdParamsE --------------------------
	.section	.text._ZN10layer_norm31ln_parallel_residual_bwd_kernelINS_13Kernel_traitsI13__nv_bfloat16S2_fS2_fjLj4096ELj1ELj1ELj8ELj16ENS_18Kernel_traits_baseILj4096ES2_S2_fS2_fjLj256EEEEELb0ELb1ELb1EEEvNS_9BwdParamsE,"ax",@progbits
	.align	128
        .global         _ZN10layer_norm31ln_parallel_residual_bwd_kernelINS_13Kernel_traitsI13__nv_bfloat16S2_fS2_fjLj4096ELj1ELj1ELj8ELj16ENS_18Kernel_traits_baseILj4096ES2_S2_fS2_fjLj256EEEEELb0ELb1ELb1EEEvNS_9BwdParamsE
        .type           _ZN10layer_norm31ln_parallel_residual_bwd_kernelINS_13Kernel_traitsI13__nv_bfloat16S2_fS2_fjLj4096ELj1ELj1ELj8ELj16ENS_18Kernel_traits_baseILj4096ES2_S2_fS2_fjLj256EEEEELb0ELb1ELb1EEEvNS_9BwdParamsE,@function
        .size           _ZN10layer_norm31ln_parallel_residual_bwd_kernelINS_13Kernel_traitsI13__nv_bfloat16S2_fS2_fjLj4096ELj1ELj1ELj8ELj16ENS_18Kernel_traits_baseILj4096ES2_S2_fS2_fjLj256EEEEELb0ELb1ELb1EEEvNS_9BwdParamsE,(.L_x_2963 - _ZN10layer_norm31ln_parallel_residual_bwd_kernelINS_13Kernel_traitsI13__nv_bfloat16S2_fS2_fjLj4096ELj1ELj1ELj8ELj16ENS_18Kernel_traits_baseILj4096ES2_S2_fS2_fjLj256EEEEELb0ELb1ELb1EEEvNS_9BwdParamsE)
        .other          _ZN10layer_norm31ln_parallel_residual_bwd_kernelINS_13Kernel_traitsI13__nv_bfloat16S2_fS2_fjLj4096ELj1ELj1ELj8ELj16ENS_18Kernel_traits_baseILj4096ES2_S2_fS2_fjLj256EEEEELb0ELb1ELb1EEEvNS_9BwdParamsE,@"STO_CUDA_ENTRY STV_DEFAULT"
_ZN10layer_norm31ln_parallel_residual_bwd_kernelINS_13Kernel_traitsI13__nv_bfloat16S2_fS2_fjLj4096ELj1ELj1ELj8ELj16ENS_18Kernel_traits_baseILj4096ES2_S2_fS2_fjLj256EEEEELb0ELb1ELb1EEEvNS_9BwdParamsE:
.text._ZN10layer_norm31ln_parallel_residual_bwd_kernelINS_13Kernel_traitsI13__nv_bfloat16S2_fS2_fjLj4096ELj1ELj1ELj8ELj16ENS_18Kernel_traits_baseILj4096ES2_S2_fS2_fjLj256EEEEELb0ELb1ELb1EEEvNS_9BwdParamsE:
        /* <DEDUP_REMOVED lines=32> */
.L_x_920:
[----:B------:R-:W-:Y:S01]  /*0200*/  SHF.L.U32 R2, R0, 0x4, RZ ;  /* 0x0000000400027819 */ /* 0x000fe200000006ff */
[----:B------:R-:W-:-:S03]  /*0210*/  ULDC.64 UR6, c[0x0][0x260] ;  /* 0x0000980000067ab9 */ /* 0x000fc60000000a00 */
[----:B------:R-:W-:-:S04]  /*0220*/  LOP3.LUT R2, R2, 0xff0, RZ, 0xc0, !PT ;  /* 0x00000ff002027812 */ /* 0x000fc800078ec0ff */
[----:B------:R-:W-:-:S04]  /*0230*/  IADD3 R2, P0, R2, UR6, RZ ;  /* 0x0000000602027c10 */ /* 0x000fc8000ff1e0ff */
[----:B------:R-:W-:Y:S01]  /*0240*/  IADD3.X R3, RZ, UR7, RZ, P0, !PT ;  /* 0x00000007ff037c10 */ /* 0x000fe200087fe4ff */
[----:B------:R-:W-:-:S04]  /*0250*/  ULDC.64 UR6, c[0x0][0x2c8] ;  /* 0x0000b20000067ab9 */ /* 0x000fc80000000a00 */
        /* <DEDUP_REMOVED lines=23> */
[----:B------:R-:W-:Y:S02]  /*03d0*/  PLOP3.LUT P4, PT, PT, PT, UP0, 0x80, 0x0 ;  /* 0x000000000000781c */ /* 0x000fe40003f8f008 */
[C---:B--2---:R-:W-:Y:S02]  /*03e0*/  PRMT R20, R97.reuse, 0x7632, R20 ;  /* 0x0000763261147816 */ /* 0x044fe40000000014 */
[----:B------:R-:W-:-:S02]  /*03f0*/  SHF.L.U32 R100, R97, 0x10, RZ ;  /* 0x0000001061647819 */ /* 0x000fc400000006ff */
[----:B------:R-:W-:Y:S02]  /*0400*/  PRMT R101, R96, 0x7632, R101 ;  /* 0x0000763260657816 */ /* 0x000fe40000000065 */
[----:B------:R-:W-:Y:S02]  /*0410*/  PRMT R97, R98, 0x7632, R97 ;  /* 0x0000763262617816 */ /* 0x000fe40000000061 */
[----:B------:R-:W-:Y:S02]  /*0420*/  PRMT R95, R99, 0x7632, R95 ;  /* 0x00007632635f7816 */ /* 0x000fe4000000005f */
[----:B---3--:R-:W-:Y:S02]  /*0430*/  PRMT R89, R84, 0x7632, R89 ;  /* 0x0000763254597816 */ /* 0x008fe40000000059 */
[----:B------:R-:W-:Y:S02]  /*0440*/  PRMT R90, R85, 0x7632, R90 ;  /* 0x00007632555a7816 */ /* 0x000fe4000000005a */
[----:B------:R-:W-:-:S02]  /*0450*/  PRMT R91, R86, 0x7632, R91 ;  /* 0x00007632565b7816 */ /* 0x000fc4000000005b */
[----:B------:R-:W-:Y:S02]  /*0460*/  PRMT R92, R87, 0x7632, R92 ;  /* 0x00007632575c7816 */ /* 0x000fe4000000005c */
        /* <DEDUP_REMOVED lines=15> */
[----:B------:R-:W-:-:S07]  /*0560*/  SHF.L.U32 R92, R92, 0x10, RZ ;  /* 0x000000105c5c7819 */ /* 0x000fce00000006ff */
.L_x_923:
[----:B------:R-:W0:Y:S01]  /*0570*/  LDC.64 R64, c[0x0][0x250] ;  /* 0x00009400ff407b82 */ /* 0x000e220000000a00 */
[----:B---3--:R-:W-:Y:S01]  /*0580*/  IMAD R48, R103, UR8, RZ ;  /* 0x0000000867307c24 */ /* 0x008fe2000f8e02ff */
[----:B------:R-:W-:-:S04]  /*0590*/  LOP3.LUT R104, R0, 0xff, RZ, 0xc0, !PT ;  /* 0x000000ff00687812 */ /* 0x000fc800078ec0ff */
[----:B------:R-:W-:Y:S02]  /*05a0*/  SHF.R.S32.HI R49, RZ, 0x1f, R48 ;  /* 0x0000001fff317819 */ /* 0x000fe40000011430 */
[----:B------:R-:W1:Y:S02]  /*05b0*/  LDC.64 R110, c[0x0][0x238] ;  /* 0x00008e00ff6e7b82 */ /* 0x000e640000000a00 */
[----:B------:R-:W-:-:S04]  /*05c0*/  LEA.HI R49, R49, R48, RZ, 0x3 ;  /* 0x0000003031317211 */ /* 0x000fc800078f18ff */
[----:B------:R-:W-:Y:S02]  /*05d0*/  LEA.HI.SX32 R104, R49, R104, 0x1d ;  /* 0x0000006831687211 */ /* 0x000fe400078feaff */
[----:B------:R-:W2:Y:S08]  /*05e0*/  LDC.64 R68, c[0x0][0x2b8] ;  /* 0x0000ae00ff447b82 */ /* 0x000eb00000000a00 */
[----:B------:R-:W3:Y:S01]  /*05f0*/  LDC.64 R106, c[0x0][0x258] ;  /* 0x00009600ff6a7b82 */ /* 0x000ee20000000a00 */
[----:B0-----:R-:W-:Y:S01]  /*0600*/  IMAD.WIDE R64, R103, 0x4, R64 ;  /* 0x0000000467407825 */ /* 0x001fe200078e0240 */
[----:B------:R-:W-:-:S04]  /*0610*/  IADD3 R93, R104, 0x100, RZ ;  /* 0x00000100685d7810 */ /* 0x000fc80007ffe0ff */
[----:B------:R-:W4:Y:S01]  /*0620*/  LDG.E R119, desc[UR4][R64.64] ;  /* 0x0000000440777981 */ /* 0x000f22000c1e1900 */
[C---:B-1----:R-:W-:Y:S01]  /*0630*/  IMAD.WIDE.U32 R120, R104.reuse, 0x20, R110 ;  /* 0x0000002068787825 */ /* 0x042fe200078e006e */
[----:B------:R-:W0:Y:S04]  /*0640*/  @P0 LDC.64 R108, c[0x0][0x2c8] ;  /* 0x0000b200ff6c0b82 */ /* 0x000e280000000a00 */
[----:B------:R-:W4:Y:S01]  /*0650*/  LDG.E.128 R48, desc[UR4][R120.64] ;  /* 0x0000000478307981 */ /* 0x000f22000c1e1d00 */
[----:B--2---:R-:W-:-:S03]  /*0660*/  IMAD.WIDE.U32 R52, R104, 0x10, R68 ;  /* 0x0000001068347825 */ /* 0x004fc600078e0044 */
[----:B------:R-:W2:Y:S01]  /*0670*/  LDG.E.128 R56, desc[UR4][R120.64+0x10] ;  /* 0x0000100478387981 */ /* 0x000ea2000c1e1d00 */
[----:B------:R-:W-:-:S03]  /*0680*/  IMAD.WIDE.U32 R110, R93, 0x20, R110 ;  /* 0x000000205d6e7825 */ /* 0x000fc600078e006e */
[----:B------:R-:W2:Y:S01]  /*0690*/  LDG.E.128 R52, desc[UR4][R52.64] ;  /* 0x0000000434347981 */ /* 0x000ea2000c1e1d00 */
[----:B---3--:R-:W-:-:S03]  /*06a0*/  IMAD.WIDE R116, R103, 0x4, R106 ;  /* 0x0000000467747825 */ /* 0x008fc600078e026a */
[----:B------:R-:W3:Y:S01]  /*06b0*/  LDG.E.128 R60, desc[UR4][R110.64] ;  /* 0x000000046e3c7981 */ /* 0x000ee2000c1e1d00 */
[----:B------:R-:W1:Y:S01]  /*06c0*/  @P0 LDC.64 R106, c[0x0][0x2c8] ;  /* 0x0000b200ff6a0b82 */ /* 0x000e620000000a00 */
[----:B------:R-:W-:Y:S02]  /*06d0*/  IMAD.WIDE.U32 R68, R93, 0x10, R68 ;  /* 0x000000105d447825 */ /* 0x000fe400078e0044 */
[----:B------:R-:W3:Y:S04]  /*06e0*/  LDG.E R105, desc[UR4][R116.64] ;  /* 0x0000000474697981 */ /* 0x000ee8000c1e1900 */
[----:B------:R-:W3:Y:S04]  /*06f0*/  LDG.E.128 R68, desc[UR4][R68.64] ;  /* 0x0000000444447981 */ /* 0x000ee8000c1e1d00 */
[----:B------:R4:W3:Y:S01]  /*0700*/  LDG.E.128 R64, desc[UR4][R110.64+0x10] ;  /* 0x000010046e407981 */ /* 0x0008e2000c1e1d00 */
[----:B0-----:R-:W-:-:S05]  /*0710*/  @P0 IMAD.WIDE.U32 R112, R104, 0x20, R108 ;  /* 0x0000002068700825 */ /* 0x001fca00078e006c */
[----:B------:R-:W5:Y:S04]  /*0720*/  @P0 LDG.E.128 R20, desc[UR4][R112.64] ;  /* 0x0000000470140981 */ /* 0x000f68000c1e1d00 */
[----:B------:R0:W5:Y:S01]  /*0730*/  @P0 LDG.E.128 R24, desc[UR4][R112.64+0x10] ;  /* 0x0000100470180981 */ /* 0x000162000c1e1d00 */
[----:B-1----:R-:W-:-:S05]  /*0740*/  @P0 IMAD.WIDE.U32 R114, R93, 0x20, R106 ;  /* 0x000000205d720825 */ /* 0x002fca00078e006a */
[----:B------:R-:W5:Y:S04]  /*0750*/  @P0 LDG.E.128 R28, desc[UR4][R114.64] ;  /* 0x00000004721c0981 */ /* 0x000f68000c1e1d00 */
[----:B------:R1:W5:Y:S01]  /*0760*/  @P0 LDG.E.128 R32, desc[UR4][R114.64+0x10] ;  /* 0x0000100472200981 */ /* 0x000362000c1e1d00 */
[----:B------:R-:W-:Y:S01]  /*0770*/  LOP3.LUT P6, RZ, R118, 0xff, RZ, 0xc0, !PT ;  /* 0x000000ff76ff7812 */ /* 0x000fe200078cc0ff */
[----:B------:R-:W-:Y:S01]  /*0780*/  UMOV UR6, 0xffffffff ;  /* 0xffffffff00067882 */ /* 0x000fe20000000000 */
[----:B------:R-:W-:Y:S02]  /*0790*/  IADD3 R103, R103, UR10, RZ ;  /* 0x0000000a67677c10 */ /* 0x000fe4000fffe0ff */
[----:B------:R-:W-:Y:S02]  /*07a0*/  LOP3.LUT P1, RZ, R0, 0x1f, RZ, 0xc0, !PT ;  /* 0x0000001f00ff7812 */ /* 0x000fe4000782c0ff */
[----:B------:R-:W-:-:S02]  /*07b0*/  ISETP.GE.AND P5, PT, R103, UR11, PT ;  /* 0x0000000b67007c0c */ /* 0x000fc4000bfa6270 */
[----:B----4-:R-:W-:-:S05]  /*07c0*/  FSEL R111, R119, RZ, !P4 ;  /* 0x000000ff776f7208 */ /* 0x010fca0006000000 */
[C---:B------:R-:W-:Y:S01]  /*07d0*/  FADD.FTZ R106, -R111.reuse, R48 ;  /* 0x000000306f6a7221 */ /* 0x040fe20000010100 */
[C---:B------:R-:W-:Y:S01]  /*07e0*/  FADD.FTZ R48, -R111.reuse, R49 ;  /* 0x000000316f307221 */ /* 0x040fe20000010100 */
[C---:B--2---:R-:W-:Y:S01]  /*07f0*/  FADD.FTZ R56, -R111.reuse, R56 ;  /* 0x000000386f387221 */ /* 0x044fe20000010100 */
[C---:B------:R-:W-:Y:S01]  /*0800*/  FADD.FTZ R110, -R111.reuse, R57 ;  /* 0x000000396f6e7221 */ /* 0x040fe20000010100 */
[C---:B------:R-:W-:Y:S02]  /*0810*/  PRMT R49, R52.reuse, 0x7632, R49 ;  /* 0x0000763234317816 */ /* 0x040fe40000000031 */
[----:B------:R-:W-:Y:S02]  /*0820*/  SHF.L.U32 R107, R52, 0x10, RZ ;  /* 0x00000010346b7819 */ /* 0x000fe400000006ff */
[C---:B------:R-:W-:Y:S01]  /*0830*/  PRMT R52, R54.reuse, 0x7632, R52 ;  /* 0x0000763236347816 */ /* 0x040fe20000000034 */
[C---:B---3--:R-:W-:Y:S01]  /*0840*/  FADD.FTZ R122, -R111.reuse, R63 ;  /* 0x0000003f6f7a7221 */ /* 0x048fe20000010100 */
[----:B------:R-:W-:Y:S01]  /*0850*/  SHF.L.U32 R109, R54, 0x10, RZ ;  /* 0x00000010366d7819 */ /* 0x000fe200000006ff */
[----:B0-----:R-:W-:Y:S01]  /*0860*/  FADD.FTZ R112, -R111, R58 ;  /* 0x0000003a6f707221 */ /* 0x001fe20000010100 */
[----:B------:R-:W-:Y:S01]  /*0870*/  PRMT R54, R55, 0x7632, R54 ;  /* 0x0000763237367816 */ /* 0x000fe20000000036 */
[C---:B-1----:R-:W-:Y:S01]  /*0880*/  FADD.FTZ R114, -R111.reuse, R59 ;  /* 0x0000003b6f727221 */ /* 0x042fe20000010100 */
[----:B------:R-:W-:Y:S01]  /*0890*/  SHF.L.U32 R52, R52, 0x10, RZ ;  /* 0x0000001034347819 */ /* 0x000fe200000006ff */
[----:B------:R-:W-:Y:S01]  /*08a0*/  FADD.FTZ R120, -R111, R62 ;  /* 0x0000003e6f787221 */ /* 0x000fe20000010100 */
[----:B------:R-:W-:Y:S01]  /*08b0*/  SHF.L.U32 R49, R49, 0x10, RZ ;  /* 0x0000001031317819 */ /* 0x000fe200000006ff */
[C---:B------:R-:W-:Y:S01]  /*08c0*/  FMUL.FTZ R63, R105.reuse, R56 ;  /* 0x00000038693f7220 */ /* 0x040fe20000410000 */
[C---:B------:R-:W-:Y:S01]  /*08d0*/  FMUL.FTZ R110, R105.reuse, R110 ;  /* 0x0000006e696e7220 */ /* 0x040fe20000410000 */
[----:B------:R-:W-:Y:S01]  /*08e0*/  FMUL.FTZ R58, R105, R48 ;  /* 0x00000030693a7220 */ /* 0x000fe20000410000 */
[----:B------:R-:W-:Y:S01]  /*08f0*/  FMUL.FTZ R62, R102, R107 ;  /* 0x0000006b663e7220 */ /* 0x000fe20000410000 */
[----:B------:R-:W-:Y:S01]  /*0900*/  FADD.FTZ R108, -R111, R51 ;  /* 0x000000336f6c7221 */ /* 0x000fe20000010100 */
[C---:B------:R-:W-:Y:S01]  /*0910*/  PRMT R117, R70.reuse, 0x7632, R117 ;  /* 0x0000763246757816 */ /* 0x040fe20000000075 */
[----:B------:R-:W-:Y:S01]  /*0920*/  FMUL.FTZ R59, R105, R106 ;  /* 0x0000006a693b7220 */ /* 0x000fe20000410000 */
[----:B------:R-:W-:Y:S01]  /*0930*/  SHF.L.U32 R123, R70, 0x10, RZ ;  /* 0x00000010467b7819 */ /* 0x000fe200000006ff */
[----:B------:R-:W-:Y:S01]  /*0940*/  FADD.FTZ R57, -R111, R66 ;  /* 0x000000426f397221 */ /* 0x000fe20000010100 */
[----:B------:R-:W-:Y:S01]  /*0950*/  PRMT R51, R53, 0x7632, R51 ;  /* 0x0000763235337816 */ /* 0x000fe20000000033 */
[----:B------:R-:W-:Y:S01]  /*0960*/  FADD.FTZ R12, R109, R12 ;  /* 0x0000000c6d0c7221 */ /* 0x000fe20000010000 */
[----:B------:R-:W-:Y:S01]  /*0970*/  PRMT R70, R71, 0x7632, R70 ;  /* 0x0000763247467816 */ /* 0x000fe20000000046 */
[-C--:B------:R-:W-:Y:S01]  /*0980*/  FFMA.FTZ R76, R63, R109.reuse, R76 ;  /* 0x0000006d3f4c7223 */ /* 0x080fe2000001004c */
[----:B------:R-:W-:Y:S01]  /*0990*/  SHF.L.U32 R125, R71, 0x10, RZ ;  /* 0x00000010477d7819 */ /* 0x000fe200000006ff */
[----:B------:R-:W-:Y:S01]  /*09a0*/  FMUL.FTZ R66, R98, R109 ;  /* 0x0000006d62427220 */ /* 0x000fe20000410000 */
[----:B------:R-:W-:Y:S01]  /*09b0*/  SHF.L.U32 R54, R54, 0x10, RZ ;  /* 0x0000001036367819 */ /* 0x000fe200000006ff */
[----:B------:R-:W-:Y:S01]  /*09c0*/  FMUL.FTZ R114, R105, R114 ;  /* 0x0000007269727220 */ /* 0x000fe20000410000 */
[----:B------:R-:W-:Y:S01]  /*09d0*/  SHF.L.U32 R53, R53, 0x10, RZ ;  /* 0x0000001035357819 */ /* 0x000fe200000006ff */
[----:B------:R-:W-:Y:S01]  /*09e0*/  FADD.FTZ R13, R52, R13 ;  /* 0x0000000d340d7221 */ /* 0x000fe20000010000 */
[-C--:B------:R-:W-:Y:S01]  /*09f0*/  FFMA.FTZ R77, R110, R52.reuse, R77 ;  /* 0x000000346e4d7223 */ /* 0x080fe2000001004d */
[----:B------:R-:W-:Y:S01]  /*0a00*/  FMUL.FTZ R71, R97, R52 ;  /* 0x0000003461477220 */ /* 0x000fe20000410000 */
[-C--:B------:R-:W-:Y:S01]  /*0a10*/  FFMA.FTZ R83, R58, R49.reuse, R83 ;  /* 0x000000313a537223 */ /* 0x080fe20000010053 */
[----:B------:R-:W-:Y:S01]  /*0a20*/  FADD.FTZ R82, R49, R82 ;  /* 0x0000005231527221 */ /* 0x000fe20000010000 */
[----:B------:R-:W-:Y:S01]  /*0a30*/  FMUL.FTZ R109, R101, R49 ;  /* 0x00000031656d7220 */ /* 0x000fe20000410000 */
[----:B------:R-:W-:Y:S01]  /*0a40*/  FADD.FTZ R52, RZ, R62 ;  /* 0x0000003eff347221 */ /* 0x000fe20000010000 */
[----:B------:R-:W-:Y:S01]  /*0a50*/  FADD.FTZ R50, -R111, R50 ;  /* 0x000000326f327221 */ /* 0x000fe20000010100 */
[----:B------:R-:W-:Y:S01]  /*0a60*/  FFMA.FTZ R49, R59, R62, RZ ;  /* 0x0000003e3b317223 */ /* 0x000fe200000100ff */
[----:B------:R-:W-:Y:S01]  /*0a70*/  FADD.FTZ R84, R107, R84 ;  /* 0x000000546b547221 */ /* 0x000fe20000010000 */
[----:B------:R-:W-:Y:S01]  /*0a80*/  FFMA.FTZ R88, R59, R107, R88 ;  /* 0x0000006b3b587223 */ /* 0x000fe20000010058 */
[----:B------:R-:W-:Y:S01]  /*0a90*/  FADD.FTZ R118, -R111, R61 ;  /* 0x0000003d6f767221 */ /* 0x000fe20000010100 */
[----:B------:R-:W-:Y:S01]  /*0aa0*/  SHF.L.U32 R51, R51, 0x10, RZ ;  /* 0x0000001033337819 */ /* 0x000fe200000006ff */
[----:B------:R-:W-:Y:S01]  /*0ab0*/  FADD.FTZ R11, R54, R11 ;  /* 0x0000000b360b7221 */ /* 0x000fe20000010000 */
[-C--:B------:R-:W-:Y:S01]  /*0ac0*/  FFMA.FTZ R75, R114, R54.reuse, R75 ;  /* 0x00000036724b7223 */ /* 0x080fe2000001004b */
[----:B------:R-:W-:Y:S01]  /*0ad0*/  FMUL.FTZ R107, R95, R54 ;  /* 0x000000365f6b7220 */ /* 0x000fe20000410000 */
[----:B------:R-:W-:Y:S01]  /*0ae0*/  FADD.FTZ R116, -R111, R60 ;  /* 0x0000003c6f747221 */ /* 0x000fe20000010100 */
[C---:B------:R-:W-:Y:S01]  /*0af0*/  FMUL.FTZ R108, R105.reuse, R108 ;  /* 0x0000006c696c7220 */ /* 0x040fe20000410000 */
[----:B------:R-:W-:Y:S01]  /*0b00*/  FMUL.FTZ R61, R100, R53 ;  /* 0x00000035643d7220 */ /* 0x000fe20000410000 */
[----:B------:R-:W-:Y:S01]  /*0b10*/  FADD.FTZ R54, R52, R109 ;  /* 0x0000006d34367221 */ /* 0x000fe20000010000 */
[----:B------:R-:W-:Y:S01]  /*0b20*/  FMUL.FTZ R60, R105, R50 ;  /* 0x00000032693c7220 */ /* 0x000fe20000410000 */
[----:B------:R-:W-:Y:S01]  /*0b30*/  FFMA.FTZ R49, R58, R109, R49 ;  /* 0x0000006d3a317223 */ /* 0x000fe20000010031 */
[C---:B------:R-:W-:Y:S01]  /*0b40*/  PRMT R115, R69.reuse, 0x7632, R115 ;  /* 0x0000763245737816 */ /* 0x040fe20000000073 */
[-C--:B------:R-:W-:Y:S01]  /*0b50*/  FFMA.FTZ R79, R108, R51.reuse, R79 ;  /* 0x000000336c4f7223 */ /* 0x080fe2000001004f */
[----:B------:R-:W-:Y:S01]  /*0b60*/  SHF.L.U32 R119, R69, 0x10, RZ ;  /* 0x0000001045777819 */ /* 0x000fe200000006ff */
[----:B------:R-:W-:Y:S01]  /*0b70*/  FADD.FTZ R78, R51, R78 ;  /* 0x0000004e334e7221 */ /* 0x000fe20000010000 */
[----:B------:R-:W-:Y:S01]  /*0b80*/  FMUL.FTZ R69, R99, R51 ;  /* 0x0000003363457220 */ /* 0x000fe20000410000 */
[----:B------:R-:W-:Y:S01]  /*0b90*/  FADD.FTZ R54, R54, R61 ;  /* 0x0000003d36367221 */ /* 0x000fe20000010000 */
[C---:B------:R-:W-:Y:S01]  /*0ba0*/  FFMA.FTZ R51, R60.reuse, R61, R49 ;  /* 0x0000003d3c337223 */ /* 0x040fe20000010031 */
[----:B------:R-:W-:Y:S01]  /*0bb0*/  FADD.FTZ R80, R53, R80 ;  /* 0x0000005035507221 */ /* 0x000fe20000010000 */
[----:B------:R-:W-:Y:S01]  /*0bc0*/  FFMA.FTZ R81, R60, R53, R81 ;  /* 0x000000353c517223 */ /* 0x000fe20000010051 */
[----:B------:R-:W-:Y:S01]  /*0bd0*/  FADD.FTZ R53, R54, R69 ;  /* 0x0000004536357221 */ /* 0x000fe20000010000 */
[----:B------:R-:W-:Y:S01]  /*0be0*/  FFMA.FTZ R54, R108, R69, R51 ;  /* 0x000000456c367223 */ /* 0x000fe20000010033 */
[----:B------:R-:W-:-:S02]  /*0bf0*/  SHF.L.U32 R55, R55, 0x10, RZ ;  /* 0x0000001037377819 */ /* 0x000fc400000006ff */
[----:B------:R-:W-:Y:S01]  /*0c00*/  FADD.FTZ R56, R53, R66 ;  /* 0x0000004235387221 */ /* 0x000fe20000010000 */
[----:B------:R-:W-:Y:S01]  /*0c10*/  FFMA.FTZ R51, R63, R66, R54 ;  /* 0x000000423f337223 */ /* 0x000fe20000010036 */
[C---:B------:R-:W-:Y:S01]  /*0c20*/  FADD.FTZ R64, -R111.reuse, R64 ;  /* 0x000000406f407221 */ /* 0x040fe20000010100 */
[C---:B------:R-:W-:Y:S01]  /*0c30*/  FADD.FTZ R124, -R111.reuse, R65 ;  /* 0x000000416f7c7221 */ /* 0x040fe20000010100 */
[----:B------:R-:W-:Y:S01]  /*0c40*/  FADD.FTZ R67, -R111, R67 ;  /* 0x000000436f437221 */ /* 0x000fe20000010100 */
[----:B------:R-:W-:Y:S01]  /*0c50*/  PRMT R111, R68, 0x7632, R111 ;  /* 0x00007632446f7816 */ /* 0x000fe2000000006f */
[----:B------:R-:W-:Y:S01]  /*0c60*/  FADD.FTZ R53, R56, R71 ;  /* 0x0000004738357221 */ /* 0x000fe20000010000 */
[----:B------:R-:W-:Y:S01]  /*0c70*/  SHF.L.U32 R113, R68, 0x10, RZ ;  /* 0x0000001044717819 */ /* 0x000fe200000006ff */
[----:B------:R-:W-:Y:S01]  /*0c80*/  FMUL.FTZ R68, R96, R55 ;  /* 0x0000003760447220 */ /* 0x000fe20000410000 */
[----:B------:R-:W-:Y:S01]  /*0c90*/  FMUL.FTZ R65, R105, R112 ;  /* 0x0000007069417220 */ /* 0x000fe20000410000 */
[----:B------:R-:W-:-:S02]  /*0ca0*/  FFMA.FTZ R54, R110, R71, R51 ;  /* 0x000000476e367223 */ /* 0x000fc40000010033 */
[----:B------:R-:W-:Y:S01]  /*0cb0*/  FADD.FTZ R56, R53, R68 ;  /* 0x0000004435387221 */ /* 0x000fe20000010000 */
[----:B------:R-:W-:Y:S01]  /*0cc0*/  SHF.L.U32 R50, R111, 0x10, RZ ;  /* 0x000000106f327819 */ /* 0x000fe200000006ff */
[----:B------:R-:W-:Y:S01]  /*0cd0*/  FFMA.FTZ R51, R65, R68, R54 ;  /* 0x0000004441337223 */ /* 0x000fe20000010036 */
[C---:B------:R-:W-:Y:S01]  /*0ce0*/  FMUL.FTZ R118, R105.reuse, R118 ;  /* 0x0000007669767220 */ /* 0x040fe20000410000 */
[----:B------:R-:W-:Y:S01]  /*0cf0*/  FMUL.FTZ R106, R94, R113 ;  /* 0x000000715e6a7220 */ /* 0x000fe20000410000 */
[----:B------:R-:W-:Y:S01]  /*0d00*/  FADD.FTZ R53, R56, R107 ;  /* 0x0000006b38357221 */ /* 0x000fe20000010000 */
[----:B------:R-:W-:Y:S01]  /*0d10*/  FMUL.FTZ R121, R105, R116 ;  /* 0x0000007469797220 */ /* 0x000fe20000410000 */
[----:B------:R-:W-:Y:S01]  /*0d20*/  FFMA.FTZ R54, R114, R107, R51 ;  /* 0x0000006b72367223 */ /* 0x000fe20000010033 */
[----:B------:R-:W-:Y:S01]  /*0d30*/  SHF.L.U32 R48, R115, 0x10, RZ ;  /* 0x0000001073307819 */ /* 0x000fe200000006ff */
[----:B------:R-:W-:Y:S01]  /*0d40*/  FMUL.FTZ R120, R105, R120 ;  /* 0x0000007869787220 */ /* 0x000fe20000410000 */
[-C--:B------:R-:W-:Y:S01]  /*0d50*/  FFMA.FTZ R73, R118, R50.reuse, R73 ;  /* 0x0000003276497223 */ /* 0x080fe20000010049 */
[----:B------:R-:W-:Y:S01]  /*0d60*/  FADD.FTZ R9, R50, R9 ;  /* 0x0000000932097221 */ /* 0x000fe20000010000 */
        /* <DEDUP_REMOVED lines=12> */
[----:B------:R-:W-:Y:S01]  /*0e30*/  FMUL.FTZ R122, R105, R122 ;  /* 0x0000007a697a7220 */ /* 0x000fe20000410000 */
[-C--:B------:R-:W-:Y:S01]  /*0e40*/  FMUL.FTZ R123, R90, R48.reuse ;  /* 0x000000305a7b7220 */ /* 0x080fe20000410000 */
[----:B------:R-:W-:Y:S01]  /*0e50*/  FADD.FTZ R50, R50, R119 ;  /* 0x0000007732327221 */ /* 0x000fe20000010000 */
[----:B------:R-:W-:Y:S01]  /*0e60*/  FFMA.FTZ R51, R120, R119, R51 ;  /* 0x0000007778337223 */ /* 0x000fe20000010033 */
[----:B------:R-:W-:Y:S01]  /*0e70*/  SHF.L.U32 R52, R117, 0x10, RZ ;  /* 0x0000001075347819 */ /* 0x000fe200000006ff */
[----:B------:R-:W-:Y:S01]  /*0e80*/  FFMA.FTZ R19, R122, R48, R19 ;  /* 0x000000307a137223 */ /* 0x000fe20000010013 */
[----:B------:R-:W-:Y:S01]  /*0e90*/  FADD.FTZ R7, R48, R7 ;  /* 0x0000000730077221 */ /* 0x000fe20000010000 */
        /* <DEDUP_REMOVED lines=10> */
[----:B------:R-:W-:Y:S01]  /*0f40*/  FADD.FTZ R3, R49, R3 ;  /* 0x0000000331037221 */ /* 0x000fe20000010000 */
[-C--:B------:R-:W-:Y:S01]  /*0f50*/  FFMA.FTZ R15, R112, R49.reuse, R15 ;  /* 0x00000031700f7223 */ /* 0x080fe2000001000f */
[----:B------:R-:W-:Y:S01]  /*0f60*/  FMUL.FTZ R67, R92, R49 ;  /* 0x000000315c437220 */ /* 0x000fe20000410000 */
[----:B------:R-:W-:Y:S01]  /*0f70*/  FADD.FTZ R53, R50, R117 ;  /* 0x0000007532357221 */ /* 0x000fe20000010000 */
[----:B------:R-:W-:Y:S01]  /*0f80*/  FMUL.FTZ R113, R105, R57 ;  /* 0x0000003969717220 */ /* 0x000fe20000410000 */
[----:B------:R-:W-:Y:S01]  /*0f90*/  FMUL.FTZ R70, R87, R125 ;  /* 0x0000007d57467220 */ /* 0x000fe20000410000 */
[----:B------:R-:W-:Y:S01]  /*0fa0*/  SHF.R.U32.HI R49, RZ, 0x5, R0 ;  /* 0x00000005ff317819 */ /* 0x000fe20000011600 */
[----:B------:R-:W-:Y:S01]  /*0fb0*/  FFMA.FTZ R50, R124, R117, R51 ;  /* 0x000000757c327223 */ /* 0x000fe20000010033 */
[----:B------:R-:W-:Y:S01]  /*0fc0*/  FADD.FTZ R5, R52, R5 ;  /* 0x0000000534057221 */ /* 0x000fe20000010000 */
[----:B------:R-:W-:Y:S01]  /*0fd0*/  FFMA.FTZ R17, R124, R52, R17 ;  /* 0x000000347c117223 */ /* 0x000fe20000010011 */
[----:B------:R-:W-:Y:S01]  /*0fe0*/  FADD.FTZ R52, R53, R70 ;  /* 0x0000004635347221 */ /* 0x000fe20000010000 */
[----:B------:R-:W-:Y:S01]  /*0ff0*/  LOP3.LUT R48, R49, 0x7fffff8, RZ, 0xc0, !PT ;  /* 0x07fffff831307812 */ /* 0x000fe200078ec0ff */
        /* <DEDUP_REMOVED lines=27> */
.L_x_934:
[----:B------:R-:W3:Y:S01]  /*11b0*/  S2R R53, SR_CgaCtaId ;  /* 0x0000000000357919 */ /* 0x000ee20000008800 */
[----:B--2---:R-:W-:Y:S01]  /*11c0*/  FADD.FTZ R57, R50, R57 ;  /* 0x0000003932397221 */ /* 0x004fe20000010000 */
[----:B------:R-:W-:Y:S01]  /*11d0*/  @!P1 LOP3.LUT R49, R49, 0x7, RZ, 0xc0, !PT ;  /* 0x0000000731319812 */ /* 0x000fe200078ec0ff */
[----:B------:R-:W-:Y:S01]  /*11e0*/  UISETP.NE.AND UP0, UPT, UR16, URZ, UPT ;  /* 0x0000003f1000728c */ /* 0x000fe2000bf05270 */
[----:B0-----:R-:W-:Y:S01]  /*11f0*/  MOV R50, 0x400 ;  /* 0x0000040000327802 */ /* 0x001fe20000000f00 */
[----:B-1----:R-:W-:Y:S01]  /*1200*/  FADD.FTZ R56, R56, R51 ;  /* 0x0000003338387221 */ /* 0x002fe20000010000 */
[----:B------:R-:W-:Y:S02]  /*1210*/  @!P1 IADD3 R49, R48, R49, RZ ;  /* 0x0000003130319210 */ /* 0x000fe40007ffe0ff */
[----:B------:R-:W-:Y:S02]  /*1220*/  ISETP.NE.U32.AND P2, PT, RZ, UR18, PT ;  /* 0x00000012ff007c0c */ /* 0x000fe4000bf45070 */
[----:B------:R-:W-:Y:S01]  /*1230*/  PLOP3.LUT P4, PT, PT, PT, UP0, 0x80, 0x0 ;  /* 0x000000000000781c */ /* 0x000fe20003f8f008 */
[----:B------:R-:W-:Y:S05]  /*1240*/  WARPSYNC.ALL ;  /* 0x0000000000007948 */ /* 0x000fea0003800000 */
[----:B------:R-:W-:-:S02]  /*1250*/  ISETP.NE.AND.EX P2, PT, RZ, UR19, PT, P2 ;  /* 0x00000013ff007c0c */ /* 0x000fc4000bf45320 */
[----:B------:R-:W-:-:S04]  /*1260*/  ISETP.NE.U32.AND P3, PT, RZ, UR12, PT ;  /* 0x0000000cff007c0c */ /* 0x000fc8000bf65070 */
[----:B------:R-:W-:Y:S02]  /*1270*/  ISETP.NE.AND.EX P3, PT, RZ, UR13, PT, P3 ;  /* 0x0000000dff007c0c */ /* 0x000fe4000bf65330 */
[----:B---3--:R-:W-:-:S04]  /*1280*/  LEA R50, R53, R50, 0x18 ;  /* 0x0000003235327211 */ /* 0x008fc800078ec0ff */
[-C--:B------:R-:W-:Y:S02]  /*1290*/  @!P1 LEA R125, R49, R50.reuse, 0x3 ;  /* 0x00000032317d9211 */ /* 0x080fe400078e18ff */
[----:B------:R-:W-:-:S03]  /*12a0*/  LEA R116, R48, R50, 0x3 ;  /* 0x0000003230747211 */ /* 0x000fc600078e18ff */
        /* <DEDUP_REMOVED lines=8> */
[----:B------:R-:W-:Y:S01]  /*1330*/  FADD.FTZ R52, R55, R52 ;  /* 0x0000003437347221 */ /* 0x000fe20000010000 */
[----:B------:R-:W0:Y:S02]  /*1340*/  LDS.128 R48, [R116+0x4010] ;  /* 0x0040100074307984 */ /* 0x000e240000000c00 */
[----:B0-----:R-:W-:Y:S01]  /*1350*/  FADD.FTZ R53, R54, R48 ;  /* 0x0000003036357221 */ /* 0x001fe20000010000 */
[----:B------:R-:W-:-:S03]  /*1360*/  FADD.FTZ R48, R52, R49 ;  /* 0x0000003134307221 */ /* 0x000fc60000010000 */
[----:B------:R-:W-:Y:S01]  /*1370*/  FADD.FTZ R49, R50, R53 ;  /* 0x0000003532317221 */ /* 0x000fe20000010000 */
[----:B------:R-:W-:Y:S01]  /*1380*/  FADD.FTZ R48, R51, R48 ;  /* 0x0000003033307221 */ /* 0x000fe20000010000 */
[----:B------:R-:W0:Y:S02]  /*1390*/  LDS.128 R52, [R116+0x4020] ;  /* 0x0040200074347984 */ /* 0x000e240000000c00 */
[----:B0-----:R-:W-:Y:S01]  /*13a0*/  FADD.FTZ R57, R49, R52 ;  /* 0x0000003431397221 */ /* 0x001fe20000010000 */
[----:B------:R-:W-:Y:S02]  /*13b0*/  FADD.FTZ R52, R48, R53 ;  /* 0x0000003530347221 */ /* 0x000fe40000010000 */
[----:B------:R-:W0:Y:S01]  /*13c0*/  LDS.128 R48, [R116+0x4030] ;  /* 0x0040300074307984 */ /* 0x000e220000000c00 */
[----:B------:R-:W-:Y:S01]  /*13d0*/  FADD.FTZ R57, R54, R57 ;  /* 0x0000003936397221 */ /* 0x000fe20000010000 */
[----:B------:R-:W-:-:S03]  /*13e0*/  FADD.FTZ R52, R55, R52 ;  /* 0x0000003437347221 */ /* 0x000fc60000010000 */
[----:B0-----:R-:W-:Y:S01]  /*13f0*/  FADD.FTZ R57, R57, R48 ;  /* 0x0000003039397221 */ /* 0x001fe20000010000 */
        /* <DEDUP_REMOVED lines=12> */
[-CC-:B------:R-:W-:Y:S01]  /*14c0*/  FFMA.FTZ R58, R58, R48.reuse, R49.reuse ;  /* 0x000000303a3a7223 */ /* 0x180fe20000010031 */
[--C-:B------:R-:W-:Y:S01]  /*14d0*/  FFMA.FTZ R108, R108, R48, R49.reuse ;  /* 0x000000306c6c7223 */ /* 0x100fe20000010031 */
[----:B------:R-:W-:Y:S01]  /*14e0*/  FMUL.FTZ R65, R105, R68 ;  /* 0x0000004469417220 */ /* 0x000fe20000410000 */
[-CC-:B------:R-:W-:Y:S01]  /*14f0*/  FFMA.FTZ R110, R110, R48.reuse, R49.reuse ;  /* 0x000000306e6e7223 */ /* 0x180fe20000010031 */
[-CC-:B------:R-:W-:Y:S01]  /*1500*/  FFMA.FTZ R114, R114, R48.reuse, R49.reuse ;  /* 0x0000003072727223 */ /* 0x180fe20000010031 */
[-C--:B------:R-:W-:Y:S01]  /*1510*/  FFMA.FTZ R121, R121, R48.reuse, R49 ;  /* 0x0000003079797223 */ /* 0x080fe20000010031 */
[----:B-----5:R-:W-:Y:S01]  /*1520*/  @P2 FADD.FTZ R65, R26, R65 ;  /* 0x000000411a412221 */ /* 0x020fe20000010000 */
        /* <DEDUP_REMOVED lines=8> */
[----:B------:R-:W-:Y:S01]  /*15b0*/  FMUL.FTZ R57, R105, R60 ;  /* 0x0000003c69397220 */ /* 0x000fe20000410000 */
[----:B------:R-:W-:Y:S01]  /*15c0*/  FFMA.FTZ R48, R112, R48, R49 ;  /* 0x0000003070307223 */ /* 0x000fe20000010031 */
[----:B------:R-:W-:Y:S01]  /*15d0*/  @P3 F2FP.BF16.F32.PACK_AB R60, RZ, R65 ;  /* 0x00000041ff3c323e */ /* 0x000fe200000010ff */
[----:B------:R-:W-:Y:S01]  /*15e0*/  FADD.FTZ R58, R109, -R58 ;  /* 0x8000003a6d3a7221 */ /* 0x000fe20000010000 */
[----:B------:R-:W-:Y:S01]  /*15f0*/  FMUL.FTZ R51, R105, R62 ;  /* 0x0000003e69337220 */ /* 0x000fe20000410000 */
[----:B------:R-:W-:Y:S01]  /*1600*/  FADD.FTZ R108, R69, -R108 ;  /* 0x8000006c456c7221 */ /* 0x000fe20000010000 */
[----:B------:R-:W-:Y:S01]  /*1610*/  FADD.FTZ R110, R71, -R110 ;  /* 0x8000006e476e7221 */ /* 0x000fe20000010000 */
[----:B------:R-:W-:Y:S01]  /*1620*/  FADD.FTZ R106, R106, -R121 ;  /* 0x800000796a6a7221 */ /* 0x000fe20000010000 */
[----:B------:R-:W-:Y:S01]  /*1630*/  FADD.FTZ R48, R67, -R48 ;  /* 0x8000003043307221 */ /* 0x000fe20000010000 */
[----:B------:R-:W-:Y:S01]  /*1640*/  FMUL.FTZ R55, R105, R66 ;  /* 0x0000004269377220 */ /* 0x000fe20000410000 */
        /* <DEDUP_REMOVED lines=8> */
[----:B------:R-:W-:Y:S01]  /*16d0*/  @P3 PRMT R39, R60, 0x7610, R39 ;  /* 0x000076103c273816 */ /* 0x000fe20000000027 */
[C---:B------:R-:W-:Y:S01]  /*16e0*/  FMUL.FTZ R52, R105.reuse, R58 ;  /* 0x0000003a69347220 */ /* 0x040fe20000410000 */
[----:B------:R-:W-:Y:S01]  /*16f0*/  @P2 FADD.FTZ R51, R20, R51 ;  /* 0x0000003314332221 */ /* 0x000fe20000010000 */
[C---:B------:R-:W-:Y:S01]  /*1700*/  FMUL.FTZ R50, R105.reuse, R108 ;  /* 0x0000006c69327220 */ /* 0x040fe20000410000 */
[C---:B------:R-:W-:Y:S01]  /*1710*/  FMUL.FTZ R54, R105.reuse, R110 ;  /* 0x0000006e69367220 */ /* 0x040fe20000410000 */
[C---:B------:R-:W-:Y:S01]  /*1720*/  FMUL.FTZ R113, R105.reuse, R106 ;  /* 0x0000006a69717220 */ /* 0x040fe20000410000 */
[C---:B------:R-:W-:Y:S01]  /*1730*/  FMUL.FTZ R58, R105.reuse, R114 ;  /* 0x00000072693a7220 */ /* 0x040fe20000410000 */
[----:B------:R-:W1:Y:S01]  /*1740*/  LDC.64 R60, c[0x0][0x2f8] ;  /* 0x0000be00ff3c7b82 */ /* 0x000e620000000a00 */
[C---:B------:R-:W-:Y:S01]  /*1750*/  FMUL.FTZ R112, R105.reuse, R118 ;  /* 0x0000007669707220 */ /* 0x040fe20000410000 */
[C---:B------:R-:W-:Y:S01]  /*1760*/  FMUL.FTZ R111, R105.reuse, R120 ;  /* 0x00000078696f7220 */ /* 0x040fe20000410000 */
[C---:B------:R-:W-:Y:S01]  /*1770*/  FMUL.FTZ R110, R105.reuse, R122 ;  /* 0x0000007a696e7220 */ /* 0x040fe20000410000 */
[C---:B------:R-:W-:Y:S01]  /*1780*/  FMUL.FTZ R109, R105.reuse, R64 ;  /* 0x00000040696d7220 */ /* 0x040fe20000410000 */
[C---:B------:R-:W-:Y:S01]  /*1790*/  FMUL.FTZ R106, R105.reuse, R124 ;  /* 0x0000007c696a7220 */ /* 0x040fe20000410000 */
[C---:B------:R-:W-:Y:S01]  /*17a0*/  FMUL.FTZ R107, R105.reuse, R70 ;  /* 0x00000046696b7220 */ /* 0x040fe20000410000 */
[----:B------:R-:W-:Y:S01]  /*17b0*/  FMUL.FTZ R108, R105, R48 ;  /* 0x00000030696c7220 */ /* 0x000fe20000410000 */
[----:B------:R-:W2:Y:S01]  /*17c0*/  @P3 LDC.64 R62, c[0x0][0x300] ;  /* 0x0000c000ff3e3b82 */ /* 0x000ea20000000a00 */
[----:B------:R-:W-:Y:S01]  /*17d0*/  @P2 FADD.FTZ R57, R22, R57 ;  /* 0x0000003916392221 */ /* 0x000fe20000010000 */
[----:B------:R-:W-:Y:S01]  /*17e0*/  @P2 FADD.FTZ R52, R21, R52 ;  /* 0x0000003415342221 */ /* 0x000fe20000010000 */
[----:B------:R-:W-:Y:S01]  /*17f0*/  @P3 F2FP.BF16.F32.PACK_AB R48, RZ, R51 ;  /* 0x00000033ff30323e */ /* 0x000fe200000010ff */
[----:B------:R-:W-:Y:S01]  /*1800*/  @P2 FADD.FTZ R58, R27, R58 ;  /* 0x0000003a1b3a2221 */ /* 0x000fe20000010000 */
        /* <DEDUP_REMOVED lines=11> */
[----:B------:R-:W-:Y:S01]  /*18c0*/  ISETP.NE.U32.AND P2, PT, RZ, UR14, PT ;  /* 0x0000000eff007c0c */ /* 0x000fe2000bf45070 */
[----:B------:R-:W3:Y:S01]  /*18d0*/  @P1 LDC.64 R70, c[0x0][0x308] ;  /* 0x0000c200ff461b82 */ /* 0x000ee20000000a00 */
[----:B------:R-:W-:Y:S01]  /*18e0*/  @P3 F2FP.BF16.F32.PACK_AB R49, RZ, R57 ;  /* 0x00000039ff31323e */ /* 0x000fe200000010ff */
[----:B0-----:R-:W-:Y:S01]  /*18f0*/  @P1 IMAD.WIDE.U32 R66, R104, 0x20, R66 ;  /* 0x0000002068421825 */ /* 0x001fe200078e0042 */
[----:B------:R-:W-:-:S02]  /*1900*/  @P3 F2FP.BF16.F32.PACK_AB R68, RZ, R52 ;  /* 0x00000034ff44323e */ /* 0x000fc400000010ff */
[----:B------:R-:W-:Y:S02]  /*1910*/  @P3 PRMT R36, R48, 0x7610, R36 ;  /* 0x0000761030243816 */ /* 0x000fe40000000024 */
[----:B------:R-:W-:Y:S01]  /*1920*/  ISETP.NE.AND.EX P2, PT, RZ, UR15, PT, P2 ;  /* 0x0000000fff007c0c */ /* 0x000fe2000bf45320 */
[----:B--2---:R-:W-:Y:S01]  /*1930*/  @P3 IMAD.WIDE.U32 R62, R104, 0x10, R62 ;  /* 0x00000010683e3825 */ /* 0x004fe200078e003e */
[----:B------:R-:W-:Y:S02]  /*1940*/  @P3 F2FP.BF16.F32.PACK_AB R56, RZ, R55 ;  /* 0x00000037ff38323e */ /* 0x000fe400000010ff */
[----:B------:R-:W-:Y:S02]  /*1950*/  @P3 F2FP.BF16.F32.PACK_AB R53, RZ, R50 ;  /* 0x00000032ff35323e */ /* 0x000fe400000010ff */
[----:B------:R-:W-:Y:S02]  /*1960*/  @P3 PRMT R37, R49, 0x7610, R37 ;  /* 0x0000761031253816 */ /* 0x000fe40000000025 */
[----:B------:R-:W-:-:S02]  /*1970*/  @P3 PRMT R36, R36, 0x5410, R68 ;  /* 0x0000541024243816 */ /* 0x000fc40000000044 */
[----:B------:R-:W0:Y:S01]  /*1980*/  @P3 LDC.64 R68, c[0x0][0x300] ;  /* 0x0000c000ff443b82 */ /* 0x000e220000000a00 */
[----:B------:R-:W-:Y:S02]  /*1990*/  SEL R49, R52, R41, P2 ;  /* 0x0000002934317207 */ /* 0x000fe40001000000 */
[----:B------:R-:W-:Y:S02]  /*19a0*/  @P3 F2FP.BF16.F32.PACK_AB R59, RZ, R54 ;  /* 0x00000036ff3b323e */ /* 0x000fe400000010ff */
[----:B------:R-:W-:Y:S02]  /*19b0*/  @P3 PRMT R38, R56, 0x7610, R38 ;  /* 0x0000761038263816 */ /* 0x000fe40000000026 */
[----:B------:R-:W-:Y:S01]  /*19c0*/  @P3 PRMT R37, R37, 0x5410, R53 ;  /* 0x0000541025253816 */ /* 0x000fe20000000035 */
[----:B---3--:R-:W-:Y:S01]  /*19d0*/  @P1 IMAD.WIDE.U32 R70, R93, 0x20, R70 ;  /* 0x000000205d461825 */ /* 0x008fe200078e0046 */
[----:B------:R-:W-:Y:S02]  /*19e0*/  F2FP.BF16.F32.PACK_AB R52, R52, R51 ;  /* 0x000000333434723e */ /* 0x000fe400000010ff */
[----:B------:R-:W-:-:S02]  /*19f0*/  SEL R48, R51, R40, P2 ;  /* 0x0000002833307207 */ /* 0x000fc40001000000 */
[C---:B------:R-:W-:Y:S02]  /*1a00*/  SEL R51, R50.reuse, R43, P2 ;  /* 0x0000002b32337207 */ /* 0x040fe40001000000 */
[----:B------:R-:W-:Y:S02]  /*1a10*/  F2FP.BF16.F32.PACK_AB R53, R50, R57 ;  /* 0x000000393235723e */ /* 0x000fe400000010ff */
[----:B------:R-:W-:Y:S02]  /*1a20*/  @P3 F2FP.BF16.F32.PACK_AB R64, RZ, R58 ;  /* 0x0000003aff40323e */ /* 0x000fe400000010ff */
[----:B------:R-:W-:Y:S02]  /*1a30*/  SEL R50, R57, R42, P2 ;  /* 0x0000002a39327207 */ /* 0x000fe40001000000 */
[----:B------:R-:W-:Y:S02]  /*1a40*/  SEL R57, R54, R45, P2 ;  /* 0x0000002d36397207 */ /* 0x000fe40001000000 */
[----:B------:R-:W-:Y:S01]  /*1a50*/  @P3 PRMT R38, R38, 0x5410, R59 ;  /* 0x0000541026263816 */ /* 0x000fe2000000003b */
[----:B------:R-:W-:Y:S01]  /*1a60*/  @P1 STG.E.128 desc[UR4][R66.64], R48 ;  /* 0x0000003042001986 */ /* 0x000fe2000c101d04 */
[----:B------:R-:W-:Y:S01]  /*1a70*/  F2FP.BF16.F32.PACK_AB R54, R54, R55 ;  /* 0x000000373636723e */ /* 0x000fe200000010ff */
[----:B0-----:R-:W-:Y:S01]  /*1a80*/  @P3 IMAD.WIDE.U32 R68, R93, 0x10, R68 ;  /* 0x000000105d443825 */ /* 0x001fe200078e0044 */
[----:B------:R-:W-:-:S02]  /*1a90*/  SEL R56, R55, R44, P2 ;  /* 0x0000002c37387207 */ /* 0x000fc40001000000 */
[C---:B------:R-:W-:Y:S02]  /*1aa0*/  SEL R59, R58.reuse, R47, P2 ;  /* 0x0000002f3a3b7207 */ /* 0x040fe40001000000 */
[----:B------:R-:W-:Y:S02]  /*1ab0*/  F2FP.BF16.F32.PACK_AB R55, R58, R65 ;  /* 0x000000413a37723e */ /* 0x000fe400000010ff */
[----:B------:R-:W-:Y:S02]  /*1ac0*/  @P3 PRMT R39, R39, 0x5410, R64 ;  /* 0x0000541027273816 */ /* 0x000fe40000000040 */
[----:B------:R-:W-:Y:S01]  /*1ad0*/  SEL R58, R65, R46, P2 ;  /* 0x0000002e413a7207 */ /* 0x000fe20001000000 */
[--C-:B-1----:R-:W-:Y:S01]  /*1ae0*/  IMAD.WIDE.U32 R64, R104, 0x10, R60.reuse ;  /* 0x0000001068407825 */ /* 0x102fe200078e003c */
[----:B------:R-:W-:Y:S02]  /*1af0*/  @P3 F2FP.BF16.F32.PACK_AB R105, RZ, R107 ;  /* 0x0000006bff69323e */ /* 0x000fe400000010ff */
[----:B------:R-:W-:Y:S01]  /*1b00*/  @P3 F2FP.BF16.F32.PACK_AB R114, RZ, R108 ;  /* 0x0000006cff72323e */ /* 0x000fe200000010ff */
[----:B------:R0:W-:Y:S01]  /*1b10*/  @P1 STG.E.128 desc[UR4][R66.64+0x10], R56 ;  /* 0x0000103842001986 */ /* 0x0001e2000c101d04 */
[----:B------:R-:W-:Y:S01]  /*1b20*/  @P3 F2FP.BF16.F32.PACK_AB R104, RZ, R106 ;  /* 0x0000006aff68323e */ /* 0x000fe200000010ff */
[----:B------:R-:W-:Y:S01]  /*1b30*/  IMAD.WIDE.U32 R60, R93, 0x10, R60 ;  /* 0x000000105d3c7825 */ /* 0x000fe200078e003c */
[----:B------:R-:W-:Y:S01]  /*1b40*/  SEL R40, R113, R40, P2 ;  /* 0x0000002871287207 */ /* 0x000fe20001000000 */
[----:B------:R1:W-:Y:S01]  /*1b50*/  STG.E.128 desc[UR4][R64.64], R52 ;  /* 0x0000003440007986 */ /* 0x0003e2000c101d04 */
[----:B------:R-:W-:-:S02]  /*1b60*/  SEL R41, R112, R41, P2 ;  /* 0x0000002970297207 */ /* 0x000fc40001000000 */
[----:B------:R-:W-:Y:S01]  /*1b70*/  SEL R42, R111, R42, P2 ;  /* 0x0000002a6f2a7207 */ /* 0x000fe20001000000 */
[----:B------:R2:W-:Y:S01]  /*1b80*/  @P3 STG.E.128 desc[UR4][R62.64], R36 ;  /* 0x000000243e003986 */ /* 0x0005e2000c101d04 */
[----:B------:R-:W-:Y:S02]  /*1b90*/  SEL R43, R110, R43, P2 ;  /* 0x0000002b6e2b7207 */ /* 0x000fe40001000000 */
[----:B------:R-:W-:Y:S02]  /*1ba0*/  SEL R44, R109, R44, P2 ;  /* 0x0000002c6d2c7207 */ /* 0x000fe40001000000 */
[----:B------:R-:W-:Y:S01]  /*1bb0*/  SEL R45, R106, R45, P2 ;  /* 0x0000002d6a2d7207 */ /* 0x000fe20001000000 */
[----:B------:R3:W-:Y:S01]  /*1bc0*/  @P1 STG.E.128 desc[UR4][R70.64], R40 ;  /* 0x0000002846001986 */ /* 0x0007e2000c101d04 */
[----:B------:R-:W-:Y:S02]  /*1bd0*/  SEL R46, R107, R46, P2 ;  /* 0x0000002e6b2e7207 */ /* 0x000fe40001000000 */
[----:B------:R-:W-:-:S02]  /*1be0*/  SEL R47, R108, R47, P2 ;  /* 0x0000002f6c2f7207 */ /* 0x000fc40001000000 */
[----:B0-----:R-:W-:Y:S02]  /*1bf0*/  @P3 F2FP.BF16.F32.PACK_AB R67, RZ, R109 ;  /* 0x0000006dff43323e */ /* 0x001fe400000010ff */
[----:B------:R-:W-:Y:S01]  /*1c00*/  @P3 F2FP.BF16.F32.PACK_AB R56, RZ, R113 ;  /* 0x00000071ff38323e */ /* 0x000fe200000010ff */
[----:B------:R3:W-:Y:S01]  /*1c10*/  @P1 STG.E.128 desc[UR4][R70.64+0x10], R44 ;  /* 0x0000102c46001986 */ /* 0x0007e2000c101d04 */
[----:B-1----:R-:W-:Y:S02]  /*1c20*/  @P3 F2FP.BF16.F32.PACK_AB R65, RZ, R110 ;  /* 0x0000006eff41323e */ /* 0x002fe400000010ff */
[----:B------:R-:W-:Y:S02]  /*1c30*/  @P3 F2FP.BF16.F32.PACK_AB R52, RZ, R112 ;  /* 0x00000070ff34323e */ /* 0x000fe400000010ff */
[----:B--2---:R-:W-:Y:S02]  /*1c40*/  @P3 F2FP.BF16.F32.PACK_AB R63, RZ, R111 ;  /* 0x0000006fff3f323e */ /* 0x004fe400000010ff */
        /* <DEDUP_REMOVED lines=39> */
[----:B------:R-:W-:-:S07]  /*1ec0*/  MOV R19, R3 ;  /* 0x0000000300137202 */ /* 0x000fce0000000f00 */
.L_x_921:
[----:B------:R-:W0:Y:S01]  /*1ed0*/  S2UR UR6, SR_CTAID.X ;  /* 0x00000000000679c3 */ /* 0x000e220000002500 */
[----:B------:R-:W-:-:S07]  /*1ee0*/  LOP3.LUT R7, R0, 0xff, RZ, 0xc0, !PT ;  /* 0x000000ff00077812 */ /* 0x000fce00078ec0ff */
        /* <DEDUP_REMOVED lines=17> */
.L_x_922:
[----:B------:R-:W-:Y:S01]  /*2000*/  HFMA2.MMA R52, -RZ, RZ, 0, 9.5367431640625e-07 ;  /* 0x00000010ff347435 */ /* 0x000fe200000001ff */
[----:B------:R-:W-:Y:S02]  /*2010*/  MOV R53, 0x1f ;  /* 0x0000001f00357802 */ /* 0x000fe40000000f00 */
[----:B------:R-:W-:-:S08]  /*2020*/  MOV R54, 0xffffffff ;  /* 0xffffffff00367802 */ /* 0x000fd00000000f00 */
[----:B-----5:R-:W-:Y:S05]  /*2030*/  WARPSYNC.COLLECTIVE R54, `(.L_x_924) ;  /* 0x0000000036087348 */ /* 0x020fea0003c00000 */
[----:B------:R0:W1:Y:S02]  /*2040*/  SHFL.DOWN P2, R57, R55, R52, R53 ;  /* 0x0800003437397389 */ /* 0x0000640000040035 */
[----:B01---5:R-:W-:Y:S01]  /*2050*/  ENDCOLLECTIVE ;  /* 0x000000000000791b */ /* 0x023fe20003800000 */
.L_x_924:
[----:B------:R-:W-:Y:S01]  /*2060*/  FADD.FTZ R50, R55, R57 ;  /* 0x0000003937327221 */ /* 0x000fe20000010000 */
[----:B------:R-:W-:-:S07]  /*2070*/  MOV R55, R51 ;  /* 0x0000003300377202 */ /* 0x000fce0000000f00 */
[----:B------:R-:W-:Y:S05]  /*2080*/  WARPSYNC.COLLECTIVE R54, `(.L_x_925) ;  /* 0x0000000036087348 */ /* 0x000fea0003c00000 */
[----:B------:R0:W1:Y:S02]  /*2090*/  SHFL.DOWN P2, R57, R55, R52, R53 ;  /* 0x0800003437397389 */ /* 0x0000640000040035 */
[----:B01----:R-:W-:Y:S01]  /*20a0*/  ENDCOLLECTIVE ;  /* 0x000000000000791b */ /* 0x003fe20003800000 */
.L_x_925:
[----:B------:R-:W-:Y:S01]  /*20b0*/  HFMA2.MMA R52, -RZ, RZ, 0, 4.76837158203125e-07 ;  /* 0x00000008ff347435 */ /* 0x000fe200000001ff */
[----:B------:R-:W-:Y:S02]  /*20c0*/  MOV R55, R50 ;  /* 0x0000003200377202 */ /* 0x000fe40000000f00 */
[----:B------:R-:W-:-:S08]  /*20d0*/  MOV R56, R57 ;  /* 0x0000003900387202 */ /* 0x000fd00000000f00 */
[----:B------:R-:W-:Y:S05]  /*20e0*/  WARPSYNC.COLLECTIVE R54, `(.L_x_926) ;  /* 0x0000000036087348 */ /* 0x000fea0003c00000 */
[----:B------:R0:W1:Y:S02]  /*20f0*/  SHFL.DOWN P2, R57, R55, R52, R53 ;  /* 0x0800003437397389 */ /* 0x0000640000040035 */
[----:B01----:R-:W-:Y:S01]  /*2100*/  ENDCOLLECTIVE ;  /* 0x000000000000791b */ /* 0x003fe20003800000 */
.L_x_926:
[----:B------:R-:W-:-:S05]  /*2110*/  FADD.FTZ R51, R51, R56 ;  /* 0x0000003833337221 */ /* 0x000fca0000010000 */
[----:B------:R-:W-:Y:S01]  /*2120*/  MOV R55, R51 ;  /* 0x0000003300377202 */ /* 0x000fe20000000f00 */
[----:B------:R-:W-:-:S07]  /*2130*/  FADD.FTZ R116, R50, R57 ;  /* 0x0000003932747221 */ /* 0x000fce0000010000 */
[----:B------:R-:W-:Y:S05]  /*2140*/  WARPSYNC.COLLECTIVE R54, `(.L_x_927) ;  /* 0x0000000036087348 */ /* 0x000fea0003c00000 */
[----:B------:R0:W1:Y:S02]  /*2150*/  SHFL.DOWN P2, R57, R55, R52, R53 ;  /* 0x0800003437397389 */ /* 0x0000640000040035 */
[----:B01----:R-:W-:Y:S01]  /*2160*/  ENDCOLLECTIVE ;  /* 0x000000000000791b */ /* 0x003fe20003800000 */
.L_x_927:
[----:B------:R-:W-:Y:S01]  /*2170*/  HFMA2.MMA R52, -RZ, RZ, 0, 2.384185791015625e-07 ;  /* 0x00000004ff347435 */ /* 0x000fe200000001ff */
[----:B------:R-:W-:Y:S02]  /*2180*/  MOV R55, R116 ;  /* 0x0000007400377202 */ /* 0x000fe40000000f00 */
[----:B------:R-:W-:-:S08]  /*2190*/  MOV R56, R57 ;  /* 0x0000003900387202 */ /* 0x000fd00000000f00 */
[----:B------:R-:W-:Y:S05]  /*21a0*/  WARPSYNC.COLLECTIVE R54, `(.L_x_928) ;  /* 0x0000000036087348 */ /* 0x000fea0003c00000 */
[----:B------:R0:W1:Y:S02]  /*21b0*/  SHFL.DOWN P2, R57, R55, R52, R53 ;  /* 0x0800003437397389 */ /* 0x0000640000040035 */
[----:B01----:R-:W-:Y:S01]  /*21c0*/  ENDCOLLECTIVE ;  /* 0x000000000000791b */ /* 0x003fe20003800000 */
.L_x_928:
[----:B------:R-:W-:-:S05]  /*21d0*/  FADD.FTZ R56, R51, R56 ;  /* 0x0000003833387221 */ /* 0x000fca0000010000 */
[----:B------:R-:W-:Y:S01]  /*21e0*/  MOV R55, R56 ;  /* 0x0000003800377202 */ /* 0x000fe20000000f00 */
[----:B------:R-:W-:-:S07]  /*21f0*/  FADD.FTZ R125, R116, R57 ;  /* 0x00000039747d7221 */ /* 0x000fce0000010000 */
[----:B------:R-:W-:Y:S05]  /*2200*/  WARPSYNC.COLLECTIVE R54, `(.L_x_929) ;  /* 0x0000000036087348 */ /* 0x000fea0003c00000 */
[----:B------:R0:W1:Y:S02]  /*2210*/  SHFL.DOWN P2, R57, R55, R52, R53 ;  /* 0x0800003437397389 */ /* 0x0000640000040035 */
[----:B01----:R-:W-:Y:S01]  /*2220*/  ENDCOLLECTIVE ;  /* 0x000000000000791b */ /* 0x003fe20003800000 */
.L_x_929:
[----:B------:R-:W-:Y:S01]  /*2230*/  HFMA2.MMA R52, -RZ, RZ, 0, 1.1920928955078125e-07 ;  /* 0x00000002ff347435 */ /* 0x000fe200000001ff */
[----:B------:R-:W-:Y:S02]  /*2240*/  MOV R55, R125 ;  /* 0x0000007d00377202 */ /* 0x000fe40000000f00 */
[----:B------:R-:W-:-:S08]  /*2250*/  MOV R50, R57 ;  /* 0x0000003900327202 */ /* 0x000fd00000000f00 */
[----:B------:R-:W-:Y:S05]  /*2260*/  WARPSYNC.COLLECTIVE R54, `(.L_x_930) ;  /* 0x0000000036087348 */ /* 0x000fea0003c00000 */
[----:B------:R0:W1:Y:S02]  /*2270*/  SHFL.DOWN P2, R57, R55, R52, R53 ;  /* 0x0800003437397389 */ /* 0x0000640000040035 */
[----:B01----:R-:W-:Y:S01]  /*2280*/  ENDCOLLECTIVE ;  /* 0x000000000000791b */ /* 0x003fe20003800000 */
.L_x_930:
[----:B------:R-:W-:-:S05]  /*2290*/  FADD.FTZ R116, R56, R50 ;  /* 0x0000003238747221 */ /* 0x000fca0000010000 */
[----:B------:R-:W-:Y:S01]  /*22a0*/  MOV R55, R116 ;  /* 0x0000007400377202 */ /* 0x000fe20000000f00 */
[----:B------:R-:W-:-:S07]  /*22b0*/  FADD.FTZ R56, R125, R57 ;  /* 0x000000397d387221 */ /* 0x000fce0000010000 */
[----:B------:R-:W-:Y:S05]  /*22c0*/  WARPSYNC.COLLECTIVE R54, `(.L_x_931) ;  /* 0x0000000036087348 */ /* 0x000fea0003c00000 */
[----:B------:R0:W1:Y:S02]  /*22d0*/  SHFL.DOWN P2, R57, R55, R52, R53 ;  /* 0x0800003437397389 */ /* 0x0000640000040035 */
[----:B01----:R-:W-:Y:S01]  /*22e0*/  ENDCOLLECTIVE ;  /* 0x000000000000791b */ /* 0x003fe20003800000 */
.L_x_931:
[----:B------:R-:W-:Y:S01]  /*22f0*/  HFMA2.MMA R52, -RZ, RZ, 0, 5.9604644775390625e-08 ;  /* 0x00000001ff347435 */ /* 0x000fe200000001ff */
[----:B------:R-:W-:Y:S02]  /*2300*/  MOV R55, R56 ;  /* 0x0000003800377202 */ /* 0x000fe40000000f00 */
[----:B------:R-:W-:-:S08]  /*2310*/  MOV R51, R57 ;  /* 0x0000003900337202 */ /* 0x000fd00000000f00 */
[----:B------:R-:W-:Y:S05]  /*2320*/  WARPSYNC.COLLECTIVE R54, `(.L_x_932) ;  /* 0x0000000036087348 */ /* 0x000fea0003c00000 */
[----:B------:R0:W1:Y:S02]  /*2330*/  SHFL.DOWN P2, R57, R55, R52, R53 ;  /* 0x0800003437397389 */ /* 0x0000640000040035 */
[----:B01----:R-:W-:Y:S01]  /*2340*/  ENDCOLLECTIVE ;  /* 0x000000000000791b */ /* 0x003fe20003800000 */
.L_x_932:
[----:B------:R-:W-:-:S05]  /*2350*/  FADD.FTZ R50, R116, R51 ;  /* 0x0000003374327221 */ /* 0x000fca0000010000 */
[----:B------:R-:W-:Y:S02]  /*2360*/  MOV R55, R50 ;  /* 0x0000003200377202 */ /* 0x000fe40000000f00 */
[----:B------:R-:W-:-:S07]  /*2370*/  MOV R51, R57 ;  /* 0x0000003900337202 */ /* 0x000fce0000000f00 */
[----:B------:R-:W-:Y:S05]  /*2380*/  WARPSYNC.COLLECTIVE R54, `(.L_x_933) ;  /* 0x0000000036087348 */ /* 0x000fea0003c00000 */
[----:B------:R0:W1:Y:S02]  /*2390*/  SHFL.DOWN P2, R57, R55, R52, R53 ;  /* 0x0800003437397389 */ /* 0x0000640000040035 */
[----:B01----:R-:W-:Y:S01]  /*23a0*/  ENDCOLLECTIVE ;  /* 0x000000000000791b */ /* 0x003fe20003800000 */
.L_x_933:
[----:B------:R-:W-:Y:S05]  /*23b0*/  BRA `(.L_x_934) ;  /* 0xffffffec007c7947 */ /* 0x000fea000383ffff */
.L_x_935:
        /* <DEDUP_REMOVED lines=12> */
.L_x_2963:


//--------------------- .text._ZN10layer_norm31ln_parallel_residual_bwd_kernelINS_13Kernel_traitsI13__nv_bfloat16S2_fS2_fjLj4096ELj1ELj1ELj8ELj16ENS_18Kernel_traits_baseILj4096ES2_S2_fS2_fjLj256EEEEELb1ELb0ELb0EEEvNS_9BwdParamsE --------------------------
	.section	.text._ZN10layer_norm31ln_parallel_residual_bwd_kernelINS_13Kernel_traitsI13__nv_bfloat16S2_fS2_fjLj4096ELj1ELj1ELj8ELj16ENS_18Kernel_traits_baseILj4096ES2_S2_fS2_fjLj256EEEEELb1ELb0ELb0EEEvNS_9BwdParamsE,"ax",@progbits
	.align	128
        .global         _ZN10layer_norm31ln_parallel_residual_bwd_kernelINS_13Kernel_traitsI13__nv_bfloat16S2_fS2_fjLj4096ELj1ELj1ELj8ELj16ENS_18Kernel_traits_baseILj4096ES2_S2_fS2_fjLj256EEEEELb1ELb0ELb0EEEvNS_9BwdParamsE
        .type           _ZN10layer_norm31ln_parallel_residual_bwd_kernelINS_13Kernel_traitsI13__nv_bfloat16S2_fS2_fjLj4096ELj1ELj1ELj8ELj16ENS_18Kernel_traits_baseILj4096ES2_S2_fS2_fjLj256EEEEELb1ELb0ELb0EEEvNS_9BwdParamsE,@function
        .size           _ZN10layer_norm31ln_parallel_residual_bwd_kernelINS_13Kernel_traitsI13__nv_bfloat16S2_fS2_fjLj4096ELj1ELj1ELj8ELj16ENS_18Kernel_traits_baseILj4096ES2_S2_fS2_fjLj256EEEEELb1ELb0ELb0EEEvNS_9BwdParamsE,(.L_x_2964 - _ZN10layer_norm31ln_parallel_residual_bwd_kernelINS_13Kernel_traitsI13__nv_bfloat16S2_fS2_fjLj4096ELj1ELj1ELj8ELj16ENS_18Kernel_traits_baseILj4096ES2_S2_fS2_fjLj256EEEEELb1ELb0ELb0EEEvNS_9BwdParamsE)
        .other          _ZN10layer_norm31ln_parallel_residual_bwd_kernelINS_13Kernel_traitsI13__nv_bfloat16S2_fS2_fjLj4096ELj1ELj1ELj8ELj16ENS_18Kernel_traits_baseILj4096ES2_S2_fS2_fjLj256EEEEELb1ELb0ELb0EEEvNS_9BwdParamsE,@"STO_CUDA_ENTRY STV_DEFAULT"
_ZN10layer_norm31ln_parallel_residual_bwd_kernelINS_13Kernel_traitsI13__nv_bfloat16S2_fS2_fjLj4096ELj1ELj1ELj8ELj16ENS_18Kernel_traits_baseILj4096ES2_S2_fS2_fjLj256EEEEELb1ELb0ELb0EEEvNS_9BwdParamsE:
.text._ZN10layer_norm31ln_parallel_residual_bwd_kernelINS_13Kernel_traitsI13__nv_bfloat16S2_fS2_fjLj4096ELj1ELj1ELj8ELj16ENS_18Kernel_traits_baseILj4096ES2_S2_fS2_fjLj256EEEEELb1ELb0ELb0EEEvNS_9BwdParamsE:
        /* <DEDUP_REMOVED lines=19> */
[----:B------:R-:W-:-:S04]  /*0130*/  LEA.HI.SX32 R3, R3, R4, 0x1d ;  /* 0x0000000403037211 */ /* 0x000fc800078feaff */
[C---:B------:R-:W-:Y:S02]  /*0140*/  LOP3.LUT P2, RZ, R3.reuse, 0xffffff00, RZ, 0xc0, !PT ;  /* 0xffffff0003ff7812 */ /* 0x040fe4000784c0ff */
[----:B------:R-:W-:Y:S02]  /*0150*/  ISETP.GE.U32.AND P3, PT, R3, 0x200, PT ;  /* 0x000002000300780c */ /* 0x000fe40003f66070 */
[----:B-1----:R-:W-:Y:S02]  /*0160*/  LEA.HI R121, R0, UR6, RZ, 0x18 ;  /* 0x0000000600797c11 */ /* 0x002fe4000f8fc0ff */
[----:B------:R-:W-:-:S07]  /*0170*/  MOV R3, R120 ;  /* 0x0000007800037202 */ /* 0x000fce0000000f00 */
        /* <DEDUP_REMOVED lines=49> */
[C---:B-----5:R-:W-:Y:S01]  /*0490*/  @P2 PRMT R153, R72.reuse, 0x7632, R153 ;  /* 0x0000763248992816 */ /* 0x060fe20000000099 */
[----:B------:R-:W-:Y:S01]  /*04a0*/  HFMA2.MMA R100, -RZ, RZ, 0, 5.9604644775390625e-08 ;  /* 0x00000001ff647435 */ /* 0x000fe200000001ff */
[----:B------:R-:W-:Y:S01]  /*04b0*/  @P2 PRMT R147, R75, 0x7632, R147 ;  /* 0x000076324b932816 */ /* 0x000fe20000000093 */
[----:B------:R-:W-:Y:S01]  /*04c0*/  IMAD.U32 R122, R72, 0x10000, RZ ;  /* 0x00010000487a7824 */ /* 0x000fe200078e00ff */
[----:B------:R-:W-:Y:S01]  /*04d0*/  @P2 PRMT R150, R77, 0x7632, R150 ;  /* 0x000076324d962816 */ /* 0x000fe20000000096 */
        /* <DEDUP_REMOVED lines=34> */
[----:B------:R-:W-:Y:S02]  /*0700*/  MOV R65, RZ ;  /* 0x000000ff00417202 */ /* 0x000fe40000000f00 */
        /* <DEDUP_REMOVED lines=10> */
.L_x_946:
        /* <DEDUP_REMOVED lines=12> */
[----:B------:R-:W-:Y:S01]  /*0870*/  LEA.HI.SX32 R137, R101, R120, 0x1d ;  /* 0x0000007865897211 */ /* 0x000fe200078feaff */
[----:B------:R-:W-:Y:S01]  /*0880*/  IMAD.MOV.U32 R192, RZ, RZ, RZ ;  /* 0x000000ffffc07224 */ /* 0x000fe200078e00ff */
[----:B------:R-:W-:Y:S02]  /*0890*/  LOP3.LUT P4, RZ, R100, 0xff, RZ, 0xc0, !PT ;  /* 0x000000ff64ff7812 */ /* 0x000fe4000788c0ff */
[----:B------:R-:W-:Y:S02]  /*08a0*/  LOP3.LUT P5, RZ, R0, 0x1f, RZ, 0xc0, !PT ;  /* 0x0000001f00ff7812 */ /* 0x000fe400078ac0ff */
[----:B------:R-:W-:-:S02]  /*08b0*/  MOV R191, RZ ;  /* 0x000000ff00bf7202 */ /* 0x000fc40000000f00 */
        /* <DEDUP_REMOVED lines=15> */
[----:B------:R-:W0:Y:S01]  /*09b0*/  @P0 LDC.64 R176, c[0x0][0x248] ;  /* 0x00009200ffb00b82 */ /* 0x000e220000000a00 */
[C---:B------:R-:W-:Y:S02]  /*09c0*/  SHF.L.U32 R3, R137.reuse, 0x3, RZ ;  /* 0x0000000389037819 */ /* 0x040fe400000006ff */
[----:B------:R-:W-:Y:S02]  /*09d0*/  SHF.L.U64.HI R172, R137, 0x3, RZ ;  /* 0x0000000389ac7819 */ /* 0x000fe400000102ff */
[----:B------:R-:W-:-:S04]  /*09e0*/  IADD3 R174, P6, R3, UR12, RZ ;  /* 0x0000000c03ae7c10 */ /* 0x000fc8000ffde0ff */
[----:B------:R-:W-:Y:S02]  /*09f0*/  IADD3.X R175, R172, UR13, RZ, P6, !PT ;  /* 0x0000000dacaf7c10 */ /* 0x000fe4000b7fe4ff */
[----:B------:R-:W-:-:S03]  /*0a00*/  ISETP.NE.U32.AND P1, PT, RZ, UR8, PT ;  /* 0x00000008ff007c0c */ /* 0x000fc6000bf25070 */
[----:B------:R-:W5:Y:S01]  /*0a10*/  LDG.E.64 R116, desc[UR4][R174.64] ;  /* 0x00000004ae747981 */ /* 0x000f62000c1e1b00 */
[----:B------:R-:W-:Y:S02]  /*0a20*/  ISETP.NE.AND.EX P1, PT, RZ, UR9, PT, P1 ;  /* 0x00000009ff007c0c */ /* 0x000fe4000bf25310 */
[----:B0-----:R-:W-:-:S05]  /*0a30*/  @P0 IADD3 R176, P6, R3, R176, RZ ;  /* 0x000000b003b00210 */ /* 0x001fca0007fde0ff */
[----:B------:R-:W-:-:S05]  /*0a40*/  @P0 IMAD.X R177, R172, 0x1, R177, P6 ;  /* 0x00000001acb10824 */ /* 0x000fca00030e06b1 */
[----:B------:R-:W5:Y:S01]  /*0a50*/  @P0 LDG.E.64 R118, desc[UR4][R176.64] ;  /* 0x00000004b0760981 */ /* 0x000f62000c1e1b00 */
[----:B------:R-:W-:-:S04]  /*0a60*/  ISETP.NE.AND P0, PT, R190, RZ, PT ;  /* 0x000000ffbe00720c */ /* 0x000fc80003f05270 */
[----:B-----5:R-:W-:Y:S02]  /*0a70*/  FSEL R3, R187, RZ, !P0 ;  /* 0x000000ffbb037208 */ /* 0x020fe40004000000 */
[----:B------:R-:W-:-:S04]  /*0a80*/  @P1 LEA R172, P6, R137, UR8, 0x5 ;  /* 0x0000000889ac1c11 */ /* 0x000fc8000f8c28ff */
[----:B------:R-:W-:-:S05]  /*0a90*/  @P1 LEA.HI.X R173, R137, UR9, RZ, 0x5, P6 ;  /* 0x0000000989ad1c11 */ /* 0x000fca000b0f2cff */
[----:B------:R-:W5:Y:S04]  /*0aa0*/  @P1 LDG.E.128 R68, desc[UR4][R172.64] ;  /* 0x00000004ac441981 */ /* 0x000f68000c1e1d00 */
[----:B------:R0:W5:Y:S01]  /*0ab0*/  @P1 LDG.E.128 R72, desc[UR4][R172.64+0x10] ;  /* 0x00001004ac481981 */ /* 0x000162000c1e1d00 */
[----:B------:R-:W-:Y:S01]  /*0ac0*/  IADD3 R193, R137, 0x100, RZ ;  /* 0x0000010089c17810 */ /* 0x000fe20007ffe0ff */
[--C-:B--2---:R-:W-:Y:S01]  /*0ad0*/  FADD.FTZ R180, R98, -R3.reuse ;  /* 0x8000000362b47221 */ /* 0x104fe20000010000 */
[--C-:B------:R-:W-:Y:S01]  /*0ae0*/  FADD.FTZ R178, R97, -R3.reuse ;  /* 0x8000000361b27221 */ /* 0x100fe20000010000 */
[--C-:B------:R-:W-:Y:S01]  /*0af0*/  FADD.FTZ R96, R96, -R3.reuse ;  /* 0x8000000360607221 */ /* 0x100fe20000010000 */
[--C-:B------:R-:W-:Y:S01]  /*0b00*/  FADD.FTZ R182, R99, -R3.reuse ;  /* 0x8000000363b67221 */ /* 0x100fe20000010000 */
[--C-:B---3--:R-:W-:Y:S01]  /*0b10*/  FADD.FTZ R108, R108, -R3.reuse ;  /* 0x800000036c6c7221 */ /* 0x108fe20000010000 */
[--C-:B------:R-:W-:Y:S01]  /*0b20*/  FADD.FTZ R110, R110, -R3.reuse ;  /* 0x800000036e6e7221 */ /* 0x100fe20000010000 */
[----:B------:R-:W-:Y:S01]  /*0b30*/  FADD.FTZ R192, R111, -R3 ;  /* 0x800000036fc07221 */ /* 0x000fe20000010000 */
[----:B0-----:R-:W-:Y:S01]  /*0b40*/  FMUL.FTZ R172, R155, R178 ;  /* 0x000000b29bac7220 */ /* 0x001fe20000410000 */
[----:B----4-:R-:W-:-:S04]  /*0b50*/  PRMT R98, R104, 0x7632, R98 ;  /* 0x0000763268627816 */ /* 0x010fc80000000062 */
[----:B------:R-:W-:Y:S02]  /*0b60*/  SHF.L.U32 R98, R98, 0x10, RZ ;  /* 0x0000001062627819 */ /* 0x000fe400000006ff */
[----:B------:R-:W-:Y:S01]  /*0b70*/  PRMT R97, R100, 0x7632, R97 ;  /* 0x0000763264617816 */ /* 0x000fe20000000061 */
[C---:B------:R-:W-:Y:S01]  /*0b80*/  IMAD.U32 R181, R102.reuse, 0x10000, RZ ;  /* 0x0001000066b57824 */ /* 0x040fe200078e00ff */
[C---:B------:R-:W-:Y:S02]  /*0b90*/  PRMT R176, R101.reuse, 0x7632, R176 ;  /* 0x0000763265b07816 */ /* 0x040fe400000000b0 */
[----:B------:R-:W-:Y:S02]  /*0ba0*/  SHF.L.U32 R177, R101, 0x10, RZ ;  /* 0x0000001065b17819 */ /* 0x000fe400000006ff */
[----:B------:R-:W-:Y:S02]  /*0bb0*/  PRMT R179, R102, 0x7632, R179 ;  /* 0x0000763266b37816 */ /* 0x000fe400000000b3 */
[----:B------:R-:W-:Y:S01]  /*0bc0*/  SHF.L.U32 R101, R104, 0x10, RZ ;  /* 0x0000001068657819 */ /* 0x000fe200000006ff */
[----:B------:R-:W-:Y:S01]  /*0bd0*/  FADD.FTZ R104, R109, -R3 ;  /* 0x800000036d687221 */ /* 0x000fe20000010000 */
[----:B------:R-:W-:Y:S01]  /*0be0*/  PRMT R102, R105, 0x7632, R102 ;  /* 0x0000763269667816 */ /* 0x000fe20000000066 */
[----:B------:R-:W-:Y:S01]  /*0bf0*/  FMUL.FTZ R3, R155, R96 ;  /* 0x000000609b037220 */ /* 0x000fe20000410000 */
[----:B------:R-:W-:Y:S01]  /*0c00*/  SHF.L.U32 R99, R100, 0x10, RZ ;  /* 0x0000001064637819 */ /* 0x000fe200000006ff */
[----:B------:R-:W-:-:S02]  /*0c10*/  IMAD.U32 R100, R97, 0x10000, RZ ;  /* 0x0001000061647824 */ /* 0x000fc400078e00ff */
[----:B------:R-:W-:Y:S01]  /*0c20*/  FMUL.FTZ R96, R152, R98 ;  /* 0x0000006298607220 */ /* 0x000fe20000410000 */
[----:B------:R-:W-:Y:S01]  /*0c30*/  IMAD.U32 R105, R105, 0x10000, RZ ;  /* 0x0001000069697824 */ /* 0x000fe200078e00ff */
[C---:B------:R-:W-:Y:S01]  /*0c40*/  PRMT R185, R103.reuse, 0x7632, R185 ;  /* 0x0000763267b97816 */ /* 0x040fe200000000b9 */
[----:B------:R-:W-:Y:S01]  /*0c50*/  IMAD.U32 R102, R102, 0x10000, RZ ;  /* 0x0001000066667824 */ /* 0x000fe200078e00ff */
[----:B------:R-:W-:Y:S01]  /*0c60*/  SHF.L.U32 R186, R103, 0x10, RZ ;  /* 0x0000001067ba7819 */ /* 0x000fe200000006ff */
[-C--:B------:R-:W-:Y:S01]  /*0c70*/  FFMA.FTZ R173, R153, R100.reuse, R96 ;  /* 0x0000006499ad7223 */ /* 0x080fe20000010060 */
[----:B------:R-:W-:Y:S01]  /*0c80*/  PRMT R103, R106, 0x7632, R103 ;  /* 0x000076326a677816 */ /* 0x000fe20000000067 */
[----:B------:R-:W-:Y:S01]  /*0c90*/  FADD.FTZ R49, R49, R100 ;  /* 0x0000006431317221 */ /* 0x000fe20000010000 */
[----:B------:R-:W-:Y:S01]  /*0ca0*/  FFMA.FTZ R65, R172, R100, R65 ;  /* 0x00000064ac417223 */ /* 0x000fe20000010041 */
[----:B------:R-:W-:Y:S01]  /*0cb0*/  SHF.L.U32 R96, R176, 0x10, RZ ;  /* 0x00000010b0607819 */ /* 0x000fe200000006ff */
[----:B------:R-:W-:Y:S01]  /*0cc0*/  FMUL.FTZ R178, R127, R105 ;  /* 0x000000697fb27220 */ /* 0x000fe20000410000 */
[C---:B------:R-:W-:Y:S01]  /*0cd0*/  FMUL.FTZ R175, R155.reuse, R180 ;  /* 0x000000b49baf7220 */ /* 0x040fe20000410000 */
[----:B------:R-:W-:Y:S01]  /*0ce0*/  FMUL.FTZ R176, R155, R182 ;  /* 0x000000b69bb07220 */ /* 0x000fe20000410000 */
[----:B------:R-:W-:Y:S01]  /*0cf0*/  FMUL.FTZ R100, R150, R102 ;  /* 0x0000006696647220 */ /* 0x000fe20000410000 */
[----:B------:R-:W-:Y:S01]  /*0d00*/  SHF.L.U32 R183, R106, 0x10, RZ ;  /* 0x000000106ab77819 */ /* 0x000fe200000006ff */
        /* <DEDUP_REMOVED lines=8> */
[----:B------:R-:W-:Y:S01]  /*0d90*/  FFMA.FTZ R174, R122, R99, R97 ;  /* 0x000000637aae7223 */ /* 0x000fe20000010061 */
[----:B------:R-:W-:Y:S01]  /*0da0*/  SHF.L.U32 R96, R179, 0x10, RZ ;  /* 0x00000010b3607819 */ /* 0x000fe200000006ff */
[----:B------:R-:W-:Y:S01]  /*0db0*/  FADD.FTZ R17, R17, R98 ;  /* 0x0000006211117221 */ /* 0x000fe20000010000 */
        /* <DEDUP_REMOVED lines=12> */
[C---:B------:R-:W-:Y:S01]  /*0e80*/  FFMA.FTZ R97, R3.reuse, R174, RZ ;  /* 0x000000ae03617223 */ /* 0x040fe200000100ff */
[----:B------:R-:W-:Y:S01]  /*0e90*/  FADD.FTZ R48, R48, R99 ;  /* 0x0000006330307221 */ /* 0x000fe20000010000 */
[----:B------:R-:W-:Y:S01]  /*0ea0*/  FFMA.FTZ R64, R3, R99, R64 ;  /* 0x0000006303407223 */ /* 0x000fe20000010040 */
[----:B------:R-:W-:Y:S01]  /*0eb0*/  FADD.FTZ R99, R96, R173 ;  /* 0x000000ad60637221 */ /* 0x000fe20000010000 */
[----:B------:R-:W-:Y:S01]  /*0ec0*/  FFMA.FTZ R96, R172, R173, R97 ;  /* 0x000000adac607223 */ /* 0x000fe20000010061 */
[----:B------:R-:W-:-:S02]  /*0ed0*/  PRMT R106, R107, 0x7632, R106 ;  /* 0x000076326b6a7816 */ /* 0x000fc4000000006a */
[----:B------:R-:W-:Y:S01]  /*0ee0*/  FADD.FTZ R98, R99, R178 ;  /* 0x000000b263627221 */ /* 0x000fe20000010000 */
[----:B------:R-:W-:Y:S01]  /*0ef0*/  FFMA.FTZ R97, R175, R178, R96 ;  /* 0x000000b2af617223 */ /* 0x000fe20000010060 */
[----:B------:R-:W-:Y:S02]  /*0f00*/  SHF.L.U32 R107, R107, 0x10, RZ ;  /* 0x000000106b6b7819 */ /* 0x000fe400000006ff */
[----:B------:R-:W-:Y:S01]  /*0f10*/  FADD.FTZ R99, R98, R177 ;  /* 0x000000b162637221 */ /* 0x000fe20000010000 */
[----:B------:R-:W-:Y:S01]  /*0f20*/  FFMA.FTZ R96, R176, R177, R97 ;  /* 0x000000b1b0607223 */ /* 0x000fe20000010061 */
[----:B------:R-:W-:Y:S02]  /*0f30*/  IMAD.U32 R106, R106, 0x10000, RZ ;  /* 0x000100006a6a7824 */ /* 0x000fe400078e00ff */
[----:B------:R-:W-:Y:S01]  /*0f40*/  FMUL.FTZ R184, R129, R107 ;  /* 0x0000006b81b87220 */ /* 0x000fe20000410000 */
[----:B------:R-:W-:Y:S01]  /*0f50*/  FADD.FTZ R98, R99, R180 ;  /* 0x000000b463627221 */ /* 0x000fe20000010000 */
[C---:B------:R-:W-:Y:S01]  /*0f60*/  FFMA.FTZ R97, R179.reuse, R180, R96 ;  /* 0x000000b4b3617223 */ /* 0x040fe20000010060 */
[----:B------:R-:W-:Y:S01]  /*0f70*/  FADD.FTZ R12, R12, R183 ;  /* 0x000000b70c0c7221 */ /* 0x000fe20000010000 */
[----:B------:R-:W-:Y:S01]  /*0f80*/  FFMA.FTZ R28, R179, R183, R28 ;  /* 0x000000b7b31c7223 */ /* 0x000fe2000001001c */
[----:B------:R-:W-:Y:S01]  /*0f90*/  FMUL.FTZ R183, R155, R110 ;  /* 0x0000006e9bb77220 */ /* 0x000fe20000410000 */
[----:B------:R-:W-:Y:S01]  /*0fa0*/  FADD.FTZ R19, R19, R102 ;  /* 0x0000006613137221 */ /* 0x000fe20000010000 */
[----:B------:R-:W-:Y:S01]  /*0fb0*/  FFMA.FTZ R35, R176, R102, R35 ;  /* 0x00000066b0237223 */ /* 0x000fe20000010023 */
        /* <DEDUP_REMOVED lines=25> */
.L_x_938:
[----:B------:R-:W-:Y:S05]  /*1150*/  BSYNC B0 ;  /* 0x0000000000007941 */ /* 0x000fea0003800000 */
.L_x_937:
[----:B------:R-:W-:Y:S04]  /*1160*/  BSSY B0, `(.L_x_939) ;  /* 0x0000087000007945 */ /* 0x000fe80003800000 */
[----:B------:R-:W-:Y:S05]  /*1170*/  @!P3 BRA `(.L_x_940) ;  /* 0x000000080014b947 */ /* 0x000fea0003800000 */
[----:B------:R-:W0:Y:S08]  /*1180*/  LDC.64 R96, c[0x0][0x2b8] ;  /* 0x0000ae00ff607b82 */ /* 0x000e300000000a00 */
[----:B------:R-:W1:Y:S01]  /*1190*/  LDC.64 R100, c[0x0][0x2c0] ;  /* 0x0000b000ff647b82 */ /* 0x000e620000000a00 */
[----:B------:R-:W-:-:S04]  /*11a0*/  LEA R112, P0, R193, UR10, 0x5 ;  /* 0x0000000ac1707c11 */ /* 0x000fc8000f8028ff */
[----:B------:R-:W-:-:S05]  /*11b0*/  LEA.HI.X R113, R193, UR11, RZ, 0x5, P0 ;  /* 0x0000000bc1717c11 */ /* 0x000fca00080f2cff */
[----:B------:R-:W2:Y:S04]  /*11c0*/  LDG.E.128 R104, desc[UR4][R112.64] ;  /* 0x0000000470687981 */ /* 0x000ea8000c1e1d00 */
[----:B------:R-:W3:Y:S01]  /*11d0*/  LDG.E.128 R108, desc[UR4][R112.64+0x10] ;  /* 0x00001004706c7981 */ /* 0x000ee2000c1e1d00 */
[----:B0-----:R-:W-:-:S06]  /*11e0*/  IMAD.WIDE.U32 R96, R193, 0x10, R96 ;  /* 0x00000010c1607825 */ /* 0x001fcc00078e0060 */
[----:B------:R-:W4:Y:S01]  /*11f0*/  LDG.E.128 R96, desc[UR4][R96.64] ;  /* 0x0000000460607981 */ /* 0x000f22000c1e1d00 */
[----:B-1----:R-:W-:-:S06]  /*1200*/  IMAD.WIDE.U32 R100, R193, 0x10, R100 ;  /* 0x00000010c1647825 */ /* 0x002fcc00078e0064 */
[----:B------:R-:W3:Y:S01]  /*1210*/  LDG.E.128 R100, desc[UR4][R100.64] ;  /* 0x0000000464647981 */ /* 0x000ee2000c1e1d00 */
[----:B------:R-:W-:-:S04]  /*1220*/  ISETP.NE.U32.AND P0, PT, RZ, UR14, PT ;  /* 0x0000000eff007c0c */ /* 0x000fc8000bf05070 */
[----:B------:R-:W-:Y:S02]  /*1230*/  ISETP.NE.AND.EX P0, PT, RZ, UR15, PT, P0 ;  /* 0x0000000fff007c0c */ /* 0x000fe4000bf05300 */
[----:B------:R-:W-:-:S04]  /*1240*/  ISETP.NE.U32.AND P1, PT, RZ, UR8, PT ;  /* 0x00000008ff007c0c */ /* 0x000fc8000bf25070 */
[----:B------:R-:W-:-:S07]  /*1250*/  ISETP.NE.AND.EX P1, PT, RZ, UR9, PT, P1 ;  /* 0x00000009ff007c0c */ /* 0x000fce000bf25310 */
[----:B------:R-:W0:Y:S01]  /*1260*/  @P0 LDC.64 R164, c[0x0][0x248] ;  /* 0x00009200ffa40b82 */ /* 0x000e220000000a00 */
[----:B------:R-:W-:-:S05]  /*1270*/  IMAD.SHL.U32 R161, R193, 0x8, RZ ;  /* 0x00000008c1a17824 */ /* 0x000fca00078e00ff */
[C---:B------:R-:W-:Y:S02]  /*1280*/  @P1 LEA R156, P6, R193.reuse, UR8, 0x5 ;  /* 0x00000008c19c1c11 */ /* 0x040fe4000f8c28ff */
[----:B------:R-:W-:Y:S02]  /*1290*/  SHF.R.U32.HI R162, RZ, 0x1d, R193 ;  /* 0x0000001dffa27819 */ /* 0x000fe400000116c1 */
[----:B------:R-:W-:Y:S02]  /*12a0*/  @P1 LEA.HI.X R157, R193, UR9, RZ, 0x5, P6 ;  /* 0x00000009c19d1c11 */ /* 0x000fe4000b0f2cff */
[----:B------:R-:W-:-:S03]  /*12b0*/  IADD3 R158, P6, R161, UR12, RZ ;  /* 0x0000000ca19e7c10 */ /* 0x000fc6000ffde0ff */
[----:B------:R-:W5:Y:S01]  /*12c0*/  @P1 LDG.E.128 R76, desc[UR4][R156.64] ;  /* 0x000000049c4c1981 */ /* 0x000f62000c1e1d00 */
[----:B------:R-:W-:-:S03]  /*12d0*/  IADD3.X R159, R162, UR13, RZ, P6, !PT ;  /* 0x0000000da29f7c10 */ /* 0x000fc6000b7fe4ff */
[----:B------:R-:W5:Y:S04]  /*12e0*/  @P1 LDG.E.128 R80, desc[UR4][R156.64+0x10] ;  /* 0x000010049c501981 */ /* 0x000f68000c1e1d00 */
[----:B------:R2:W5:Y:S01]  /*12f0*/  LDG.E.64 R112, desc[UR4][R158.64] ;  /* 0x000000049e707981 */ /* 0x000562000c1e1b00 */
[----:B0-----:R-:W-:-:S04]  /*1300*/  @P0 IADD3 R160, P6, R161, R164, RZ ;  /* 0x000000a4a1a00210 */ /* 0x001fc80007fde0ff */
[----:B------:R-:W-:-:S05]  /*1310*/  @P0 IADD3.X R161, R162, R165, RZ, P6, !PT ;  /* 0x000000a5a2a10210 */ /* 0x000fca00037fe4ff */
[----:B------:R0:W5:Y:S01]  /*1320*/  @P0 LDG.E.64 R114, desc[UR4][R160.64] ;  /* 0x00000004a0720981 */ /* 0x000162000c1e1b00 */
[----:B------:R-:W-:-:S04]  /*1330*/  ISETP.NE.AND P0, PT, R190, RZ, PT ;  /* 0x000000ffbe00720c */ /* 0x000fc80003f05270 */
[----:B-----5:R-:W-:-:S05]  /*1340*/  FSEL R194, R187, RZ, !P0 ;  /* 0x000000ffbbc27208 */ /* 0x020fca0004000000 */
[C---:B--2---:R-:W-:Y:S01]  /*1350*/  FADD.FTZ R158, -R194.reuse, R105 ;  /* 0x00000069c29e7221 */ /* 0x044fe20000010100 */
[C---:B------:R-:W-:Y:S01]  /*1360*/  FADD.FTZ R104, -R194.reuse, R104 ;  /* 0x00000068c2687221 */ /* 0x040fe20000010100 */
[----:B------:R-:W-:Y:S02]  /*1370*/  FADD.FTZ R106, -R194, R106 ;  /* 0x0000006ac26a7221 */ /* 0x000fe40000010100 */
[----:B------:R-:W-:Y:S01]  /*1380*/  FMUL.FTZ R158, R155, R158 ;  /* 0x0000009e9b9e7220 */ /* 0x000fe20000410000 */
[C---:B----4-:R-:W-:Y:S01]  /*1390*/  PRMT R162, R96.reuse, 0x7632, R162 ;  /* 0x0000763260a27816 */ /* 0x050fe200000000a2 */
[C---:B------:R-:W-:Y:S01]  /*13a0*/  IMAD.U32 R165, R97.reuse, 0x10000, RZ ;  /* 0x0001000061a57824 */ /* 0x040fe200078e00ff */
[----:B------:R-:W-:Y:S02]  /*13b0*/  SHF.L.U32 R163, R96, 0x10, RZ ;  /* 0x0000001060a37819 */ /* 0x000fe400000006ff */
[----:B------:R-:W-:Y:S02]  /*13c0*/  PRMT R164, R97, 0x7632, R164 ;  /* 0x0000763261a47816 */ /* 0x000fe400000000a4 */
[C---:B---3--:R-:W-:Y:S01]  /*13d0*/  PRMT R96, R100.reuse, 0x7632, R96 ;  /* 0x0000763264607816 */ /* 0x048fe20000000060 */
[----:B------:R-:W-:Y:S01]  /*13e0*/  IMAD.U32 R97, R100, 0x10000, RZ ;  /* 0x0001000064617824 */ /* 0x000fe200078e00ff */
[----:B------:R-:W-:-:S02]  /*13f0*/  PRMT R100, R101, 0x7632, R100 ;  /* 0x0000763265647816 */ /* 0x000fc40000000064 */
[----:B------:R-:W-:Y:S02]  /*1400*/  SHF.L.U32 R96, R96, 0x10, RZ ;  /* 0x0000001060607819 */ /* 0x000fe400000006ff */
[----:B------:R-:W-:Y:S01]  /*1410*/  SHF.L.U32 R101, R101, 0x10, RZ ;  /* 0x0000001065657819 */ /* 0x000fe200000006ff */
[----:B------:R-:W-:Y:S01]  /*1420*/  IMAD.U32 R100, R100, 0x10000, RZ ;  /* 0x0001000064647824 */ /* 0x000fe200078e00ff */
[----:B------:R-:W-:Y:S01]  /*1430*/  PRMT R168, R102, 0x7632, R168 ;  /* 0x0000763266a87816 */ /* 0x000fe200000000a8 */
[----:B------:R-:W-:Y:S01]  /*1440*/  FMUL.FTZ R157, R155, R104 ;  /* 0x000000689b9d7220 */ /* 0x000fe20000410000 */
[C---:B------:R-:W-:Y:S01]  /*1450*/  PRMT R166, R98.reuse, 0x7632, R166 ;  /* 0x0000763262a67816 */ /* 0x040fe200000000a6 */
[----:B------:R-:W-:Y:S01]  /*1460*/  FADD.FTZ R9, R9, R96 ;  /* 0x0000006009097221 */ /* 0x000fe20000010000 */
[----:B------:R-:W-:Y:S01]  /*1470*/  SHF.L.U32 R167, R98, 0x10, RZ ;  /* 0x0000001062a77819 */ /* 0x000fe200000006ff */
[-C--:B------:R-:W-:Y:S01]  /*1480*/  FMUL.FTZ R98, R144, R96.reuse ;  /* 0x0000006090627220 */ /* 0x080fe20000410000 */
[C---:B------:R-:W-:Y:S01]  /*1490*/  PRMT R171, R99.reuse, 0x7632, R171 ;  /* 0x0000763263ab7816 */ /* 0x040fe200000000ab */
[----:B------:R-:W-:Y:S01]  /*14a0*/  FFMA.FTZ R25, R158, R96, R25 ;  /* 0x000000609e197223 */ /* 0x000fe20000010019 */
[----:B------:R-:W-:Y:S01]  /*14b0*/  SHF.L.U32 R193, R99, 0x10, RZ ;  /* 0x0000001063c17819 */ /* 0x000fe200000006ff */
[----:B------:R-:W-:Y:S01]  /*14c0*/  FMUL.FTZ R99, R134, R97 ;  /* 0x0000006186637220 */ /* 0x000fe20000410000 */
[----:B------:R-:W-:Y:S01]  /*14d0*/  SHF.L.U32 R162, R162, 0x10, RZ ;  /* 0x00000010a2a27819 */ /* 0x000fe200000006ff */
[----:B0-----:R-:W-:Y:S01]  /*14e0*/  FMUL.FTZ R160, R135, R101 ;  /* 0x0000006587a07220 */ /* 0x001fe20000410000 */
[----:B------:R-:W-:Y:S01]  /*14f0*/  SHF.L.U32 R169, R102, 0x10, RZ ;  /* 0x0000001066a97819 */ /* 0x000fe200000006ff */
[----:B------:R-:W-:Y:S01]  /*1500*/  FADD.FTZ R102, -R194, R107 ;  /* 0x0000006bc2667221 */ /* 0x000fe20000010100 */
[----:B------:R-:W-:Y:S01]  /*1510*/  SHF.L.U32 R164, R164, 0x10, RZ ;  /* 0x00000010a4a47819 */ /* 0x000fe200000006ff */
[----:B------:R-:W-:Y:S01]  /*1520*/  FMUL.FTZ R161, R155, R106 ;  /* 0x0000006a9ba17220 */ /* 0x000fe20000410000 */
[----:B------:R-:W-:Y:S01]  /*1530*/  FMUL.FTZ R96, R142, R100 ;  /* 0x000000648e607220 */ /* 0x000fe20000410000 */
[----:B------:R-:W-:Y:S01]  /*1540*/  FADD.FTZ R108, -R194, R108 ;  /* 0x0000006cc26c7221 */ /* 0x000fe20000010100 */
[----:B------:R-:W-:Y:S01]  /*1550*/  SHF.L.U32 R168, R168, 0x10, RZ ;  /* 0x00000010a8a87819 */ /* 0x000fe200000006ff */
[----:B------:R-:W-:Y:S01]  /*1560*/  FADD.FTZ R170, -R194, R109 ;  /* 0x0000006dc2aa7221 */ /* 0x000fe20000010100 */
        /* <DEDUP_REMOVED lines=8> */
[----:B------:R-:W-:Y:S01]  /*15f0*/  FADD.FTZ R42, R42, R165 ;  /* 0x000000a52a2a7221 */ /* 0x000fe20000010000 */
[-C--:B------:R-:W-:Y:S01]  /*1600*/  FFMA.FTZ R160, R131, R165.reuse, R160 ;  /* 0x000000a583a07223 */ /* 0x080fe200000100a0 */
[----:B------:R-:W-:Y:S01]  /*1610*/  FMUL.FTZ R162, R155, R102 ;  /* 0x000000669ba27220 */ /* 0x000fe20000410000 */
[----:B------:R-:W-:Y:S01]  /*1620*/  FFMA.FTZ R58, R161, R165, R58 ;  /* 0x000000a5a13a7223 */ /* 0x000fe2000001003a */
[----:B------:R-:W-:Y:S01]  /*1630*/  FFMA.FTZ R163, R143, R164, R96 ;  /* 0x000000a48fa37223 */ /* 0x000fe20000010060 */
[----:B------:R-:W-:Y:S01]  /*1640*/  FMUL.FTZ R97, R136, R169 ;  /* 0x000000a988617220 */ /* 0x000fe20000410000 */
        /* <DEDUP_REMOVED lines=17> */
[----:B------:R-:W-:Y:S01]  /*1760*/  FFMA.FTZ R97, R161, R160, R96 ;  /* 0x000000a0a1617223 */ /* 0x000fe20000010060 */
[C---:B------:R-:W-:Y:S01]  /*1770*/  PRMT R187, R103.reuse, 0x7632, R187 ;  /* 0x0000763267bb7816 */ /* 0x040fe200000000bb */
[----:B------:R-:W-:Y:S02]  /*1780*/  IMAD.U32 R103, R103, 0x10000, RZ ;  /* 0x0001000067677824 */ /* 0x000fe400078e00ff */
[----:B------:R-:W-:Y:S01]  /*1790*/  FADD.FTZ R99, R98, R163 ;  /* 0x000000a362637221 */ /* 0x000fe20000010000 */
[----:B------:R-:W-:Y:S01]  /*17a0*/  FFMA.FTZ R96, R162, R163, R97 ;  /* 0x000000a3a2607223 */ /* 0x000fe20000010061 */
[----:B------:R-:W-:Y:S01]  /*17b0*/  FADD.FTZ R5, R5, R168 ;  /* 0x000000a805057221 */ /* 0x000fe20000010000 */
[----:B------:R-:W-:Y:S01]  /*17c0*/  FFMA.FTZ R21, R166, R168, R21 ;  /* 0x000000a8a6157223 */ /* 0x000fe20000010015 */
[----:B------:R-:W-:Y:S01]  /*17d0*/  SHF.L.U32 R187, R187, 0x10, RZ ;  /* 0x00000010bbbb7819 */ /* 0x000fe200000006ff */
[----:B------:R-:W-:Y:S01]  /*17e0*/  FADD.FTZ R110, -R194, R110 ;  /* 0x0000006ec26e7221 */ /* 0x000fe20000010100 */
[----:B------:R-:W-:Y:S01]  /*17f0*/  FMUL.FTZ R168, R154, R103 ;  /* 0x000000679aa87220 */ /* 0x000fe20000410000 */
        /* <DEDUP_REMOVED lines=8> */
[----:B------:R-:W-:Y:S01]  /*1880*/  FMUL.FTZ R169, R155, R110 ;  /* 0x0000006e9ba97220 */ /* 0x000fe20000410000 */
[----:B------:R-:W-:Y:S01]  /*1890*/  FFMA.FTZ R168, R133, R193, R168 ;  /* 0x000000c185a87223 */ /* 0x000fe200000100a8 */
[----:B------:R-:W-:Y:S01]  /*18a0*/  FMUL.FTZ R102, R138, R187 ;  /* 0x000000bb8a667220 */ /* 0x000fe20000410000 */
        /* <DEDUP_REMOVED lines=18> */
.L_x_940:
[----:B------:R-:W-:Y:S05]  /*19d0*/  BSYNC B0 ;  /* 0x0000000000007941 */ /* 0x000fea0003800000 */
.L_x_939:
[----:B------:R-:W-:Y:S01]  /*19e0*/  UMOV UR20, 0xffffffff ;  /* 0xffffffff00147882 */ /* 0x000fe20000000000 */
[----:B------:R-:W-:Y:S02]  /*19f0*/  @!P4 VIADD R189, R189, 0x8 ;  /* 0x00000008bdbdc836 */ /* 0x000fe40000000000 */
        /* <DEDUP_REMOVED lines=19> */
.L_x_959:
[----:B------:R-:W3:Y:S01]  /*1b30*/  S2R R99, SR_CgaCtaId ;  /* 0x0000000000637919 */ /* 0x000ee20000008800 */
[----:B------:R-:W-:Y:S01]  /*1b40*/  MOV R98, 0x400 ;  /* 0x0000040000627802 */ /* 0x000fe20000000f00 */
[----:B------:R-:W-:Y:S05]  /*1b50*/  WARPSYNC.ALL ;  /* 0x0000000000007948 */ /* 0x000fea0003800000 */
[----:B------:R-:W-:Y:S01]  /*1b60*/  @!P5 LOP3.LUT R188, R188, 0x7, RZ, 0xc0, !PT ;  /* 0x00000007bcbcd812 */ /* 0x000fe200078ec0ff */
[----:B------:R-:W-:Y:S01]  /*1b70*/  BSSY B0, `(.L_x_942) ;  /* 0x0000099000007945 */ /* 0x000fe20003800000 */
[----:B---3--:R-:W-:Y:S02]  /*1b80*/  LEA R99, R99, R98, 0x18 ;  /* 0x0000006263637211 */ /* 0x008fe400078ec0ff */
[----:B------:R-:W-:Y:S01]  /*1b90*/  @!P5 IADD3 R98, R189, R188, RZ ;  /* 0x000000bcbd62d210 */ /* 0x000fe20007ffe0ff */
[----:B-1----:R-:W-:-:S02]  /*1ba0*/  FADD.FTZ R188, R103, R96 ;  /* 0x0000006067bc7221 */ /* 0x002fc40000010000 */
[----:B------:R-:W-:Y:S01]  /*1bb0*/  IMAD R191, R189, 0x8, R99 ;  /* 0x00000008bdbf7824 */ /* 0x000fe200078e0263 */
[----:B-----5:R-:W-:Y:S01]  /*1bc0*/  @!P5 LEA R187, R98, R99, 0x3 ;  /* 0x0000006362bbd211 */ /* 0x020fe200078e18ff */
[----:B--2---:R-:W-:-:S05]  /*1bd0*/  FADD.FTZ R189, R102, R97 ;  /* 0x0000006166bd7221 */ /* 0x004fca0000010000 */
        /* <DEDUP_REMOVED lines=25> */
[----:B------:R-:W-:Y:S02]  /*1d70*/  ISETP.NE.AND P5, PT, R190, RZ, PT ;  /* 0x000000ffbe00720c */ /* 0x000fe40003fa5270 */
[----:B------:R-:W-:Y:S02]  /*1d80*/  ISETP.NE.U32.AND P1, PT, RZ, UR8, PT ;  /* 0x00000008ff007c0c */ /* 0x000fe4000bf25070 */
[----:B------:R-:W-:Y:S02]  /*1d90*/  FSEL R105, R191, RZ, !P5 ;  /* 0x000000ffbf697208 */ /* 0x000fe40006800000 */
[----:B------:R-:W-:Y:S02]  /*1da0*/  ISETP.NE.U32.AND P0, PT, RZ, UR14, PT ;  /* 0x0000000eff007c0c */ /* 0x000fe4000bf05070 */
[----:B------:R-:W-:Y:S01]  /*1db0*/  ISETP.NE.AND.EX P1, PT, RZ, UR9, PT, P1 ;  /* 0x00000009ff007c0c */ /* 0x000fe2000bf25310 */
[-CC-:B------:R-:W-:Y:S01]  /*1dc0*/  FFMA.FTZ R97, R3, R106.reuse, R105.reuse ;  /* 0x0000006a03617223 */ /* 0x180fe20000010069 */
[----:B------:R-:W-:Y:S01]  /*1dd0*/  ISETP.NE.AND.EX P0, PT, RZ, UR15, PT, P0 ;  /* 0x0000000fff007c0c */ /* 0x000fe2000bf05300 */
[-CC-:B------:R-:W-:Y:S01]  /*1de0*/  FFMA.FTZ R98, R172, R106.reuse, R105.reuse ;  /* 0x0000006aac627223 */ /* 0x180fe20000010069 */
[-C--:B------:R-:W-:Y:S01]  /*1df0*/  FFMA.FTZ R99, R175, R106.reuse, R105 ;  /* 0x0000006aaf637223 */ /* 0x080fe20000010069 */
[----:B------:R-:W-:Y:S01]  /*1e00*/  FADD.FTZ R96, R174, -R97 ;  /* 0x80000061ae607221 */ /* 0x000fe20000010000 */
[----:B------:R-:W-:Y:S01]  /*1e10*/  FFMA.FTZ R101, R179, R106, R105 ;  /* 0x0000006ab3657223 */ /* 0x000fe20000010069 */
[----:B------:R-:W-:Y:S01]  /*1e20*/  FADD.FTZ R98, R173, -R98 ;  /* 0x80000062ad627221 */ /* 0x000fe20000010000 */
[----:B------:R-:W-:Y:S01]  /*1e30*/  FADD.FTZ R100, R178, -R99 ;  /* 0x80000063b2647221 */ /* 0x000fe20000010000 */
[C---:B------:R-:W-:Y:S01]  /*1e40*/  FMUL.FTZ R97, R155.reuse, R96 ;  /* 0x000000609b617220 */ /* 0x040fe20000410000 */
[----:B------:R-:W-:Y:S01]  /*1e50*/  FADD.FTZ R104, R180, -R101 ;  /* 0x80000065b4687221 */ /* 0x000fe20000010000 */
[C---:B------:R-:W-:Y:S01]  /*1e60*/  FMUL.FTZ R102, R155.reuse, R98 ;  /* 0x000000629b667220 */ /* 0x040fe20000410000 */
[----:B------:R-:W-:Y:S01]  /*1e70*/  FMUL.FTZ R103, R155, R100 ;  /* 0x000000649b677220 */ /* 0x000fe20000410000 */
[----:B------:R-:W-:Y:S01]  /*1e80*/  @P1 FADD.FTZ R97, R68, R97 ;  /* 0x0000006144611221 */ /* 0x000fe20000010000 */
[--C-:B------:R-:W-:Y:S01]  /*1e90*/  FFMA.FTZ R107, R183, R106, R105.reuse ;  /* 0x0000006ab76b7223 */ /* 0x100fe20000010069 */
[----:B------:R-:W-:Y:S01]  /*1ea0*/  @P0 MOV R96, R118 ;  /* 0x0000007600600202 */ /* 0x000fe20000000f00 */
[----:B------:R-:W-:Y:S01]  /*1eb0*/  @P1 FADD.FTZ R102, R69, R102 ;  /* 0x0000006645661221 */ /* 0x000fe20000010000 */
[----:B------:R-:W-:Y:S01]  /*1ec0*/  FMUL.FTZ R193, R97, UR17 ;  /* 0x0000001161c17c20 */ /* 0x000fe20008410000 */
[-CC-:B------:R-:W-:Y:S01]  /*1ed0*/  FFMA.FTZ R108, R182, R106.reuse, R105.reuse ;  /* 0x0000006ab66c7223 */ /* 0x180fe20000010069 */
[----:B------:R-:W-:Y:S01]  /*1ee0*/  @P0 LOP3.LUT P6, RZ, R96, 0xff, RZ, 0xc0, !PT ;  /* 0x000000ff60ff0812 */ /* 0x000fe200078cc0ff */
[----:B------:R-:W-:Y:S01]  /*1ef0*/  FFMA.FTZ R188, R186, R106, R105 ;  /* 0x0000006ababc7223 */ /* 0x000fe20000010069 */
[----:B------:R-:W-:Y:S01]  /*1f00*/  @P1 FADD.FTZ R103, R70, R103 ;  /* 0x0000006746671221 */ /* 0x000fe20000010000 */
[----:B------:R-:W-:Y:S01]  /*1f10*/  FMUL.FTZ R194, R102, UR17 ;  /* 0x0000001166c27c20 */ /* 0x000fe20008410000 */
[----:B------:R-:W-:Y:S01]  /*1f20*/  @P0 FSEL R98, R193, RZ, P6 ;  /* 0x000000ffc1620208 */ /* 0x000fe20003000000 */
[----:B------:R-:W-:Y:S01]  /*1f30*/  FADD.FTZ R108, R181, -R108 ;  /* 0x8000006cb56c7221 */ /* 0x000fe20000010000 */
[----:B------:R-:W-:Y:S01]  /*1f40*/  @P0 LOP3.LUT P5, RZ, R118, 0xff00, RZ, 0xc0, !PT ;  /* 0x0000ff0076ff0812 */ /* 0x000fe200078ac0ff */
[----:B------:R-:W-:Y:S01]  /*1f50*/  FMUL.FTZ R195, R103, UR17 ;  /* 0x0000001167c37c20 */ /* 0x000fe20008410000 */
[----:B------:R-:W-:Y:S01]  /*1f60*/  @P0 F2FP.BF16.F32.PACK_AB R100, RZ, R98 ;  /* 0x00000062ff64023e */ /* 0x000fe200000010ff */
[----:B------:R-:W-:Y:S01]  /*1f70*/  FFMA.FTZ R98, R176, R106, R105 ;  /* 0x0000006ab0627223 */ /* 0x000fe20000010069 */
[----:B------:R-:W-:Y:S01]  /*1f80*/  FMUL.FTZ R105, R155, R104 ;  /* 0x000000689b697220 */ /* 0x000fe20000410000 */
[----:B------:R-:W-:Y:S01]  /*1f90*/  FADD.FTZ R104, R184, -R107 ;  /* 0x8000006bb8687221 */ /* 0x000fe20000010000 */
[----:B------:R-:W-:Y:S01]  /*1fa0*/  MOV R96, R116 ;  /* 0x0000007400607202 */ /* 0x000fe20000000f00 */
[----:B------:R-:W-:Y:S01]  /*1fb0*/  FADD.FTZ R98, R177, -R98 ;  /* 0x80000062b1627221 */ /* 0x000fe20000010000 */
[----:B------:R-:W-:Y:S01]  /*1fc0*/  FADD.FTZ R188, R185, -R188 ;  /* 0x800000bcb9bc7221 */ /* 0x000fe20000010000 */
[C---:B------:R-:W-:Y:S01]  /*1fd0*/  FMUL.FTZ R187, R155.reuse, R104 ;  /* 0x000000689bbb7220 */ /* 0x040fe20000410000 */
[----:B------:R-:W-:Y:S01]  /*1fe0*/  @P0 LOP3.LUT P6, RZ, R118, 0xff0000, RZ, 0xc0, !PT ;  /* 0x00ff000076ff0812 */ /* 0x000fe200078cc0ff */
[C---:B------:R-:W-:Y:S01]  /*1ff0*/  FMUL.FTZ R98, R155.reuse, R98 ;  /* 0x000000629b627220 */ /* 0x040fe20000410000 */
[----:B------:R-:W-:Y:S01]  /*2000*/  @P0 FSEL R99, R194, RZ, P5 ;  /* 0x000000ffc2630208 */ /* 0x000fe20002800000 */
[----:B------:R-:W-:Y:S01]  /*2010*/  FMUL.FTZ R110, R155, R108 ;  /* 0x0000006c9b6e7220 */ /* 0x000fe20000410000 */
[----:B------:R-:W-:Y:S01]  /*2020*/  LOP3.LUT P5, RZ, R96, 0xff, RZ, 0xc0, !PT ;  /* 0x000000ff60ff7812 */ /* 0x000fe200078ac0ff */
[----:B------:R-:W-:Y:S01]  /*2030*/  @P1 FADD.FTZ R98, R71, R98 ;  /* 0x0000006247621221 */ /* 0x000fe20000010000 */
[----:B------:R-:W-:Y:S01]  /*2040*/  FMUL.FTZ R192, R155, R188 ;  /* 0x000000bc9bc07220 */ /* 0x000fe20000410000 */
[----:B------:R-:W-:Y:S01]  /*2050*/  @P1 FADD.FTZ R187, R74, R187 ;  /* 0x000000bb4abb1221 */ /* 0x000fe20000010000 */
[----:B------:R-:W-:Y:S01]  /*2060*/  @P0 FSEL R96, R195, RZ, P6 ;  /* 0x000000ffc3600208 */ /* 0x000fe20003000000 */
[----:B------:R-:W-:Y:S01]  /*2070*/  FMUL.FTZ R196, R98, UR17 ;  /* 0x0000001162c47c20 */ /* 0x000fe20008410000 */
[----:B------:R-:W-:Y:S01]  /*2080*/  @P0 LOP3.LUT P6, RZ, R118, 0xff000000, RZ, 0xc0, !PT ;  /* 0xff00000076ff0812 */ /* 0x000fe200078cc0ff */
[----:B------:R-:W-:Y:S01]  /*2090*/  @P1 FADD.FTZ R105, R72, R105 ;  /* 0x0000006948691221 */ /* 0x000fe20000010000 */
[----:B------:R-:W-:Y:S01]  /*20a0*/  @P1 FADD.FTZ R110, R73, R110 ;  /* 0x0000006e496e1221 */ /* 0x000fe20000010000 */
[----:B------:R-:W-:Y:S01]  /*20b0*/  @P1 FADD.FTZ R192, R75, R192 ;  /* 0x000000c04bc01221 */ /* 0x000fe20000010000 */
[----:B------:R-:W-:Y:S01]  /*20c0*/  FMUL.FTZ R199, R187, UR17 ;  /* 0x00000011bbc77c20 */ /* 0x000fe20008410000 */
[----:B------:R-:W-:Y:S01]  /*20d0*/  @P0 LOP3.LUT P1, RZ, R119, 0xff0000, RZ, 0xc0, !PT ;  /* 0x00ff000077ff0812 */ /* 0x000fe2000782c0ff */
[----:B------:R-:W-:Y:S01]  /*20e0*/  FMUL.FTZ R197, R105, UR17 ;  /* 0x0000001169c57c20 */ /* 0x000fe20008410000 */
[----:B------:R-:W-:Y:S01]  /*20f0*/  @P0 FSEL R104, R196, RZ, P6 ;  /* 0x000000ffc4680208 */ /* 0x000fe20003000000 */
[----:B------:R-:W-:Y:S01]  /*2100*/  FMUL.FTZ R198, R110, UR17 ;  /* 0x000000116ec67c20 */ /* 0x000fe20008410000 */
[----:B------:R-:W-:Y:S01]  /*2110*/  @P0 LOP3.LUT P6, RZ, R119, 0xff, RZ, 0xc0, !PT ;  /* 0x000000ff77ff0812 */ /* 0x000fe200078cc0ff */
[----:B------:R-:W-:Y:S01]  /*2120*/  FMUL.FTZ R200, R192, UR17 ;  /* 0x00000011c0c87c20 */ /* 0x000fe20008410000 */
[----:B------:R-:W-:-:S02]  /*2130*/  @P0 F2FP.BF16.F32.PACK_AB R107, RZ, R96 ;  /* 0x00000060ff6b023e */ /* 0x000fc400000010ff */
[----:B------:R-:W-:Y:S02]  /*2140*/  @P0 FSEL R96, R199, RZ, P1 ;  /* 0x000000ffc7600208 */ /* 0x000fe40000800000 */
[----:B------:R-:W-:Y:S02]  /*2150*/  ISETP.NE.U32.AND P1, PT, RZ, UR6, PT ;  /* 0x00000006ff007c0c */ /* 0x000fe4000bf25070 */
[----:B------:R-:W-:Y:S02]  /*2160*/  @P0 FSEL R109, R197, RZ, P6 ;  /* 0x000000ffc56d0208 */ /* 0x000fe40003000000 */
[----:B------:R-:W-:Y:S02]  /*2170*/  @P0 LOP3.LUT P6, RZ, R119, 0xff00, RZ, 0xc0, !PT ;  /* 0x0000ff0077ff0812 */ /* 0x000fe400078cc0ff */
[----:B------:R-:W-:Y:S02]  /*2180*/  ISETP.NE.AND.EX P1, PT, RZ, UR7, PT, P1 ;  /* 0x00000007ff007c0c */ /* 0x000fe4000bf25310 */
[----:B------:R-:W-:-:S02]  /*2190*/  @P0 F2FP.BF16.F32.PACK_AB R101, RZ, R99 ;  /* 0x00000063ff65023e */ /* 0x000fc400000010ff */
[----:B------:R-:W-:Y:S02]  /*21a0*/  @P0 FSEL R99, R198, RZ, P6 ;  /* 0x000000ffc6630208 */ /* 0x000fe40003000000 */
[----:B------:R-:W-:Y:S02]  /*21b0*/  @P0 LOP3.LUT P6, RZ, R119, 0xff000000, RZ, 0xc0, !PT ;  /* 0xff00000077ff0812 */ /* 0x000fe400078cc0ff */
[----:B------:R-:W-:Y:S02]  /*21c0*/  @P0 F2FP.BF16.F32.PACK_AB R108, RZ, R104 ;  /* 0x00000068ff6c023e */ /* 0x000fe400000010ff */
[----:B------:R-:W-:Y:S02]  /*21d0*/  @P0 FSEL R104, R200, RZ, P6 ;  /* 0x000000ffc8680208 */ /* 0x000fe40003000000 */
[----:B------:R-:W-:Y:S02]  /*21e0*/  SEL R88, R105, R88, P1 ;  /* 0x0000005869587207 */ /* 0x000fe40000800000 */
[----:B------:R-:W-:-:S02]  /*21f0*/  @P0 F2FP.BF16.F32.PACK_AB R189, RZ, R104 ;  /* 0x00000068ffbd023e */ /* 0x000fc400000010ff */
[----:B------:R-:W-:Y:S01]  /*2200*/  SEL R85, R102, R85, P1 ;  /* 0x0000005566557207 */ /* 0x000fe20000800000 */
[----:B------:R-:W0:Y:S01]  /*2210*/  @P1 LDC.64 R104, c[0x0][0x308] ;  /* 0x0000c200ff681b82 */ /* 0x000e220000000a00 */
[----:B------:R-:W-:Y:S02]  /*2220*/  SEL R86, R103, R86, P1 ;  /* 0x0000005667567207 */ /* 0x000fe40000800000 */
[----:B------:R-:W-:Y:S02]  /*2230*/  LOP3.LUT P6, RZ, R116, 0xff00, RZ, 0xc0, !PT ;  /* 0x0000ff0074ff7812 */ /* 0x000fe400078cc0ff */
[----:B------:R-:W-:Y:S02]  /*2240*/  @P0 F2FP.BF16.F32.PACK_AB R111, RZ, R99 ;  /* 0x00000063ff6f023e */ /* 0x000fe400000010ff */
[----:B------:R-:W-:Y:S01]  /*2250*/  @P0 F2FP.BF16.F32.PACK_AB R188, RZ, R96 ;  /* 0x00000060ffbc023e */ /* 0x000fe200000010ff */
[----:B------:R-:W1:Y:S01]  /*2260*/  LDC.64 R102, c[0x0][0x2f8] ;  /* 0x0000be00ff667b82 */ /* 0x000e620000000a00 */
[----:B------:R-:W-:-:S02]  /*2270*/  FSEL R96, R193, RZ, P5 ;  /* 0x000000ffc1607208 */ /* 0x000fc40002800000 */
[----:B------:R-:W-:Y:S02]  /*2280*/  FSEL R99, R194, RZ, P6 ;  /* 0x000000ffc2637208 */ /* 0x000fe40003000000 */
[C---:B------:R-:W-:Y:S02]  /*2290*/  LOP3.LUT P5, RZ, R116.reuse, 0xff0000, RZ, 0xc0, !PT ;  /* 0x00ff000074ff7812 */ /* 0x040fe400078ac0ff */
[----:B------:R-:W-:Y:S02]  /*22a0*/  LOP3.LUT P6, RZ, R116, 0xff000000, RZ, 0xc0, !PT ;  /* 0xff00000074ff7812 */ /* 0x000fe400078cc0ff */
[----:B------:R-:W-:Y:S02]  /*22b0*/  SEL R84, R97, R84, P1 ;  /* 0x0000005461547207 */ /* 0x000fe40000800000 */
[----:B------:R-:W-:Y:S02]  /*22c0*/  FSEL R97, R195, RZ, P5 ;  /* 0x000000ffc3617208 */ /* 0x000fe40002800000 */
[----:B------:R-:W-:-:S02]  /*22d0*/  FSEL R196, R196, RZ, P6 ;  /* 0x000000ffc4c47208 */ /* 0x000fc40003000000 */
[----:B------:R-:W-:Y:S01]  /*22e0*/  LOP3.LUT P5, RZ, R117, 0xff, RZ, 0xc0, !PT ;  /* 0x000000ff75ff7812 */ /* 0x000fe200078ac0ff */
[----:B0-----:R-:W-:Y:S01]  /*22f0*/  @P1 IMAD.WIDE.U32 R104, R137, 0x20, R104 ;  /* 0x0000002089681825 */ /* 0x001fe200078e0068 */
[----:B------:R-:W-:Y:S02]  /*2300*/  LOP3.LUT P6, RZ, R117, 0xff00, RZ, 0xc0, !PT ;  /* 0x0000ff0075ff7812 */ /* 0x000fe400078cc0ff */
[----:B------:R-:W-:Y:S02]  /*2310*/  SEL R87, R98, R87, P1 ;  /* 0x0000005762577207 */ /* 0x000fe40000800000 */
[----:B------:R-:W-:Y:S02]  /*2320*/  FSEL R98, R197, RZ, P5 ;  /* 0x000000ffc5627208 */ /* 0x000fe40002800000 */
[----:B------:R-:W-:Y:S01]  /*2330*/  FSEL R193, R198, RZ, P6 ;  /* 0x000000ffc6c17208 */ /* 0x000fe20003000000 */
[----:B-1----:R-:W-:Y:S01]  /*2340*/  IMAD.WIDE.U32 R102, R137, 0x10, R102 ;  /* 0x0000001089667825 */ /* 0x002fe200078e0066 */
[C---:B------:R-:W-:Y:S01]  /*2350*/  LOP3.LUT P5, RZ, R117.reuse, 0xff0000, RZ, 0xc0, !PT ;  /* 0x00ff000075ff7812 */ /* 0x040fe200078ac0ff */
[----:B------:R0:W-:Y:S01]  /*2360*/  @P1 STG.E.128 desc[UR4][R104.64], R84 ;  /* 0x0000005468001986 */ /* 0x0001e2000c101d04 */
[----:B------:R-:W-:-:S02]  /*2370*/  LOP3.LUT P6, RZ, R117, 0xff000000, RZ, 0xc0, !PT ;  /* 0xff00000075ff7812 */ /* 0x000fc400078cc0ff */
[----:B------:R-:W-:Y:S02]  /*2380*/  @P0 F2FP.BF16.F32.PACK_AB R109, RZ, R109 ;  /* 0x0000006dff6d023e */ /* 0x000fe400000010ff */
[----:B------:R-:W-:Y:S02]  /*2390*/  FSEL R199, R199, RZ, P5 ;  /* 0x000000ffc7c77208 */ /* 0x000fe40002800000 */
[----:B------:R-:W-:Y:S02]  /*23a0*/  FSEL R200, R200, RZ, P6 ;  /* 0x000000ffc8c87208 */ /* 0x000fe40003000000 */
[----:B------:R-:W-:Y:S02]  /*23b0*/  @P0 PRMT R92, R100, 0x7610, R92 ;  /* 0x00007610645c0816 */ /* 0x000fe4000000005c */
[----:B------:R-:W-:Y:S02]  /*23c0*/  @P0 PRMT R93, R107, 0x7610, R93 ;  /* 0x000076106b5d0816 */ /* 0x000fe4000000005d */
[----:B------:R-:W-:-:S02]  /*23d0*/  @P0 PRMT R94, R109, 0x7610, R94 ;  /* 0x000076106d5e0816 */ /* 0x000fc4000000005e */
[----:B------:R-:W-:Y:S02]  /*23e0*/  @P0 PRMT R95, R188, 0x7610, R95 ;  /* 0x00007610bc5f0816 */ /* 0x000fe4000000005f */
[----:B------:R-:W-:Y:S02]  /*23f0*/  @P0 LEA R100, P5, R137, UR14, 0x4 ;  /* 0x0000000e89640c11 */ /* 0x000fe4000f8a20ff */
[----:B------:R-:W-:Y:S02]  /*2400*/  SEL R89, R110, R89, P1 ;  /* 0x000000596e597207 */ /* 0x000fe40000800000 */
[----:B------:R-:W-:Y:S02]  /*2410*/  SEL R90, R187, R90, P1 ;  /* 0x0000005abb5a7207 */ /* 0x000fe40000800000 */
[----:B------:R-:W-:Y:S02]  /*2420*/  SEL R91, R192, R91, P1 ;  /* 0x0000005bc05b7207 */ /* 0x000fe40000800000 */
[----:B------:R-:W-:-:S02]  /*2430*/  F2FP.BF16.F32.PACK_AB R96, R99, R96 ;  /* 0x000000606360723e */ /* 0x000fc400000010ff */
[----:B------:R-:W-:Y:S01]  /*2440*/  F2FP.BF16.F32.PACK_AB R98, R193, R98 ;  /* 0x00000062c162723e */ /* 0x000fe200000010ff */
[----:B------:R0:W-:Y:S01]  /*2450*/  @P1 STG.E.128 desc[UR4][R104.64+0x10], R88 ;  /* 0x0000105868001986 */ /* 0x0001e2000c101d04 */
[----:B------:R-:W-:Y:S02]  /*2460*/  F2FP.BF16.F32.PACK_AB R97, R196, R97 ;  /* 0x00000061c461723e */ /* 0x000fe400000010ff */
[----:B------:R-:W-:Y:S02]  /*2470*/  F2FP.BF16.F32.PACK_AB R99, R200, R199 ;  /* 0x000000c7c863723e */ /* 0x000fe400000010ff */
[----:B------:R-:W-:Y:S02]  /*2480*/  @P0 PRMT R92, R92, 0x5410, R101 ;  /* 0x000054105c5c0816 */ /* 0x000fe40000000065 */
[----:B------:R-:W-:Y:S01]  /*2490*/  @P0 PRMT R93, R93, 0x5410, R108 ;  /* 0x000054105d5d0816 */ /* 0x000fe2000000006c */
[----:B------:R0:W-:Y:S01]  /*24a0*/  STG.E.128 desc[UR4][R102.64], R96 ;  /* 0x0000006066007986 */ /* 0x0001e2000c101d04 */
[----:B------:R-:W-:-:S02]  /*24b0*/  @P0 PRMT R94, R94, 0x5410, R111 ;  /* 0x000054105e5e0816 */ /* 0x000fc4000000006f */
[C---:B------:R-:W-:Y:S01]  /*24c0*/  @P0 LEA.HI.X R101, R137.reuse, UR15, RZ, 0x4, P5 ;  /* 0x0000000f89650c11 */ /* 0x040fe2000a8f24ff */
[----:B------:R-:W-:Y:S01]  /*24d0*/  VIADD R137, R137, 0x100 ;  /* 0x0000010089897836 */ /* 0x000fe20000000000 */
[----:B------:R-:W-:-:S05]  /*24e0*/  @P0 PRMT R95, R95, 0x5410, R189 ;  /* 0x000054105f5f0816 */ /* 0x000fca00000000bd */
[----:B------:R0:W-:Y:S02]  /*24f0*/  @P0 STG.E.128 desc[UR4][R100.64], R92 ;  /* 0x0000005c64000986 */ /* 0x0001e4000c101d04 */
.L_x_943:
[----:B------:R-:W-:Y:S05]  /*2500*/  BSYNC B0 ;  /* 0x0000000000007941 */ /* 0x000fea0003800000 */
.L_x_942:
[----:B------:R-:W-:Y:S04]  /*2510*/  BSSY B0, `(.L_x_944) ;  /* 0x000007a000007945 */ /* 0x000fe80003800000 */
[----:B------:R-:W-:Y:S05]  /*2520*/  @!P3 BRA `(.L_x_945) ;  /* 0x0000000400e0b947 */ /* 0x000fea0003800000 */
[----:B------:R-:W-:Y:S02]  /*2530*/  ISETP.NE.AND P5, PT, R190, RZ, PT ;  /* 0x000000ffbe00720c */ /* 0x000fe40003fa5270 */
[----:B------:R-:W-:Y:S02]  /*2540*/  ISETP.NE.U32.AND P1, PT, RZ, UR8, PT ;  /* 0x00000008ff007c0c */ /* 0x000fe4000bf25070 */
[----:B0-----:R-:W-:Y:S02]  /*2550*/  FSEL R103, R191, RZ, !P5 ;  /* 0x000000ffbf677208 */ /* 0x001fe40006800000 */
[----:B------:R-:W-:Y:S02]  /*2560*/  ISETP.NE.U32.AND P0, PT, RZ, UR14, PT ;  /* 0x0000000eff007c0c */ /* 0x000fe4000bf05070 */
[----:B------:R-:W-:Y:S01]  /*2570*/  ISETP.NE.AND.EX P1, PT, RZ, UR9, PT, P1 ;  /* 0x00000009ff007c0c */ /* 0x000fe2000bf25310 */
[-CC-:B------:R-:W-:Y:S01]  /*2580*/  FFMA.FTZ R97, R157, R106.reuse, R103.reuse ;  /* 0x0000006a9d617223 */ /* 0x180fe20000010067 */
[----:B------:R-:W-:Y:S01]  /*2590*/  ISETP.NE.AND.EX P0, PT, RZ, UR15, PT, P0 ;  /* 0x0000000fff007c0c */ /* 0x000fe2000bf05300 */
[-CC-:B------:R-:W-:Y:S01]  /*25a0*/  FFMA.FTZ R98, R158, R106.reuse, R103.reuse ;  /* 0x0000006a9e627223 */ /* 0x180fe20000010067 */
[-C--:B------:R-:W-:Y:S01]  /*25b0*/  FFMA.FTZ R99, R161, R106.reuse, R103 ;  /* 0x0000006aa1637223 */ /* 0x080fe20000010067 */
[----:B------:R-:W-:Y:S01]  /*25c0*/  FADD.FTZ R96, R156, -R97 ;  /* 0x800000619c607221 */ /* 0x000fe20000010000 */
[-CC-:B------:R-:W-:Y:S01]  /*25d0*/  FFMA.FTZ R100, R162, R106.reuse, R103.reuse ;  /* 0x0000006aa2647223 */ /* 0x180fe20000010067 */
[----:B------:R-:W-:Y:S01]  /*25e0*/  FADD.FTZ R98, R159, -R98 ;  /* 0x800000629f627221 */ /* 0x000fe20000010000 */
[----:B------:R-:W-:Y:S01]  /*25f0*/  FFMA.FTZ R101, R165, R106, R103 ;  /* 0x0000006aa5657223 */ /* 0x000fe20000010067 */
[----:B------:R-:W-:Y:S01]  /*2600*/  FMUL.FTZ R97, R155, R96 ;  /* 0x000000609b617220 */ /* 0x000fe20000410000 */
[----:B------:R-:W-:Y:S01]  /*2610*/  FADD.FTZ R100, R163, -R100 ;  /* 0x80000064a3647221 */ /* 0x000fe20000010000 */
[----:B------:R-:W-:Y:S01]  /*2620*/  FMUL.FTZ R102, R155, R98 ;  /* 0x000000629b667220 */ /* 0x000fe20000410000 */
[----:B------:R-:W-:Y:S01]  /*2630*/  FADD.FTZ R98, R160, -R99 ;  /* 0x80000063a0627221 */ /* 0x000fe20000010000 */
[----:B------:R-:W-:Y:S01]  /*2640*/  @P1 FADD.FTZ R97, R76, R97 ;  /* 0x000000614c611221 */ /* 0x000fe20000010000 */
[--C-:B------:R-:W-:Y:S01]  /*2650*/  FFMA.FTZ R105, R169, R106, R103.reuse ;  /* 0x0000006aa9697223 */ /* 0x100fe20000010067 */
[----:B------:R-:W-:Y:S01]  /*2660*/  @P0 MOV R96, R114 ;  /* 0x0000007200600202 */ /* 0x000fe20000000f00 */
[----:B------:R-:W-:Y:S01]  /*2670*/  @P1 FADD.FTZ R102, R77, R102 ;  /* 0x000000664d661221 */ /* 0x000fe20000010000 */
[-CC-:B------:R-:W-:Y:S01]  /*2680*/  FFMA.FTZ R108, R166, R106.reuse, R103.reuse ;  /* 0x0000006aa66c7223 */ /* 0x180fe20000010067 */
[----:B------:R-:W-:Y:S01]  /*2690*/  FFMA.FTZ R110, R170, R106, R103 ;  /* 0x0000006aaa6e7223 */ /* 0x000fe20000010067 */
[C---:B------:R-:W-:Y:S01]  /*26a0*/  FMUL.FTZ R99, R155.reuse, R98 ;  /* 0x000000629b637220 */ /* 0x040fe20000410000 */
[----:B------:R-:W-:Y:S01]  /*26b0*/  FADD.FTZ R106, R164, -R101 ;  /* 0x80000065a46a7221 */ /* 0x000fe20000010000 */
[----:B------:R-:W-:Y:S01]  /*26c0*/  FMUL.FTZ R104, R155, R100 ;  /* 0x000000649b687220 */ /* 0x000fe20000410000 */
[----:B------:R-:W-:Y:S01]  /*26d0*/  FMUL.FTZ R191, R97, UR17 ;  /* 0x0000001161bf7c20 */ /* 0x000fe20008410000 */
[----:B------:R-:W-:Y:S01]  /*26e0*/  FADD.FTZ R100, R168, -R105 ;  /* 0x80000069a8647221 */ /* 0x000fe20000010000 */
[----:B------:R-:W-:Y:S01]  /*26f0*/  @P0 LOP3.LUT P5, RZ, R96, 0xff, RZ, 0xc0, !PT ;  /* 0x000000ff60ff0812 */ /* 0x000fe200078ac0ff */
[----:B------:R-:W-:Y:S01]  /*2700*/  FMUL.FTZ R192, R102, UR17 ;  /* 0x0000001166c07c20 */ /* 0x000fe20008410000 */
[----:B------:R-:W-:Y:S01]  /*2710*/  MOV R96, R112 ;  /* 0x0000007000607202 */ /* 0x000fe20000000f00 */
[----:B------:R-:W-:Y:S01]  /*2720*/  @P1 FADD.FTZ R99, R78, R99 ;  /* 0x000000634e631221 */ /* 0x000fe20000010000 */
[----:B------:R-:W-:Y:S01]  /*2730*/  @P0 LOP3.LUT P6, RZ, R114, 0xff00, RZ, 0xc0, !PT ;  /* 0x0000ff0072ff0812 */ /* 0x000fe200078cc0ff */
[----:B------:R-:W-:Y:S01]  /*2740*/  FMUL.FTZ R109, R155, R106 ;  /* 0x0000006a9b6d7220 */ /* 0x000fe20000410000 */
[----:B------:R-:W-:Y:S01]  /*2750*/  FADD.FTZ R108, R167, -R108 ;  /* 0x8000006ca76c7221 */ /* 0x000fe20000010000 */
[----:B------:R-:W-:Y:S01]  /*2760*/  FADD.FTZ R106, R171, -R110 ;  /* 0x8000006eab6a7221 */ /* 0x000fe20000010000 */
[----:B------:R-:W-:Y:S01]  /*2770*/  FMUL.FTZ R187, R155, R100 ;  /* 0x000000649bbb7220 */ /* 0x000fe20000410000 */
[----:B------:R-:W-:Y:S01]  /*2780*/  @P0 FSEL R98, R191, RZ, P5 ;  /* 0x000000ffbf620208 */ /* 0x000fe20002800000 */
[----:B------:R-:W-:Y:S01]  /*2790*/  FMUL.FTZ R193, R99, UR17 ;  /* 0x0000001163c17c20 */ /* 0x000fe20008410000 */
[----:B------:R-:W-:Y:S01]  /*27a0*/  LOP3.LUT P5, RZ, R96, 0xff, RZ, 0xc0, !PT ;  /* 0x000000ff60ff7812 */ /* 0x000fe200078ac0ff */
[C---:B------:R-:W-:Y:S01]  /*27b0*/  FMUL.FTZ R110, R155.reuse, R108 ;  /* 0x0000006c9b6e7220 */ /* 0x040fe20000410000 */
[----:B------:R-:W-:Y:S01]  /*27c0*/  @P0 FSEL R96, R192, RZ, P6 ;  /* 0x000000ffc0600208 */ /* 0x000fe20003000000 */
[----:B------:R-:W-:Y:S01]  /*27d0*/  FMUL.FTZ R188, R155, R106 ;  /* 0x0000006a9bbc7220 */ /* 0x000fe20000410000 */
[----:B------:R-:W-:Y:S01]  /*27e0*/  @P0 LOP3.LUT P6, RZ, R114, 0xff0000, RZ, 0xc0, !PT ;  /* 0x00ff000072ff0812 */ /* 0x000fe200078cc0ff */
[----:B------:R-:W-:Y:S01]  /*27f0*/  @P1 FADD.FTZ R187, R82, R187 ;  /* 0x000000bb52bb1221 */ /* 0x000fe20000010000 */
[----:B------:R-:W-:Y:S01]  /*2800*/  @P1 FADD.FTZ R104, R79, R104 ;  /* 0x000000684f681221 */ /* 0x000fe20000010000 */
[----:B------:R-:W-:Y:S01]  /*2810*/  @P1 FADD.FTZ R109, R80, R109 ;  /* 0x0000006d506d1221 */ /* 0x000fe20000010000 */
[----:B------:R-:W-:Y:S01]  /*2820*/  @P0 FSEL R103, R193, RZ, P6 ;  /* 0x000000ffc1670208 */ /* 0x000fe20003000000 */
[----:B------:R-:W-:Y:S01]  /*2830*/  @P1 FADD.FTZ R110, R81, R110 ;  /* 0x0000006e516e1221 */ /* 0x000fe20000010000 */
[----:B------:R-:W-:Y:S01]  /*2840*/  @P1 FADD.FTZ R188, R83, R188 ;  /* 0x000000bc53bc1221 */ /* 0x000fe20000010000 */
[----:B------:R-:W-:Y:S01]  /*2850*/  FMUL.FTZ R197, R187, UR17 ;  /* 0x00000011bbc57c20 */ /* 0x000fe20008410000 */
[----:B------:R-:W-:Y:S01]  /*2860*/  @P0 LOP3.LUT P1, RZ, R115, 0xff0000, RZ, 0xc0, !PT ;  /* 0x00ff000073ff0812 */ /* 0x000fe2000782c0ff */
[----:B------:R-:W-:Y:S01]  /*2870*/  FMUL.FTZ R194, R104, UR17 ;  /* 0x0000001168c27c20 */ /* 0x000fe20008410000 */
[----:B------:R-:W-:Y:S01]  /*2880*/  @P0 F2FP.BF16.F32.PACK_AB R106, RZ, R103 ;  /* 0x00000067ff6a023e */ /* 0x000fe200000010ff */
[----:B------:R-:W-:Y:S01]  /*2890*/  FMUL.FTZ R195, R109, UR17 ;  /* 0x000000116dc37c20 */ /* 0x000fe20008410000 */
[----:B------:R-:W-:Y:S01]  /*28a0*/  @P0 LOP3.LUT P6, RZ, R114, 0xff000000, RZ, 0xc0, !PT ;  /* 0xff00000072ff0812 */ /* 0x000fe200078cc0ff */
[----:B------:R-:W-:Y:S01]  /*28b0*/  FMUL.FTZ R196, R110, UR17 ;  /* 0x000000116ec47c20 */ /* 0x000fe20008410000 */
[----:B------:R-:W-:Y:S01]  /*28c0*/  @P0 FSEL R103, R197, RZ, P1 ;  /* 0x000000ffc5670208 */ /* 0x000fe20000800000 */
[----:B------:R-:W-:Y:S01]  /*28d0*/  FMUL.FTZ R198, R188, UR17 ;  /* 0x00000011bcc67c20 */ /* 0x000fe20008410000 */
[----:B------:R-:W-:-:S02]  /*28e0*/  ISETP.NE.U32.AND P1, PT, RZ, UR6, PT ;  /* 0x00000006ff007c0c */ /* 0x000fc4000bf25070 */
[----:B------:R-:W-:Y:S02]  /*28f0*/  @P0 FSEL R105, R194, RZ, P6 ;  /* 0x000000ffc2690208 */ /* 0x000fe40003000000 */
[----:B------:R-:W-:Y:S02]  /*2900*/  @P0 LOP3.LUT P6, RZ, R115, 0xff, RZ, 0xc0, !PT ;  /* 0x000000ff73ff0812 */ /* 0x000fe400078cc0ff */
[----:B------:R-:W-:Y:S02]  /*2910*/  ISETP.NE.AND.EX P1, PT, RZ, UR7, PT, P1 ;  /* 0x00000007ff007c0c */ /* 0x000fe4000bf25310 */
[----:B------:R-:W-:Y:S02]  /*2920*/  @P0 F2FP.BF16.F32.PACK_AB R100, RZ, R98 ;  /* 0x00000062ff64023e */ /* 0x000fe400000010ff */
[----:B------:R-:W-:Y:S02]  /*2930*/  @P0 FSEL R98, R195, RZ, P6 ;  /* 0x000000ffc3620208 */ /* 0x000fe40003000000 */
[----:B------:R-:W-:-:S02]  /*2940*/  @P0 LOP3.LUT P6, RZ, R115, 0xff00, RZ, 0xc0, !PT ;  /* 0x0000ff0073ff0812 */ /* 0x000fc400078cc0ff */
[----:B------:R-:W-:Y:S02]  /*2950*/  @P0 F2FP.BF16.F32.PACK_AB R101, RZ, R96 ;  /* 0x00000060ff65023e */ /* 0x000fe400000010ff */
[----:B------:R-:W-:Y:S02]  /*2960*/  @P0 FSEL R96, R196, RZ, P6 ;  /* 0x000000ffc4600208 */ /* 0x000fe40003000000 */
[----:B------:R-:W-:Y:S02]  /*2970*/  @P0 LOP3.LUT P6, RZ, R115, 0xff000000, RZ, 0xc0, !PT ;  /* 0xff00000073ff0812 */ /* 0x000fe400078cc0ff */
[----:B------:R-:W-:Y:S02]  /*2980*/  @P0 F2FP.BF16.F32.PACK_AB R107, RZ, R105 ;  /* 0x00000069ff6b023e */ /* 0x000fe400000010ff */
[----:B------:R-:W-:Y:S02]  /*2990*/  SEL R87, R104, R87, P1 ;  /* 0x0000005768577207 */ /* 0x000fe40000800000 */
[----:B------:R-:W-:Y:S01]  /*29a0*/  @P0 F2FP.BF16.F32.PACK_AB R108, RZ, R98 ;  /* 0x00000062ff6c023e */ /* 0x000fe200000010ff */
[----:B------:R-:W0:Y:S01]  /*29b0*/  @P1 LDC.64 R104, c[0x0][0x308] ;  /* 0x0000c200ff681b82 */ /* 0x000e220000000a00 */
[----:B------:R-:W-:-:S02]  /*29c0*/  @P0 F2FP.BF16.F32.PACK_AB R155, RZ, R103 ;  /* 0x00000067ff9b023e */ /* 0x000fc400000010ff */
[----:B------:R-:W-:Y:S02]  /*29d0*/  SEL R85, R102, R85, P1 ;  /* 0x0000005566557207 */ /* 0x000fe40000800000 */
[----:B------:R-:W-:Y:S02]  /*29e0*/  @P0 FSEL R98, R198, RZ, P6 ;  /* 0x000000ffc6620208 */ /* 0x000fe40003000000 */
[----:B------:R-:W-:Y:S01]  /*29f0*/  LOP3.LUT P6, RZ, R112, 0xff00, RZ, 0xc0, !PT ;  /* 0x0000ff0070ff7812 */ /* 0x000fe200078cc0ff */
[----:B------:R-:W1:Y:S01]  /*2a00*/  LDC.64 R102, c[0x0][0x2f8] ;  /* 0x0000be00ff667b82 */ /* 0x000e620000000a00 */
[----:B------:R-:W-:Y:S02]  /*2a10*/  @P0 F2FP.BF16.F32.PACK_AB R111, RZ, R96 ;  /* 0x00000060ff6f023e */ /* 0x000fe400000010ff */
[----:B------:R-:W-:Y:S02]  /*2a20*/  SEL R86, R99, R86, P1 ;  /* 0x0000005663567207 */ /* 0x000fe40000800000 */
[----:B------:R-:W-:-:S02]  /*2a30*/  FSEL R96, R191, RZ, P5 ;  /* 0x000000ffbf607208 */ /* 0x000fc40002800000 */
[----:B------:R-:W-:Y:S02]  /*2a40*/  FSEL R99, R192, RZ, P6 ;  /* 0x000000ffc0637208 */ /* 0x000fe40003000000 */
[C---:B------:R-:W-:Y:S02]  /*2a50*/  LOP3.LUT P5, RZ, R112.reuse, 0xff0000, RZ, 0xc0, !PT ;  /* 0x00ff000070ff7812 */ /* 0x040fe400078ac0ff */
[----:B------:R-:W-:Y:S02]  /*2a60*/  LOP3.LUT P6, RZ, R112, 0xff000000, RZ, 0xc0, !PT ;  /* 0xff00000070ff7812 */ /* 0x000fe400078cc0ff */
[----:B------:R-:W-:Y:S02]  /*2a70*/  SEL R84, R97, R84, P1 ;  /* 0x0000005461547207 */ /* 0x000fe40000800000 */
[----:B------:R-:W-:Y:S01]  /*2a80*/  FSEL R97, R193, RZ, P5 ;  /* 0x000000ffc1617208 */ /* 0x000fe20002800000 */
[----:B0-----:R-:W-:Y:S01]  /*2a90*/  @P1 IMAD.WIDE.U32 R104, R137, 0x20, R104 ;  /* 0x0000002089681825 */ /* 0x001fe200078e0068 */
[----:B------:R-:W-:-:S02]  /*2aa0*/  FSEL R194, R194, RZ, P6 ;  /* 0x000000ffc2c27208 */ /* 0x000fc40003000000 */
[C---:B------:R-:W-:Y:S02]  /*2ab0*/  LOP3.LUT P5, RZ, R113.reuse, 0xff, RZ, 0xc0, !PT ;  /* 0x000000ff71ff7812 */ /* 0x040fe400078ac0ff */
[----:B------:R-:W-:Y:S01]  /*2ac0*/  LOP3.LUT P6, RZ, R113, 0xff00, RZ, 0xc0, !PT ;  /* 0x0000ff0071ff7812 */ /* 0x000fe200078cc0ff */
[----:B------:R2:W-:Y:S01]  /*2ad0*/  @P1 STG.E.128 desc[UR4][R104.64], R84 ;  /* 0x0000005468001986 */ /* 0x0005e2000c101d04 */
[----:B------:R-:W-:Y:S01]  /*2ae0*/  @P0 F2FP.BF16.F32.PACK_AB R189, RZ, R98 ;  /* 0x00000062ffbd023e */ /* 0x000fe200000010ff */
[----:B-1----:R-:W-:Y:S01]  /*2af0*/  IMAD.WIDE.U32 R102, R137, 0x10, R102 ;  /* 0x0000001089667825 */ /* 0x002fe200078e0066 */
[----:B------:R-:W-:Y:S02]  /*2b00*/  SEL R88, R109, R88, P1 ;  /* 0x000000586d587207 */ /* 0x000fe40000800000 */
[----:B------:R-:W-:Y:S02]  /*2b10*/  FSEL R98, R195, RZ, P5 ;  /* 0x000000ffc3627208 */ /* 0x000fe40002800000 */
[----:B------:R-:W-:-:S02]  /*2b20*/  FSEL R109, R196, RZ, P6 ;  /* 0x000000ffc46d7208 */ /* 0x000fc40003000000 */
[C---:B------:R-:W-:Y:S02]  /*2b30*/  LOP3.LUT P5, RZ, R113.reuse, 0xff0000, RZ, 0xc0, !PT ;  /* 0x00ff000071ff7812 */ /* 0x040fe400078ac0ff */
[----:B------:R-:W-:Y:S02]  /*2b40*/  LOP3.LUT P6, RZ, R113, 0xff000000, RZ, 0xc0, !PT ;  /* 0xff00000071ff7812 */ /* 0x000fe400078cc0ff */
[----:B------:R-:W-:Y:S02]  /*2b50*/  FSEL R197, R197, RZ, P5 ;  /* 0x000000ffc5c57208 */ /* 0x000fe40002800000 */
[----:B------:R-:W-:Y:S02]  /*2b60*/  FSEL R198, R198, RZ, P6 ;  /* 0x000000ffc6c67208 */ /* 0x000fe40003000000 */
[----:B------:R-:W-:Y:S02]  /*2b70*/  @P0 PRMT R92, R100, 0x7610, R92 ;  /* 0x00007610645c0816 */ /* 0x000fe4000000005c */
[----:B------:R-:W-:-:S02]  /*2b80*/  @P0 PRMT R93, R106, 0x7610, R93 ;  /* 0x000076106a5d0816 */ /* 0x000fc4000000005d */
[----:B------:R-:W-:Y:S02]  /*2b90*/  @P0 PRMT R94, R108, 0x7610, R94 ;  /* 0x000076106c5e0816 */ /* 0x000fe4000000005e */
[----:B------:R-:W-:Y:S02]  /*2ba0*/  @P0 PRMT R95, R155, 0x7610, R95 ;  /* 0x000076109b5f0816 */ /* 0x000fe4000000005f */
[----:B------:R-:W-:Y:S02]  /*2bb0*/  @P0 LEA R100, P5, R137, UR14, 0x4 ;  /* 0x0000000e89640c11 */ /* 0x000fe4000f8a20ff */
[----:B------:R-:W-:Y:S02]  /*2bc0*/  SEL R89, R110, R89, P1 ;  /* 0x000000596e597207 */ /* 0x000fe40000800000 */
[----:B------:R-:W-:Y:S02]  /*2bd0*/  SEL R90, R187, R90, P1 ;  /* 0x0000005abb5a7207 */ /* 0x000fe40000800000 */
[----:B------:R-:W-:-:S02]  /*2be0*/  SEL R91, R188, R91, P1 ;  /* 0x0000005bbc5b7207 */ /* 0x000fc40000800000 */
[----:B------:R-:W-:Y:S02]  /*2bf0*/  F2FP.BF16.F32.PACK_AB R96, R99, R96 ;  /* 0x000000606360723e */ /* 0x000fe400000010ff */
        /* <DEDUP_REMOVED lines=8> */
[----:B------:R-:W-:Y:S02]  /*2c80*/  @P0 LEA.HI.X R101, R137, UR15, RZ, 0x4, P5 ;  /* 0x0000000f89650c11 */ /* 0x000fe4000a8f24ff */
[----:B------:R-:W-:-:S05]  /*2c90*/  @P0 PRMT R95, R95, 0x5410, R189 ;  /* 0x000054105f5f0816 */ /* 0x000fca00000000bd */
[----:B------:R2:W-:Y:S02]  /*2ca0*/  @P0 STG.E.128 desc[UR4][R100.64], R92 ;  /* 0x0000005c64000986 */ /* 0x0005e4000c101d04 */
.L_x_945:
[----:B------:R-:W-:Y:S05]  /*2cb0*/  BSYNC B0 ;  /* 0x0000000000007941 */ /* 0x000fea0003800000 */
.L_x_944:
[----:B------:R-:W-:Y:S01]  /*2cc0*/  VIADD R121, R121, UR18 ;  /* 0x0000001279797c36 */ /* 0x000fe20008000000 */
[----:B0-2---:R-:W-:-:S04]  /*2cd0*/  SEL R100, RZ, 0x1, P4 ;  /* 0x00000001ff647807 */ /* 0x005fc80002000000 */
[----:B------:R-:W-:-:S13]  /*2ce0*/  ISETP.GE.AND P0, PT, R121, UR19, PT ;  /* 0x0000001379007c0c */ /* 0x000fda000bf06270 */
[----:B------:R-:W-:Y:S05]  /*2cf0*/  @!P0 BRA `(.L_x_946) ;  /* 0xffffffd800ac8947 */ /* 0x000fea000383ffff */
.L_x_936:
        /* <DEDUP_REMOVED lines=24> */
.L_x_948:
[----:B------:R-:W-:Y:S05]  /*2e80*/  BSYNC B0 ;  /* 0x0000000000007941 */ /* 0x000fea0003800000 */
.L_x_947:
        /* <DEDUP_REMOVED lines=18> */
.L_x_941:
[----:B------:R-:W-:Y:S01]  /*2fb0*/  HFMA2.MMA R109, -RZ, RZ, 0, 1.847743988037109375e-06 ;  /* 0x0000001fff6d7435 */ /* 0x000fe200000001ff */
[----:B------:R-:W-:Y:S01]  /*2fc0*/  MOV R107, R191 ;  /* 0x000000bf006b7202 */ /* 0x000fe20000000f00 */
[----:B------:R-:W-:Y:S01]  /*2fd0*/  IMAD.MOV.U32 R106, RZ, RZ, 0x10 ;  /* 0x00000010ff6a7424 */ /* 0x000fe200078e00ff */
[----:B------:R-:W-:-:S08]  /*2fe0*/  MOV R104, 0xffffffff ;  /* 0xffffffff00687802 */ /* 0x000fd00000000f00 */
[----:B-----5:R-:W-:Y:S05]  /*2ff0*/  WARPSYNC.COLLECTIVE R104, `(.L_x_949) ;  /* 0x0000000068087348 */ /* 0x020fea0003c00000 */
[----:B------:R0:W1:Y:S02]  /*3000*/  SHFL.DOWN P0, R105, R107, R106, R109 ;  /* 0x0800006a6b697389 */ /* 0x000064000000006d */
[----:B01---5:R-:W-:Y:S01]  /*3010*/  ENDCOLLECTIVE ;  /* 0x000000000000791b */ /* 0x023fe20003800000 */
.L_x_949:
[----:B------:R-:W-:Y:S01]  /*3020*/  MOV R107, R192 ;  /* 0x000000c0006b7202 */ /* 0x000fe20000000f00 */
[----:B------:R-:W-:-:S07]  /*3030*/  IMAD.MOV.U32 R96, RZ, RZ, R105 ;  /* 0x000000ffff607224 */ /* 0x000fce00078e0069 */
[----:B------:R-:W-:Y:S05]  /*3040*/  WARPSYNC.COLLECTIVE R104, `(.L_x_950) ;  /* 0x0000000068087348 */ /* 0x000fea0003c00000 */
[----:B------:R0:W1:Y:S02]  /*3050*/  SHFL.DOWN P0, R105, R107, R106, R109 ;  /* 0x0800006a6b697389 */ /* 0x000064000000006d */
[----:B01----:R-:W-:Y:S01]  /*3060*/  ENDCOLLECTIVE ;  /* 0x000000000000791b */ /* 0x003fe20003800000 */
.L_x_950:
[----:B------:R-:W-:Y:S01]  /*3070*/  FADD.FTZ R96, R96, R191 ;  /* 0x000000bf60607221 */ /* 0x000fe20000010000 */
[----:B------:R-:W-:-:S03]  /*3080*/  HFMA2.MMA R106, -RZ, RZ, 0, 4.76837158203125e-07 ;  /* 0x00000008ff6a7435 */ /* 0x000fc600000001ff */
[----:B------:R-:W-:Y:S01]  /*3090*/  IMAD.MOV.U32 R107, RZ, RZ, R96 ;  /* 0x000000ffff6b7224 */ /* 0x000fe200078e0060 */
[----:B------:R-:W-:-:S07]  /*30a0*/  MOV R97, R105 ;  /* 0x0000006900617202 */ /* 0x000fce0000000f00 */
[----:B------:R-:W-:Y:S05]  /*30b0*/  WARPSYNC.COLLECTIVE R104, `(.L_x_951) ;  /* 0x0000000068087348 */ /* 0x000fea0003c00000 */
[----:B------:R0:W1:Y:S02]  /*30c0*/  SHFL.DOWN P0, R105, R107, R106, R109 ;  /* 0x0800006a6b697389 */ /* 0x000064000000006d */
[----:B01----:R-:W-:Y:S01]  /*30d0*/  ENDCOLLECTIVE ;  /* 0x000000000000791b */ /* 0x003fe20003800000 */
.L_x_951:
[----:B------:R-:W-:-:S05]  /*30e0*/  FADD.FTZ R97, R97, R192 ;  /* 0x000000c061617221 */ /* 0x000fca0000010000 */
[----:B------:R-:W-:Y:S02]  /*30f0*/  MOV R107, R97 ;  /* 0x00000061006b7202 */ /* 0x000fe40000000f00 */
[----:B------:R-:W-:-:S07]  /*3100*/  MOV R99, R105 ;  /* 0x0000006900637202 */ /* 0x000fce0000000f00 */
[----:B------:R-:W-:Y:S05]  /*3110*/  WARPSYNC.COLLECTIVE R104, `(.L_x_952) ;  /* 0x0000000068087348 */ /* 0x000fea0003c00000 */
[----:B------:R0:W1:Y:S02]  /*3120*/  SHFL.DOWN P0, R105, R107, R106, R109 ;  /* 0x0800006a6b697389 */ /* 0x000064000000006d */
[----:B01----:R-:W-:Y:S01]  /*3130*/  ENDCOLLECTIVE ;  /* 0x000000000000791b */ /* 0x003fe20003800000 */
.L_x_952:
[----:B------:R-:W-:Y:S01]  /*3140*/  FADD.FTZ R99, R96, R99 ;  /* 0x0000006360637221 */ /* 0x000fe20000010000 */
[----:B------:R-:W-:-:S04]  /*3150*/  HFMA2.MMA R106, -RZ, RZ, 0, 2.384185791015625e-07 ;  /* 0x00000004ff6a7435 */ /* 0x000fc800000001ff */
[----:B------:R-:W-:Y:S01]  /*3160*/  MOV R107, R99 ;  /* 0x00000063006b7202 */ /* 0x000fe20000000f00 */
[----:B------:R-:W-:-:S07]  /*3170*/  IMAD.MOV.U32 R98, RZ, RZ, R105 ;  /* 0x000000ffff627224 */ /* 0x000fce00078e0069 */
[----:B------:R-:W-:Y:S05]  /*3180*/  WARPSYNC.COLLECTIVE R104, `(.L_x_953) ;  /* 0x0000000068087348 */ /* 0x000fea0003c00000 */
[----:B------:R0:W1:Y:S02]  /*3190*/  SHFL.DOWN P0, R105, R107, R106, R109 ;  /* 0x0800006a6b697389 */ /* 0x000064000000006d */
[----:B01----:R-:W-:Y:S01]  /*31a0*/  ENDCOLLECTIVE ;  /* 0x000000000000791b */ /* 0x003fe20003800000 */
.L_x_953:
[----:B------:R-:W-:-:S04]  /*31b0*/  FADD.FTZ R98, R97, R98 ;  /* 0x0000006261627221 */ /* 0x000fc80000010000 */
[----:B------:R-:W-:Y:S01]  /*31c0*/  IMAD.MOV.U32 R107, RZ, RZ, R98 ;  /* 0x000000ffff6b7224 */ /* 0x000fe200078e0062 */
[----:B------:R-:W-:-:S07]  /*31d0*/  MOV R100, R105 ;  /* 0x0000006900647202 */ /* 0x000fce0000000f00 */
[----:B------:R-:W-:Y:S05]  /*31e0*/  WARPSYNC.COLLECTIVE R104, `(.L_x_954) ;  /* 0x0000000068087348 */ /* 0x000fea0003c00000 */
[----:B------:R0:W1:Y:S02]  /*31f0*/  SHFL.DOWN P0, R105, R107, R106, R109 ;  /* 0x0800006a6b697389 */ /* 0x000064000000006d */
[----:B01----:R-:W-:Y:S01]  /*3200*/  ENDCOLLECTIVE ;  /* 0x000000000000791b */ /* 0x003fe20003800000 */
.L_x_954:
[----:B------:R-:W-:Y:S01]  /*3210*/  FADD.FTZ R100, R99, R100 ;  /* 0x0000006463647221 */ /* 0x000fe20000010000 */
[----:B------:R-:W-:-:S04]  /*3220*/  HFMA2.MMA R106, -RZ, RZ, 0, 1.1920928955078125e-07 ;  /* 0x00000002ff6a7435 */ /* 0x000fc800000001ff */
[----:B------:R-:W-:Y:S02]  /*3230*/  MOV R107, R100 ;  /* 0x00000064006b7202 */ /* 0x000fe40000000f00 */
[----:B------:R-:W-:-:S07]  /*3240*/  MOV R101, R105 ;  /* 0x0000006900657202 */ /* 0x000fce0000000f00 */
[----:B------:R-:W-:Y:S05]  /*3250*/  WARPSYNC.COLLECTIVE R104, `(.L_x_955) ;  /* 0x0000000068087348 */ /* 0x000fea0003c00000 */
[----:B------:R0:W1:Y:S02]  /*3260*/  SHFL.DOWN P0, R105, R107, R106, R109 ;  /* 0x0800006a6b697389 */ /* 0x000064000000006d */
[----:B01----:R-:W-:Y:S01]  /*3270*/  ENDCOLLECTIVE ;  /* 0x000000000000791b */ /* 0x003fe20003800000 */
.L_x_955:
[----:B------:R-:W-:-:S05]  /*3280*/  FADD.FTZ R101, R98, R101 ;  /* 0x0000006562657221 */ /* 0x000fca0000010000 */
[----:B------:R-:W-:Y:S01]  /*3290*/  MOV R107, R101 ;  /* 0x00000065006b7202 */ /* 0x000fe20000000f00 */
[----:B------:R-:W-:-:S07]  /*32a0*/  IMAD.MOV.U32 R103, RZ, RZ, R105 ;  /* 0x000000ffff677224 */ /* 0x000fce00078e0069 */
[----:B------:R-:W-:Y:S05]  /*32b0*/  WARPSYNC.COLLECTIVE R104, `(.L_x_956) ;  /* 0x0000000068087348 */ /* 0x000fea0003c00000 */
[----:B------:R0:W1:Y:S02]  /*32c0*/  SHFL.DOWN P0, R105, R107, R106, R109 ;  /* 0x0800006a6b697389 */ /* 0x000064000000006d */
[----:B01----:R-:W-:Y:S01]  /*32d0*/  ENDCOLLECTIVE ;  /* 0x000000000000791b */ /* 0x003fe20003800000 */
.L_x_956:
[----:B------:R-:W-:-:S05]  /*32e0*/  FADD.FTZ R103, R100, R103 ;  /* 0x0000006764677221 */ /* 0x000fca0000010000 */
[----:B------:R-:W-:Y:S01]  /*32f0*/  MOV R107, R103 ;  /* 0x00000067006b7202 */ /* 0x000fe20000000f00 */
[----:B------:R-:W-:Y:S01]  /*3300*/  IMAD.MOV.U32 R106, RZ, RZ, 0x1 ;  /* 0x00000001ff6a7424 */ /* 0x000fe200078e00ff */
[----:B------:R-:W-:-:S07]  /*3310*/  MOV R102, R105 ;  /* 0x0000006900667202 */ /* 0x000fce0000000f00 */
[----:B------:R-:W-:Y:S05]  /*3320*/  WARPSYNC.COLLECTIVE R104, `(.L_x_957) ;  /* 0x0000000068087348 */ /* 0x000fea0003c00000 */
[----:B------:R0:W1:Y:S02]  /*3330*/  SHFL.DOWN P0, R105, R107, R106, R109 ;  /* 0x0800006a6b697389 */ /* 0x000064000000006d */
[----:B01----:R-:W-:Y:S01]  /*3340*/  ENDCOLLECTIVE ;  /* 0x000000000000791b */ /* 0x003fe20003800000 */
.L_x_957:
[----:B------:R-:W-:-:S05]  /*3350*/  FADD.FTZ R102, R101, R102 ;  /* 0x0000006665667221 */ /* 0x000fca0000010000 */
[----:B------:R-:W-:Y:S02]  /*3360*/  MOV R107, R102 ;  /* 0x00000066006b7202 */ /* 0x000fe40000000f00 */
[----:B------:R-:W-:-:S07]  /*3370*/  MOV R96, R105 ;  /* 0x0000006900607202 */ /* 0x000fce0000000f00 */
[----:B------:R-:W-:Y:S05]  /*3380*/  WARPSYNC.COLLECTIVE R104, `(.L_x_958) ;  /* 0x0000000068087348 */ /* 0x000fea0003c00000 */
[----:B------:R0:W1:Y:S02]  /*3390*/  SHFL.DOWN P0, R105, R107, R106, R109 ;  /* 0x0800006a6b697389 */ /* 0x000064000000006d */
[----:B01----:R-:W-:Y:S01]  /*33a0*/  ENDCOLLECTIVE ;  /* 0x000000000000791b */ /* 0x003fe20003800000 */
.L_x_958:
[----:B------:R-:W-:Y:S01]  /*33b0*/  MOV R97, R105 ;  /* 0x0000006900617202 */ /* 0x000fe20000000f00 */
[----:B------:R-:W-:Y:S06]  /*33c0*/  BRA `(.L_x_959) ;  /* 0xffffffe400d87947 */ /* 0x000fec000383ffff */
.L_x_960:
        /* <DEDUP_REMOVED lines=11> */
.L_x_2964:


//--------------------- .text._ZN10layer_norm31ln_parallel_residual_bwd_kernelINS_13Kernel_traitsI13__nv_bfloat16S2_fS2_fjLj4096ELj1ELj1ELj8ELj16ENS_18Kernel_traits_baseILj4096ES2_S2_fS2_fjLj256EEEEELb1ELb0ELb1EEEvNS_9BwdParamsE --------------------------
	.section	.text._ZN10layer_norm31ln_parallel_residual_bwd_kernelINS_13Kernel_traitsI13__nv_bfloat16S2_fS2_fjLj4096ELj1ELj1ELj8ELj16ENS_18Kernel_traits_baseILj4096ES2_S2_fS2_fjLj256EEEEELb1ELb0ELb1EEEvNS_9BwdParamsE,"ax",@progbits
	.align	128
        .global         _ZN10layer_norm31ln_parallel_residual_bwd_kernelINS_13Kernel_traitsI13__nv_bfloat16S2_fS2_fjLj4096ELj1ELj1ELj8ELj16ENS_18Kernel_traits_baseILj4096ES2_S2_fS2_fjLj256EEEEELb1ELb0ELb1EEEvNS_9BwdParamsE
        .type           _ZN10layer_norm31ln_parallel_residual_bwd_kernelINS_13Kernel_traitsI13__nv_bfloat16S2_fS2_fjLj4096ELj1ELj1ELj8ELj16ENS_18Kernel_traits_baseILj4096ES2_S2_fS2_fjLj256EEEEELb1ELb0ELb1EEEvNS_9BwdParamsE,@function
        .size           _ZN10layer_norm31ln_parallel_residual_bwd_kernelINS_13Kernel_traitsI13__nv_bfloat16S2_fS2_fjLj4096ELj1ELj1ELj8ELj16ENS_18Kernel_traits_baseILj4096ES2_S2_fS2_fjLj256EEEEELb1ELb0ELb1EEEvNS_9BwdParamsE,(.L_x_2965 - _ZN10layer_norm31ln_parallel_residual_bwd_kernelINS_13Kernel_traitsI13__nv_bfloat16S2_fS2_fjLj4096ELj1ELj1ELj8ELj16ENS_18Kernel_traits_baseILj4096ES2_S2_fS2_fjLj256EEEEELb1ELb0ELb1EEEvNS_9BwdParamsE)
        .other          _ZN10layer_norm31ln_parallel_residual_bwd_kernelINS_13Kernel_traitsI13__nv_bfloat16S2_fS2_fjLj4096ELj1ELj1ELj8ELj16ENS_18Kernel_traits_baseILj4096ES2_S2_fS2_fjLj256EEEEELb1ELb0ELb1EEEvNS_9BwdParamsE,@"STO_CUDA_ENTRY STV_DEFAULT"
_ZN10layer_norm31ln_parallel_residual_bwd_kernelINS_13Kernel_traitsI13__nv_bfloat16S2_fS2_fjLj4096ELj1ELj1ELj8ELj16ENS_18Kernel_traits_baseILj4096ES2_S2_fS2_fjLj256EEEEELb1ELb0ELb1EEEvNS_9BwdParamsE:
.text._ZN10layer_norm31ln_parallel_residual_bwd_kernelINS_13Kernel_traitsI13__nv_bfloat16S2_fS2_fjLj4096ELj1ELj1ELj8ELj16ENS_18Kernel_traits_baseILj4096ES2_S2_fS2_fjLj256EEEEELb1ELb0ELb1EEEvNS_9BwdParamsE:
[----:B------:R-:W-:Y:S01]  /*0000*/  LDC R1, c[0x0][0x28] ;  /* 0x00000a00ff017b82 */ /* 0x000fe20000000800 */
[----:B------:R-:W0:Y:S07]  /*0010*/  S2R R126, SR_TID.X ;  /* 0x00000000007e7919 */ /* 0x000e2e0000002100 */
[----:B------:R-:W0:Y:S01]  /*0020*/  S2UR UR4, SR_CTAID.X ;  /* 0x00000000000479c3 */ /* 0x000e220000002500 */
        /* <DEDUP_REMOVED lines=9> */
[----:B0-----:R-:W-:Y:S01]  /*00c0*/  LEA.HI R143, R126, UR4, RZ, 0x18 ;  /* 0x000000047e8f7c11 */ /* 0x001fe2000f8fc0ff */
        /* <DEDUP_REMOVED lines=36> */
.L_x_961:
        /* <DEDUP_REMOVED lines=14> */
[----:B------:R-:W-:Y:S01]  /*03f0*/  HFMA2.MMA R0, -RZ, RZ, 0, 5.9604644775390625e-08 ;  /* 0x00000001ff007435 */ /* 0x000fe200000001ff */
[----:B------:R-:W-:Y:S01]  /*0400*/  IMAD.MOV.U32 R127, RZ, RZ, RZ ;  /* 0x000000ffff7f7224 */ /* 0x000fe200078e00ff */
        /* <DEDUP_REMOVED lines=81> */
[----:B------:R-:W-:-:S07]  /*0920*/  SHF.L.U32 R176, R176, 0x10, RZ ;  /* 0x00000010b0b07819 */ /* 0x000fce00000006ff */
.L_x_964:
[----:B------:R-:W0:Y:S01]  /*0930*/  LDC.64 R42, c[0x0][0x250] ;  /* 0x00009400ff2a7b82 */ /* 0x000e220000000a00 */
[----:B-1----:R-:W-:-:S05]  /*0940*/  IMAD R32, R143, UR8, RZ ;  /* 0x000000088f207c24 */ /* 0x002fca000f8e02ff */
        /* <DEDUP_REMOVED lines=12> */
[----:B------:R-:W-:Y:S01]  /*0a10*/  ISETP.NE.U32.AND P1, PT, RZ, UR12, PT ;  /* 0x0000000cff007c0c */ /* 0x000fe2000bf25070 */
[----:B------:R-:W1:Y:S04]  /*0a20*/  @P0 LDC.64 R70, c[0x0][0x2c8] ;  /* 0x0000b200ff460b82 */ /* 0x000e680000000a00 */
[----:B------:R-:W2:Y:S01]  /*0a30*/  LDG.E.128 R52, desc[UR4][R52.64] ;  /* 0x0000000434347981 */ /* 0x000ea2000c1e1d00 */
[----:B---3--:R-:W-:-:S06]  /*0a40*/  IMAD.WIDE.U32 R32, R177, 0x10, R56 ;  /* 0x00000010b1207825 */ /* 0x008fcc00078e0038 */
[----:B------:R-:W3:Y:S01]  /*0a50*/  LDG.E.128 R32, desc[UR4][R32.64] ;  /* 0x0000000420207981 */ /* 0x000ee2000c1e1d00 */
[----:B0-----:R-:W-:-:S03]  /*0a60*/  IMAD.WIDE R68, R143, 0x4, R36 ;  /* 0x000000048f447825 */ /* 0x001fc600078e0224 */
[----:B------:R0:W3:Y:S04]  /*0a70*/  LDG.E.128 R36, desc[UR4][R66.64+0x10] ;  /* 0x0000100442247981 */ /* 0x0000e8000c1e1d00 */
[----:B------:R1:W3:Y:S01]  /*0a80*/  LDG.E R178, desc[UR4][R68.64] ;  /* 0x0000000444b27981 */ /* 0x0002e2000c1e1900 */
[----:B------:R-:W-:-:S04]  /*0a90*/  VIADD R179, R177, 0x100 ;  /* 0x00000100b1b37836 */ /* 0x000fc80000000000 */
[C---:B------:R-:W-:Y:S01]  /*0aa0*/  IMAD.WIDE.U32 R76, R179.reuse, 0x20, R76 ;  /* 0x00000020b34c7825 */ /* 0x040fe200078e004c */
[----:B0-----:R-:W0:Y:S03]  /*0ab0*/  LDC.64 R66, c[0x0][0x240] ;  /* 0x00009000ff427b82 */ /* 0x001e260000000a00 */
[C---:B------:R-:W-:Y:S01]  /*0ac0*/  IMAD.WIDE.U32 R56, R179.reuse, 0x10, R56 ;  /* 0x00000010b3387825 */ /* 0x040fe200078e0038 */
[----:B------:R-:W3:Y:S03]  /*0ad0*/  LDG.E.128 R60, desc[UR4][R76.64+0x10] ;  /* 0x000010044c3c7981 */ /* 0x000ee6000c1e1d00 */
[C---:B------:R-:W-:Y:S01]  /*0ae0*/  IMAD.WIDE.U32 R44, R179.reuse, 0x10, R40 ;  /* 0x00000010b32c7825 */ /* 0x040fe200078e0028 */
[----:B-1----:R-:W1:Y:S01]  /*0af0*/  @P0 LDC.64 R68, c[0x0][0x2c8] ;  /* 0x0000b200ff440b82 */ /* 0x002e620000000a00 */
[----:B------:R1:W3:Y:S04]  /*0b00*/  LDG.E.128 R40, desc[UR4][R76.64] ;  /* 0x000000044c287981 */ /* 0x0002e8000c1e1d00 */
[----:B------:R-:W3:Y:S04]  /*0b10*/  LDG.E.128 R56, desc[UR4][R56.64] ;  /* 0x0000000438387981 */ /* 0x000ee8000c1e1d00 */
[----:B------:R-:W3:Y:S01]  /*0b20*/  LDG.E.128 R44, desc[UR4][R44.64] ;  /* 0x000000042c2c7981 */ /* 0x000ee2000c1e1d00 */
[----:B-1----:R-:W-:-:S04]  /*0b30*/  @P0 IMAD.WIDE.U32 R76, R179, 0x20, R68 ;  /* 0x00000020b34c0825 */ /* 0x002fc800078e0044 */
[--C-:B0-----:R-:W-:Y:S01]  /*0b40*/  IMAD.WIDE.U32 R68, R177, 0x8, R66.reuse ;  /* 0x00000008b1447825 */ /* 0x101fe200078e0042 */
[----:B------:R-:W-:Y:S01]  /*0b50*/  ISETP.NE.AND.EX P1, PT, RZ, UR13, PT, P1 ;  /* 0x0000000dff007c0c */ /* 0x000fe2000bf25310 */
[----:B------:R-:W5:Y:S02]  /*0b60*/  @P0 LDG.E.128 R12, desc[UR4][R76.64] ;  /* 0x000000044c0c0981 */ /* 0x000f64000c1e1d00 */
[----:B------:R-:W-:Y:S02]  /*0b70*/  IMAD.WIDE.U32 R66, R179, 0x8, R66 ;  /* 0x00000008b3427825 */ /* 0x000fe400078e0042 */
[----:B------:R-:W5:Y:S04]  /*0b80*/  LDG.E.64 R68, desc[UR4][R68.64] ;  /* 0x0000000444447981 */ /* 0x000f68000c1e1b00 */
[----:B------:R-:W5:Y:S04]  /*0b90*/  LDG.E.64 R66, desc[UR4][R66.64] ;  /* 0x0000000442427981 */ /* 0x000f68000c1e1b00 */
[----:B------:R-:W0:Y:S01]  /*0ba0*/  @P1 LDC.64 R72, c[0x0][0x248] ;  /* 0x00009200ff481b82 */ /* 0x000e220000000a00 */
[----:B------:R-:W-:Y:S01]  /*0bb0*/  ISETP.NE.AND P3, PT, RZ, UR9, PT ;  /* 0x00000009ff007c0c */ /* 0x000fe2000bf65270 */
[----:B------:R-:W-:Y:S01]  /*0bc0*/  @P0 IMAD.WIDE.U32 R70, R177, 0x20, R70 ;  /* 0x00000020b1460825 */ /* 0x000fe200078e0046 */
[----:B------:R-:W5:Y:S04]  /*0bd0*/  @P0 LDG.E.128 R16, desc[UR4][R76.64+0x10] ;  /* 0x000010044c100981 */ /* 0x000f68000c1e1d00 */
[----:B------:R-:W5:Y:S01]  /*0be0*/  @P0 LDG.E.128 R4, desc[UR4][R70.64] ;  /* 0x0000000446040981 */ /* 0x000f62000c1e1d00 */
[----:B------:R-:W1:Y:S03]  /*0bf0*/  @P1 LDC.64 R74, c[0x0][0x248] ;  /* 0x00009200ff4a1b82 */ /* 0x000e660000000a00 */
[----:B------:R-:W5:Y:S01]  /*0c00*/  @P0 LDG.E.128 R8, desc[UR4][R70.64+0x10] ;  /* 0x0000100446080981 */ /* 0x000f62000c1e1d00 */
[----:B0-----:R-:W-:-:S05]  /*0c10*/  @P1 IMAD.WIDE.U32 R72, R179, 0x8, R72 ;  /* 0x00000008b3481825 */ /* 0x001fca00078e0048 */
[----:B------:R4:W5:Y:S01]  /*0c20*/  @P1 LDG.E.64 R64, desc[UR4][R72.64] ;  /* 0x0000000448401981 */ /* 0x000962000c1e1b00 */
[----:B-1----:R-:W-:-:S05]  /*0c30*/  @P1 IMAD.WIDE.U32 R74, R177, 0x8, R74 ;  /* 0x00000008b14a1825 */ /* 0x002fca00078e004a */
[----:B------:R0:W5:Y:S01]  /*0c40*/  @P1 LDG.E.64 R2, desc[UR4][R74.64] ;  /* 0x000000044a021981 */ /* 0x000162000c1e1b00 */
[----:B------:R-:W-:Y:S01]  /*0c50*/  LOP3.LUT P5, RZ, R0, 0xff, RZ, 0xc0, !PT ;  /* 0x000000ff00ff7812 */ /* 0x000fe200078ac0ff */
[----:B------:R-:W-:Y:S01]  /*0c60*/  VIADD R143, R143, UR10 ;  /* 0x0000000a8f8f7c36 */ /* 0x000fe20008000000 */
[----:B------:R-:W-:Y:S01]  /*0c70*/  UMOV UR6, 0xffffffff ;  /* 0xffffffff00067882 */ /* 0x000fe20000000000 */
[----:B------:R-:W-:-:S03]  /*0c80*/  LOP3.LUT P2, RZ, R126, 0x1f, RZ, 0xc0, !PT ;  /* 0x0000001f7eff7812 */ /* 0x000fc6000784c0ff */
[----:B------:R-:W-:Y:S02]  /*0c90*/  ISETP.GE.AND P4, PT, R143, UR11, PT ;  /* 0x0000000b8f007c0c */ /* 0x000fe4000bf86270 */
[----:B----4-:R-:W-:-:S05]  /*0ca0*/  FSEL R72, R180, RZ, !P3 ;  /* 0x000000ffb4487208 */ /* 0x010fca0005800000 */
[--C-:B------:R-:W-:Y:S01]  /*0cb0*/  FADD.FTZ R181, R50, -R72.reuse ;  /* 0x8000004832b57221 */ /* 0x100fe20000010000 */
[--C-:B------:R-:W-:Y:S01]  /*0cc0*/  FADD.FTZ R73, R48, -R72.reuse ;  /* 0x8000004830497221 */ /* 0x100fe20000010000 */
[--C-:B0-----:R-:W-:Y:S01]  /*0cd0*/  FADD.FTZ R75, R49, -R72.reuse ;  /* 0x80000048314b7221 */ /* 0x101fe20000010000 */
[----:B------:R-:W-:Y:S01]  /*0ce0*/  FADD.FTZ R71, R51, -R72 ;  /* 0x8000004833477221 */ /* 0x000fe20000010000 */
[C---:B--2---:R-:W-:Y:S01]  /*0cf0*/  PRMT R74, R54.reuse, 0x7632, R74 ;  /* 0x00007632364a7816 */ /* 0x044fe2000000004a */
[----:B------:R-:W-:Y:S01]  /*0d00*/  IMAD.U32 R76, R54, 0x10000, RZ ;  /* 0x00010000364c7824 */ /* 0x000fe200078e00ff */
[C---:B------:R-:W-:Y:S02]  /*0d10*/  PRMT R48, R52.reuse, 0x7632, R48 ;  /* 0x0000763234307816 */ /* 0x040fe40000000030 */
[----:B------:R-:W-:Y:S02]  /*0d20*/  SHF.L.U32 R49, R52, 0x10, RZ ;  /* 0x0000001034317819 */ /* 0x000fe400000006ff */
[C---:B---3--:R-:W-:Y:S01]  /*0d30*/  PRMT R54, R33.reuse, 0x7632, R54 ;  /* 0x0000763221367816 */ /* 0x048fe20000000036 */
[----:B------:R-:W-:Y:S01]  /*0d40*/  IMAD.U32 R33, R33, 0x10000, RZ ;  /* 0x0001000021217824 */ /* 0x000fe200078e00ff */
[----:B------:R-:W-:-:S02]  /*0d50*/  PRMT R52, R32, 0x7632, R52 ;  /* 0x0000763220347816 */ /* 0x000fc40000000034 */
[C---:B------:R-:W-:Y:S01]  /*0d60*/  PRMT R183, R35.reuse, 0x7632, R183 ;  /* 0x0000763223b77816 */ /* 0x040fe200000000b7 */
[----:B------:R-:W-:Y:S01]  /*0d70*/  FMUL.FTZ R51, R178, R181 ;  /* 0x000000b5b2337220 */ /* 0x000fe20000410000 */
[----:B------:R-:W-:Y:S01]  /*0d80*/  SHF.L.U32 R185, R35, 0x10, RZ ;  /* 0x0000001023b97819 */ /* 0x000fe200000006ff */
[----:B------:R-:W-:Y:S01]  /*0d90*/  FADD.FTZ R131, R33, R131 ;  /* 0x0000008321837221 */ /* 0x000fe20000010000 */
[-C--:B------:R-:W-:Y:S01]  /*0da0*/  FMUL.FTZ R35, R148, R33.reuse ;  /* 0x0000002194237220 */ /* 0x080fe20000410000 */
[----:B------:R-:W-:Y:S01]  /*0db0*/  FFMA.FTZ R132, R51, R33, R132 ;  /* 0x0000002133847223 */ /* 0x000fe20000010084 */
[C---:B------:R-:W-:Y:S02]  /*0dc0*/  PRMT R180, R55.reuse, 0x7632, R180 ;  /* 0x0000763237b47816 */ /* 0x040fe400000000b4 */
[----:B------:R-:W-:Y:S01]  /*0dd0*/  SHF.L.U32 R182, R55, 0x10, RZ ;  /* 0x0000001037b67819 */ /* 0x000fe200000006ff */
[----:B------:R-:W-:Y:S01]  /*0de0*/  FMUL.FTZ R55, R178, R75 ;  /* 0x0000004bb2377220 */ /* 0x000fe20000410000 */
[----:B------:R-:W-:Y:S01]  /*0df0*/  SHF.L.U32 R33, R52, 0x10, RZ ;  /* 0x0000001034217819 */ /* 0x000fe200000006ff */
[----:B------:R-:W-:Y:S01]  /*0e00*/  IMAD.U32 R54, R54, 0x10000, RZ ;  /* 0x0001000036367824 */ /* 0x000fe200078e00ff */
[----:B------:R-:W-:Y:S01]  /*0e10*/  PRMT R70, R53, 0x7632, R70 ;  /* 0x0000763235467816 */ /* 0x000fe20000000046 */
[----:B------:R-:W-:-:S02]  /*0e20*/  FMUL.FTZ R71, R178, R71 ;  /* 0x00000047b2477220 */ /* 0x000fc40000410000 */
[-C--:B------:R-:W-:Y:S01]  /*0e30*/  FFMA.FTZ R136, R55, R33.reuse, R136 ;  /* 0x0000002137887223 */ /* 0x080fe20000010088 */
[----:B------:R-:W-:Y:S01]  /*0e40*/  SHF.L.U32 R70, R70, 0x10, RZ ;  /* 0x0000001046467819 */ /* 0x000fe200000006ff */
[----:B------:R-:W-:Y:S01]  /*0e50*/  FADD.FTZ R134, R33, R134 ;  /* 0x0000008621867221 */ /* 0x000fe20000010000 */
[----:B------:R-:W-:Y:S01]  /*0e60*/  FMUL.FTZ R52, R165, R33 ;  /* 0x00000021a5347220 */ /* 0x000fe20000410000 */
[-C--:B------:R-:W-:Y:S01]  /*0e70*/  FMUL.FTZ R33, R166, R54.reuse ;  /* 0x00000036a6217220 */ /* 0x080fe20000410000 */
[----:B------:R-:W-:Y:S01]  /*0e80*/  PRMT R77, R34, 0x7632, R77 ;  /* 0x00007632224d7816 */ /* 0x000fe2000000004d */
[----:B------:R-:W-:Y:S01]  /*0e90*/  FFMA.FTZ R128, R71, R54, R128 ;  /* 0x0000003647807223 */ /* 0x000fe20000010080 */
[----:B------:R-:W-:Y:S01]  /*0ea0*/  SHF.L.U32 R50, R53, 0x10, RZ ;  /* 0x0000001035327819 */ /* 0x000fe200000006ff */
[----:B------:R-:W-:Y:S01]  /*0eb0*/  FADD.FTZ R127, R54, R127 ;  /* 0x0000007f367f7221 */ /* 0x000fe20000010000 */
[----:B------:R-:W-:Y:S01]  /*0ec0*/  SHF.L.U32 R32, R32, 0x10, RZ ;  /* 0x0000001020207819 */ /* 0x000fe200000006ff */
[----:B------:R-:W-:Y:S01]  /*0ed0*/  FFMA.FTZ R54, R162, R70, R33 ;  /* 0x00000046a2367223 */ /* 0x000fe20000010021 */
[--C-:B------:R-:W-:Y:S01]  /*0ee0*/  FADD.FTZ R33, R36, -R72.reuse ;  /* 0x8000004824217221 */ /* 0x100fe20000010000 */
[----:B------:R-:W-:Y:S01]  /*0ef0*/  SHF.L.U32 R36, R77, 0x10, RZ ;  /* 0x000000104d247819 */ /* 0x000fe200000006ff */
[----:B------:R-:W-:Y:S01]  /*0f00*/  FADD.FTZ R37, R37, -R72 ;  /* 0x8000004825257221 */ /* 0x000fe20000010000 */
[----:B------:R-:W-:Y:S01]  /*0f10*/  SHF.L.U32 R34, R34, 0x10, RZ ;  /* 0x0000001022227819 */ /* 0x000fe200000006ff */
[----:B------:R-:W-:Y:S01]  /*0f20*/  FMUL.FTZ R0, R178, R73 ;  /* 0x00000049b2007220 */ /* 0x000fe20000410000 */
[----:B------:R-:W-:Y:S01]  /*0f30*/  FADD.FTZ R133, R50, R133 ;  /* 0x0000008532857221 */ /* 0x000fe20000010000 */
[----:B------:R-:W-:Y:S01]  /*0f40*/  FFMA.FTZ R135, R51, R50, R135 ;  /* 0x0000003233877223 */ /* 0x000fe20000010087 */
[----:B------:R-:W-:Y:S01]  /*0f50*/  FMUL.FTZ R53, R147, R32 ;  /* 0x0000002093357220 */ /* 0x000fe20000410000 */
[----:B------:R-:W-:Y:S01]  /*0f60*/  FFMA.FTZ R50, R144, R50, R35 ;  /* 0x0000003290327223 */ /* 0x000fe20000010023 */
[----:B------:R-:W-:Y:S01]  /*0f70*/  SHF.L.U32 R35, R74, 0x10, RZ ;  /* 0x000000104a237819 */ /* 0x000fe200000006ff */
[----:B------:R-:W-:Y:S01]  /*0f80*/  FMUL.FTZ R73, R178, R37 ;  /* 0x00000025b2497220 */ /* 0x000fe20000410000 */
[----:B------:R-:W-:Y:S01]  /*0f90*/  FMUL.FTZ R74, R167, R36 ;  /* 0x00000024a74a7220 */ /* 0x000fe20000410000 */
[----:B------:R-:W-:Y:S01]  /*0fa0*/  SHF.L.U32 R183, R183, 0x10, RZ ;  /* 0x00000010b7b77819 */ /* 0x000fe200000006ff */
[----:B------:R-:W-:Y:S01]  /*0fb0*/  FADD.FTZ R139, R32, R139 ;  /* 0x0000008b208b7221 */ /* 0x000fe20000010000 */
[----:B------:R-:W-:Y:S01]  /*0fc0*/  FFMA.FTZ R141, R0, R32, R141 ;  /* 0x00000020008d7223 */ /* 0x000fe2000001008d */
[----:B------:R-:W-:Y:S01]  /*0fd0*/  FFMA.FTZ R130, R71, R70, R130 ;  /* 0x0000004647827223 */ /* 0x000fe20000010082 */
[----:B------:R-:W-:Y:S01]  /*0fe0*/  FADD.FTZ R129, R70, R129 ;  /* 0x0000008146817221 */ /* 0x000fe20000010000 */
[----:B------:R-:W-:Y:S01]  /*0ff0*/  FADD.FTZ R39, R39, -R72 ;  /* 0x8000004827277221 */ /* 0x000fe20000010000 */
[----:B------:R-:W-:Y:S01]  /*1000*/  FADD.FTZ R140, R49, R140 ;  /* 0x0000008c318c7221 */ /* 0x000fe20000010000 */
[-C--:B------:R-:W-:Y:S01]  /*1010*/  FFMA.FTZ R159, R0, R49.reuse, R159 ;  /* 0x00000031009f7223 */ /* 0x080fe2000001009f */
[----:B------:R-:W-:Y:S01]  /*1020*/  FFMA.FTZ R53, R142, R49, R53 ;  /* 0x000000318e357223 */ /* 0x000fe20000010035 */
[----:B------:R-:W-:Y:S01]  /*1030*/  FMUL.FTZ R32, R149, R34 ;  /* 0x0000002295207220 */ /* 0x000fe20000410000 */
[----:B------:R-:W-:Y:S01]  /*1040*/  FMUL.FTZ R70, R178, R33 ;  /* 0x00000021b2467220 */ /* 0x000fe20000410000 */
[----:B------:R-:W-:Y:S01]  /*1050*/  FADD.FTZ R49, R38, -R72 ;  /* 0x8000004826317221 */ /* 0x000fe20000010000 */
[----:B------:R-:W-:Y:S01]  /*1060*/  FADD.FTZ R90, R35, R90 ;  /* 0x0000005a235a7221 */ /* 0x000fe20000010000 */
[-C--:B------:R-:W-:Y:S01]  /*1070*/  FFMA.FTZ R74, R163, R35.reuse, R74 ;  /* 0x00000023a34a7223 */ /* 0x080fe2000001004a */
[----:B------:R-:W-:Y:S01]  /*1080*/  FFMA.FTZ R78, R73, R35, R78 ;  /* 0x00000023494e7223 */ /* 0x000fe2000001004e */
[----:B------:R-:W-:-:S02]  /*1090*/  IMAD.U32 R33, R180, 0x10000, RZ ;  /* 0x00010000b4217824 */ /* 0x000fc400078e00ff */
[----:B------:R-:W-:Y:S01]  /*10a0*/  FMUL.FTZ R77, R178, R39 ;  /* 0x00000027b24d7220 */ /* 0x000fe20000410000 */
[----:B------:R-:W-:Y:S01]  /*10b0*/  FMUL.FTZ R35, R168, R183 ;  /* 0x000000b7a8237220 */ /* 0x000fe20000410000 */
[----:B------:R-:W-:Y:S01]  /*10c0*/  FADD.FTZ R91, R76, R91 ;  /* 0x0000005b4c5b7221 */ /* 0x000fe20000010000 */
[-C--:B------:R-:W-:Y:S01]  /*10d0*/  FFMA.FTZ R75, R145, R76.reuse, R32 ;  /* 0x0000004c914b7223 */ /* 0x080fe20000010020 */
[----:B------:R-:W-:Y:S01]  /*10e0*/  FFMA.FTZ R79, R70, R76, R79 ;  /* 0x0000004c464f7223 */ /* 0x000fe2000001004f */
[----:B------:R-:W-:Y:S01]  /*10f0*/  FMUL.FTZ R76, R178, R49 ;  /* 0x00000031b24c7220 */ /* 0x000fe20000410000 */
[----:B------:R-:W-:Y:S01]  /*1100*/  FADD.FTZ R92, R33, R92 ;  /* 0x0000005c215c7221 */ /* 0x000fe20000010000 */
[-C--:B------:R-:W-:Y:S01]  /*1110*/  FFMA.FTZ R180, R164, R33.reuse, R35 ;  /* 0x00000021a4b47223 */ /* 0x080fe20000010023 */
[----:B------:R-:W-:Y:S01]  /*1120*/  FFMA.FTZ R80, R77, R33, R80 ;  /* 0x000000214d507223 */ /* 0x000fe20000010050 */
[----:B------:R-:W-:Y:S01]  /*1130*/  FADD.FTZ R125, R36, R125 ;  /* 0x0000007d247d7221 */ /* 0x000fe20000010000 */
[----:B------:R-:W-:Y:S01]  /*1140*/  FFMA.FTZ R102, R73, R36, R102 ;  /* 0x0000002449667223 */ /* 0x000fe20000010066 */
[----:B------:R-:W-:Y:S01]  /*1150*/  FADD.FTZ R33, -R72, R40 ;  /* 0x0000002848217221 */ /* 0x000fe20000010100 */
[-C--:B------:R-:W-:Y:S01]  /*1160*/  FMUL.FTZ R181, R150, R185.reuse ;  /* 0x000000b996b57220 */ /* 0x080fe20000410000 */
[----:B------:R-:W-:Y:S01]  /*1170*/  FADD.FTZ R122, R185, R122 ;  /* 0x0000007ab97a7221 */ /* 0x000fe20000010000 */
[----:B------:R-:W-:Y:S01]  /*1180*/  FFMA.FTZ R105, R76, R185, R105 ;  /* 0x000000b94c697223 */ /* 0x000fe20000010069 */
[----:B------:R-:W-:Y:S01]  /*1190*/  PRMT R36, R56, 0x7632, R36 ;  /* 0x0000763238247816 */ /* 0x000fe20000000024 */
[----:B------:R-:W-:-:S02]  /*11a0*/  IMAD.U32 R48, R48, 0x10000, RZ ;  /* 0x0001000030307824 */ /* 0x000fc400078e00ff */
[--C-:B------:R-:W-:Y:S01]  /*11b0*/  FADD.FTZ R185, -R72, R43.reuse ;  /* 0x0000002b48b97221 */ /* 0x100fe20000010100 */
[----:B------:R-:W-:Y:S01]  /*11c0*/  IMAD.U32 R37, R56, 0x10000, RZ ;  /* 0x0001000038257824 */ /* 0x000fe200078e00ff */
[C---:B------:R-:W-:Y:S01]  /*11d0*/  PRMT R43, R57.reuse, 0x7632, R43 ;  /* 0x00007632392b7816 */ /* 0x040fe2000000002b */
[----:B------:R-:W-:Y:S01]  /*11e0*/  FADD.FTZ R39, -R72, R42 ;  /* 0x0000002a48277221 */ /* 0x000fe20000010100 */
[----:B------:R-:W-:Y:S01]  /*11f0*/  SHF.L.U32 R57, R57, 0x10, RZ ;  /* 0x0000001039397819 */ /* 0x000fe200000006ff */
[----:B------:R-:W-:Y:S01]  /*1200*/  FMUL.FTZ R56, R178, R33 ;  /* 0x00000021b2387220 */ /* 0x000fe20000410000 */
[----:B------:R-:W-:Y:S01]  /*1210*/  FADD.FTZ R124, R34, R124 ;  /* 0x0000007c227c7221 */ /* 0x000fe20000010000 */
[----:B------:R-:W-:Y:S01]  /*1220*/  FFMA.FTZ R103, R70, R34, R103 ;  /* 0x0000002246677223 */ /* 0x000fe20000010067 */
[----:B------:R-:W-:Y:S01]  /*1230*/  PRMT R35, R44, 0x7632, R35 ;  /* 0x000076322c237816 */ /* 0x000fe20000000023 */
[-C--:B------:R-:W-:Y:S01]  /*1240*/  FFMA.FTZ R138, R55, R48.reuse, R138 ;  /* 0x00000030378a7223 */ /* 0x080fe2000001008a */
[----:B------:R-:W-:Y:S01]  /*1250*/  SHF.L.U32 R36, R36, 0x10, RZ ;  /* 0x0000001024247819 */ /* 0x000fe200000006ff */
[----:B------:R-:W-:Y:S01]  /*1260*/  FADD.FTZ R137, R48, R137 ;  /* 0x0000008930897221 */ /* 0x000fe20000010000 */
[----:B------:R-:W-:Y:S01]  /*1270*/  FFMA.FTZ R52, R161, R48, R52 ;  /* 0x00000030a1347223 */ /* 0x000fe20000010034 */
[----:B------:R-:W-:Y:S01]  /*1280*/  FADD.FTZ R41, -R72, R41 ;  /* 0x0000002948297221 */ /* 0x000fe20000010100 */
[----:B------:R-:W-:-:S02]  /*1290*/  PRMT R32, R47, 0x7632, R32 ;  /* 0x000076322f207816 */ /* 0x000fc40000000020 */
[----:B------:R-:W-:Y:S01]  /*12a0*/  SHF.L.U32 R34, R47, 0x10, RZ ;  /* 0x000000102f227819 */ /* 0x000fe200000006ff */
[----:B------:R-:W-:Y:S01]  /*12b0*/  FADD.FTZ R120, R37, R120 ;  /* 0x0000007825787221 */ /* 0x000fe20000010000 */
[----:B------:R-:W-:Y:S01]  /*12c0*/  PRMT R47, R58, 0x7632, R47 ;  /* 0x000076323a2f7816 */ /* 0x000fe2000000002f */
[-C--:B------:R-:W-:Y:S01]  /*12d0*/  FFMA.FTZ R107, R56, R37.reuse, R107 ;  /* 0x00000025386b7223 */ /* 0x080fe2000001006b */
[----:B------:R-:W-:Y:S01]  /*12e0*/  SHF.L.U32 R48, R58, 0x10, RZ ;  /* 0x000000103a307819 */ /* 0x000fe200000006ff */
[----:B------:R-:W-:Y:S01]  /*12f0*/  FMUL.FTZ R38, R155, R37 ;  /* 0x000000259b267220 */ /* 0x000fe20000410000 */
[----:B------:R-:W-:Y:S01]  /*1300*/  FMUL.FTZ R58, R178, R39 ;  /* 0x00000027b23a7220 */ /* 0x000fe20000410000 */
[----:B------:R-:W-:Y:S01]  /*1310*/  SHF.L.U32 R43, R43, 0x10, RZ ;  /* 0x000000102b2b7819 */ /* 0x000fe200000006ff */
[----:B------:R-:W-:Y:S01]  /*1320*/  FADD.FTZ R93, R182, R93 ;  /* 0x0000005db65d7221 */ /* 0x000fe20000010000 */
[-C--:B------:R-:W-:Y:S01]  /*1330*/  FFMA.FTZ R181, R146, R182.reuse, R181 ;  /* 0x000000b692b57223 */ /* 0x080fe200000100b5 */
[----:B------:R-:W-:Y:S01]  /*1340*/  FFMA.FTZ R81, R76, R182, R81 ;  /* 0x000000b64c517223 */ /* 0x000fe20000010051 */
[----:B------:R-:W-:Y:S01]  /*1350*/  FADD.FTZ R123, R183, R123 ;  /* 0x0000007bb77b7221 */ /* 0x000fe20000010000 */
[----:B------:R-:W-:Y:S01]  /*1360*/  FFMA.FTZ R104, R77, R183, R104 ;  /* 0x000000b74d687223 */ /* 0x000fe20000010068 */
[C---:B------:R-:W-:Y:S01]  /*1370*/  PRMT R40, R45.reuse, 0x7632, R40 ;  /* 0x000076322d287816 */ /* 0x040fe20000000028 */
[----:B------:R-:W-:-:S02]  /*1380*/  IMAD.U32 R42, R45, 0x10000, RZ ;  /* 0x000100002d2a7824 */ /* 0x000fc400078e00ff */
[----:B------:R-:W-:Y:S01]  /*1390*/  FMUL.FTZ R37, R156, R57 ;  /* 0x000000399c257220 */ /* 0x000fe20000410000 */
[----:B------:R-:W-:Y:S01]  /*13a0*/  SHF.L.U32 R35, R35, 0x10, RZ ;  /* 0x0000001023237819 */ /* 0x000fe200000006ff */
[C---:B------:R-:W-:Y:S01]  /*13b0*/  FMUL.FTZ R185, R178.reuse, R185 ;  /* 0x000000b9b2b97220 */ /* 0x040fe20000410000 */
[----:B------:R-:W-:Y:S01]  /*13c0*/  FMUL.FTZ R183, R178, R41 ;  /* 0x00000029b2b77220 */ /* 0x000fe20000410000 */
[----:B------:R-:W-:Y:S01]  /*13d0*/  FMUL.FTZ R182, R173, R36 ;  /* 0x00000024adb67220 */ /* 0x000fe20000410000 */
[----:B------:R-:W-:Y:S01]  /*13e0*/  FADD.FTZ R118, R57, R118 ;  /* 0x0000007639767221 */ /* 0x000fe20000010000 */
[----:B------:R-:W-:Y:S01]  /*13f0*/  FFMA.FTZ R109, R58, R57, R109 ;  /* 0x000000393a6d7223 */ /* 0x000fe2000001006d */
[----:B------:R-:W-:Y:S01]  /*1400*/  FFMA.FTZ R57, R152, R42, R37 ;  /* 0x0000002a98397223 */ /* 0x000fe20000010025 */
[----:B------:R-:W-:Y:S01]  /*1410*/  FFMA.FTZ R108, R185, R43, R108 ;  /* 0x0000002bb96c7223 */ /* 0x000fe2000001006c */
[----:B------:R-:W-:Y:S01]  /*1420*/  FADD.FTZ R119, R43, R119 ;  /* 0x000000772b777221 */ /* 0x000fe20000010000 */
[----:B------:R-:W-:Y:S01]  /*1430*/  PRMT R45, R46, 0x7632, R45 ;  /* 0x000076322e2d7816 */ /* 0x000fe2000000002d */
[----:B------:R-:W-:-:S02]  /*1440*/  IMAD.U32 R37, R40, 0x10000, RZ ;  /* 0x0001000028257824 */ /* 0x000fc400078e00ff */
[----:B------:R-:W-:Y:S01]  /*1450*/  FFMA.FTZ R82, R183, R35, R82 ;  /* 0x00000023b7527223 */ /* 0x000fe20000010052 */
[----:B------:R-:W-:Y:S01]  /*1460*/  FADD.FTZ R94, R35, R94 ;  /* 0x0000005e235e7221 */ /* 0x000fe20000010000 */
[----:B------:R-:W-:Y:S01]  /*1470*/  FMUL.FTZ R43, R174, R43 ;  /* 0x0000002bae2b7220 */ /* 0x000fe20000410000 */
[----:B------:R-:W-:Y:S01]  /*1480*/  FFMA.FTZ R182, R169, R35, R182 ;  /* 0x00000023a9b67223 */ /* 0x000fe200000100b6 */
[----:B------:R-:W-:Y:S01]  /*1490*/  SHF.L.U32 R46, R46, 0x10, RZ ;  /* 0x000000102e2e7819 */ /* 0x000fe200000006ff */
[----:B------:R-:W-:Y:S01]  /*14a0*/  FFMA.FTZ R106, R183, R36, R106 ;  /* 0x00000024b76a7223 */ /* 0x000fe2000001006a */
[----:B------:R-:W-:Y:S01]  /*14b0*/  FADD.FTZ R121, R36, R121 ;  /* 0x0000007924797221 */ /* 0x000fe20000010000 */
[----:B------:R-:W-:Y:S01]  /*14c0*/  FADD.FTZ R35, -R72, R60 ;  /* 0x0000003c48237221 */ /* 0x000fe20000010100 */
[----:B------:R-:W-:Y:S01]  /*14d0*/  FMUL.FTZ R36, R157, R48 ;  /* 0x000000309d247220 */ /* 0x000fe20000410000 */
[-C--:B------:R-:W-:Y:S01]  /*14e0*/  FFMA.FTZ R84, R185, R37.reuse, R84 ;  /* 0x00000025b9547223 */ /* 0x080fe20000010054 */
[----:B------:R-:W-:Y:S01]  /*14f0*/  FADD.FTZ R96, R37, R96 ;  /* 0x0000006025607221 */ /* 0x000fe20000010000 */
[----:B------:R-:W-:Y:S01]  /*1500*/  FFMA.FTZ R184, R170, R37, R43 ;  /* 0x00000025aab87223 */ /* 0x000fe2000001002b */
[----:B------:R-:W-:Y:S01]  /*1510*/  FADD.FTZ R37, -R72, R61 ;  /* 0x0000003d48257221 */ /* 0x000fe20000010100 */
[----:B------:R-:W-:Y:S01]  /*1520*/  FMUL.FTZ R60, R178, R35 ;  /* 0x00000023b23c7220 */ /* 0x000fe20000410000 */
[----:B------:R-:W-:Y:S01]  /*1530*/  FFMA.FTZ R61, R153, R46, R36 ;  /* 0x0000002e993d7223 */ /* 0x000fe20000010024 */
[----:B------:R-:W-:Y:S01]  /*1540*/  FADD.FTZ R35, RZ, R53 ;  /* 0x00000035ff237221 */ /* 0x000fe20000010000 */
[----:B------:R-:W-:Y:S01]  /*1550*/  FFMA.FTZ R36, R0, R53, RZ ;  /* 0x0000003500247223 */ /* 0x000fe200000100ff */
[----:B------:R-:W-:-:S02]  /*1560*/  SHF.L.U32 R44, R44, 0x10, RZ ;  /* 0x000000102c2c7819 */ /* 0x000fc400000006ff */
[----:B------:R-:W-:Y:S01]  /*1570*/  FADD.FTZ R35, R52, R35 ;  /* 0x0000002334237221 */ /* 0x000fe20000010000 */
[----:B------:R-:W-:Y:S01]  /*1580*/  FFMA.FTZ R36, R55, R52, R36 ;  /* 0x0000003437247223 */ /* 0x000fe20000010024 */
[----:B------:R-:W-:Y:S02]  /*1590*/  PRMT R49, R59, 0x7632, R49 ;  /* 0x000076323b317816 */ /* 0x000fe40000000031 */
[----:B------:R-:W-:Y:S01]  /*15a0*/  FADD.FTZ R35, R50, R35 ;  /* 0x0000002332237221 */ /* 0x000fe20000010000 */
[----:B------:R-:W-:Y:S01]  /*15b0*/  FFMA.FTZ R36, R51, R50, R36 ;  /* 0x0000003233247223 */ /* 0x000fe20000010024 */
[----:B------:R-:W-:Y:S02]  /*15c0*/  IMAD.U32 R33, R59, 0x10000, RZ ;  /* 0x000100003b217824 */ /* 0x000fe400078e00ff */
[----:B------:R-:W-:Y:S01]  /*15d0*/  FFMA.FTZ R59, R151, R44, R38 ;  /* 0x0000002c973b7223 */ /* 0x000fe20000010026 */
[----:B------:R-:W-:Y:S01]  /*15e0*/  FADD.FTZ R38, R54, R35 ;  /* 0x0000002336267221 */ /* 0x000fe20000010000 */
[----:B------:R-:W-:Y:S01]  /*15f0*/  FFMA.FTZ R35, R71, R54, R36 ;  /* 0x0000003647237223 */ /* 0x000fe20000010024 */
[----:B------:R-:W-:Y:S01]  /*1600*/  FADD.FTZ R189, -R72, R63 ;  /* 0x0000003f48bd7221 */ /* 0x000fe20000010100 */
[----:B------:R-:W-:Y:S01]  /*1610*/  FMUL.FTZ R63, R178, R37 ;  /* 0x00000025b23f7220 */ /* 0x000fe20000410000 */
[----:B------:R-:W-:Y:S01]  /*1620*/  FADD.FTZ R37, R75, R38 ;  /* 0x000000264b257221 */ /* 0x000fe20000010000 */
[----:B------:R-:W-:Y:S01]  /*1630*/  FFMA.FTZ R36, R70, R75, R35 ;  /* 0x0000004b46247223 */ /* 0x000fe20000010023 */
[----:B------:R-:W-:-:S02]  /*1640*/  FADD.FTZ R39, -R72, R62 ;  /* 0x0000003e48277221 */ /* 0x000fc40000010100 */
        /* <DEDUP_REMOVED lines=10> */
[----:B------:R-:W-:Y:S01]  /*16f0*/  FFMA.FTZ R39, R77, R180, R36 ;  /* 0x000000b44d277223 */ /* 0x000fe20000010024 */
[----:B------:R-:W-:-:S02]  /*1700*/  SHF.L.U32 R49, R49, 0x10, RZ ;  /* 0x0000001031317819 */ /* 0x000fc400000006ff */
[----:B------:R-:W-:Y:S01]  /*1710*/  SHF.L.U32 R37, R32, 0x10, RZ ;  /* 0x0000001020257819 */ /* 0x000fe200000006ff */
        /* <DEDUP_REMOVED lines=9> */
[----:B------:R-:W-:Y:S01]  /*17b0*/  FFMA.FTZ R88, R189, R37, R88 ;  /* 0x00000025bd587223 */ /* 0x000fe20000010058 */
[----:B------:R-:W-:Y:S01]  /*17c0*/  FADD.FTZ R37, R34, R57 ;  /* 0x0000003922257221 */ /* 0x000fe20000010000 */
[----:B------:R-:W-:Y:S01]  /*17d0*/  FFMA.FTZ R32, R58, R57, R35 ;  /* 0x000000393a207223 */ /* 0x000fe20000010023 */
[----:B------:R-:W-:Y:S01]  /*17e0*/  FADD.FTZ R114, R33, R114 ;  /* 0x0000007221727221 */ /* 0x000fe20000010000 */
[----:B------:R-:W-:Y:S01]  /*17f0*/  FFMA.FTZ R113, R72, R33, R113 ;  /* 0x0000002148717223 */ /* 0x000fe20000010071 */
[----:B------:R-:W-:-:S02]  /*1800*/  IMAD.U32 R45, R45, 0x10000, RZ ;  /* 0x000100002d2d7824 */ /* 0x000fc400078e00ff */
[----:B------:R-:W-:Y:S01]  /*1810*/  FMUL.FTZ R62, R175, R40 ;  /* 0x00000028af3e7220 */ /* 0x000fe20000410000 */
[----:B------:R-:W-:Y:S01]  /*1820*/  FADD.FTZ R34, R37, R184 ;  /* 0x000000b825227221 */ /* 0x000fe20000010000 */
[----:B------:R-:W-:Y:S02]  /*1830*/  FFMA.FTZ R33, R185, R184, R32 ;  /* 0x000000b8b9217223 */ /* 0x000fe40000010020 */
[----:B------:R-:W-:Y:S01]  /*1840*/  FFMA.FTZ R62, R171, R45, R62 ;  /* 0x0000002dab3e7223 */ /* 0x000fe2000001003e */
[----:B------:R-:W-:Y:S01]  /*1850*/  FADD.FTZ R35, R34, R61 ;  /* 0x0000003d22237221 */ /* 0x000fe20000010000 */
[----:B------:R-:W-:Y:S01]  /*1860*/  FFMA.FTZ R32, R60, R61, R33 ;  /* 0x0000003d3c207223 */ /* 0x000fe20000010021 */
[----:B------:R-:W-:Y:S02]  /*1870*/  SHF.R.U32.HI R36, RZ, 0x5, R126 ;  /* 0x00000005ff247819 */ /* 0x000fe4000001167e */
[----:B------:R-:W-:Y:S01]  /*1880*/  FADD.FTZ R34, R35, R62 ;  /* 0x0000003e23227221 */ /* 0x000fe20000010000 */
[----:B------:R-:W-:Y:S01]  /*1890*/  FFMA.FTZ R33, R63, R62, R32 ;  /* 0x0000003e3f217223 */ /* 0x000fe20000010020 */
[----:B------:R-:W-:-:S02]  /*18a0*/  LOP3.LUT R37, R36, 0x7fffff8, RZ, 0xc0, !PT ;  /* 0x07fffff824257812 */ /* 0x000fc400078ec0ff */
        /* <DEDUP_REMOVED lines=38> */
.L_x_975:
[----:B------:R-:W3:Y:S01]  /*1b10*/  S2R R39, SR_CgaCtaId ;  /* 0x0000000000277919 */ /* 0x000ee20000008800 */
[----:B------:R-:W-:Y:S01]  /*1b20*/  MOV R34, 0x400 ;  /* 0x0000040000227802 */ /* 0x000fe20000000f00 */
[----:B--2---:R-:W-:Y:S01]  /*1b30*/  FADD.FTZ R49, R35, R32 ;  /* 0x0000002023317221 */ /* 0x004fe20000010000 */
[----:B------:R-:W-:Y:S01]  /*1b40*/  @!P2 LOP3.LUT R36, R36, 0x7, RZ, 0xc0, !PT ;  /* 0x000000072424a812 */ /* 0x000fe200078ec0ff */
[----:B-1----:R-:W-:Y:S01]  /*1b50*/  FADD.FTZ R48, R33, R48 ;  /* 0x0000003021307221 */ /* 0x002fe20000010000 */
[----:B------:R-:W-:Y:S05]  /*1b60*/  WARPSYNC.ALL ;  /* 0x0000000000007948 */ /* 0x000fea0003800000 */
[----:B------:R-:W-:-:S02]  /*1b70*/  @!P2 IADD3 R36, R37, R36, RZ ;  /* 0x000000242524a210 */ /* 0x000fc40007ffe0ff */
[----:B---3--:R-:W-:-:S04]  /*1b80*/  LEA R34, R39, R34, 0x18 ;  /* 0x0000002227227211 */ /* 0x008fc800078ec0ff */
[----:B------:R-:W-:Y:S01]  /*1b90*/  LEA R190, R37, R34, 0x3 ;  /* 0x0000002225be7211 */ /* 0x000fe200078e18ff */
[----:B------:R-:W-:-:S05]  /*1ba0*/  @!P2 IMAD R188, R36, 0x8, R34 ;  /* 0x0000000824bca824 */ /* 0x000fca00078e0222 */
[----:B------:R-:W-:Y:S01]  /*1bb0*/  @!P2 STS.64 [R188+0x4000], R48 ;  /* 0x00400030bc00a388 */ /* 0x000fe20000000a00 */
[----:B------:R-:W-:Y:S01]  /*1bc0*/  BAR.SYNC.DEFER_BLOCKING 0x0 ;  /* 0x0000000000007b1d */ /* 0x000fe20000010000 */
[----:B------:R-:W-:-:S04]  /*1bd0*/  ISETP.NE.U32.AND P2, PT, RZ, UR18, PT ;  /* 0x00000012ff007c0c */ /* 0x000fc8000bf45070 */
[----:B------:R-:W-:Y:S01]  /*1be0*/  ISETP.NE.AND.EX P2, PT, RZ, UR19, PT, P2 ;  /* 0x00000013ff007c0c */ /* 0x000fe2000bf45320 */
[----:B0-----:R-:W0:Y:S04]  /*1bf0*/  LDS.128 R32, [R190+0x4000] ;  /* 0x00400000be207984 */ /* 0x001e280000000c00 */
[----:B------:R-:W1:Y:S04]  /*1c00*/  LDS.128 R36, [R190+0x4010] ;  /* 0x00401000be247984 */ /* 0x000e680000000c00 */
[----:B------:R-:W2:Y:S04]  /*1c10*/  LDS.128 R40, [R190+0x4020] ;  /* 0x00402000be287984 */ /* 0x000ea80000000c00 */
[----:B------:R-:W3:Y:S01]  /*1c20*/  LDS.128 R44, [R190+0x4030] ;  /* 0x00403000be2c7984 */ /* 0x000ee20000000c00 */
[----:B0-----:R-:W-:Y:S01]  /*1c30*/  FADD.FTZ R191, RZ, R32 ;  /* 0x00000020ffbf7221 */ /* 0x001fe20000010000 */
[----:B------:R-:W-:Y:S01]  /*1c40*/  FADD.FTZ R32, RZ, R33 ;  /* 0x00000021ff207221 */ /* 0x000fe20000010000 */
[----:B-----5:R-:W-:-:S02]  /*1c50*/  MOV R33, R68 ;  /* 0x0000004400217202 */ /* 0x020fc40000000f00 */
[----:B------:R-:W-:Y:S01]  /*1c60*/  FADD.FTZ R191, R34, R191 ;  /* 0x000000bf22bf7221 */ /* 0x000fe20000010000 */
[----:B------:R-:W-:Y:S01]  /*1c70*/  FADD.FTZ R32, R35, R32 ;  /* 0x0000002023207221 */ /* 0x000fe20000010000 */
[----:B------:R-:W-:Y:S02]  /*1c80*/  MOV R35, R66 ;  /* 0x0000004200237202 */ /* 0x000fe40000000f00 */
[----:B-1----:R-:W-:Y:S01]  /*1c90*/  FADD.FTZ R191, R191, R36 ;  /* 0x00000024bfbf7221 */ /* 0x002fe20000010000 */
[----:B------:R-:W-:Y:S01]  /*1ca0*/  FADD.FTZ R32, R32, R37 ;  /* 0x0000002520207221 */ /* 0x000fe20000010000 */
[----:B------:R-:W-:Y:S02]  /*1cb0*/  @P1 MOV R37, R64 ;  /* 0x0000004000251202 */ /* 0x000fe40000000f00 */
        /* <DEDUP_REMOVED lines=12> */
[----:B------:R-:W-:-:S03]  /*1d80*/  @P1 IMAD.MOV.U32 R32, RZ, RZ, R2 ;  /* 0x000000ffff201224 */ /* 0x000fc600078e0002 */
[----:B------:R-:W-:Y:S02]  /*1d90*/  FSEL R39, R46, RZ, !P3 ;  /* 0x000000ff2e277208 */ /* 0x000fe40005800000 */
[----:B------:R-:W-:Y:S02]  /*1da0*/  LOP3.LUT P3, RZ, R33, 0xff, RZ, 0xc0, !PT ;  /* 0x000000ff21ff7812 */ /* 0x000fe4000786c0ff */
[----:B------:R-:W-:Y:S01]  /*1db0*/  @P1 LOP3.LUT P6, RZ, R32, 0xff, RZ, 0xc0, !PT ;  /* 0x000000ff20ff1812 */ /* 0x000fe200078cc0ff */
[-CC-:B------:R-:W-:Y:S01]  /*1dc0*/  FFMA.FTZ R0, R0, R44.reuse, R39.reuse ;  /* 0x0000002c00007223 */ /* 0x180fe20000010027 */
[-CC-:B------:R-:W-:Y:S01]  /*1dd0*/  FFMA.FTZ R55, R55, R44.reuse, R39.reuse ;  /* 0x0000002c37377223 */ /* 0x180fe20000010027 */
[-CC-:B------:R-:W-:Y:S01]  /*1de0*/  FFMA.FTZ R51, R51, R44.reuse, R39.reuse ;  /* 0x0000002c33337223 */ /* 0x180fe20000010027 */
[-C--:B------:R-:W-:Y:S01]  /*1df0*/  FFMA.FTZ R71, R71, R44.reuse, R39 ;  /* 0x0000002c47477223 */ /* 0x080fe20000010027 */
[----:B------:R-:W-:Y:S01]  /*1e00*/  FADD.FTZ R33, R53, -R0 ;  /* 0x8000000035217221 */ /* 0x000fe20000010000 */
[----:B------:R-:W-:Y:S01]  /*1e10*/  FADD.FTZ R55, R52, -R55 ;  /* 0x8000003734377221 */ /* 0x000fe20000010000 */
[----:B------:R-:W-:Y:S01]  /*1e20*/  FADD.FTZ R51, R50, -R51 ;  /* 0x8000003332337221 */ /* 0x000fe20000010000 */
[----:B------:R-:W-:Y:S01]  /*1e30*/  FADD.FTZ R71, R54, -R71 ;  /* 0x8000004736477221 */ /* 0x000fe20000010000 */
[C---:B------:R-:W-:Y:S01]  /*1e40*/  FMUL.FTZ R33, R178.reuse, R33 ;  /* 0x00000021b2217220 */ /* 0x040fe20000410000 */
[C---:B------:R-:W-:Y:S01]  /*1e50*/  FMUL.FTZ R34, R178.reuse, R55 ;  /* 0x00000037b2227220 */ /* 0x040fe20000410000 */
[----:B------:R-:W-:Y:S01]  /*1e60*/  FMUL.FTZ R51, R178, R51 ;  /* 0x00000033b2337220 */ /* 0x000fe20000410000 */
[-C--:B------:R-:W-:Y:S01]  /*1e70*/  FFMA.FTZ R70, R70, R44.reuse, R39 ;  /* 0x0000002c46467223 */ /* 0x080fe20000010027 */
[----:B------:R-:W-:Y:S01]  /*1e80*/  @P2 FADD.FTZ R33, R4, R33 ;  /* 0x0000002104212221 */ /* 0x000fe20000010000 */
[----:B------:R-:W-:Y:S01]  /*1e90*/  @P2 FADD.FTZ R34, R5, R34 ;  /* 0x0000002205222221 */ /* 0x000fe20000010000 */
[----:B------:R-:W-:Y:S01]  /*1ea0*/  @P2 FADD.FTZ R51, R6, R51 ;  /* 0x0000003306332221 */ /* 0x000fe20000010000 */
[----:B------:R-:W-:Y:S01]  /*1eb0*/  FMUL.FTZ R36, R178, R71 ;  /* 0x00000047b2247220 */ /* 0x000fe20000410000 */
[----:B------:R-:W-:Y:S01]  /*1ec0*/  FMUL.FTZ R43, R33, UR15 ;  /* 0x0000000f212b7c20 */ /* 0x000fe20008410000 */
[----:B------:R-:W-:Y:S01]  /*1ed0*/  FMUL.FTZ R52, R34, UR15 ;  /* 0x0000000f22347c20 */ /* 0x000fe20008410000 */
[----:B------:R-:W-:Y:S01]  /*1ee0*/  FADD.FTZ R75, R75, -R70 ;  /* 0x800000464b4b7221 */ /* 0x000fe20000010000 */
[-C--:B------:R-:W-:Y:S01]  /*1ef0*/  FFMA.FTZ R73, R73, R44.reuse, R39 ;  /* 0x0000002c49497223 */ /* 0x080fe20000010027 */
[----:B------:R-:W-:Y:S01]  /*1f00*/  FMUL.FTZ R53, R51, UR15 ;  /* 0x0000000f33357c20 */ /* 0x000fe20008410000 */
[----:B------:R-:W-:Y:S01]  /*1f10*/  FSEL R40, R43, RZ, P3 ;  /* 0x000000ff2b287208 */ /* 0x000fe20001800000 */
[----:B------:R-:W-:Y:S01]  /*1f20*/  @P2 FADD.FTZ R36, R7, R36 ;  /* 0x0000002407242221 */ /* 0x000fe20000010000 */
[----:B------:R-:W-:Y:S01]  /*1f30*/  LOP3.LUT P3, RZ, R68, 0xff00, RZ, 0xc0, !PT ;  /* 0x0000ff0044ff7812 */ /* 0x000fe2000786c0ff */
[----:B------:R-:W-:Y:S01]  /*1f40*/  FMUL.FTZ R75, R178, R75 ;  /* 0x0000004bb24b7220 */ /* 0x000fe20000410000 */
[----:B------:R-:W-:Y:S01]  /*1f50*/  @P1 FSEL R43, R43, RZ, P6 ;  /* 0x000000ff2b2b1208 */ /* 0x000fe20003000000 */
[----:B------:R-:W-:Y:S01]  /*1f60*/  FADD.FTZ R73, R74, -R73 ;  /* 0x800000494a497221 */ /* 0x000fe20000010000 */
[----:B------:R-:W-:Y:S01]  /*1f70*/  @P1 LOP3.LUT P6, RZ, R2, 0xff00, RZ, 0xc0, !PT ;  /* 0x0000ff0002ff1812 */ /* 0x000fe200078cc0ff */
[-C--:B------:R-:W-:Y:S01]  /*1f80*/  FFMA.FTZ R76, R76, R44.reuse, R39 ;  /* 0x0000002c4c4c7223 */ /* 0x080fe20000010027 */
[----:B------:R-:W-:Y:S01]  /*1f90*/  FSEL R49, R52, RZ, P3 ;  /* 0x000000ff34317208 */ /* 0x000fe20001800000 */
[----:B------:R-:W-:Y:S01]  /*1fa0*/  FMUL.FTZ R54, R36, UR15 ;  /* 0x0000000f24367c20 */ /* 0x000fe20008410000 */
[----:B------:R-:W-:Y:S01]  /*1fb0*/  LOP3.LUT P3, RZ, R68, 0xff0000, RZ, 0xc0, !PT ;  /* 0x00ff000044ff7812 */ /* 0x000fe2000786c0ff */
[----:B------:R-:W-:Y:S01]  /*1fc0*/  @P2 FADD.FTZ R75, R8, R75 ;  /* 0x0000004b084b2221 */ /* 0x000fe20000010000 */
[----:B------:R-:W-:Y:S01]  /*1fd0*/  @P1 FSEL R52, R52, RZ, P6 ;  /* 0x000000ff34341208 */ /* 0x000fe20003000000 */
[----:B------:R-:W-:Y:S01]  /*1fe0*/  FMUL.FTZ R38, R178, R73 ;  /* 0x00000049b2267220 */ /* 0x000fe20000410000 */
[----:B------:R-:W-:Y:S01]  /*1ff0*/  @P1 LOP3.LUT P6, RZ, R2, 0xff0000, RZ, 0xc0, !PT ;  /* 0x00ff000002ff1812 */ /* 0x000fe200078cc0ff */
[----:B------:R-:W-:Y:S01]  /*2000*/  FADD.FTZ R181, R181, -R76 ;  /* 0x8000004cb5b57221 */ /* 0x000fe20000010000 */
[----:B------:R-:W-:Y:S01]  /*2010*/  FSEL R41, R53, RZ, P3 ;  /* 0x000000ff35297208 */ /* 0x000fe20001800000 */
[----:B------:R-:W-:Y:S01]  /*2020*/  FMUL.FTZ R55, R75, UR15 ;  /* 0x0000000f4b377c20 */ /* 0x000fe20008410000 */
[----:B------:R-:W-:Y:S01]  /*2030*/  LOP3.LUT P3, RZ, R68, 0xff000000, RZ, 0xc0, !PT ;  /* 0xff00000044ff7812 */ /* 0x000fe2000786c0ff */
[----:B------:R-:W-:Y:S01]  /*2040*/  @P2 FADD.FTZ R38, R9, R38 ;  /* 0x0000002609262221 */ /* 0x000fe20000010000 */
[----:B------:R-:W-:Y:S01]  /*2050*/  @P1 FSEL R53, R53, RZ, P6 ;  /* 0x000000ff35351208 */ /* 0x000fe20003000000 */
[----:B------:R-:W-:Y:S01]  /*2060*/  FMUL.FTZ R181, R178, R181 ;  /* 0x000000b5b2b57220 */ /* 0x000fe20000410000 */
[----:B------:R-:W-:Y:S01]  /*2070*/  @P1 LOP3.LUT P6, RZ, R2, 0xff000000, RZ, 0xc0, !PT ;  /* 0xff00000002ff1812 */ /* 0x000fe200078cc0ff */
[----:B------:R-:W-:Y:S01]  /*2080*/  FMUL.FTZ R68, R38, UR15 ;  /* 0x0000000f26447c20 */ /* 0x000fe20008410000 */
[----:B------:R-:W-:Y:S01]  /*2090*/  FSEL R0, R54, RZ, P3 ;  /* 0x000000ff36007208 */ /* 0x000fe20001800000 */
[----:B------:R-:W-:Y:S01]  /*20a0*/  @P2 FADD.FTZ R181, R10, R181 ;  /* 0x000000b50ab52221 */ /* 0x000fe20000010000 */
        /* <DEDUP_REMOVED lines=8> */
[----:B------:R-:W-:Y:S01]  /*2130*/  LOP3.LUT P3, RZ, R69, 0xff00, RZ, 0xc0, !PT ;  /* 0x0000ff0045ff7812 */ /* 0x000fe2000786c0ff */
[----:B------:R-:W-:Y:S01]  /*2140*/  FMUL.FTZ R48, R178, R77 ;  /* 0x0000004db2307220 */ /* 0x000fe20000410000 */
[----:B------:R-:W-:Y:S01]  /*2150*/  @P1 FSEL R55, R55, RZ, P6 ;  /* 0x000000ff37371208 */ /* 0x000fe20003000000 */
[----:B------:R-:W-:Y:S01]  /*2160*/  FADD.FTZ R57, R57, -R58 ;  /* 0x8000003a39397221 */ /* 0x000fe20000010000 */
[----:B------:R-:W-:Y:S01]  /*2170*/  @P1 LOP3.LUT P6, RZ, R3, 0xff00, RZ, 0xc0, !PT ;  /* 0x0000ff0003ff1812 */ /* 0x000fe200078cc0ff */
[----:B------:R-:W-:Y:S01]  /*2180*/  @P2 FADD.FTZ R48, R11, R48 ;  /* 0x000000300b302221 */ /* 0x000fe20000010000 */
[----:B------:R-:W-:Y:S01]  /*2190*/  FSEL R71, R68, RZ, P3 ;  /* 0x000000ff44477208 */ /* 0x000fe20001800000 */
[-CC-:B------:R-:W-:Y:S01]  /*21a0*/  FFMA.FTZ R183, R183, R44.reuse, R39.reuse ;  /* 0x0000002cb7b77223 */ /* 0x180fe20000010027 */
[----:B------:R-:W-:Y:S01]  /*21b0*/  LOP3.LUT P3, RZ, R69, 0xff0000, RZ, 0xc0, !PT ;  /* 0x00ff000045ff7812 */ /* 0x000fe2000786c0ff */
[----:B------:R-:W-:Y:S01]  /*21c0*/  FMUL.FTZ R45, R48, UR15 ;  /* 0x0000000f302d7c20 */ /* 0x000fe20008410000 */
[----:B------:R-:W-:Y:S01]  /*21d0*/  @P1 FSEL R68, R68, RZ, P6 ;  /* 0x000000ff44441208 */ /* 0x000fe20003000000 */
[-C--:B------:R-:W-:Y:S01]  /*21e0*/  FFMA.FTZ R185, R185, R44.reuse, R39 ;  /* 0x0000002cb9b97223 */ /* 0x080fe20000010027 */
[----:B------:R-:W-:Y:S01]  /*21f0*/  @P1 LOP3.LUT P6, RZ, R3, 0xff0000, RZ, 0xc0, !PT ;  /* 0x00ff000003ff1812 */ /* 0x000fe200078cc0ff */
[----:B------:R-:W-:Y:S01]  /*2200*/  FADD.FTZ R183, R182, -R183 ;  /* 0x800000b7b6b77221 */ /* 0x000fe20000010000 */
[----:B------:R-:W-:Y:S01]  /*2210*/  FSEL R73, R32, RZ, P3 ;  /* 0x000000ff20497208 */ /* 0x000fe20001800000 */
[----:B------:R-:W-:Y:S01]  /*2220*/  FADD.FTZ R185, R184, -R185 ;  /* 0x800000b9b8b97221 */ /* 0x000fe20000010000 */
[----:B------:R-:W-:Y:S01]  /*2230*/  LOP3.LUT P3, RZ, R69, 0xff000000, RZ, 0xc0, !PT ;  /* 0xff00000045ff7812 */ /* 0x000fe2000786c0ff */
[-CC-:B------:R-:W-:Y:S01]  /*2240*/  FFMA.FTZ R60, R60, R44.reuse, R39.reuse ;  /* 0x0000002c3c3c7223 */ /* 0x180fe20000010027 */
[----:B------:R-:W-:Y:S01]  /*2250*/  @P1 FSEL R69, R32, RZ, P6 ;  /* 0x000000ff20451208 */ /* 0x000fe20003000000 */
[-CC-:B------:R-:W-:Y:S01]  /*2260*/  FFMA.FTZ R32, R56, R44.reuse, R39.reuse ;  /* 0x0000002c38207223 */ /* 0x180fe20000010027 */
[----:B------:R-:W-:Y:S01]  /*2270*/  FSEL R74, R45, RZ, P3 ;  /* 0x000000ff2d4a7208 */ /* 0x000fe20001800000 */
[-CC-:B------:R-:W-:Y:S01]  /*2280*/  FFMA.FTZ R72, R72, R44.reuse, R39.reuse ;  /* 0x0000002c48487223 */ /* 0x180fe20000010027 */
[----:B------:R-:W-:Y:S01]  /*2290*/  @P1 LOP3.LUT P6, RZ, R3, 0xff000000, RZ, 0xc0, !PT ;  /* 0xff00000003ff1812 */ /* 0x000fe200078cc0ff */
[----:B------:R-:W-:Y:S01]  /*22a0*/  FADD.FTZ R59, R59, -R32 ;  /* 0x800000203b3b7221 */ /* 0x000fe20000010000 */
[----:B------:R-:W-:Y:S01]  /*22b0*/  LOP3.LUT P3, RZ, R35, 0xff, RZ, 0xc0, !PT ;  /* 0x000000ff23ff7812 */ /* 0x000fe2000786c0ff */
[C---:B------:R-:W-:Y:S01]  /*22c0*/  FMUL.FTZ R35, R178.reuse, R57 ;  /* 0x00000039b2237220 */ /* 0x040fe20000410000 */
[----:B------:R-:W-:Y:S01]  /*22d0*/  @P1 FSEL R56, R45, RZ, P6 ;  /* 0x000000ff2d381208 */ /* 0x000fe20003000000 */
[----:B------:R-:W-:Y:S01]  /*22e0*/  FMUL.FTZ R59, R178, R59 ;  /* 0x0000003bb23b7220 */ /* 0x000fe20000410000 */
[----:B------:R-:W-:Y:S01]  /*22f0*/  @P1 LOP3.LUT P6, RZ, R37, 0xff, RZ, 0xc0, !PT ;  /* 0x000000ff25ff1812 */ /* 0x000fe200078cc0ff */
[-CC-:B------:R-:W-:Y:S01]  /*2300*/  FFMA.FTZ R63, R63, R44.reuse, R39.reuse ;  /* 0x0000002c3f3f7223 */ /* 0x180fe20000010027 */
[----:B------:R-:W-:Y:S01]  /*2310*/  FFMA.FTZ R189, R189, R44, R39 ;  /* 0x0000002cbdbd7223 */ /* 0x000fe20000010027 */
[----:B------:R-:W-:Y:S01]  /*2320*/  @P2 FADD.FTZ R59, R12, R59 ;  /* 0x0000003b0c3b2221 */ /* 0x000fe20000010000 */
[----:B------:R-:W-:Y:S01]  /*2330*/  @P2 FADD.FTZ R35, R14, R35 ;  /* 0x000000230e232221 */ /* 0x000fe20000010000 */
[C---:B------:R-:W-:Y:S01]  /*2340*/  FMUL.FTZ R44, R178.reuse, R183 ;  /* 0x000000b7b22c7220 */ /* 0x040fe20000410000 */
[C---:B------:R-:W-:Y:S01]  /*2350*/  FMUL.FTZ R46, R178.reuse, R185 ;  /* 0x000000b9b22e7220 */ /* 0x040fe20000410000 */
[----:B------:R-:W-:Y:S01]  /*2360*/  FMUL.FTZ R57, R59, UR15 ;  /* 0x0000000f3b397c20 */ /* 0x000fe20008410000 */
[----:B------:R-:W-:Y:S01]  /*2370*/  FADD.FTZ R61, R61, -R60 ;  /* 0x8000003c3d3d7221 */ /* 0x000fe20000010000 */
[----:B------:R-:W-:Y:S01]  /*2380*/  FADD.FTZ R187, R187, -R72 ;  /* 0x80000048bbbb7221 */ /* 0x000fe20000010000 */
[----:B------:R-:W-:Y:S01]  /*2390*/  FMUL.FTZ R60, R35, UR15 ;  /* 0x0000000f233c7c20 */ /* 0x000fe20008410000 */
[----:B------:R-:W-:Y:S01]  /*23a0*/  @P2 FADD.FTZ R44, R13, R44 ;  /* 0x0000002c0d2c2221 */ /* 0x000fe20000010000 */
[----:B------:R-:W-:Y:S01]  /*23b0*/  FSEL R72, R57, RZ, P3 ;  /* 0x000000ff39487208 */ /* 0x000fe20001800000 */
[----:B------:R-:W-:Y:S01]  /*23c0*/  @P2 FADD.FTZ R46, R15, R46 ;  /* 0x0000002e0f2e2221 */ /* 0x000fe20000010000 */
[----:B------:R-:W-:Y:S01]  /*23d0*/  @P1 FSEL R57, R57, RZ, P6 ;  /* 0x000000ff39391208 */ /* 0x000fe20003000000 */
[----:B------:R-:W-:Y:S01]  /*23e0*/  FMUL.FTZ R37, R178, R61 ;  /* 0x0000003db2257220 */ /* 0x000fe20000410000 */
[----:B------:R-:W-:Y:S01]  /*23f0*/  LOP3.LUT P6, RZ, R66, 0xff0000, RZ, 0xc0, !PT ;  /* 0x00ff000042ff7812 */ /* 0x000fe200078cc0ff */
[----:B------:R-:W-:Y:S01]  /*2400*/  FADD.FTZ R63, R62, -R63 ;  /* 0x8000003f3e3f7221 */ /* 0x000fe20000010000 */
[----:B------:R-:W-:Y:S01]  /*2410*/  FMUL.FTZ R76, R44, UR15 ;  /* 0x0000000f2c4c7c20 */ /* 0x000fe20008410000 */
[----:B------:R-:W-:Y:S01]  /*2420*/  FMUL.FTZ R61, R46, UR15 ;  /* 0x0000000f2e3d7c20 */ /* 0x000fe20008410000 */
[----:B------:R-:W-:Y:S01]  /*2430*/  FSEL R77, R60, RZ, P6 ;  /* 0x000000ff3c4d7208 */ /* 0x000fe20003000000 */
[----:B------:R-:W-:Y:S01]  /*2440*/  @P2 FADD.FTZ R37, R16, R37 ;  /* 0x0000002510252221 */ /* 0x000fe20000010000 */
[----:B------:R-:W-:Y:S01]  /*2450*/  @P1 LOP3.LUT P3, RZ, R64, 0xff00, RZ, 0xc0, !PT ;  /* 0x0000ff0040ff1812 */ /* 0x000fe2000786c0ff */
[----:B------:R-:W-:Y:S01]  /*2460*/  FMUL.FTZ R50, R178, R63 ;  /* 0x0000003fb2327220 */ /* 0x000fe20000410000 */
[----:B------:R-:W-:Y:S01]  /*2470*/  LOP3.LUT P6, RZ, R66, 0xff000000, RZ, 0xc0, !PT ;  /* 0xff00000042ff7812 */ /* 0x000fe200078cc0ff */
        /* <DEDUP_REMOVED lines=8> */
[----:B------:R-:W-:Y:S01]  /*2500*/  @P2 FADD.FTZ R187, R18, R187 ;  /* 0x000000bb12bb2221 */ /* 0x000fe20000010000 */
[----:B------:R-:W-:Y:S01]  /*2510*/  @P1 FSEL R60, R60, RZ, P3 ;  /* 0x000000ff3c3c1208 */ /* 0x000fe20001800000 */
[----:B------:R-:W-:Y:S01]  /*2520*/  FADD.FTZ R189, R186, -R189 ;  /* 0x800000bdbabd7221 */ /* 0x000fe20000010000 */
[----:B------:R-:W-:Y:S01]  /*2530*/  FSEL R182, R62, RZ, P6 ;  /* 0x000000ff3eb67208 */ /* 0x000fe20003000000 */
[----:B------:R-:W-:Y:S01]  /*2540*/  FMUL.FTZ R70, R187, UR15 ;  /* 0x0000000fbb467c20 */ /* 0x000fe20008410000 */
[----:B------:R-:W-:Y:S01]  /*2550*/  @P1 LOP3.LUT P3, RZ, R64, 0xff000000, RZ, 0xc0, !PT ;  /* 0xff00000040ff1812 */ /* 0x000fe2000786c0ff */
[----:B------:R-:W-:Y:S01]  /*2560*/  FMUL.FTZ R178, R178, R189 ;  /* 0x000000bdb2b27220 */ /* 0x000fe20000410000 */
[----:B------:R-:W-:-:S02]  /*2570*/  LOP3.LUT P6, RZ, R67, 0xff00, RZ, 0xc0, !PT ;  /* 0x0000ff0043ff7812 */ /* 0x000fc400078cc0ff */
[----:B------:R-:W-:Y:S01]  /*2580*/  @P1 FSEL R61, R61, RZ, P3 ;  /* 0x000000ff3d3d1208 */ /* 0x000fe20001800000 */
[----:B------:R-:W-:Y:S01]  /*2590*/  @P2 FADD.FTZ R178, R19, R178 ;  /* 0x000000b213b22221 */ /* 0x000fe20000010000 */
[----:B------:R-:W-:Y:S02]  /*25a0*/  FSEL R183, R63, RZ, P6 ;  /* 0x000000ff3fb77208 */ /* 0x000fe40003000000 */
[----:B------:R-:W-:Y:S02]  /*25b0*/  @P1 LOP3.LUT P3, RZ, R65, 0xff, RZ, 0xc0, !PT ;  /* 0x000000ff41ff1812 */ /* 0x000fe4000786c0ff */
[----:B------:R-:W-:Y:S02]  /*25c0*/  LOP3.LUT P6, RZ, R67, 0xff0000, RZ, 0xc0, !PT ;  /* 0x00ff000043ff7812 */ /* 0x000fe400078cc0ff */
[----:B------:R-:W-:Y:S02]  /*25d0*/  @P1 FSEL R62, R62, RZ, P3 ;  /* 0x000000ff3e3e1208 */ /* 0x000fe40001800000 */
[----:B------:R-:W-:-:S02]  /*25e0*/  FSEL R184, R70, RZ, P6 ;  /* 0x000000ff46b87208 */ /* 0x000fc40003000000 */
[C---:B------:R-:W-:Y:S02]  /*25f0*/  @P1 LOP3.LUT P3, RZ, R65.reuse, 0xff00, RZ, 0xc0, !PT ;  /* 0x0000ff0041ff1812 */ /* 0x040fe4000786c0ff */
[----:B------:R-:W-:Y:S02]  /*2600*/  @P1 LOP3.LUT P6, RZ, R65, 0xff0000, RZ, 0xc0, !PT ;  /* 0x00ff000041ff1812 */ /* 0x000fe400078cc0ff */
[----:B------:R-:W-:Y:S02]  /*2610*/  @P1 FSEL R63, R63, RZ, P3 ;  /* 0x000000ff3f3f1208 */ /* 0x000fe40001800000 */
[----:B------:R-:W-:Y:S02]  /*2620*/  @P1 FSEL R70, R70, RZ, P6 ;  /* 0x000000ff46461208 */ /* 0x000fe40003000000 */
[----:B------:R-:W-:Y:S02]  /*2630*/  ISETP.NE.U32.AND P3, PT, RZ, UR16, PT ;  /* 0x00000010ff007c0c */ /* 0x000fe4000bf65070 */
[----:B------:R-:W-:-:S02]  /*2640*/  ISETP.NE.U32.AND P6, PT, RZ, UR16, PT ;  /* 0x00000010ff007c0c */ /* 0x000fc4000bfc5070 */
[----:B------:R-:W-:Y:S02]  /*2650*/  ISETP.NE.AND.EX P3, PT, RZ, UR17, PT, P3 ;  /* 0x00000011ff007c0c */ /* 0x000fe4000bf65330 */
[----:B------:R-:W-:Y:S02]  /*2660*/  ISETP.NE.AND.EX P6, PT, RZ, UR17, PT, P6 ;  /* 0x00000011ff007c0c */ /* 0x000fe4000bfc5360 */
[----:B------:R-:W-:Y:S02]  /*2670*/  SEL R32, R33, R20, P3 ;  /* 0x0000001421207207 */ /* 0x000fe40001800000 */
[----:B------:R-:W-:Y:S02]  /*2680*/  SEL R33, R34, R21, P3 ;  /* 0x0000001522217207 */ /* 0x000fe40001800000 */
[-C--:B------:R-:W-:Y:S02]  /*2690*/  SEL R34, R51, R22.reuse, P3 ;  /* 0x0000001633227207 */ /* 0x080fe40001800000 */
[----:B------:R-:W-:-:S02]  /*26a0*/  SEL R22, R35, R22, P3 ;  /* 0x0000001623167207 */ /* 0x000fc40001800000 */
[----:B------:R-:W-:Y:S02]  /*26b0*/  SEL R35, R36, R23, P3 ;  /* 0x0000001724237207 */ /* 0x000fe40001800000 */
[-C--:B------:R-:W-:Y:S02]  /*26c0*/  SEL R36, R75, R24.reuse, P3 ;  /* 0x000000184b247207 */ /* 0x080fe40001800000 */
[----:B------:R-:W-:Y:S02]  /*26d0*/  SEL R24, R37, R24, P3 ;  /* 0x0000001825187207 */ /* 0x000fe40001800000 */
[-C--:B------:R-:W-:Y:S02]  /*26e0*/  SEL R37, R38, R25.reuse, P3 ;  /* 0x0000001926257207 */ /* 0x080fe40001800000 */
[----:B------:R-:W-:Y:S02]  /*26f0*/  SEL R25, R50, R25, P3 ;  /* 0x0000001932197207 */ /* 0x000fe40001800000 */
[----:B------:R-:W-:Y:S01]  /*2700*/  SEL R21, R44, R21, P3 ;  /* 0x000000152c157207 */ /* 0x000fe20001800000 */
[----:B------:R-:W0:Y:S01]  /*2710*/  @P6 LDC.64 R50, c[0x0][0x308] ;  /* 0x0000c200ff326b82 */ /* 0x000e220000000a00 */
[----:B------:R-:W-:-:S02]  /*2720*/  SEL R23, R46, R23, P3 ;  /* 0x000000172e177207 */ /* 0x000fc40001800000 */
[----:B------:R-:W-:Y:S02]  /*2730*/  @P1 F2FP.BF16.F32.PACK_AB R53, RZ, R53 ;  /* 0x00000035ff35123e */ /* 0x000fe400000010ff */
[----:B------:R-:W-:Y:S02]  /*2740*/  SEL R39, R48, R27, P3 ;  /* 0x0000001b30277207 */ /* 0x000fe40001800000 */
[----:B------:R-:W-:Y:S01]  /*2750*/  @P1 F2FP.BF16.F32.PACK_AB R48, RZ, R43 ;  /* 0x0000002bff30123e */ /* 0x000fe200000010ff */
[----:B------:R-:W1:Y:S01]  /*2760*/  LDC.64 R44, c[0x0][0x2f8] ;  /* 0x0000be00ff2c7b82 */ /* 0x000e620000000a00 */
[----:B------:R-:W-:Y:S02]  /*2770*/  @P1 F2FP.BF16.F32.PACK_AB R54, RZ, R54 ;  /* 0x00000036ff36123e */ /* 0x000fe400000010ff */
[----:B------:R-:W-:Y:S02]  /*2780*/  @P1 F2FP.BF16.F32.PACK_AB R55, RZ, R55 ;  /* 0x00000037ff37123e */ /* 0x000fe400000010ff */
[----:B------:R-:W-:-:S02]  /*2790*/  @P1 PRMT R29, R53, 0x7610, R29 ;  /* 0x00007610351d1816 */ /* 0x000fc4000000001d */
[----:B------:R-:W-:Y:S01]  /*27a0*/  @P1 F2FP.BF16.F32.PACK_AB R52, RZ, R52 ;  /* 0x00000034ff34123e */ /* 0x000fe200000010ff */
[----:B------:R-:W2:Y:S01]  /*27b0*/  @P1 LDC.64 R46, c[0x0][0x300] ;  /* 0x0000c000ff2e1b82 */ /* 0x000ea20000000a00 */
[----:B------:R-:W-:Y:S02]  /*27c0*/  @P1 PRMT R28, R48, 0x7610, R28 ;  /* 0x00007610301c1816 */ /* 0x000fe4000000001c */
[----:B------:R-:W-:Y:S02]  /*27d0*/  @P1 PRMT R30, R55, 0x7610, R30 ;  /* 0x00007610371e1816 */ /* 0x000fe4000000001e */
[----:B------:R-:W-:Y:S02]  /*27e0*/  @P1 PRMT R29, R29, 0x5410, R54 ;  /* 0x000054101d1d1816 */ /* 0x000fe40000000036 */
[----:B------:R-:W-:Y:S01]  /*27f0*/  @P1 PRMT R28, R28, 0x5410, R52 ;  /* 0x000054101c1c1816 */ /* 0x000fe20000000034 */
[----:B------:R-:W3:Y:S01]  /*2800*/  @P6 LDC.64 R54, c[0x0][0x308] ;  /* 0x0000c200ff366b82 */ /* 0x000ee20000000a00 */
[----:B------:R-:W-:Y:S01]  /*2810*/  SEL R38, R181, R26, P3 ;  /* 0x0000001ab5267207 */ /* 0x000fe20001800000 */
[----:B0-----:R-:W-:Y:S01]  /*2820*/  @P6 IMAD.WIDE.U32 R50, R177, 0x20, R50 ;  /* 0x00000020b1326825 */ /* 0x001fe200078e0032 */
[----:B------:R-:W-:-:S03]  /*2830*/  F2FP.BF16.F32.PACK_AB R41, R0, R41 ;  /* 0x000000290029723e */ /* 0x000fc600000010ff */
[C---:B------:R-:W-:Y:S01]  /*2840*/  FMUL.FTZ R0, R178.reuse, UR15 ;  /* 0x0000000fb2007c20 */ /* 0x040fe20008410000 */
[----:B------:R-:W-:Y:S02]  /*2850*/  SEL R20, R59, R20, P3 ;  /* 0x000000143b147207 */ /* 0x000fe40001800000 */
[----:B------:R-:W-:Y:S01]  /*2860*/  SEL R26, R187, R26, P3 ;  /* 0x0000001abb1a7207 */ /* 0x000fe20001800000 */
[----:B------:R-:W0:Y:S01]  /*2870*/  @P1 LDC.64 R52, c[0x0][0x300] ;  /* 0x0000c000ff341b82 */ /* 0x000e220000000a00 */
[----:B------:R-:W-:Y:S01]  /*2880*/  SEL R27, R178, R27, P3 ;  /* 0x0000001bb21b7207 */ /* 0x000fe20001800000 */
[----:B------:R-:W-:Y:S01]  /*2890*/  @P6 STG.E.128 desc[UR4][R50.64], R32 ;  /* 0x0000002032006986 */ /* 0x000fe2000c101d04 */
[----:B------:R-:W-:Y:S02]  /*28a0*/  @P1 F2FP.BF16.F32.PACK_AB R69, RZ, R69 ;  /* 0x00000045ff45123e */ /* 0x000fe400000010ff */
[----:B------:R-:W-:Y:S01]  /*28b0*/  LOP3.LUT P3, RZ, R67, 0xff000000, RZ, 0xc0, !PT ;  /* 0xff00000043ff7812 */ /* 0x000fe2000786c0ff */
[----:B------:R4:W-:Y:S01]  /*28c0*/  @P6 STG.E.128 desc[UR4][R50.64+0x10], R36 ;  /* 0x0000102432006986 */ /* 0x0009e2000c101d04 */
[----:B------:R-:W-:Y:S01]  /*28d0*/  @P1 F2FP.BF16.F32.PACK_AB R68, RZ, R68 ;  /* 0x00000044ff44123e */ /* 0x000fe200000010ff */
[----:B--2---:R-:W-:Y:S01]  /*28e0*/  @P1 IMAD.WIDE.U32 R46, R177, 0x10, R46 ;  /* 0x00000010b12e1825 */ /* 0x004fe200078e002e */
[----:B------:R-:W-:-:S02]  /*28f0*/  @P1 F2FP.BF16.F32.PACK_AB R56, RZ, R56 ;  /* 0x00000038ff38123e */ /* 0x000fc400000010ff */
[----:B------:R-:W-:Y:S02]  /*2900*/  @P1 PRMT R31, R69, 0x7610, R31 ;  /* 0x00007610451f1816 */ /* 0x000fe4000000001f */
[----:B------:R-:W-:Y:S02]  /*2910*/  FSEL R59, R0, RZ, P3 ;  /* 0x000000ff003b7208 */ /* 0x000fe40001800000 */
[----:B------:R-:W-:Y:S01]  /*2920*/  F2FP.BF16.F32.PACK_AB R40, R49, R40 ;  /* 0x000000283128723e */ /* 0x000fe200000010ff */
[----:B-1----:R-:W-:Y:S01]  /*2930*/  IMAD.WIDE.U32 R48, R177, 0x10, R44 ;  /* 0x00000010b1307825 */ /* 0x002fe200078e002c */
[----:B------:R-:W-:Y:S02]  /*2940*/  @P1 LOP3.LUT P3, RZ, R65, 0xff000000, RZ, 0xc0, !PT ;  /* 0xff00000041ff1812 */ /* 0x000fe4000786c0ff */
[----:B------:R-:W-:Y:S01]  /*2950*/  F2FP.BF16.F32.PACK_AB R43, R74, R73 ;  /* 0x000000494a2b723e */ /* 0x000fe200000010ff */
[----:B---3--:R-:W-:Y:S01]  /*2960*/  @P6 IMAD.WIDE.U32 R54, R179, 0x20, R54 ;  /* 0x00000020b3366825 */ /* 0x008fe200078e0036 */
[----:B------:R-:W-:-:S02]  /*2970*/  F2FP.BF16.F32.PACK_AB R42, R71, R42 ;  /* 0x0000002a472a723e */ /* 0x000fc400000010ff */
[----:B------:R-:W-:Y:S01]  /*2980*/  @P1 PRMT R30, R30, 0x5410, R68 ;  /* 0x000054101e1e1816 */ /* 0x000fe20000000044 */
[----:B------:R-:W-:Y:S01]  /*2990*/  IMAD.WIDE.U32 R44, R179, 0x10, R44 ;  /* 0x00000010b32c7825 */ /* 0x000fe200078e002c */
[----:B------:R-:W-:Y:S01]  /*29a0*/  @P1 PRMT R31, R31, 0x5410, R56 ;  /* 0x000054101f1f1816 */ /* 0x000fe20000000038 */
[----:B------:R-:W-:Y:S01]  /*29b0*/  STG.E.128 desc[UR4][R48.64], R40 ;  /* 0x0000002830007986 */ /* 0x000fe2000c101d04 */
[----:B------:R-:W-:Y:S01]  /*29c0*/  LOP3.LUT P2, RZ, R66, 0xff00, RZ, 0xc0, !PT ;  /* 0x0000ff0042ff7812 */ /* 0x000fe2000784c0ff */
[----:B0-----:R-:W-:Y:S01]  /*29d0*/  @P1 IMAD.WIDE.U32 R52, R179, 0x10, R52 ;  /* 0x00000010b3341825 */ /* 0x001fe200078e0034 */
[----:B------:R-:W-:Y:S01]  /*29e0*/  @P1 F2FP.BF16.F32.PACK_AB R57, RZ, R57 ;  /* 0x00000039ff39123e */ /* 0x000fe200000010ff */
[----:B------:R0:W-:Y:S01]  /*29f0*/  @P1 STG.E.128 desc[UR4][R46.64], R28 ;  /* 0x0000001c2e001986 */ /* 0x0001e2000c101d04 */
[----:B------:R-:W-:Y:S02]  /*2a00*/  @P1 F2FP.BF16.F32.PACK_AB R60, RZ, R60 ;  /* 0x0000003cff3c123e */ /* 0x000fe400000010ff */
[----:B------:R-:W-:Y:S01]  /*2a10*/  @P1 FSEL R0, R0, RZ, P3 ;  /* 0x000000ff00001208 */ /* 0x000fe20001800000 */
[----:B------:R1:W-:Y:S01]  /*2a20*/  @P6 STG.E.128 desc[UR4][R54.64], R20 ;  /* 0x0000001436006986 */ /* 0x0003e2000c101d04 */
[----:B------:R-:W-:-:S02]  /*2a30*/  @P1 F2FP.BF16.F32.PACK_AB R62, RZ, R62 ;  /* 0x0000003eff3e123e */ /* 0x000fc400000010ff */
[----:B------:R-:W-:Y:S01]  /*2a40*/  @P1 F2FP.BF16.F32.PACK_AB R70, RZ, R70 ;  /* 0x00000046ff46123e */ /* 0x000fe200000010ff */
[----:B------:R1:W-:Y:S01]  /*2a50*/  @P6 STG.E.128 desc[UR4][R54.64+0x10], R24 ;  /* 0x0000101836006986 */ /* 0x0003e2000c101d04 */
[----:B----4-:R-:W-:Y:S02]  /*2a60*/  FSEL R37, R76, RZ, P2 ;  /* 0x000000ff4c257208 */ /* 0x010fe40001000000 */
[----:B------:R-:W-:Y:S02]  /*2a70*/  @P1 F2FP.BF16.F32.PACK_AB R58, RZ, R58 ;  /* 0x0000003aff3a123e */ /* 0x000fe400000010ff */
[----:B------:R-:W-:Y:S02]  /*2a80*/  @P1 F2FP.BF16.F32.PACK_AB R61, RZ, R61 ;  /* 0x0000003dff3d123e */ /* 0x000fe400000010ff */
[----:B------:R-:W-:Y:S02]  /*2a90*/  @P1 F2FP.BF16.F32.PACK_AB R63, RZ, R63 ;  /* 0x0000003fff3f123e */ /* 0x000fe400000010ff */
[----:B------:R-:W-:-:S02]  /*2aa0*/  @P1 F2FP.BF16.F32.PACK_AB R0, RZ, R0 ;  /* 0x00000000ff00123e */ /* 0x000fc400000010ff */
[----:B0-----:R-:W-:Y:S02]  /*2ab0*/  @P1 PRMT R28, R57, 0x7610, R28 ;  /* 0x00007610391c1816 */ /* 0x001fe4000000001c */
[----:B------:R-:W-:Y:S02]  /*2ac0*/  @P1 PRMT R29, R60, 0x7610, R29 ;  /* 0x000076103c1d1816 */ /* 0x000fe4000000001d */
[----:B------:R-:W-:Y:S02]  /*2ad0*/  @P1 PRMT R30, R62, 0x7610, R30 ;  /* 0x000076103e1e1816 */ /* 0x000fe4000000001e */
[----:B------:R-:W-:Y:S02]  /*2ae0*/  @P1 PRMT R31, R70, 0x7610, R31 ;  /* 0x00007610461f1816 */ /* 0x000fe4000000001f */
[----:B------:R-:W-:Y:S02]  /*2af0*/  F2FP.BF16.F32.PACK_AB R35, R59, R184 ;  /* 0x000000b83b23723e */ /* 0x000fe400000010ff */
[----:B------:R-:W-:-:S02]  /*2b00*/  F2FP.BF16.F32.PACK_AB R34, R183, R182 ;  /* 0x000000b6b722723e */ /* 0x000fc400000010ff */
[----:B------:R-:W-:Y:S02]  /*2b10*/  F2FP.BF16.F32.PACK_AB R33, R180, R77 ;  /* 0x0000004db421723e */ /* 0x000fe400000010ff */
        /* <DEDUP_REMOVED lines=9> */
[----:B-1----:R-:W-:Y:S01]  /*2bb0*/  IMAD.MOV.U32 R34, RZ, RZ, R122 ;  /* 0x000000ffff227224 */ /* 0x002fe200078e007a */
        /* <DEDUP_REMOVED lines=59> */
.L_x_962:
        /* <DEDUP_REMOVED lines=31> */
.L_x_963:
[----:B------:R-:W-:Y:S01]  /*3160*/  HFMA2.MMA R44, -RZ, RZ, 0, 9.5367431640625e-07 ;  /* 0x00000010ff2c7435 */ /* 0x000fe200000001ff */
[----:B------:R-:W-:Y:S01]  /*3170*/  IMAD.MOV.U32 R45, RZ, RZ, R35 ;  /* 0x000000ffff2d7224 */ /* 0x000fe200078e0023 */
[----:B------:R-:W-:Y:S01]  /*3180*/  MOV R47, 0x1f ;  /* 0x0000001f002f7802 */ /* 0x000fe20000000f00 */
[----:B------:R-:W-:-:S08]  /*3190*/  IMAD.MOV.U32 R42, RZ, RZ, -0x1 ;  /* 0xffffffffff2a7424 */ /* 0x000fd000078e00ff */
[----:B-----5:R-:W-:Y:S05]  /*31a0*/  WARPSYNC.COLLECTIVE R42, `(.L_x_965) ;  /* 0x000000002a087348 */ /* 0x020fea0003c00000 */
[----:B------:R0:W1:Y:S02]  /*31b0*/  SHFL.DOWN P6, R43, R45, R44, R47 ;  /* 0x0800002c2d2b7389 */ /* 0x00006400000c002f */
[----:B01---5:R-:W-:Y:S01]  /*31c0*/  ENDCOLLECTIVE ;  /* 0x000000000000791b */ /* 0x023fe20003800000 */
.L_x_965:
[----:B------:R-:W-:Y:S02]  /*31d0*/  MOV R45, R33 ;  /* 0x00000021002d7202 */ /* 0x000fe40000000f00 */
[----:B------:R-:W-:-:S07]  /*31e0*/  MOV R32, R43 ;  /* 0x0000002b00207202 */ /* 0x000fce0000000f00 */
[----:B------:R-:W-:Y:S05]  /*31f0*/  WARPSYNC.COLLECTIVE R42, `(.L_x_966) ;  /* 0x000000002a087348 */ /* 0x000fea0003c00000 */
[----:B------:R0:W1:Y:S02]  /*3200*/  SHFL.DOWN P6, R43, R45, R44, R47 ;  /* 0x0800002c2d2b7389 */ /* 0x00006400000c002f */
[----:B01----:R-:W-:Y:S01]  /*3210*/  ENDCOLLECTIVE ;  /* 0x000000000000791b */ /* 0x003fe20003800000 */
.L_x_966:
[----:B------:R-:W-:Y:S01]  /*3220*/  FADD.FTZ R32, R35, R32 ;  /* 0x0000002023207221 */ /* 0x000fe20000010000 */
[----:B------:R-:W-:-:S04]  /*3230*/  HFMA2.MMA R44, -RZ, RZ, 0, 4.76837158203125e-07 ;  /* 0x00000008ff2c7435 */ /* 0x000fc800000001ff */
[----:B------:R-:W-:Y:S01]  /*3240*/  MOV R45, R32 ;  /* 0x00000020002d7202 */ /* 0x000fe20000000f00 */
[----:B------:R-:W-:-:S07]  /*3250*/  IMAD.MOV.U32 R34, RZ, RZ, R43 ;  /* 0x000000ffff227224 */ /* 0x000fce00078e002b */
[----:B------:R-:W-:Y:S05]  /*3260*/  WARPSYNC.COLLECTIVE R42, `(.L_x_967) ;  /* 0x000000002a087348 */ /* 0x000fea0003c00000 */
[----:B------:R0:W1:Y:S02]  /*3270*/  SHFL.DOWN P6, R43, R45, R44, R47 ;  /* 0x0800002c2d2b7389 */ /* 0x00006400000c002f */
[----:B01----:R-:W-:Y:S01]  /*3280*/  ENDCOLLECTIVE ;  /* 0x000000000000791b */ /* 0x003fe20003800000 */
.L_x_967:
[----:B------:R-:W-:-:S05]  /*3290*/  FADD.FTZ R34, R33, R34 ;  /* 0x0000002221227221 */ /* 0x000fca0000010000 */
[----:B------:R-:W-:Y:S01]  /*32a0*/  MOV R45, R34 ;  /* 0x00000022002d7202 */ /* 0x000fe20000000f00 */
[----:B------:R-:W-:-:S07]  /*32b0*/  IMAD.MOV.U32 R39, RZ, RZ, R43 ;  /* 0x000000ffff277224 */ /* 0x000fce00078e002b */
[----:B------:R-:W-:Y:S05]  /*32c0*/  WARPSYNC.COLLECTIVE R42, `(.L_x_968) ;  /* 0x000000002a087348 */ /* 0x000fea0003c00000 */
[----:B------:R0:W1:Y:S02]  /*32d0*/  SHFL.DOWN P6, R43, R45, R44, R47 ;  /* 0x0800002c2d2b7389 */ /* 0x00006400000c002f */
[----:B01----:R-:W-:Y:S01]  /*32e0*/  ENDCOLLECTIVE ;  /* 0x000000000000791b */ /* 0x003fe20003800000 */
.L_x_968:
[----:B------:R-:W-:Y:S01]  /*32f0*/  FADD.FTZ R39, R32, R39 ;  /* 0x0000002720277221 */ /* 0x000fe20000010000 */
[----:B------:R-:W-:-:S03]  /*3300*/  HFMA2.MMA R44, -RZ, RZ, 0, 2.384185791015625e-07 ;  /* 0x00000004ff2c7435 */ /* 0x000fc600000001ff */
[----:B------:R-:W-:Y:S01]  /*3310*/  IMAD.MOV.U32 R45, RZ, RZ, R39 ;  /* 0x000000ffff2d7224 */ /* 0x000fe200078e0027 */
[----:B------:R-:W-:-:S07]  /*3320*/  MOV R41, R43 ;  /* 0x0000002b00297202 */ /* 0x000fce0000000f00 */
[----:B------:R-:W-:Y:S05]  /*3330*/  WARPSYNC.COLLECTIVE R42, `(.L_x_969) ;  /* 0x000000002a087348 */ /* 0x000fea0003c00000 */
[----:B------:R0:W1:Y:S02]  /*3340*/  SHFL.DOWN P6, R43, R45, R44, R47 ;  /* 0x0800002c2d2b7389 */ /* 0x00006400000c002f */
[----:B01----:R-:W-:Y:S01]  /*3350*/  ENDCOLLECTIVE ;  /* 0x000000000000791b */ /* 0x003fe20003800000 */
.L_x_969:
[----:B------:R-:W-:-:S04]  /*3360*/  FADD.FTZ R41, R34, R41 ;  /* 0x0000002922297221 */ /* 0x000fc80000010000 */
[----:B------:R-:W-:Y:S01]  /*3370*/  IMAD.MOV.U32 R45, RZ, RZ, R41 ;  /* 0x000000ffff2d7224 */ /* 0x000fe200078e0029 */
[----:B------:R-:W-:-:S07]  /*3380*/  MOV R38, R43 ;  /* 0x0000002b00267202 */ /* 0x000fce0000000f00 */
[----:B------:R-:W-:Y:S05]  /*3390*/  WARPSYNC.COLLECTIVE R42, `(.L_x_970) ;  /* 0x000000002a087348 */ /* 0x000fea0003c00000 */
[----:B------:R0:W1:Y:S02]  /*33a0*/  SHFL.DOWN P6, R43, R45, R44, R47 ;  /* 0x0800002c2d2b7389 */ /* 0x00006400000c002f */
[----:B01----:R-:W-:Y:S01]  /*33b0*/  ENDCOLLECTIVE ;  /* 0x000000000000791b */ /* 0x003fe20003800000 */
.L_x_970:
[----:B------:R-:W-:-:S05]  /*33c0*/  FADD.FTZ R38, R39, R38 ;  /* 0x0000002627267221 */ /* 0x000fca0000010000 */
[----:B------:R-:W-:Y:S01]  /*33d0*/  MOV R45, R38 ;  /* 0x00000026002d7202 */ /* 0x000fe20000000f00 */
[----:B------:R-:W-:Y:S01]  /*33e0*/  IMAD.MOV.U32 R44, RZ, RZ, 0x2 ;  /* 0x00000002ff2c7424 */ /* 0x000fe200078e00ff */
[----:B------:R-:W-:-:S07]  /*33f0*/  MOV R40, R43 ;  /* 0x0000002b00287202 */ /* 0x000fce0000000f00 */
[----:B------:R-:W-:Y:S05]  /*3400*/  WARPSYNC.COLLECTIVE R42, `(.L_x_971) ;  /* 0x000000002a087348 */ /* 0x000fea0003c00000 */
[----:B------:R0:W1:Y:S02]  /*3410*/  SHFL.DOWN P6, R43, R45, R44, R47 ;  /* 0x0800002c2d2b7389 */ /* 0x00006400000c002f */
[----:B01----:R-:W-:Y:S01]  /*3420*/  ENDCOLLECTIVE ;  /* 0x000000000000791b */ /* 0x003fe20003800000 */
.L_x_971:
[----:B------:R-:W-:-:S05]  /*3430*/  FADD.FTZ R40, R41, R40 ;  /* 0x0000002829287221 */ /* 0x000fca0000010000 */
[----:B------:R-:W-:Y:S02]  /*3440*/  MOV R45, R40 ;  /* 0x00000028002d7202 */ /* 0x000fe40000000f00 */
[----:B------:R-:W-:-:S07]  /*3450*/  MOV R33, R43 ;  /* 0x0000002b00217202 */ /* 0x000fce0000000f00 */
[----:B------:R-:W-:Y:S05]  /*3460*/  WARPSYNC.COLLECTIVE R42, `(.L_x_972) ;  /* 0x000000002a087348 */ /* 0x000fea0003c00000 */
[----:B------:R0:W1:Y:S02]  /*3470*/  SHFL.DOWN P6, R43, R45, R44, R47 ;  /* 0x0800002c2d2b7389 */ /* 0x00006400000c002f */
[----:B01----:R-:W-:Y:S01]  /*3480*/  ENDCOLLECTIVE ;  /* 0x000000000000791b */ /* 0x003fe20003800000 */
.L_x_972:
[----:B------:R-:W-:Y:S01]  /*3490*/  FADD.FTZ R33, R38, R33 ;  /* 0x0000002126217221 */ /* 0x000fe20000010000 */
[----:B------:R-:W-:-:S04]  /*34a0*/  HFMA2.MMA R44, -RZ, RZ, 0, 5.9604644775390625e-08 ;  /* 0x00000001ff2c7435 */ /* 0x000fc800000001ff */
[----:B------:R-:W-:Y:S01]  /*34b0*/  MOV R45, R33 ;  /* 0x00000021002d7202 */ /* 0x000fe20000000f00 */
[----:B------:R-:W-:-:S07]  /*34c0*/  IMAD.MOV.U32 R35, RZ, RZ, R43 ;  /* 0x000000ffff237224 */ /* 0x000fce00078e002b */
[----:B------:R-:W-:Y:S05]  /*34d0*/  WARPSYNC.COLLECTIVE R42, `(.L_x_973) ;  /* 0x000000002a087348 */ /* 0x000fea0003c00000 */
[----:B------:R0:W1:Y:S02]  /*34e0*/  SHFL.DOWN P6, R43, R45, R44, R47 ;  /* 0x0800002c2d2b7389 */ /* 0x00006400000c002f */
[----:B01----:R-:W-:Y:S01]  /*34f0*/  ENDCOLLECTIVE ;  /* 0x000000000000791b */ /* 0x003fe20003800000 */
.L_x_973:
[----:B------:R-:W-:-:S05]  /*3500*/  FADD.FTZ R35, R40, R35 ;  /* 0x0000002328237221 */ /* 0x000fca0000010000 */
[----:B------:R-:W-:Y:S01]  /*3510*/  MOV R45, R35 ;  /* 0x00000023002d7202 */ /* 0x000fe20000000f00 */
[----:B------:R-:W-:-:S07]  /*3520*/  IMAD.MOV.U32 R48, RZ, RZ, R43 ;  /* 0x000000ffff307224 */ /* 0x000fce00078e002b */
[----:B------:R-:W-:Y:S05]  /*3530*/  WARPSYNC.COLLECTIVE R42, `(.L_x_974) ;  /* 0x000000002a087348 */ /* 0x000fea0003c00000 */
[----:B------:R0:W1:Y:S02]  /*3540*/  SHFL.DOWN P6, R43, R45, R44, R47 ;  /* 0x0800002c2d2b7389 */ /* 0x00006400000c002f */
[----:B01----:R-:W-:Y:S01]  /*3550*/  ENDCOLLECTIVE ;  /* 0x000000000000791b */ /* 0x003fe20003800000 */
.L_x_974:
[----:B------:R-:W-:Y:S01]  /*3560*/  MOV R32, R43 ;  /* 0x0000002b00207202 */ /* 0x000fe20000000f00 */
[----:B------:R-:W-:Y:S06]  /*3570*/  BRA `(.L_x_975) ;  /* 0xffffffe400647947 */ /* 0x000fec000383ffff */
.L_x_976:
        /* <DEDUP_REMOVED lines=16> */
.L_x_2965:


//--------------------- .text._ZN10layer_norm22ln_bwd_finalize_kernelINS_22Kernel_traits_finalizeILj4096E13__nv_bfloat16S2_fS2_fjLb0ELj1024ELj4ENS_18Kernel_traits_baseILj4096ES2_S2_fS2_fjLj1024EEEEELb0ELb0EEEvNS_9BwdParamsE --------------------------
	.section	.text._ZN10layer_norm22ln_bwd_finalize_kernelINS_22Kernel_traits_finalizeILj4096E13__nv_bfloat16S2_fS2_fjLb0ELj1024ELj4ENS_18Kernel_traits_baseILj4096ES2_S2_fS2_fjLj1024EEEEELb0ELb0EEEvNS_9BwdParamsE,"ax",@progbits
	.align	128
        .global         _ZN10layer_norm22ln_bwd_finalize_kernelINS_22Kernel_traits_finalizeILj4096E13__nv_bfloat16S2_fS2_fjLb0ELj1024ELj4ENS_18Kernel_traits_baseILj4096ES2_S2_fS2_fjLj1024EEEEELb0ELb0EEEvNS_9BwdParamsE
        .type           _ZN10layer_norm22ln_bwd_finalize_kernelINS_22Kernel_traits_finalizeILj4096E13__nv_bfloat16S2_fS2_fjLb0ELj1024ELj4ENS_18Kernel_traits_baseILj4096ES2_S2_fS2_fjLj1024EEEEELb0ELb0EEEvNS_9BwdParamsE,@function
        .size           _ZN10layer_norm22ln_bwd_finalize_kernelINS_22Kernel_traits_finalizeILj4096E13__nv_bfloat16S2_fS2_fjLb0ELj1024ELj4ENS_18Kernel_traits_baseILj4096ES2_S2_fS2_fjLj1024EEEEELb0ELb0EEEvNS_9BwdParamsE,(.L_x_2966 - _ZN10layer_norm22ln_bwd_finalize_kernelINS_22Kernel_traits_finalizeILj4096E13__nv_bfloat16S2_fS2_fjLb0ELj1024ELj4ENS_18Kernel_traits_baseILj4096ES2_S2_fS2_fjLj1024EEEEELb0ELb0EEEvNS_9BwdParamsE)
        .other          _ZN10layer_norm22ln_bwd_finalize_kernelINS_22Kernel_traits_finalizeILj4096E13__nv_bfloat16S2_fS2_fjLb0ELj1024ELj4ENS_18Kernel_traits_baseILj4096ES2_S2_fS2_fjLj1024EEEEELb0ELb0EEEvNS_9BwdParamsE,@"STO_CUDA_ENTRY STV_DEFAULT"
_ZN10layer_norm22ln_bwd_finalize_kernelINS_22Kernel_traits_finalizeILj4096E13__nv_bfloat16S2_fS2_fjLb0ELj1024ELj4ENS_18Kernel_traits_baseILj4096ES2_S2_fS2_fjLj1024EEEEELb0ELb0EEEvNS_9BwdParamsE:
.text._ZN10layer_norm22ln_bwd_finalize_kernelINS_22Kernel_traits_finalizeILj4096E13__nv_bfloat16S2_fS2_fjLb0ELj1024ELj4ENS_18Kernel_traits_baseILj4096ES2_S2_fS2_fjLj1024EEEEELb0ELb0EEEvNS_9BwdParamsE:
        /* <DEDUP_REMOVED lines=25> */
.L_x_989:
        /* <DEDUP_REMOVED lines=30> */
.L_x_981:
        /* <DEDUP_REMOVED lines=36> */
.L_x_980:
[----:B------:R-:W-:Y:S05]  /*05b0*/  BSYNC B1 ;  /* 0x0000000000017941 */ /* 0x000fea0003800000 */
.L_x_979:
        /* <DEDUP_REMOVED lines=24> */
.L_x_983:
[----:B------:R-:W-:Y:S05]  /*0740*/  BSYNC B1 ;  /* 0x0000000000017941 */ /* 0x000fea0003800000 */
.L_x_982:
        /* <DEDUP_REMOVED lines=12> */
.L_x_984:
[----:B------:R-:W-:Y:S05]  /*0810*/  BSYNC B1 ;  /* 0x0000000000017941 */ /* 0x000fea0003800000 */
.L_x_978:
[----:B------:R-:W-:Y:S05]  /*0820*/  BSYNC B0 ;  /* 0x0000000000007941 */ /* 0x000fea0003800000 */
.L_x_977:
        /* <DEDUP_REMOVED lines=29> */
.L_x_1000:
[----:B---3--:R-:W-:Y:S01]  /*0a00*/  FADD.FTZ R9, R18, R9 ;  /* 0x0000000912097221 */ /* 0x008fe20000010000 */
[----:B--2---:R-:W-:-:S04]  /*0a10*/  FADD.FTZ R11, R10, R11 ;  /* 0x0000000b0a0b7221 */ /* 0x004fc80000010000 */
[----:B------:R2:W-:Y:S04]  /*0a20*/  @!P1 STS [R6+0x2000], R9 ;  /* 0x0020000906009388 */ /* 0x0005e80000000800 */
[----:B------:R2:W-:Y:S02]  /*0a30*/  @!P1 STS [R6+0x2080], R11 ;  /* 0x0020800b06009388 */ /* 0x0005e40000000800 */
.L_x_985:
        /* <DEDUP_REMOVED lines=18> */
.L_x_988:
[----:B------:R-:W-:Y:S05]  /*0b60*/  BSYNC B0 ;  /* 0x0000000000007941 */ /* 0x000fea0003800000 */
.L_x_987:
[C---:B------:R-:W-:Y:S01]  /*0b70*/  ISETP.GT.U32.AND P1, PT, R3.reuse, -0x1001, PT ;  /* 0xffffefff0300780c */ /* 0x040fe20003f24070 */
[----:B------:R-:W-:Y:S01]  /*0b80*/  VIADD R4, R4, 0x800 ;  /* 0x0000080004047836 */ /* 0x000fe20000000000 */
[----:B------:R-:W-:-:S11]  /*0b90*/  IADD3 R3, R3, 0x1000, RZ ;  /* 0x0000100003037810 */ /* 0x000fd60007ffe0ff */
[----:B------:R-:W-:Y:S05]  /*0ba0*/  @P1 BRA `(.L_x_989) ;  /* 0xfffffff400781947 */ /* 0x000fea000383ffff */
[----:B------:R-:W-:Y:S05]  /*0bb0*/  EXIT ;  /* 0x000000000000794d */ /* 0x000fea0003800000 */
.L_x_986:
[----:B------:R-:W-:Y:S01]  /*0bc0*/  HFMA2.MMA R21, -RZ, RZ, 0, 5.9604644775390625e-08 ;  /* 0x00000001ff157435 */ /* 0x000fe200000001ff */
[----:B0--3--:R-:W-:Y:S01]  /*0bd0*/  MOV R22, R10 ;  /* 0x0000000a00167202 */ /* 0x009fe20000000f00 */
[----:B------:R-:W-:Y:S01]  /*0be0*/  IMAD.MOV.U32 R19, RZ, RZ, -0x1 ;  /* 0xffffffffff137424 */ /* 0x000fe200078e00ff */
[----:B------:R-:W-:-:S08]  /*0bf0*/  MOV R24, 0x1f ;  /* 0x0000001f00187802 */ /* 0x000fd00000000f00 */
[----:B-12---:R-:W-:Y:S05]  /*0c00*/  WARPSYNC.COLLECTIVE R19, `(.L_x_990) ;  /* 0x0000000013087348 */ /* 0x006fea0003c00000 */
[----:B------:R0:W3:Y:S02]  /*0c10*/  SHFL.BFLY P2, R20, R22, R21, R24 ;  /* 0x0c00001516147389 */ /* 0x0000e40000040018 */
[----:B0123--:R-:W-:Y:S01]  /*0c20*/  ENDCOLLECTIVE ;  /* 0x000000000000791b */ /* 0x00ffe20003800000 */
.L_x_990:
[----:B------:R-:W-:Y:S01]  /*0c30*/  HFMA2.MMA R21, -RZ, RZ, 0, 1.1920928955078125e-07 ;  /* 0x00000002ff157435 */ /* 0x000fe200000001ff */
[----:B------:R-:W-:-:S05]  /*0c40*/  MOV R11, R20 ;  /* 0x00000014000b7202 */ /* 0x000fca0000000f00 */
[----:B------:R-:W-:-:S05]  /*0c50*/  FADD.FTZ R11, R10, R11 ;  /* 0x0000000b0a0b7221 */ /* 0x000fca0000010000 */
[----:B------:R-:W-:-:S07]  /*0c60*/  MOV R22, R11 ;  /* 0x0000000b00167202 */ /* 0x000fce0000000f00 */
[----:B------:R-:W-:Y:S05]  /*0c70*/  WARPSYNC.COLLECTIVE R19, `(.L_x_991) ;  /* 0x0000000013087348 */ /* 0x000fea0003c00000 */
[----:B------:R0:W1:Y:S02]  /*0c80*/  SHFL.BFLY P2, R20, R22, R21, R24 ;  /* 0x0c00001516147389 */ /* 0x0000640000040018 */
[----:B01----:R-:W-:Y:S01]  /*0c90*/  ENDCOLLECTIVE ;  /* 0x000000000000791b */ /* 0x003fe20003800000 */
.L_x_991:
[----:B------:R-:W-:Y:S01]  /*0ca0*/  HFMA2.MMA R21, -RZ, RZ, 0, 2.384185791015625e-07 ;  /* 0x00000004ff157435 */ /* 0x000fe200000001ff */
[----:B------:R-:W-:-:S04]  /*0cb0*/  IMAD.MOV.U32 R14, RZ, RZ, R20 ;  /* 0x000000ffff0e7224 */ /* 0x000fc800078e0014 */
[----:B------:R-:W-:-:S05]  /*0cc0*/  FADD.FTZ R14, R11, R14 ;  /* 0x0000000e0b0e7221 */ /* 0x000fca0000010000 */
[----:B------:R-:W-:-:S07]  /*0cd0*/  MOV R22, R14 ;  /* 0x0000000e00167202 */ /* 0x000fce0000000f00 */
[----:B------:R-:W-:Y:S05]  /*0ce0*/  WARPSYNC.COLLECTIVE R19, `(.L_x_992) ;  /* 0x0000000013087348 */ /* 0x000fea0003c00000 */
[----:B------:R0:W1:Y:S02]  /*0cf0*/  SHFL.BFLY P2, R20, R22, R21, R24 ;  /* 0x0c00001516147389 */ /* 0x0000640000040018 */
[----:B01----:R-:W-:Y:S01]  /*0d00*/  ENDCOLLECTIVE ;  /* 0x000000000000791b */ /* 0x003fe20003800000 */
.L_x_992:
[----:B------:R-:W-:Y:S01]  /*0d10*/  HFMA2.MMA R21, -RZ, RZ, 0, 4.76837158203125e-07 ;  /* 0x00000008ff157435 */ /* 0x000fe200000001ff */
[----:B------:R-:W-:-:S05]  /*0d20*/  MOV R13, R20 ;  /* 0x00000014000d7202 */ /* 0x000fca0000000f00 */
[----:B------:R-:W-:-:S04]  /*0d30*/  FADD.FTZ R13, R14, R13 ;  /* 0x0000000d0e0d7221 */ /* 0x000fc80000010000 */
[----:B------:R-:W-:-:S07]  /*0d40*/  IMAD.MOV.U32 R22, RZ, RZ, R13 ;  /* 0x000000ffff167224 */ /* 0x000fce00078e000d */
[----:B------:R-:W-:Y:S05]  /*0d50*/  WARPSYNC.COLLECTIVE R19, `(.L_x_993) ;  /* 0x0000000013087348 */ /* 0x000fea0003c00000 */
[----:B------:R0:W1:Y:S02]  /*0d60*/  SHFL.BFLY P2, R20, R22, R21, R24 ;  /* 0x0c00001516147389 */ /* 0x0000640000040018 */
[----:B01----:R-:W-:Y:S01]  /*0d70*/  ENDCOLLECTIVE ;  /* 0x000000000000791b */ /* 0x003fe20003800000 */
.L_x_993:
[----:B------:R-:W-:Y:S01]  /*0d80*/  IMAD.MOV.U32 R21, RZ, RZ, 0x10 ;  /* 0x00000010ff157424 */ /* 0x000fe200078e00ff */
[----:B------:R-:W-:-:S05]  /*0d90*/  MOV R10, R20 ;  /* 0x00000014000a7202 */ /* 0x000fca0000000f00 */
[----:B------:R-:W-:-:S05]  /*0da0*/  FADD.FTZ R10, R13, R10 ;  /* 0x0000000a0d0a7221 */ /* 0x000fca0000010000 */
[----:B------:R-:W-:-:S07]  /*0db0*/  MOV R22, R10 ;  /* 0x0000000a00167202 */ /* 0x000fce0000000f00 */
[----:B------:R-:W-:Y:S05]  /*0dc0*/  WARPSYNC.COLLECTIVE R19, `(.L_x_994) ;  /* 0x0000000013087348 */ /* 0x000fea0003c00000 */
[----:B------:R0:W1:Y:S02]  /*0dd0*/  SHFL.BFLY P2, R20, R22, R21, R24 ;  /* 0x0c00001516147389 */ /* 0x0000640000040018 */
[----:B01----:R-:W-:Y:S01]  /*0de0*/  ENDCOLLECTIVE ;  /* 0x000000000000791b */ /* 0x003fe20003800000 */
.L_x_994:
[----:B------:R-:W-:Y:S01]  /*0df0*/  HFMA2.MMA R21, -RZ, RZ, 0, 5.9604644775390625e-08 ;  /* 0x00000001ff157435 */ /* 0x000fe200000001ff */
[----:B------:R-:W-:Y:S02]  /*0e00*/  MOV R22, R9 ;  /* 0x0000000900167202 */ /* 0x000fe40000000f00 */
[----:B------:R-:W-:-:S08]  /*0e10*/  MOV R11, R20 ;  /* 0x00000014000b7202 */ /* 0x000fd00000000f00 */
[----:B------:R-:W-:Y:S05]  /*0e20*/  WARPSYNC.COLLECTIVE R19, `(.L_x_995) ;  /* 0x0000000013087348 */ /* 0x000fea0003c00000 */
[----:B------:R0:W1:Y:S02]  /*0e30*/  SHFL.BFLY P2, R20, R22, R21, R24 ;  /* 0x0c00001516147389 */ /* 0x0000640000040018 */
[----:B01----:R-:W-:Y:S01]  /*0e40*/  ENDCOLLECTIVE ;  /* 0x000000000000791b */ /* 0x003fe20003800000 */
.L_x_995:
[----:B------:R-:W-:Y:S01]  /*0e50*/  HFMA2.MMA R21, -RZ, RZ, 0, 1.1920928955078125e-07 ;  /* 0x00000002ff157435 */ /* 0x000fe200000001ff */
[----:B------:R-:W-:-:S04]  /*0e60*/  IMAD.MOV.U32 R14, RZ, RZ, R20 ;  /* 0x000000ffff0e7224 */ /* 0x000fc800078e0014 */
[----:B------:R-:W-:-:S05]  /*0e70*/  FADD.FTZ R15, R9, R14 ;  /* 0x0000000e090f7221 */ /* 0x000fca0000010000 */
[----:B------:R-:W-:-:S07]  /*0e80*/  MOV R22, R15 ;  /* 0x0000000f00167202 */ /* 0x000fce0000000f00 */
[----:B------:R-:W-:Y:S05]  /*0e90*/  WARPSYNC.COLLECTIVE R19, `(.L_x_996) ;  /* 0x0000000013087348 */ /* 0x000fea0003c00000 */
[----:B------:R0:W1:Y:S02]  /*0ea0*/  SHFL.BFLY P2, R20, R22, R21, R24 ;  /* 0x0c00001516147389 */ /* 0x0000640000040018 */
[----:B01----:R-:W-:Y:S01]  /*0eb0*/  ENDCOLLECTIVE ;  /* 0x000000000000791b */ /* 0x003fe20003800000 */
.L_x_996:
[----:B------:R-:W-:Y:S01]  /*0ec0*/  HFMA2.MMA R21, -RZ, RZ, 0, 2.384185791015625e-07 ;  /* 0x00000004ff157435 */ /* 0x000fe200000001ff */
[----:B------:R-:W-:-:S05]  /*0ed0*/  MOV R16, R20 ;  /* 0x0000001400107202 */ /* 0x000fca0000000f00 */
[----:B------:R-:W-:-:S04]  /*0ee0*/  FADD.FTZ R16, R15, R16 ;  /* 0x000000100f107221 */ /* 0x000fc80000010000 */
[----:B------:R-:W-:-:S07]  /*0ef0*/  IMAD.MOV.U32 R22, RZ, RZ, R16 ;  /* 0x000000ffff167224 */ /* 0x000fce00078e0010 */
[----:B------:R-:W-:Y:S05]  /*0f00*/  WARPSYNC.COLLECTIVE R19, `(.L_x_997) ;  /* 0x0000000013087348 */ /* 0x000fea0003c00000 */
[----:B------:R0:W1:Y:S02]  /*0f10*/  SHFL.BFLY P2, R20, R22, R21, R24 ;  /* 0x0c00001516147389 */ /* 0x0000640000040018 */
[----:B01----:R-:W-:Y:S01]  /*0f20*/  ENDCOLLECTIVE ;  /* 0x000000000000791b */ /* 0x003fe20003800000 */
.L_x_997:
[----:B------:R-:W-:Y:S01]  /*0f30*/  IMAD.MOV.U32 R21, RZ, RZ, 0x8 ;  /* 0x00000008ff157424 */ /* 0x000fe200078e00ff */
[----:B------:R-:W-:-:S05]  /*0f40*/  MOV R17, R20 ;  /* 0x0000001400117202 */ /* 0x000fca0000000f00 */
[----:B------:R-:W-:-:S05]  /*0f50*/  FADD.FTZ R17, R16, R17 ;  /* 0x0000001110117221 */ /* 0x000fca0000010000 */
[----:B------:R-:W-:-:S07]  /*0f60*/  MOV R22, R17 ;  /* 0x0000001100167202 */ /* 0x000fce0000000f00 */
[----:B------:R-:W-:Y:S05]  /*0f70*/  WARPSYNC.COLLECTIVE R19, `(.L_x_998) ;  /* 0x0000000013087348 */ /* 0x000fea0003c00000 */
[----:B------:R0:W1:Y:S02]  /*0f80*/  SHFL.BFLY P2, R20, R22, R21, R24 ;  /* 0x0c00001516147389 */ /* 0x0000640000040018 */
[----:B01----:R-:W-:Y:S01]  /*0f90*/  ENDCOLLECTIVE ;  /* 0x000000000000791b */ /* 0x003fe20003800000 */
.L_x_998:
[----:B------:R-:W-:Y:S01]  /*0fa0*/  HFMA2.MMA R21, -RZ, RZ, 0, 9.5367431640625e-07 ;  /* 0x00000010ff157435 */ /* 0x000fe200000001ff */
[----:B------:R-:W-:-:S05]  /*0fb0*/  MOV R18, R20 ;  /* 0x0000001400127202 */ /* 0x000fca0000000f00 */
[----:B------:R-:W-:-:S05]  /*0fc0*/  FADD.FTZ R18, R17, R18 ;  /* 0x0000001211127221 */ /* 0x000fca0000010000 */
[----:B------:R-:W-:-:S07]  /*0fd0*/  MOV R22, R18 ;  /* 0x0000001200167202 */ /* 0x000fce0000000f00 */
[----:B------:R-:W-:Y:S05]  /*0fe0*/  WARPSYNC.COLLECTIVE R19, `(.L_x_999) ;  /* 0x0000000013087348 */ /* 0x000fea0003c00000 */
[----:B------:R0:W1:Y:S02]  /*0ff0*/  SHFL.BFLY P2, R20, R22, R21, R24 ;  /* 0x0c00001516147389 */ /* 0x0000640000040018 */
[----:B01----:R-:W-:Y:S01]  /*1000*/  ENDCOLLECTIVE ;  /* 0x000000000000791b */ /* 0x003fe20003800000 */
.L_x_999:
[----:B------:R-:W-:Y:S01]  /*1010*/  MOV R9, R20 ;  /* 0x0000001400097202 */ /* 0x000fe20000000f00 */
[----:B------:R-:W-:Y:S06]  /*1020*/  BRA `(.L_x_1000) ;  /* 0xfffffff800747947 */ /* 0x000fec000383ffff */
.L_x_1001:
        /* <DEDUP_REMOVED lines=13> */
.L_x_2966:


//--------------------- .text._ZN10layer_norm40ln_parallel_residual_bwd_finalize_kernelINS_22Kernel_traits_finalizeILj4096E13__nv_bfloat16S2_fS2_fjLb0ELj1024ELj4ENS_18Kernel_traits_baseILj4096ES2_S2_fS2_fjLj1024EEEEELb0EEEvNS_9BwdParamsE --------------------------
	.section	.text._ZN10layer_norm40ln_parallel_residual_bwd_finalize_kernelINS_22Kernel_traits_finalizeILj4096E13__nv_bfloat16S2_fS2_fjLb0ELj1024ELj4ENS_18Kernel_traits_baseILj4096ES2_S2_fS2_fjLj1024EEEEELb0EEEvNS_9BwdParamsE,"ax",@progbits
	.align	128
        .global         _ZN10layer_norm40ln_parallel_residual_bwd_finalize_kernelINS_22Kernel_traits_finalizeILj4096E13__nv_bfloat16S2_fS2_fjLb0ELj1024ELj4ENS_18Kernel_traits_baseILj4096ES2_S2_fS2_fjLj1024EEEEELb0EEEvNS_9BwdParamsE
        .type           _ZN10layer_norm40ln_parallel_residual_bwd_finalize_kernelINS_22Kernel_traits_finalizeILj4096E13__nv_bfloat16S2_fS2_fjLb0ELj1024ELj4ENS_18Kernel_traits_baseILj4096ES2_S2_fS2_fjLj1024EEEEELb0EEEvNS_9BwdParamsE,@function
        .size           _ZN10layer_norm40ln_parallel_residual_bwd_finalize_kernelINS_22Kernel_traits_finalizeILj4096E13__nv_bfloat16S2_fS2_fjLb0ELj1024ELj4ENS_18Kernel_traits_baseILj4096ES2_S2_fS2_fjLj1024EEEEELb0EEEvNS_9BwdParamsE,(.L_x_2967 - _ZN10layer_norm40ln_parallel_residual_bwd_finalize_kernelINS_22Kernel_traits_finalizeILj4096E13__nv_bfloat16S2_fS2_fjLb0ELj1024ELj4ENS_18Kernel_traits_baseILj4096ES2_S2_fS2_fjLj1024EEEEELb0EEEvNS_9BwdParamsE)
        .other          _ZN10layer_norm40ln_parallel_residual_bwd_finalize_kernelINS_22Kernel_traits_finalizeILj4096E13__nv_bfloat16S2_fS2_fjLb0ELj1024ELj4ENS_18Kernel_traits_baseILj4096ES2_S2_fS2_fjLj1024EEEEELb0EEEvNS_9BwdParamsE,@"STO_CUDA_ENTRY STV_DEFAULT"
_ZN10layer_norm40ln_parallel_residual_bwd_finalize_kernelINS_22Kernel_traits_finalizeILj4096E13__nv_bfloat16S2_fS2_fjLb0ELj1024ELj4ENS_18Kernel_traits_baseILj4096ES2_S2_fS2_fjLj1024EEEEELb0EEEvNS_9BwdParamsE:
.text._ZN10layer_norm40ln_parallel_residual_bwd_finalize_kernelINS_22Kernel_traits_finalizeILj4096E13__nv_bfloat16S2_fS2_fjLb0ELj1024ELj4ENS_18Kernel_traits_baseILj4096ES2_S2_fS2_fjLj1024EEEEELb0EEEvNS_9BwdParamsE:
        /* <DEDUP_REMOVED lines=22> */
.L_x_1014:
        /* <DEDUP_REMOVED lines=42> */
.L_x_1006:
        /* <DEDUP_REMOVED lines=62> */
.L_x_1005:
[----:B------:R-:W-:Y:S05]  /*07e0*/  BSYNC B1 ;  /* 0x0000000000017941 */ /* 0x000fea0003800000 */
.L_x_1004:
        /* <DEDUP_REMOVED lines=38> */
.L_x_1008:
[----:B------:R-:W-:Y:S05]  /*0a50*/  BSYNC B1 ;  /* 0x0000000000017941 */ /* 0x000fea0003800000 */
.L_x_1007:
        /* <DEDUP_REMOVED lines=20> */
.L_x_1009:
[----:B------:R-:W-:Y:S05]  /*0ba0*/  BSYNC B1 ;  /* 0x0000000000017941 */ /* 0x000fea0003800000 */
.L_x_1003:
[----:B------:R-:W-:Y:S05]  /*0bb0*/  BSYNC B0 ;  /* 0x0000000000007941 */ /* 0x000fea0003800000 */
.L_x_1002:
        /* <DEDUP_REMOVED lines=54> */
.L_x_1035:
        /* <DEDUP_REMOVED lines=10> */
.L_x_1010:
        /* <DEDUP_REMOVED lines=28> */
.L_x_1013:
[----:B------:R-:W-:Y:S05]  /*1180*/  BSYNC B0 ;  /* 0x0000000000007941 */ /* 0x000fea0003800000 */
.L_x_1012:
[C---:B------:R-:W-:Y:S02]  /*1190*/  ISETP.GT.U32.AND P1, PT, R4.reuse, -0x1001, PT ;  /* 0xffffefff0400780c */ /* 0x040fe40003f24070 */
[----:B------:R-:W-:Y:S02]  /*11a0*/  IADD3 R4, R4, 0x1000, RZ ;  /* 0x0000100004047810 */ /* 0x000fe40007ffe0ff */
[----:B------:R-:W-:-:S09]  /*11b0*/  IADD3 R5, R5, 0x800, RZ ;  /* 0x0000080005057810 */ /* 0x000fd20007ffe0ff */
[----:B------:R-:W-:Y:S05]  /*11c0*/  @P1 BRA `(.L_x_1014) ;  /* 0xffffffec00e41947 */ /* 0x000fea000383ffff */
[----:B------:R-:W-:Y:S05]  /*11d0*/  EXIT ;  /* 0x000000000000794d */ /* 0x000fea0003800000 */
.L_x_1011:
[----:B------:R-:W-:Y:S01]  /*11e0*/  HFMA2.MMA R14, -RZ, RZ, 0, 5.9604644775390625e-08 ;  /* 0x00000001ff0e7435 */ /* 0x000fe200000001ff */
[----:B----4-:R-:W-:Y:S02]  /*11f0*/  MOV R27, R10 ;  /* 0x0000000a001b7202 */ /* 0x010fe40000000f00 */
[----:B------:R-:W-:Y:S02]  /*1200*/  MOV R13, 0x1f ;  /* 0x0000001f000d7802 */ /* 0x000fe40000000f00 */
[----:B------:R-:W-:-:S07]  /*1210*/  MOV R12, 0xffffffff ;  /* 0xffffffff000c7802 */ /* 0x000fce0000000f00 */
[----:B0123--:R-:W-:Y:S05]  /*1220*/  WARPSYNC.COLLECTIVE R12, `(.L_x_1015) ;  /* 0x000000000c087348 */ /* 0x00ffea0003c00000 */
[----:B------:R4:W0:Y:S02]  /*1230*/  SHFL.BFLY P2, R17, R27, R14, R13 ;  /* 0x0c00000e1b117389 */ /* 0x000824000004000d */
[----:B01234-:R-:W-:Y:S01]  /*1240*/  ENDCOLLECTIVE ;  /* 0x000000000000791b */ /* 0x01ffe20003800000 */
.L_x_1015:
[----:B------:R-:W-:Y:S01]  /*1250*/  HFMA2.MMA R14, -RZ, RZ, 0, 1.1920928955078125e-07 ;  /* 0x00000002ff0e7435 */ /* 0x000fe200000001ff */
[----:B------:R-:W-:-:S05]  /*1260*/  FADD.FTZ R11, R10, R17 ;  /* 0x000000110a0b7221 */ /* 0x000fca0000010000 */
[----:B------:R-:W-:-:S07]  /*1270*/  MOV R27, R11 ;  /* 0x0000000b001b7202 */ /* 0x000fce0000000f00 */
[----:B------:R-:W-:Y:S05]  /*1280*/  WARPSYNC.COLLECTIVE R12, `(.L_x_1016) ;  /* 0x000000000c087348 */ /* 0x000fea0003c00000 */
[----:B------:R0:W1:Y:S02]  /*1290*/  SHFL.BFLY P2, R17, R27, R14, R13 ;  /* 0x0c00000e1b117389 */ /* 0x000064000004000d */
[----:B01----:R-:W-:Y:S01]  /*12a0*/  ENDCOLLECTIVE ;  /* 0x000000000000791b */ /* 0x003fe20003800000 */
.L_x_1016:
[----:B------:R-:W-:Y:S01]  /*12b0*/  HFMA2.MMA R14, -RZ, RZ, 0, 2.384185791015625e-07 ;  /* 0x00000004ff0e7435 */ /* 0x000fe200000001ff */
[----:B------:R-:W-:-:S05]  /*12c0*/  FADD.FTZ R10, R11, R17 ;  /* 0x000000110b0a7221 */ /* 0x000fca0000010000 */
[----:B------:R-:W-:-:S07]  /*12d0*/  MOV R27, R10 ;  /* 0x0000000a001b7202 */ /* 0x000fce0000000f00 */
[----:B------:R-:W-:Y:S05]  /*12e0*/  WARPSYNC.COLLECTIVE R12, `(.L_x_1017) ;  /* 0x000000000c087348 */ /* 0x000fea0003c00000 */
[----:B------:R0:W1:Y:S02]  /*12f0*/  SHFL.BFLY P2, R17, R27, R14, R13 ;  /* 0x0c00000e1b117389 */ /* 0x000064000004000d */
[----:B01----:R-:W-:Y:S01]  /*1300*/  ENDCOLLECTIVE ;  /* 0x000000000000791b */ /* 0x003fe20003800000 */
.L_x_1017:
[----:B------:R-:W-:Y:S01]  /*1310*/  MOV R14, 0x8 ;  /* 0x00000008000e7802 */ /* 0x000fe20000000f00 */
[----:B------:R-:W-:-:S04]  /*1320*/  FADD.FTZ R19, R10, R17 ;  /* 0x000000110a137221 */ /* 0x000fc80000010000 */
[----:B------:R-:W-:-:S07]  /*1330*/  IMAD.MOV.U32 R27, RZ, RZ, R19 ;  /* 0x000000ffff1b7224 */ /* 0x000fce00078e0013 */
[----:B------:R-:W-:Y:S05]  /*1340*/  WARPSYNC.COLLECTIVE R12, `(.L_x_1018) ;  /* 0x000000000c087348 */ /* 0x000fea0003c00000 */
[----:B------:R0:W1:Y:S02]  /*1350*/  SHFL.BFLY P2, R17, R27, R14, R13 ;  /* 0x0c00000e1b117389 */ /* 0x000064000004000d */
[----:B01----:R-:W-:Y:S01]  /*1360*/  ENDCOLLECTIVE ;  /* 0x000000000000791b */ /* 0x003fe20003800000 */
.L_x_1018:
[----:B------:R-:W-:Y:S01]  /*1370*/  HFMA2.MMA R14, -RZ, RZ, 0, 9.5367431640625e-07 ;  /* 0x00000010ff0e7435 */ /* 0x000fe200000001ff */
[----:B------:R-:W-:-:S05]  /*1380*/  FADD.FTZ R11, R19, R17 ;  /* 0x00000011130b7221 */ /* 0x000fca0000010000 */
[----:B------:R-:W-:-:S07]  /*1390*/  MOV R27, R11 ;  /* 0x0000000b001b7202 */ /* 0x000fce0000000f00 */
[----:B------:R-:W-:Y:S05]  /*13a0*/  WARPSYNC.COLLECTIVE R12, `(.L_x_1019) ;  /* 0x000000000c087348 */ /* 0x000fea0003c00000 */
[----:B------:R0:W1:Y:S02]  /*13b0*/  SHFL.BFLY P2, R17, R27, R14, R13 ;  /* 0x0c00000e1b117389 */ /* 0x000064000004000d */
[----:B01----:R-:W-:Y:S01]  /*13c0*/  ENDCOLLECTIVE ;  /* 0x000000000000791b */ /* 0x003fe20003800000 */
.L_x_1019:
[----:B------:R-:W-:Y:S01]  /*13d0*/  HFMA2.MMA R14, -RZ, RZ, 0, 5.9604644775390625e-08 ;  /* 0x00000001ff0e7435 */ /* 0x000fe200000001ff */
[----:B------:R-:W-:Y:S02]  /*13e0*/  MOV R27, R15 ;  /* 0x0000000f001b7202 */ /* 0x000fe40000000f00 */
[----:B------:R-:W-:-:S08]  /*13f0*/  MOV R10, R17 ;  /* 0x00000011000a7202 */ /* 0x000fd00000000f00 */
[----:B------:R-:W-:Y:S05]  /*1400*/  WARPSYNC.COLLECTIVE R12, `(.L_x_1020) ;  /* 0x000000000c087348 */ /* 0x000fea0003c00000 */
[----:B------:R0:W1:Y:S02]  /*1410*/  SHFL.BFLY P2, R17, R27, R14, R13 ;  /* 0x0c00000e1b117389 */ /* 0x000064000004000d */
[----:B01----:R-:W-:Y:S01]  /*1420*/  ENDCOLLECTIVE ;  /* 0x000000000000791b */ /* 0x003fe20003800000 */
.L_x_1020:
[----:B------:R-:W-:Y:S01]  /*1430*/  HFMA2.MMA R14, -RZ, RZ, 0, 1.1920928955078125e-07 ;  /* 0x00000002ff0e7435 */ /* 0x000fe200000001ff */
[----:B------:R-:W-:-:S05]  /*1440*/  MOV R16, R17 ;  /* 0x0000001100107202 */ /* 0x000fca0000000f00 */
[----:B------:R-:W-:-:S05]  /*1450*/  FADD.FTZ R16, R15, R16 ;  /* 0x000000100f107221 */ /* 0x000fca0000010000 */
[----:B------:R-:W-:-:S07]  /*1460*/  MOV R27, R16 ;  /* 0x00000010001b7202 */ /* 0x000fce0000000f00 */
[----:B------:R-:W-:Y:S05]  /*1470*/  WARPSYNC.COLLECTIVE R12, `(.L_x_1021) ;  /* 0x000000000c087348 */ /* 0x000fea0003c00000 */
[----:B------:R0:W1:Y:S02]  /*1480*/  SHFL.BFLY P2, R17, R27, R14, R13 ;  /* 0x0c00000e1b117389 */ /* 0x000064000004000d */
[----:B01----:R-:W-:Y:S01]  /*1490*/  ENDCOLLECTIVE ;  /* 0x000000000000791b */ /* 0x003fe20003800000 */
.L_x_1021:
[----:B------:R-:W-:Y:S01]  /*14a0*/  HFMA2.MMA R14, -RZ, RZ, 0, 2.384185791015625e-07 ;  /* 0x00000004ff0e7435 */ /* 0x000fe200000001ff */
[----:B------:R-:W-:-:S05]  /*14b0*/  MOV R19, R17 ;  /* 0x0000001100137202 */ /* 0x000fca0000000f00 */
[----:B------:R-:W-:-:S05]  /*14c0*/  FADD.FTZ R15, R16, R19 ;  /* 0x00000013100f7221 */ /* 0x000fca0000010000 */
[----:B------:R-:W-:-:S07]  /*14d0*/  MOV R27, R15 ;  /* 0x0000000f001b7202 */ /* 0x000fce0000000f00 */
[----:B------:R-:W-:Y:S05]  /*14e0*/  WARPSYNC.COLLECTIVE R12, `(.L_x_1022) ;  /* 0x000000000c087348 */ /* 0x000fea0003c00000 */
[----:B------:R0:W1:Y:S02]  /*14f0*/  SHFL.BFLY P2, R17, R27, R14, R13 ;  /* 0x0c00000e1b117389 */ /* 0x000064000004000d */
[----:B01----:R-:W-:Y:S01]  /*1500*/  ENDCOLLECTIVE ;  /* 0x000000000000791b */ /* 0x003fe20003800000 */
.L_x_1022:
[----:B------:R-:W-:Y:S01]  /*1510*/  HFMA2.MMA R14, -RZ, RZ, 0, 4.76837158203125e-07 ;  /* 0x00000008ff0e7435 */ /* 0x000fe200000001ff */
[----:B------:R-:W-:-:S05]  /*1520*/  MOV R18, R17 ;  /* 0x0000001100127202 */ /* 0x000fca0000000f00 */
[----:B------:R-:W-:-:S05]  /*1530*/  FADD.FTZ R20, R15, R18 ;  /* 0x000000120f147221 */ /* 0x000fca0000010000 */
[----:B------:R-:W-:-:S07]  /*1540*/  MOV R27, R20 ;  /* 0x00000014001b7202 */ /* 0x000fce0000000f00 */
[----:B------:R-:W-:Y:S05]  /*1550*/  WARPSYNC.COLLECTIVE R12, `(.L_x_1023) ;  /* 0x000000000c087348 */ /* 0x000fea0003c00000 */
[----:B------:R0:W1:Y:S02]  /*1560*/  SHFL.BFLY P2, R17, R27, R14, R13 ;  /* 0x0c00000e1b117389 */ /* 0x000064000004000d */
[----:B01----:R-:W-:Y:S01]  /*1570*/  ENDCOLLECTIVE ;  /* 0x000000000000791b */ /* 0x003fe20003800000 */
.L_x_1023:
[----:B------:R-:W-:Y:S01]  /*1580*/  HFMA2.MMA R14, -RZ, RZ, 0, 9.5367431640625e-07 ;  /* 0x00000010ff0e7435 */ /* 0x000fe200000001ff */
[----:B------:R-:W-:-:S04]  /*1590*/  IMAD.MOV.U32 R21, RZ, RZ, R17 ;  /* 0x000000ffff157224 */ /* 0x000fc800078e0011 */
[----:B------:R-:W-:-:S05]  /*15a0*/  FADD.FTZ R16, R20, R21 ;  /* 0x0000001514107221 */ /* 0x000fca0000010000 */
[----:B------:R-:W-:-:S07]  /*15b0*/  MOV R27, R16 ;  /* 0x00000010001b7202 */ /* 0x000fce0000000f00 */
[----:B------:R-:W-:Y:S05]  /*15c0*/  WARPSYNC.COLLECTIVE R12, `(.L_x_1024) ;  /* 0x000000000c087348 */ /* 0x000fea0003c00000 */
[----:B------:R0:W1:Y:S02]  /*15d0*/  SHFL.BFLY P2, R17, R27, R14, R13 ;  /* 0x0c00000e1b117389 */ /* 0x000064000004000d */
[----:B01----:R-:W-:Y:S01]  /*15e0*/  ENDCOLLECTIVE ;  /* 0x000000000000791b */ /* 0x003fe20003800000 */
.L_x_1024:
[----:B------:R-:W-:Y:S01]  /*15f0*/  HFMA2.MMA R14, -RZ, RZ, 0, 5.9604644775390625e-08 ;  /* 0x00000001ff0e7435 */ /* 0x000fe200000001ff */
[----:B------:R-:W-:Y:S02]  /*1600*/  MOV R27, R9 ;  /* 0x00000009001b7202 */ /* 0x000fe40000000f00 */
[----:B------:R-:W-:-:S08]  /*1610*/  MOV R15, R17 ;  /* 0x00000011000f7202 */ /* 0x000fd00000000f00 */
[----:B------:R-:W-:Y:S05]  /*1620*/  WARPSYNC.COLLECTIVE R12, `(.L_x_1025) ;  /* 0x000000000c087348 */ /* 0x000fea0003c00000 */
[----:B------:R0:W1:Y:S02]  /*1630*/  SHFL.BFLY P2, R17, R27, R14, R13 ;  /* 0x0c00000e1b117389 */ /* 0x000064000004000d */
[----:B01----:R-:W-:Y:S01]  /*1640*/  ENDCOLLECTIVE ;  /* 0x000000000000791b */ /* 0x003fe20003800000 */
.L_x_1025:
[----:B------:R-:W-:Y:S01]  /*1650*/  HFMA2.MMA R14, -RZ, RZ, 0, 1.1920928955078125e-07 ;  /* 0x00000002ff0e7435 */ /* 0x000fe200000001ff */
[----:B------:R-:W-:-:S05]  /*1660*/  MOV R18, R17 ;  /* 0x0000001100127202 */ /* 0x000fca0000000f00 */
[----:B------:R-:W-:-:S05]  /*1670*/  FADD.FTZ R20, R9, R18 ;  /* 0x0000001209147221 */ /* 0x000fca0000010000 */
[----:B------:R-:W-:-:S07]  /*1680*/  MOV R27, R20 ;  /* 0x00000014001b7202 */ /* 0x000fce0000000f00 */
[----:B------:R-:W-:Y:S05]  /*1690*/  WARPSYNC.COLLECTIVE R12, `(.L_x_1026) ;  /* 0x000000000c087348 */ /* 0x000fea0003c00000 */
[----:B------:R0:W1:Y:S02]  /*16a0*/  SHFL.BFLY P2, R17, R27, R14, R13 ;  /* 0x0c00000e1b117389 */ /* 0x000064000004000d */
[----:B01----:R-:W-:Y:S01]  /*16b0*/  ENDCOLLECTIVE ;  /* 0x000000000000791b */ /* 0x003fe20003800000 */
.L_x_1026:
[----:B------:R-:W-:Y:S01]  /*16c0*/  HFMA2.MMA R14, -RZ, RZ, 0, 2.384185791015625e-07 ;  /* 0x00000004ff0e7435 */ /* 0x000fe200000001ff */
[----:B------:R-:W-:-:S05]  /*16d0*/  MOV R21, R17 ;  /* 0x0000001100157202 */ /* 0x000fca0000000f00 */
[----:B------:R-:W-:-:S05]  /*16e0*/  FADD.FTZ R9, R20, R21 ;  /* 0x0000001514097221 */ /* 0x000fca0000010000 */
[----:B------:R-:W-:-:S07]  /*16f0*/  MOV R27, R9 ;  /* 0x00000009001b7202 */ /* 0x000fce0000000f00 */
[----:B------:R-:W-:Y:S05]  /*1700*/  WARPSYNC.COLLECTIVE R12, `(.L_x_1027) ;  /* 0x000000000c087348 */ /* 0x000fea0003c00000 */
[----:B------:R0:W1:Y:S02]  /*1710*/  SHFL.BFLY P2, R17, R27, R14, R13 ;  /* 0x0c00000e1b117389 */ /* 0x000064000004000d */
[----:B01----:R-:W-:Y:S01]  /*1720*/  ENDCOLLECTIVE ;  /* 0x000000000000791b */ /* 0x003fe20003800000 */
.L_x_1027:
[----:B------:R-:W-:Y:S01]  /*1730*/  HFMA2.MMA R14, -RZ, RZ, 0, 4.76837158203125e-07 ;  /* 0x00000008ff0e7435 */ /* 0x000fe200000001ff */
[----:B------:R-:W-:-:S05]  /*1740*/  MOV R22, R17 ;  /* 0x0000001100167202 */ /* 0x000fca0000000f00 */
[----:B------:R-:W-:-:S05]  /*1750*/  FADD.FTZ R22, R9, R22 ;  /* 0x0000001609167221 */ /* 0x000fca0000010000 */
[----:B------:R-:W-:-:S07]  /*1760*/  MOV R27, R22 ;  /* 0x00000016001b7202 */ /* 0x000fce0000000f00 */
[----:B------:R-:W-:Y:S05]  /*1770*/  WARPSYNC.COLLECTIVE R12, `(.L_x_1028) ;  /* 0x000000000c087348 */ /* 0x000fea0003c00000 */
[----:B------:R0:W1:Y:S02]  /*1780*/  SHFL.BFLY P2, R17, R27, R14, R13 ;  /* 0x0c00000e1b117389 */ /* 0x000064000004000d */
[----:B01----:R-:W-:Y:S01]  /*1790*/  ENDCOLLECTIVE ;  /* 0x000000000000791b */ /* 0x003fe20003800000 */
.L_x_1028:
[----:B------:R-:W-:Y:S01]  /*17a0*/  HFMA2.MMA R14, -RZ, RZ, 0, 9.5367431640625e-07 ;  /* 0x00000010ff0e7435 */ /* 0x000fe200000001ff */
[----:B------:R-:W-:-:S05]  /*17b0*/  MOV R23, R17 ;  /* 0x0000001100177202 */ /* 0x000fca0000000f00 */
[----:B------:R-:W-:-:S04]  /*17c0*/  FADD.FTZ R18, R22, R23 ;  /* 0x0000001716127221 */ /* 0x000fc80000010000 */
[----:B------:R-:W-:-:S07]  /*17d0*/  IMAD.MOV.U32 R27, RZ, RZ, R18 ;  /* 0x000000ffff1b7224 */ /* 0x000fce00078e0012 */
[----:B------:R-:W-:Y:S05]  /*17e0*/  WARPSYNC.COLLECTIVE R12, `(.L_x_1029) ;  /* 0x000000000c087348 */ /* 0x000fea0003c00000 */
[----:B------:R0:W1:Y:S02]  /*17f0*/  SHFL.BFLY P2, R17, R27, R14, R13 ;  /* 0x0c00000e1b117389 */ /* 0x000064000004000d */
[----:B01----:R-:W-:Y:S01]  /*1800*/  ENDCOLLECTIVE ;  /* 0x000000000000791b */ /* 0x003fe20003800000 */
.L_x_1029:
[----:B------:R-:W-:Y:S01]  /*1810*/  HFMA2.MMA R14, -RZ, RZ, 0, 5.9604644775390625e-08 ;  /* 0x00000001ff0e7435 */ /* 0x000fe200000001ff */
[----:B------:R-:W-:Y:S02]  /*1820*/  MOV R27, R8 ;  /* 0x00000008001b7202 */ /* 0x000fe40000000f00 */
[----:B------:R-:W-:-:S08]  /*1830*/  MOV R9, R17 ;  /* 0x0000001100097202 */ /* 0x000fd00000000f00 */
[----:B------:R-:W-:Y:S05]  /*1840*/  WARPSYNC.COLLECTIVE R12, `(.L_x_1030) ;  /* 0x000000000c087348 */ /* 0x000fea0003c00000 */
[----:B------:R0:W1:Y:S02]  /*1850*/  SHFL.BFLY P2, R17, R27, R14, R13 ;  /* 0x0c00000e1b117389 */ /* 0x000064000004000d */
[----:B01----:R-:W-:Y:S01]  /*1860*/  ENDCOLLECTIVE ;  /* 0x000000000000791b */ /* 0x003fe20003800000 */
.L_x_1030:
[----:B------:R-:W-:Y:S01]  /*1870*/  HFMA2.MMA R14, -RZ, RZ, 0, 1.1920928955078125e-07 ;  /* 0x00000002ff0e7435 */ /* 0x000fe200000001ff */
[----:B------:R-:W-:-:S05]  /*1880*/  MOV R19, R17 ;  /* 0x0000001100137202 */ /* 0x000fca0000000f00 */
[----:B------:R-:W-:-:S05]  /*1890*/  FADD.FTZ R23, R8, R19 ;  /* 0x0000001308177221 */ /* 0x000fca0000010000 */
[----:B------:R-:W-:-:S07]  /*18a0*/  MOV R27, R23 ;  /* 0x00000017001b7202 */ /* 0x000fce0000000f00 */
[----:B------:R-:W-:Y:S05]  /*18b0*/  WARPSYNC.COLLECTIVE R12, `(.L_x_1031) ;  /* 0x000000000c087348 */ /* 0x000fea0003c00000 */
[----:B------:R0:W1:Y:S02]  /*18c0*/  SHFL.BFLY P2, R17, R27, R14, R13 ;  /* 0x0c00000e1b117389 */ /* 0x000064000004000d */
[----:B01----:R-:W-:Y:S01]  /*18d0*/  ENDCOLLECTIVE ;  /* 0x000000000000791b */ /* 0x003fe20003800000 */
.L_x_1031:
[----:B------:R-:W-:Y:S01]  /*18e0*/  HFMA2.MMA R14, -RZ, RZ, 0, 2.384185791015625e-07 ;  /* 0x00000004ff0e7435 */ /* 0x000fe200000001ff */
[----:B------:R-:W-:-:S05]  /*18f0*/  MOV R22, R17 ;  /* 0x0000001100167202 */ /* 0x000fca0000000f00 */
[----:B------:R-:W-:-:S05]  /*1900*/  FADD.FTZ R8, R23, R22 ;  /* 0x0000001617087221 */ /* 0x000fca0000010000 */
[----:B------:R-:W-:-:S07]  /*1910*/  MOV R27, R8 ;  /* 0x00000008001b7202 */ /* 0x000fce0000000f00 */
[----:B------:R-:W-:Y:S05]  /*1920*/  WARPSYNC.COLLECTIVE R12, `(.L_x_1032) ;  /* 0x000000000c087348 */ /* 0x000fea0003c00000 */
[----:B------:R0:W1:Y:S02]  /*1930*/  SHFL.BFLY P2, R17, R27, R14, R13 ;  /* 0x0c00000e1b117389 */ /* 0x000064000004000d */
[----:B01----:R-:W-:Y:S01]  /*1940*/  ENDCOLLECTIVE ;  /* 0x000000000000791b */ /* 0x003fe20003800000 */
.L_x_1032:
[----:B------:R-:W-:Y:S01]  /*1950*/  HFMA2.MMA R14, -RZ, RZ, 0, 4.76837158203125e-07 ;  /* 0x00000008ff0e7435 */ /* 0x000fe200000001ff */
[----:B------:R-:W-:-:S05]  /*1960*/  MOV R21, R17 ;  /* 0x0000001100157202 */ /* 0x000fca0000000f00 */
[----:B------:R-:W-:-:S05]  /*1970*/  FADD.FTZ R24, R8, R21 ;  /* 0x0000001508187221 */ /* 0x000fca0000010000 */
[----:B------:R-:W-:-:S07]  /*1980*/  MOV R27, R24 ;  /* 0x00000018001b7202 */ /* 0x000fce0000000f00 */
[----:B------:R-:W-:Y:S05]  /*1990*/  WARPSYNC.COLLECTIVE R12, `(.L_x_1033) ;  /* 0x000000000c087348 */ /* 0x000fea0003c00000 */
[----:B------:R0:W1:Y:S02]  /*19a0*/  SHFL.BFLY P2, R17, R27, R14, R13 ;  /* 0x0c00000e1b117389 */ /* 0x000064000004000d */
[----:B01----:R-:W-:Y:S01]  /*19b0*/  ENDCOLLECTIVE ;  /* 0x000000000000791b */ /* 0x003fe20003800000 */
.L_x_1033:
[----:B------:R-:W-:Y:S01]  /*19c0*/  HFMA2.MMA R14, -RZ, RZ, 0, 9.5367431640625e-07 ;  /* 0x00000010ff0e7435 */ /* 0x000fe200000001ff */
[----:B------:R-:W-:-:S05]  /*19d0*/  MOV R25, R17 ;  /* 0x0000001100197202 */ /* 0x000fca0000000f00 */
[----:B------:R-:W-:-:S05]  /*19e0*/  FADD.FTZ R25, R24, R25 ;  /* 0x0000001918197221 */ /* 0x000fca0000010000 */
[----:B------:R-:W-:-:S07]  /*19f0*/  MOV R27, R25 ;  /* 0x00000019001b7202 */ /* 0x000fce0000000f00 */
[----:B------:R-:W-:Y:S05]  /*1a00*/  WARPSYNC.COLLECTIVE R12, `(.L_x_1034) ;  /* 0x000000000c087348 */ /* 0x000fea0003c00000 */
[----:B------:R0:W1:Y:S02]  /*1a10*/  SHFL.BFLY P2, R17, R27, R14, R13 ;  /* 0x0c00000e1b117389 */ /* 0x000064000004000d */
[----:B01----:R-:W-:Y:S01]  /*1a20*/  ENDCOLLECTIVE ;  /* 0x000000000000791b */ /* 0x003fe20003800000 */
.L_x_1034:
[----:B------:R-:W-:Y:S05]  /*1a30*/  BRA `(.L_x_1035) ;  /* 0xfffffff400387947 */ /* 0x000fea000383ffff */
.L_x_1036:
        /* <DEDUP_REMOVED lines=12> */
.L_x_2967:


//--------------------- .text._ZN10layer_norm31ln_parallel_residual_bwd_kernelINS_13Kernel_traitsI13__nv_bfloat16S2_fS2_fjLj4096ELj1ELj1ELj8ELj16ENS_18Kernel_traits_baseILj4096ES2_S2_fS2_fjLj256EEEEELb1ELb1ELb0EEEvNS_9BwdParamsE --------------------------
	.section	.text._ZN10layer_norm31ln_parallel_residual_bwd_kernelINS_13Kernel_traitsI13__nv_bfloat16S2_fS2_fjLj4096ELj1ELj1ELj8ELj16ENS_18Kernel_traits_baseILj4096ES2_S2_fS2_fjLj256EEEEELb1ELb1ELb0EEEvNS_9BwdParamsE,"ax",@progbits
	.align	128
        .global         _ZN10layer_norm31ln_parallel_residual_bwd_kernelINS_13Kernel_traitsI13__nv_bfloat16S2_fS2_fjLj4096ELj1ELj1ELj8ELj16ENS_18Kernel_traits_baseILj4096ES2_S2_fS2_fjLj256EEEEELb1ELb1ELb0EEEvNS_9BwdParamsE
        .type           _ZN10layer_norm31ln_parallel_residual_bwd_kernelINS_13Kernel_traitsI13__nv_bfloat16S2_fS2_fjLj4096ELj1ELj1ELj8ELj16ENS_18Kernel_traits_baseILj4096ES2_S2_fS2_fjLj256EEEEELb1ELb1ELb0EEEvNS_9BwdParamsE,@function
        .size           _ZN10layer_norm31ln_parallel_residual_bwd_kernelINS_13Kernel_traitsI13__nv_bfloat16S2_fS2_fjLj4096ELj1ELj1ELj8ELj16ENS_18Kernel_traits_baseILj4096ES2_S2_fS2_fjLj256EEEEELb1ELb1ELb0EEEvNS_9BwdParamsE,(.L_x_2968 - _ZN10layer_norm31ln_parallel_residual_bwd_kernelINS_13Kernel_traitsI13__nv_bfloat16S2_fS2_fjLj4096ELj1ELj1ELj8ELj16ENS_18Kernel_traits_baseILj4096ES2_S2_fS2_fjLj256EEEEELb1ELb1ELb0EEEvNS_9BwdParamsE)
        .other          _ZN10layer_norm31ln_parallel_residual_bwd_kernelINS_13Kernel_traitsI13__nv_bfloat16S2_fS2_fjLj4096ELj1ELj1ELj8ELj16ENS_18Kernel_traits_baseILj4096ES2_S2_fS2_fjLj256EEEEELb1ELb1ELb0EEEvNS_9BwdParamsE,@"STO_CUDA_ENTRY STV_DEFAULT"
_ZN10layer_norm31ln_parallel_residual_bwd_kernelINS_13Kernel_traitsI13__nv_bfloat16S2_fS2_fjLj4096ELj1ELj1ELj8ELj16ENS_18Kernel_traits_baseILj4096ES2_S2_fS2_fjLj256EEEEELb1ELb1ELb0EEEvNS_9BwdParamsE:
.text._ZN10layer_norm31ln_parallel_residual_bwd_kernelINS_13Kernel_traitsI13__nv_bfloat16S2_fS2_fjLj4096ELj1ELj1ELj8ELj16ENS_18Kernel_traits_baseILj4096ES2_S2_fS2_fjLj256EEEEELb1ELb1ELb0EEEvNS_9BwdParamsE:
        /* <DEDUP_REMOVED lines=22> */
[----:B------:R-:W-:-:S05]  /*0160*/  LOP3.LUT R2, R0, 0xff, RZ, 0xc0, !PT ;  /* 0x000000ff00027812 */ /* 0x000fca00078ec0ff */
[----:B------:R-:W-:-:S04]  /*0170*/  IMAD.MOV.U32 R3, RZ, RZ, R2 ;  /* 0x000000ffff037224 */ /* 0x000fc800078e0002 */
        /* <DEDUP_REMOVED lines=43> */
[----:B------:R-:W-:Y:S01]  /*0430*/  ISETP.NE.AND P0, PT, RZ, UR6, PT ;  /* 0x00000006ff007c0c */ /* 0x000fe2000bf05270 */
        /* <DEDUP_REMOVED lines=9> */
[----:B------:R-:W-:-:S02]  /*04d0*/  P2R R139, PR, RZ, 0x1 ;  /* 0x00000001ff8b7803 */ /* 0x000fc40000000000 */
[----:B------:R-:W-:-:S07]  /*04e0*/  SHF.L.U32 R104, R104, 0x10, RZ ;  /* 0x0000001068687819 */ /* 0x000fce00000006ff */
.L_x_1047:
[----:B------:R-:W0:Y:S01]  /*04f0*/  LDC.64 R64, c[0x0][0x250] ;  /* 0x00009400ff407b82 */ /* 0x000e220000000a00 */
[----:B------:R-:W-:-:S07]  /*0500*/  ISETP.NE.AND P0, PT, R139, RZ, PT ;  /* 0x000000ff8b00720c */ /* 0x000fce0003f05270 */
[----:B------:R-:W1:Y:S01]  /*0510*/  LDC.64 R66, c[0x0][0x258] ;  /* 0x00009600ff427b82 */ /* 0x000e620000000a00 */
[----:B0-----:R-:W-:-:S06]  /*0520*/  IMAD.WIDE R64, R88, 0x4, R64 ;  /* 0x0000000458407825 */ /* 0x001fcc00078e0240 */
[----:B------:R-:W2:Y:S01]  /*0530*/  LDG.E R64, desc[UR4][R64.64] ;  /* 0x0000000440407981 */ /* 0x000ea2000c1e1900 */
[----:B------:R-:W-:Y:S01]  /*0540*/  MOV R91, UR22 ;  /* 0x00000016005b7c02 */ /* 0x000fe20008000f00 */
[----:B-1----:R-:W-:-:S04]  /*0550*/  IMAD.WIDE R66, R88, 0x4, R66 ;  /* 0x0000000458427825 */ /* 0x002fc800078e0242 */
[----:B------:R-:W-:Y:S01]  /*0560*/  IMAD R69, R88, R91, RZ ;  /* 0x0000005b58457224 */ /* 0x000fe200078e02ff */
[----:B------:R-:W-:Y:S01]  /*0570*/  SHF.R.U32.HI R76, RZ, 0x5, R0 ;  /* 0x00000005ff4c7819 */ /* 0x000fe20000011600 */
[----:B------:R-:W-:Y:S01]  /*0580*/  BSSY B0, `(.L_x_1038) ;  /* 0x000006a000007945 */ /* 0x000fe20003800000 */
[----:B-----5:R0:W5:Y:S01]  /*0590*/  LDG.E R107, desc[UR4][R66.64] ;  /* 0x00000004426b7981 */ /* 0x020162000c1e1900 */
[----:B------:R-:W-:Y:S01]  /*05a0*/  LOP3.LUT P4, RZ, R68, 0xff, RZ, 0xc0, !PT ;  /* 0x000000ff44ff7812 */ /* 0x000fe2000788c0ff */
[----:B------:R-:W-:Y:S01]  /*05b0*/  IMAD.MOV.U32 R137, RZ, RZ, RZ ;  /* 0x000000ffff897224 */ /* 0x000fe200078e00ff */
[----:B------:R-:W-:Y:S02]  /*05c0*/  SHF.R.S32.HI R70, RZ, 0x1f, R69 ;  /* 0x0000001fff467819 */ /* 0x000fe40000011445 */
[----:B------:R-:W-:Y:S02]  /*05d0*/  LOP3.LUT P5, RZ, R0, 0x1f, RZ, 0xc0, !PT ;  /* 0x0000001f00ff7812 */ /* 0x000fe400078ac0ff */
[----:B------:R-:W-:-:S02]  /*05e0*/  LEA.HI R69, R70, R69, RZ, 0x3 ;  /* 0x0000004546457211 */ /* 0x000fc400078f18ff */
[----:B------:R-:W-:Y:S02]  /*05f0*/  MOV R142, RZ ;  /* 0x000000ff008e7202 */ /* 0x000fe40000000f00 */
[----:B------:R-:W-:Y:S02]  /*0600*/  LEA.HI.SX32 R106, R69, R2, 0x1d ;  /* 0x00000002456a7211 */ /* 0x000fe400078feaff */
[----:B------:R-:W-:-:S03]  /*0610*/  LOP3.LUT R77, R76, 0x7fffff8, RZ, 0xc0, !PT ;  /* 0x07fffff84c4d7812 */ /* 0x000fc600078ec0ff */
[----:B0-----:R-:W-:Y:S01]  /*0620*/  IMAD.MOV.U32 R67, RZ, RZ, R106 ;  /* 0x000000ffff437224 */ /* 0x001fe200078e006a */
[----:B--2---:R-:W-:Y:S01]  /*0630*/  FSEL R141, R64, RZ, !P0 ;  /* 0x000000ff408d7208 */ /* 0x004fe20004000000 */
[----:B------:R-:W-:Y:S06]  /*0640*/  @!P3 BRA `(.L_x_1039) ;  /* 0x000000040074b947 */ /* 0x000fec0003800000 */
[----:B------:R-:W0:Y:S01]  /*0650*/  LDC.64 R72, c[0x0][0x2b8] ;  /* 0x0000ae00ff487b82 */ /* 0x000e220000000a00 */
[----:B------:R-:W-:-:S04]  /*0660*/  LEA R78, P0, R106, UR10, 0x5 ;  /* 0x0000000a6a4e7c11 */ /* 0x000fc8000f8028ff */
[C---:B------:R-:W-:Y:S02]  /*0670*/  LEA.HI.X R79, R106.reuse, UR11, RZ, 0x5, P0 ;  /* 0x0000000b6a4f7c11 */ /* 0x040fe400080f2cff */
[C---:B------:R-:W-:Y:S02]  /*0680*/  SHF.L.U32 R3, R106.reuse, 0x3, RZ ;  /* 0x000000036a037819 */ /* 0x040fe400000006ff */
[----:B------:R-:W-:Y:S01]  /*0690*/  SHF.L.U64.HI R108, R106, 0x3, RZ ;  /* 0x000000036a6c7819 */ /* 0x000fe200000102ff */
[----:B------:R-:W2:Y:S01]  /*06a0*/  LDG.E.128 R68, desc[UR4][R78.64] ;  /* 0x000000044e447981 */ /* 0x000ea2000c1e1d00 */
[----:B------:R-:W-:-:S03]  /*06b0*/  ISETP.NE.U32.AND P0, PT, RZ, UR14, PT ;  /* 0x0000000eff007c0c */ /* 0x000fc6000bf05070 */
[----:B------:R1:W3:Y:S01]  /*06c0*/  LDG.E.128 R64, desc[UR4][R78.64+0x10] ;  /* 0x000010044e407981 */ /* 0x0002e2000c1e1d00 */
[----:B0-----:R-:W-:-:S06]  /*06d0*/  IMAD.WIDE.U32 R72, R106, 0x10, R72 ;  /* 0x000000106a487825 */ /* 0x001fcc00078e0048 */
[----:B------:R-:W4:Y:S01]  /*06e0*/  LDG.E.128 R72, desc[UR4][R72.64] ;  /* 0x0000000448487981 */ /* 0x000f22000c1e1d00 */
[----:B------:R-:W-:-:S04]  /*06f0*/  IADD3 R84, P1, R3, UR12, RZ ;  /* 0x0000000c03547c10 */ /* 0x000fc8000ff3e0ff */
[----:B------:R-:W-:-:S06]  /*0700*/  IADD3.X R85, R108, UR13, RZ, P1, !PT ;  /* 0x0000000d6c557c10 */ /* 0x000fcc0008ffe4ff */
[----:B------:R-:W5:Y:S01]  /*0710*/  LDG.E.64 R84, desc[UR4][R84.64] ;  /* 0x0000000454547981 */ /* 0x000f62000c1e1b00 */
[----:B------:R-:W-:-:S13]  /*0720*/  ISETP.NE.AND.EX P0, PT, RZ, UR15, PT, P0 ;  /* 0x0000000fff007c0c */ /* 0x000fda000bf05300 */
[----:B------:R-:W0:Y:S02]  /*0730*/  @P0 LDC.64 R116, c[0x0][0x248] ;  /* 0x00009200ff740b82 */ /* 0x000e240000000a00 */
[----:B0-----:R-:W-:-:S04]  /*0740*/  @P0 IADD3 R116, P1, R3, R116, RZ ;  /* 0x0000007403740210 */ /* 0x001fc80007f3e0ff */
[----:B------:R-:W-:Y:S02]  /*0750*/  @P0 IADD3.X R117, R108, R117, RZ, P1, !PT ;  /* 0x000000756c750210 */ /* 0x000fe40000ffe4ff */
[----:B------:R-:W-:-:S03]  /*0760*/  ISETP.NE.U32.AND P1, PT, RZ, UR8, PT ;  /* 0x00000008ff007c0c */ /* 0x000fc6000bf25070 */
[----:B------:R0:W5:Y:S01]  /*0770*/  @P0 LDG.E.64 R80, desc[UR4][R116.64] ;  /* 0x0000000474500981 */ /* 0x000162000c1e1b00 */
[----:B------:R-:W-:-:S13]  /*0780*/  ISETP.NE.AND.EX P1, PT, RZ, UR9, PT, P1 ;  /* 0x00000009ff007c0c */ /* 0x000fda000bf25310 */
[----:B-1----:R-:W-:-:S04]  /*0790*/  @P1 LEA R78, P0, R106, UR8, 0x5 ;  /* 0x000000086a4e1c11 */ /* 0x002fc8000f8028ff */
[----:B------:R-:W-:-:S05]  /*07a0*/  @P1 LEA.HI.X R79, R106, UR9, RZ, 0x5, P0 ;  /* 0x000000096a4f1c11 */ /* 0x000fca00080f2cff */
[----:B------:R-:W5:Y:S04]  /*07b0*/  @P1 LDG.E.128 R8, desc[UR4][R78.64] ;  /* 0x000000044e081981 */ /* 0x000f68000c1e1d00 */
[----:B------:R1:W5:Y:S01]  /*07c0*/  @P1 LDG.E.128 R4, desc[UR4][R78.64+0x10] ;  /* 0x000010044e041981 */ /* 0x000362000c1e1d00 */
[C---:B--2---:R-:W-:Y:S01]  /*07d0*/  FADD.FTZ R124, -R141.reuse, R69 ;  /* 0x000000458d7c7221 */ /* 0x044fe20000010100 */
[C---:B------:R-:W-:Y:S01]  /*07e0*/  FADD.FTZ R68, -R141.reuse, R68 ;  /* 0x000000448d447221 */ /* 0x040fe20000010100 */
[----:B---3--:R-:W-:-:S03]  /*07f0*/  FADD.FTZ R64, -R141, R64 ;  /* 0x000000408d407221 */ /* 0x008fc60000010100 */
[----:B-----5:R-:W-:Y:S01]  /*0800*/  FMUL.FTZ R3, R107, R68 ;  /* 0x000000446b037220 */ /* 0x020fe20000410000 */
[C---:B------:R-:W-:Y:S01]  /*0810*/  FADD.FTZ R126, -R141.reuse, R71 ;  /* 0x000000478d7e7221 */ /* 0x040fe20000010100 */
[----:B------:R-:W-:Y:S01]  /*0820*/  FADD.FTZ R130, -R141, R65 ;  /* 0x000000418d827221 */ /* 0x000fe20000010100 */
[----:B0-----:R-:W-:Y:S01]  /*0830*/  FMUL.FTZ R117, R107, R64 ;  /* 0x000000406b757220 */ /* 0x001fe20000410000 */
[----:B------:R-:W-:Y:S01]  /*0840*/  FADD.FTZ R70, -R141, R70 ;  /* 0x000000468d467221 */ /* 0x000fe20000010100 */
[----:B------:R-:W-:Y:S01]  /*0850*/  FMUL.FTZ R124, R107, R124 ;  /* 0x0000007c6b7c7220 */ /* 0x000fe20000410000 */
[C---:B----4-:R-:W-:Y:S01]  /*0860*/  PRMT R69, R72.reuse, 0x7632, R69 ;  /* 0x0000763248457816 */ /* 0x050fe20000000045 */
[----:B------:R-:W-:Y:S01]  /*0870*/  IMAD.U32 R72, R72, 0x10000, RZ ;  /* 0x0001000048487824 */ /* 0x000fe200078e00ff */
[----:B------:R-:W-:Y:S02]  /*0880*/  PRMT R121, R74, 0x7632, R121 ;  /* 0x000076324a797816 */ /* 0x000fe40000000079 */
[----:B------:R-:W-:Y:S01]  /*0890*/  SHF.L.U32 R69, R69, 0x10, RZ ;  /* 0x0000001045457819 */ /* 0x000fe200000006ff */
[----:B------:R-:W-:Y:S01]  /*08a0*/  FMUL.FTZ R108, R89, R72 ;  /* 0x00000048596c7220 */ /* 0x000fe20000410000 */
[----:B------:R-:W-:Y:S01]  /*08b0*/  PRMT R71, R73, 0x7632, R71 ;  /* 0x0000763249477816 */ /* 0x000fe20000000047 */
[----:B------:R-:W-:Y:S01]  /*08c0*/  IMAD.U32 R133, R121, 0x10000, RZ ;  /* 0x0001000079857824 */ /* 0x000fe200078e00ff */
[----:B------:R-:W-:Y:S01]  /*08d0*/  SHF.L.U32 R73, R73, 0x10, RZ ;  /* 0x0000001049497819 */ /* 0x000fe200000006ff */
[----:B------:R-:W-:Y:S01]  /*08e0*/  FMUL.FTZ R121, R98, R69 ;  /* 0x0000004562797220 */ /* 0x000fe20000410000 */
[----:B------:R-:W-:Y:S01]  /*08f0*/  FADD.FTZ R64, RZ, R108 ;  /* 0x0000006cff407221 */ /* 0x000fe20000010000 */
[----:B-1----:R-:W-:Y:S01]  /*0900*/  SHF.L.U32 R79, R74, 0x10, RZ ;  /* 0x000000104a4f7819 */ /* 0x002fe200000006ff */
[----:B------:R-:W-:Y:S01]  /*0910*/  FFMA.FTZ R65, R3, R108, RZ ;  /* 0x0000006c03417223 */ /* 0x000fe200000100ff */
[C---:B------:R-:W-:Y:S01]  /*0920*/  FADD.FTZ R74, -R141.reuse, R66 ;  /* 0x000000428d4a7221 */ /* 0x040fe20000010100 */
[----:B------:R-:W-:Y:S01]  /*0930*/  FADD.FTZ R140, -R141, R67 ;  /* 0x000000438d8c7221 */ /* 0x000fe20000010100 */
[----:B------:R-:W-:Y:S01]  /*0940*/  SHF.L.U32 R66, R71, 0x10, RZ ;  /* 0x0000001047427819 */ /* 0x000fe200000006ff */
[C---:B------:R-:W-:Y:S01]  /*0950*/  FMUL.FTZ R126, R107.reuse, R126 ;  /* 0x0000007e6b7e7220 */ /* 0x040fe20000410000 */
[----:B------:R-:W-:Y:S01]  /*0960*/  FADD.FTZ R67, R64, R121 ;  /* 0x0000007940437221 */ /* 0x000fe20000010000 */
[----:B------:R-:W-:Y:S01]  /*0970*/  FMUL.FTZ R111, R107, R70 ;  /* 0x000000466b6f7220 */ /* 0x000fe20000410000 */
        /* <DEDUP_REMOVED lines=11> */
[----:B------:R-:W-:Y:S01]  /*0a30*/  PRMT R78, R75, 0x7632, R78 ;  /* 0x000076324b4e7816 */ /* 0x000fe2000000004e */
[----:B------:R-:W-:Y:S01]  /*0a40*/  FADD.FTZ R21, R21, R133 ;  /* 0x0000008515157221 */ /* 0x000fe20000010000 */
[----:B------:R-:W-:Y:S01]  /*0a50*/  FFMA.FTZ R37, R130, R133, R37 ;  /* 0x0000008582257223 */ /* 0x000fe20000010025 */
[----:B------:R-:W-:-:S02]  /*0a60*/  IMAD.U32 R75, R75, 0x10000, RZ ;  /* 0x000100004b4b7824 */ /* 0x000fc400078e00ff */
        /* <DEDUP_REMOVED lines=27> */
.L_x_1039:
[----:B------:R-:W-:Y:S05]  /*0c20*/  BSYNC B0 ;  /* 0x0000000000007941 */ /* 0x000fea0003800000 */
.L_x_1038:
[----:B------:R-:W-:Y:S04]  /*0c30*/  BSSY B0, `(.L_x_1040) ;  /* 0x000005e000007945 */ /* 0x000fe80003800000 */
[----:B------:R-:W-:Y:S05]  /*0c40*/  @!P2 BRA `(.L_x_1041) ;  /* 0x000000040070a947 */ /* 0x000fea0003800000 */
[----:B------:R-:W-:Y:S01]  /*0c50*/  ISETP.NE.U32.AND P0, PT, RZ, UR14, PT ;  /* 0x0000000eff007c0c */ /* 0x000fe2000bf05070 */
[C---:B------:R-:W-:Y:S01]  /*0c60*/  IMAD.SHL.U32 R115, R67.reuse, 0x8, RZ ;  /* 0x0000000843737824 */ /* 0x040fe200078e00ff */
[C---:B------:R-:W-:Y:S02]  /*0c70*/  LEA R112, P1, R67.reuse, UR10, 0x5 ;  /* 0x0000000a43707c11 */ /* 0x040fe4000f8228ff */
[----:B------:R-:W-:Y:S02]  /*0c80*/  ISETP.NE.AND.EX P0, PT, RZ, UR15, PT, P0 ;  /* 0x0000000fff007c0c */ /* 0x000fe4000bf05300 */
[----:B------:R-:W-:Y:S02]  /*0c90*/  LEA.HI.X R113, R67, UR11, RZ, 0x5, P1 ;  /* 0x0000000b43717c11 */ /* 0x000fe400088f2cff */
[----:B------:R-:W-:Y:S02]  /*0ca0*/  SHF.R.U32.HI R64, RZ, 0x1d, R67 ;  /* 0x0000001dff407819 */ /* 0x000fe40000011643 */
[----:B------:R-:W-:Y:S01]  /*0cb0*/  IADD3 R86, P1, R115, UR12, RZ ;  /* 0x0000000c73567c10 */ /* 0x000fe2000ff3e0ff */
[----:B------:R-:W2:Y:S03]  /*0cc0*/  LDG.E.128 R72, desc[UR4][R112.64+0x10] ;  /* 0x0000100470487981 */ /* 0x000ea6000c1e1d00 */
[----:B------:R-:W-:-:S03]  /*0cd0*/  IADD3.X R87, R64, UR13, RZ, P1, !PT ;  /* 0x0000000d40577c10 */ /* 0x000fc60008ffe4ff */
[----:B------:R-:W0:Y:S03]  /*0ce0*/  @P0 LDC.64 R68, c[0x0][0x248] ;  /* 0x00009200ff440b82 */ /* 0x000e260000000a00 */
[----:B------:R-:W5:Y:S01]  /*0cf0*/  LDG.E.64 R86, desc[UR4][R86.64] ;  /* 0x0000000456567981 */ /* 0x000f62000c1e1b00 */
[----:B0-----:R-:W-:-:S04]  /*0d00*/  @P0 IADD3 R114, P1, R115, R68, RZ ;  /* 0x0000004473720210 */ /* 0x001fc80007f3e0ff */
[----:B------:R-:W-:Y:S02]  /*0d10*/  @P0 IADD3.X R115, R64, R69, RZ, P1, !PT ;  /* 0x0000004540730210 */ /* 0x000fe40000ffe4ff */
[----:B------:R-:W0:Y:S01]  /*0d20*/  LDC.64 R64, c[0x0][0x2b8] ;  /* 0x0000ae00ff407b82 */ /* 0x000e220000000a00 */
[----:B------:R-:W-:Y:S01]  /*0d30*/  ISETP.NE.U32.AND P1, PT, RZ, UR8, PT ;  /* 0x00000008ff007c0c */ /* 0x000fe2000bf25070 */
[----:B------:R-:W3:Y:S03]  /*0d40*/  LDG.E.128 R68, desc[UR4][R112.64] ;  /* 0x0000000470447981 */ /* 0x000ee6000c1e1d00 */
[----:B------:R-:W-:Y:S01]  /*0d50*/  ISETP.NE.AND.EX P1, PT, RZ, UR9, PT, P1 ;  /* 0x00000009ff007c0c */ /* 0x000fe2000bf25310 */
[----:B------:R1:W5:-:S12]  /*0d60*/  @P0 LDG.E.64 R82, desc[UR4][R114.64] ;  /* 0x0000000472520981 */ /* 0x000358000c1e1b00 */
[----:B------:R-:W-:-:S04]  /*0d70*/  @P1 LEA R78, P6, R67, UR8, 0x5 ;  /* 0x00000008434e1c11 */ /* 0x000fc8000f8c28ff */
[C---:B------:R-:W-:Y:S01]  /*0d80*/  @P1 LEA.HI.X R79, R67.reuse, UR9, RZ, 0x5, P6 ;  /* 0x00000009434f1c11 */ /* 0x040fe2000b0f2cff */
[----:B0-----:R-:W-:-:S04]  /*0d90*/  IMAD.WIDE.U32 R64, R67, 0x10, R64 ;  /* 0x0000001043407825 */ /* 0x001fc800078e0040 */
[----:B------:R-:W5:Y:S04]  /*0da0*/  @P1 LDG.E.128 R44, desc[UR4][R78.64] ;  /* 0x000000044e2c1981 */ /* 0x000f68000c1e1d00 */
[----:B------:R-:W4:Y:S04]  /*0db0*/  LDG.E.128 R64, desc[UR4][R64.64] ;  /* 0x0000000440407981 */ /* 0x000f28000c1e1d00 */
[----:B------:R0:W5:Y:S01]  /*0dc0*/  @P1 LDG.E.128 R48, desc[UR4][R78.64+0x10] ;  /* 0x000010044e301981 */ /* 0x000162000c1e1d00 */
[C---:B--2---:R-:W-:Y:S01]  /*0dd0*/  FADD.FTZ R128, -R141.reuse, R73 ;  /* 0x000000498d807221 */ /* 0x044fe20000010100 */
[C---:B------:R-:W-:Y:S01]  /*0de0*/  FADD.FTZ R138, -R141.reuse, R75 ;  /* 0x0000004b8d8a7221 */ /* 0x040fe20000010100 */
[C---:B------:R-:W-:Y:S01]  /*0df0*/  FADD.FTZ R72, -R141.reuse, R72 ;  /* 0x000000488d487221 */ /* 0x040fe20000010100 */
[----:B------:R-:W-:-:S03]  /*0e00*/  FADD.FTZ R74, -R141, R74 ;  /* 0x0000004a8d4a7221 */ /* 0x000fc60000010100 */
[C---:B-1---5:R-:W-:Y:S01]  /*0e10*/  FMUL.FTZ R115, R107.reuse, R72 ;  /* 0x000000486b737220 */ /* 0x062fe20000410000 */
[C---:B------:R-:W-:Y:S01]  /*0e20*/  FMUL.FTZ R129, R107.reuse, R74 ;  /* 0x0000004a6b817220 */ /* 0x040fe20000410000 */
[----:B------:R-:W-:Y:S01]  /*0e30*/  FMUL.FTZ R128, R107, R128 ;  /* 0x000000806b807220 */ /* 0x000fe20000410000 */
[C---:B---3--:R-:W-:Y:S01]  /*0e40*/  FADD.FTZ R118, -R141.reuse, R69 ;  /* 0x000000458d767221 */ /* 0x048fe20000010100 */
[C---:B------:R-:W-:Y:S01]  /*0e50*/  FADD.FTZ R120, -R141.reuse, R71 ;  /* 0x000000478d787221 */ /* 0x040fe20000010100 */
[C---:B------:R-:W-:Y:S01]  /*0e60*/  FADD.FTZ R70, -R141.reuse, R70 ;  /* 0x000000468d467221 */ /* 0x040fe20000010100 */
[----:B------:R-:W-:-:S03]  /*0e70*/  FADD.FTZ R68, -R141, R68 ;  /* 0x000000448d447221 */ /* 0x000fc60000010100 */
[C---:B------:R-:W-:Y:S01]  /*0e80*/  FMUL.FTZ R113, R107.reuse, R70 ;  /* 0x000000466b717220 */ /* 0x040fe20000410000 */
[C---:B------:R-:W-:Y:S01]  /*0e90*/  FMUL.FTZ R109, R107.reuse, R68 ;  /* 0x000000446b6d7220 */ /* 0x040fe20000410000 */
[C---:B------:R-:W-:Y:S01]  /*0ea0*/  FMUL.FTZ R118, R107.reuse, R118 ;  /* 0x000000766b767220 */ /* 0x040fe20000410000 */
[----:B------:R-:W-:Y:S01]  /*0eb0*/  FMUL.FTZ R120, R107, R120 ;  /* 0x000000786b787220 */ /* 0x000fe20000410000 */
[C---:B----4-:R-:W-:Y:S02]  /*0ec0*/  PRMT R69, R64.reuse, 0x7632, R69 ;  /* 0x0000763240457816 */ /* 0x050fe40000000045 */
[----:B------:R-:W-:Y:S02]  /*0ed0*/  SHF.L.U32 R71, R64, 0x10, RZ ;  /* 0x0000001040477819 */ /* 0x000fe400000006ff */
[C---:B------:R-:W-:Y:S01]  /*0ee0*/  PRMT R64, R65.reuse, 0x7632, R64 ;  /* 0x0000763241407816 */ /* 0x040fe20000000040 */
[----:B------:R-:W-:Y:S02]  /*0ef0*/  IMAD.U32 R65, R65, 0x10000, RZ ;  /* 0x0001000041417824 */ /* 0x000fe400078e00ff */
[----:B------:R-:W-:-:S02]  /*0f00*/  IMAD.U32 R69, R69, 0x10000, RZ ;  /* 0x0001000045457824 */ /* 0x000fc400078e00ff */
[----:B------:R-:W-:Y:S01]  /*0f10*/  FMUL.FTZ R110, R94, R71 ;  /* 0x000000475e6e7220 */ /* 0x000fe20000410000 */
[C---:B------:R-:W-:Y:S02]  /*0f20*/  PRMT R73, R66.reuse, 0x7632, R73 ;  /* 0x0000763242497816 */ /* 0x040fe40000000049 */
[----:B------:R-:W-:Y:S01]  /*0f30*/  SHF.L.U32 R75, R66, 0x10, RZ ;  /* 0x00000010424b7819 */ /* 0x000fe200000006ff */
[----:B------:R-:W-:Y:S01]  /*0f40*/  FADD.FTZ R18, R18, R65 ;  /* 0x0000004112127221 */ /* 0x000fe20000010000 */
[----:B------:R-:W-:Y:S01]  /*0f50*/  SHF.L.U32 R66, R64, 0x10, RZ ;  /* 0x0000001040427819 */ /* 0x000fe200000006ff */
[-C--:B------:R-:W-:Y:S01]  /*0f60*/  FFMA.FTZ R34, R113, R65.reuse, R34 ;  /* 0x0000004171227223 */ /* 0x080fe20000010022 */
[----:B------:R-:W-:Y:S01]  /*0f70*/  FMUL.FTZ R114, R95, R65 ;  /* 0x000000415f727220 */ /* 0x000fe20000410000 */
[----:B------:R-:W-:Y:S01]  /*0f80*/  FADD.FTZ R64, R137, R110 ;  /* 0x0000006e89407221 */ /* 0x000fe20000010000 */
[----:B------:R-:W-:Y:S01]  /*0f90*/  FMUL.FTZ R119, R102, R69 ;  /* 0x0000004566777220 */ /* 0x000fe20000410000 */
[----:B------:R-:W-:Y:S01]  /*0fa0*/  FFMA.FTZ R65, R109, R110, R142 ;  /* 0x0000006e6d417223 */ /* 0x000fe2000001008e */
[----:B0-----:R-:W-:-:S02]  /*0fb0*/  PRMT R78, R67, 0x7632, R78 ;  /* 0x00007632434e7816 */ /* 0x001fc4000000004e */
[----:B------:R-:W-:Y:S01]  /*0fc0*/  SHF.L.U32 R132, R67, 0x10, RZ ;  /* 0x0000001043847819 */ /* 0x000fe200000006ff */
[----:B------:R-:W-:Y:S01]  /*0fd0*/  FADD.FTZ R67, R64, R119 ;  /* 0x0000007740437221 */ /* 0x000fe20000010000 */
[----:B------:R-:W-:Y:S01]  /*0fe0*/  FFMA.FTZ R64, R118, R119, R65 ;  /* 0x0000007776407223 */ /* 0x000fe20000010041 */
[----:B------:R-:W-:Y:S01]  /*0ff0*/  FADD.FTZ R19, R19, R66 ;  /* 0x0000004213137221 */ /* 0x000fe20000010000 */
[-C--:B------:R-:W-:Y:S01]  /*1000*/  FFMA.FTZ R35, R120, R66.reuse, R35 ;  /* 0x0000004278237223 */ /* 0x080fe20000010023 */
[----:B------:R-:W-:Y:S01]  /*1010*/  FMUL.FTZ R125, R103, R66 ;  /* 0x00000042677d7220 */ /* 0x000fe20000410000 */
[----:B------:R-:W-:Y:S01]  /*1020*/  FADD.FTZ R66, R67, R114 ;  /* 0x0000007243427221 */ /* 0x000fe20000010000 */
[----:B------:R-:W-:Y:S01]  /*1030*/  FFMA.FTZ R65, R113, R114, R64 ;  /* 0x0000007271417223 */ /* 0x000fe20000010040 */
[----:B------:R-:W-:Y:S01]  /*1040*/  SHF.L.U32 R73, R73, 0x10, RZ ;  /* 0x0000001049497819 */ /* 0x000fe200000006ff */
[----:B------:R-:W-:Y:S01]  /*1050*/  FMUL.FTZ R112, R96, R75 ;  /* 0x0000004b60707220 */ /* 0x000fe20000410000 */
[----:B------:R-:W-:Y:S01]  /*1060*/  FADD.FTZ R67, R66, R125 ;  /* 0x0000007d42437221 */ /* 0x000fe20000010000 */
[----:B------:R-:W-:-:S02]  /*1070*/  FFMA.FTZ R64, R120, R125, R65 ;  /* 0x0000007d78407223 */ /* 0x000fc40000010041 */
[----:B------:R-:W-:Y:S01]  /*1080*/  FMUL.FTZ R131, R104, R73 ;  /* 0x0000004968837220 */ /* 0x000fe20000410000 */
[----:B------:R-:W-:Y:S01]  /*1090*/  FADD.FTZ R66, R67, R112 ;  /* 0x0000007043427221 */ /* 0x000fe20000010000 */
[----:B------:R-:W-:Y:S01]  /*10a0*/  FFMA.FTZ R65, R115, R112, R64 ;  /* 0x0000007073417223 */ /* 0x000fe20000010040 */
[----:B------:R-:W-:Y:S01]  /*10b0*/  FADD.FTZ R14, R14, R132 ;  /* 0x000000840e0e7221 */ /* 0x000fe20000010000 */
[-C--:B------:R-:W-:Y:S01]  /*10c0*/  FFMA.FTZ R30, R129, R132.reuse, R30 ;  /* 0x00000084811e7223 */ /* 0x080fe2000001001e */
        /* <DEDUP_REMOVED lines=20> */
.L_x_1041:
[----:B------:R-:W-:Y:S05]  /*1210*/  BSYNC B0 ;  /* 0x0000000000007941 */ /* 0x000fea0003800000 */
.L_x_1040:
        /* <DEDUP_REMOVED lines=21> */
.L_x_1060:
        /* <DEDUP_REMOVED lines=48> */
[-C--:B------:R-:W-:Y:S01]  /*1670*/  FFMA.FTZ R72, R130, R147.reuse, R74 ;  /* 0x0000009382487223 */ /* 0x080fe2000001004a */
[C---:B-----5:R-:W-:Y:S01]  /*1680*/  FMUL.FTZ R65, R107.reuse, R64 ;  /* 0x000000406b417220 */ /* 0x060fe20000410000 */
[----:B------:R-:W-:Y:S01]  /*1690*/  MOV R64, R84 ;  /* 0x0000005400407202 */ /* 0x000fe20000000f00 */
[C---:B------:R-:W-:Y:S01]  /*16a0*/  FMUL.FTZ R66, R107.reuse, R66 ;  /* 0x000000426b427220 */ /* 0x040fe20000410000 */
[----:B------:R-:W-:Y:S01]  /*16b0*/  FMUL.FTZ R75, R107, R68 ;  /* 0x000000446b4b7220 */ /* 0x000fe20000410000 */
[----:B------:R-:W-:Y:S01]  /*16c0*/  @P5 FADD.FTZ R65, R8, R65 ;  /* 0x0000004108415221 */ /* 0x000fe20000010000 */
[----:B------:R-:W-:Y:S01]  /*16d0*/  LOP3.LUT P1, RZ, R64, 0xff, RZ, 0xc0, !PT ;  /* 0x000000ff40ff7812 */ /* 0x000fe2000782c0ff */
[----:B------:R-:W-:Y:S01]  /*16e0*/  @P5 FADD.FTZ R66, R9, R66 ;  /* 0x0000004209425221 */ /* 0x000fe20000010000 */
[----:B------:R-:W-:Y:S01]  /*16f0*/  FFMA.FTZ R68, R126, R147, R74 ;  /* 0x000000937e447223 */ /* 0x000fe2000001004a */
[----:B------:R-:W-:Y:S01]  /*1700*/  FMUL.FTZ R69, R65, UR17 ;  /* 0x0000001141457c20 */ /* 0x000fe20008410000 */
[----:B------:R-:W-:-:S02]  /*1710*/  @P0 IMAD.MOV.U32 R64, RZ, RZ, R80 ;  /* 0x000000ffff400224 */ /* 0x000fc400078e0050 */
[----:B------:R-:W-:Y:S01]  /*1720*/  FMUL.FTZ R67, R66, UR17 ;  /* 0x0000001142437c20 */ /* 0x000fe20008410000 */
[----:B------:R-:W-:Y:S01]  /*1730*/  @P5 FADD.FTZ R75, R10, R75 ;  /* 0x0000004b0a4b5221 */ /* 0x000fe20000010000 */
[----:B------:R-:W-:Y:S01]  /*1740*/  FADD.FTZ R68, R123, -R68 ;  /* 0x800000447b447221 */ /* 0x000fe20000010000 */
[----:B------:R-:W-:Y:S01]  /*1750*/  FSEL R148, R69, RZ, P1 ;  /* 0x000000ff45947208 */ /* 0x000fe20000800000 */
[----:B------:R-:W-:Y:S01]  /*1760*/  FADD.FTZ R72, R133, -R72 ;  /* 0x8000004885487221 */ /* 0x000fe20000010000 */
[----:B------:R-:W-:Y:S01]  /*1770*/  @P0 LOP3.LUT P1, RZ, R64, 0xff, RZ, 0xc0, !PT ;  /* 0x000000ff40ff0812 */ /* 0x000fe2000782c0ff */
[----:B------:R-:W-:Y:S01]  /*1780*/  FMUL.FTZ R71, R75, UR17 ;  /* 0x000000114b477c20 */ /* 0x000fe20008410000 */
[C---:B------:R-:W-:Y:S01]  /*1790*/  FMUL.FTZ R76, R107.reuse, R68 ;  /* 0x000000446b4c7220 */ /* 0x040fe20000410000 */
[----:B------:R-:W-:Y:S01]  /*17a0*/  FMUL.FTZ R142, R107, R72 ;  /* 0x000000486b8e7220 */ /* 0x000fe20000410000 */
[----:B------:R-:W-:Y:S01]  /*17b0*/  @P0 FSEL R64, R69, RZ, P1 ;  /* 0x000000ff45400208 */ /* 0x000fe20000800000 */
[-C--:B------:R-:W-:Y:S01]  /*17c0*/  FFMA.FTZ R69, R117, R147.reuse, R74 ;  /* 0x0000009375457223 */ /* 0x080fe2000001004a */
[----:B------:R-:W-:Y:S01]  /*17d0*/  LOP3.LUT P1, RZ, R84, 0xff00, RZ, 0xc0, !PT ;  /* 0x0000ff0054ff7812 */ /* 0x000fe2000782c0ff */
[----:B------:R-:W-:Y:S01]  /*17e0*/  @P5 FADD.FTZ R76, R11, R76 ;  /* 0x0000004c0b4c5221 */ /* 0x000fe20000010000 */
[----:B------:R-:W-:Y:S01]  /*17f0*/  @P5 FADD.FTZ R142, R5, R142 ;  /* 0x0000008e058e5221 */ /* 0x000fe20000010000 */
[----:B------:R-:W-:Y:S01]  /*1800*/  FADD.FTZ R70, R122, -R69 ;  /* 0x800000457a467221 */ /* 0x000fe20000010000 */
[----:B------:R-:W-:Y:S01]  /*1810*/  FSEL R149, R67, RZ, P1 ;  /* 0x000000ff43957208 */ /* 0x000fe20000800000 */
[----:B------:R-:W-:Y:S01]  /*1820*/  FMUL.FTZ R73, R76, UR17 ;  /* 0x000000114c497c20 */ /* 0x000fe20008410000 */
        /* <DEDUP_REMOVED lines=8> */
[----:B------:R-:W-:Y:S01]  /*18b0*/  @P0 F2FP.BF16.F32.PACK_AB R72, RZ, R64 ;  /* 0x00000040ff48023e */ /* 0x000fe200000010ff */
[----:B------:R-:W-:Y:S01]  /*18c0*/  FMUL.FTZ R152, R79, UR17 ;  /* 0x000000114f987c20 */ /* 0x000fe20008410000 */
[----:B------:R-:W-:Y:S01]  /*18d0*/  FSEL R150, R71, RZ, P1 ;  /* 0x000000ff47967208 */ /* 0x000fe20000800000 */
[----:B------:R-:W-:Y:S01]  /*18e0*/  FMUL.FTZ R141, R107, R70 ;  /* 0x000000466b8d7220 */ /* 0x000fe20000410000 */
[----:B------:R-:W-:-:S02]  /*18f0*/  @P0 LOP3.LUT P1, RZ, R80, 0xff0000, RZ, 0xc0, !PT ;  /* 0x00ff000050ff0812 */ /* 0x000fc4000782c0ff */
[----:B------:R-:W-:Y:S01]  /*1900*/  @P0 PRMT R60, R72, 0x7610, R60 ;  /* 0x00007610483c0816 */ /* 0x000fe2000000003c */
[----:B------:R-:W-:Y:S01]  /*1910*/  @P5 FADD.FTZ R141, R6, R141 ;  /* 0x0000008d068d5221 */ /* 0x000fe20000010000 */
[----:B------:R-:W-:Y:S01]  /*1920*/  @P0 FSEL R68, R71, RZ, P1 ;  /* 0x000000ff47440208 */ /* 0x000fe20000800000 */
[----:B------:R-:W-:Y:S01]  /*1930*/  FFMA.FTZ R71, R140, R147, R74 ;  /* 0x000000938c477223 */ /* 0x000fe2000001004a */
[----:B------:R-:W-:Y:S01]  /*1940*/  LOP3.LUT P1, RZ, R84, 0xff000000, RZ, 0xc0, !PT ;  /* 0xff00000054ff7812 */ /* 0x000fe2000782c0ff */
[----:B------:R-:W-:Y:S02]  /*1950*/  FMUL.FTZ R154, R141, UR17 ;  /* 0x000000118d9a7c20 */ /* 0x000fe40008410000 */
[----:B------:R-:W-:Y:S01]  /*1960*/  FADD.FTZ R74, R134, -R71 ;  /* 0x80000047864a7221 */ /* 0x000fe20000010000 */
[----:B------:R-:W-:Y:S02]  /*1970*/  FSEL R151, R73, RZ, P1 ;  /* 0x000000ff49977208 */ /* 0x000fe40000800000 */
[----:B------:R-:W-:Y:S01]  /*1980*/  @P0 LOP3.LUT P1, RZ, R80, 0xff000000, RZ, 0xc0, !PT ;  /* 0xff00000050ff0812 */ /* 0x000fe2000782c0ff */
[----:B------:R-:W-:Y:S01]  /*1990*/  FMUL.FTZ R144, R107, R74 ;  /* 0x0000004a6b907220 */ /* 0x000fe20000410000 */
[----:B------:R-:W-:-:S02]  /*19a0*/  @P0 F2FP.BF16.F32.PACK_AB R74, RZ, R68 ;  /* 0x00000044ff4a023e */ /* 0x000fc400000010ff */
[----:B------:R-:W-:Y:S01]  /*19b0*/  @P0 FSEL R69, R73, RZ, P1 ;  /* 0x000000ff49450208 */ /* 0x000fe20000800000 */
[----:B------:R-:W-:Y:S01]  /*19c0*/  @P5 FADD.FTZ R144, R7, R144 ;  /* 0x0000009007905221 */ /* 0x000fe20000010000 */
[C---:B------:R-:W-:Y:S02]  /*19d0*/  @P0 LOP3.LUT P1, RZ, R81.reuse, 0xff, RZ, 0xc0, !PT ;  /* 0x000000ff51ff0812 */ /* 0x040fe4000782c0ff */
[C---:B------:R-:W-:Y:S01]  /*19e0*/  @P0 LOP3.LUT P5, RZ, R81.reuse, 0xff0000, RZ, 0xc0, !PT ;  /* 0x00ff000051ff0812 */ /* 0x040fe200078ac0ff */
[----:B------:R-:W-:Y:S01]  /*19f0*/  FMUL.FTZ R155, R144, UR17 ;  /* 0x00000011909b7c20 */ /* 0x000fe20008410000 */
[----:B------:R-:W-:Y:S02]  /*1a00*/  @P0 FSEL R70, R152, RZ, P1 ;  /* 0x000000ff98460208 */ /* 0x000fe40000800000 */
[----:B------:R-:W-:Y:S02]  /*1a10*/  @P0 LOP3.LUT P1, RZ, R81, 0xff00, RZ, 0xc0, !PT ;  /* 0x0000ff0051ff0812 */ /* 0x000fe4000782c0ff */
[----:B------:R-:W-:-:S02]  /*1a20*/  @P0 F2FP.BF16.F32.PACK_AB R73, RZ, R67 ;  /* 0x00000043ff49023e */ /* 0x000fc400000010ff */
[----:B------:R-:W-:Y:S02]  /*1a30*/  @P0 FSEL R64, R153, RZ, P1 ;  /* 0x000000ff99400208 */ /* 0x000fe40000800000 */
[----:B------:R-:W-:Y:S02]  /*1a40*/  ISETP.NE.U32.AND P1, PT, RZ, UR18, PT ;  /* 0x00000012ff007c0c */ /* 0x000fe4000bf25070 */
[----:B------:R-:W-:Y:S02]  /*1a50*/  @P0 FSEL R67, R154, RZ, P5 ;  /* 0x000000ff9a430208 */ /* 0x000fe40002800000 */
[----:B------:R-:W-:Y:S02]  /*1a60*/  ISETP.NE.AND.EX P1, PT, RZ, UR19, PT, P1 ;  /* 0x00000013ff007c0c */ /* 0x000fe4000bf25310 */
[----:B------:R-:W-:Y:S02]  /*1a70*/  @P0 LOP3.LUT P5, RZ, R81, 0xff000000, RZ, 0xc0, !PT ;  /* 0xff00000051ff0812 */ /* 0x000fe400078ac0ff */
[----:B------:R-:W-:-:S02]  /*1a80*/  @P0 F2FP.BF16.F32.PACK_AB R77, RZ, R69 ;  /* 0x00000045ff4d023e */ /* 0x000fc400000010ff */
[----:B------:R-:W-:Y:S02]  /*1a90*/  @P0 FSEL R68, R155, RZ, P5 ;  /* 0x000000ff9b440208 */ /* 0x000fe40002800000 */
[----:B------:R-:W-:Y:S02]  /*1aa0*/  @P0 F2FP.BF16.F32.PACK_AB R78, RZ, R70 ;  /* 0x00000046ff4e023e */ /* 0x000fe400000010ff */
[----:B------:R-:W-:Y:S01]  /*1ab0*/  @P0 F2FP.BF16.F32.PACK_AB R145, RZ, R68 ;  /* 0x00000044ff91023e */ /* 0x000fe200000010ff */
[----:B------:R-:W0:Y:S01]  /*1ac0*/  LDC.64 R70, c[0x0][0x2f8] ;  /* 0x0000be00ff467b82 */ /* 0x000e220000000a00 */
[----:B------:R-:W-:Y:S02]  /*1ad0*/  LOP3.LUT P5, RZ, R85, 0xff, RZ, 0xc0, !PT ;  /* 0x000000ff55ff7812 */ /* 0x000fe400078ac0ff */
[----:B------:R-:W-:Y:S02]  /*1ae0*/  @P0 F2FP.BF16.F32.PACK_AB R143, RZ, R67 ;  /* 0x00000043ff8f023e */ /* 0x000fe400000010ff */
[----:B------:R-:W-:-:S02]  /*1af0*/  FSEL R152, R152, RZ, P5 ;  /* 0x000000ff98987208 */ /* 0x000fc40002800000 */
[----:B------:R-:W-:Y:S01]  /*1b00*/  LOP3.LUT P5, RZ, R85, 0xff00, RZ, 0xc0, !PT ;  /* 0x0000ff0055ff7812 */ /* 0x000fe200078ac0ff */
[----:B------:R-:W1:Y:S01]  /*1b10*/  @P1 LDC.64 R68, c[0x0][0x308] ;  /* 0x0000c200ff441b82 */ /* 0x000e620000000a00 */
[----:B------:R-:W-:Y:S02]  /*1b20*/  SEL R55, R76, R55, P1 ;  /* 0x000000374c377207 */ /* 0x000fe40000800000 */
[----:B------:R-:W-:Y:S02]  /*1b30*/  FSEL R153, R153, RZ, P5 ;  /* 0x000000ff99997208 */ /* 0x000fe40002800000 */
[----:B------:R-:W-:Y:S02]  /*1b40*/  LOP3.LUT P5, RZ, R85, 0xff0000, RZ, 0xc0, !PT ;  /* 0x00ff000055ff7812 */ /* 0x000fe400078ac0ff */
[----:B------:R-:W-:Y:S02]  /*1b50*/  @P0 F2FP.BF16.F32.PACK_AB R137, RZ, R64 ;  /* 0x00000040ff89023e */ /* 0x000fe400000010ff */
[----:B------:R-:W-:-:S02]  /*1b60*/  FSEL R67, R154, RZ, P5 ;  /* 0x000000ff9a437208 */ /* 0x000fc40002800000 */
[----:B------:R-:W-:Y:S02]  /*1b70*/  LOP3.LUT P5, RZ, R85, 0xff000000, RZ, 0xc0, !PT ;  /* 0xff00000055ff7812 */ /* 0x000fe400078ac0ff */
[----:B------:R-:W-:Y:S02]  /*1b80*/  @P0 PRMT R61, R74, 0x7610, R61 ;  /* 0x000076104a3d0816 */ /* 0x000fe4000000003d */
[----:B------:R-:W-:Y:S01]  /*1b90*/  FSEL R76, R155, RZ, P5 ;  /* 0x000000ff9b4c7208 */ /* 0x000fe20002800000 */
[----:B0-----:R-:W-:Y:S01]  /*1ba0*/  IMAD.WIDE.U32 R70, R106, 0x10, R70 ;  /* 0x000000106a467825 */ /* 0x001fe200078e0046 */
[----:B------:R-:W-:Y:S02]  /*1bb0*/  @P0 PRMT R62, R78, 0x7610, R62 ;  /* 0x000076104e3e0816 */ /* 0x000fe4000000003e */
[----:B------:R-:W-:Y:S02]  /*1bc0*/  @P0 PRMT R63, R143, 0x7610, R63 ;  /* 0x000076108f3f0816 */ /* 0x000fe4000000003f */
[----:B------:R-:W-:-:S02]  /*1bd0*/  @P0 LEA R72, P5, R106, UR14, 0x4 ;  /* 0x0000000e6a480c11 */ /* 0x000fc4000f8a20ff */
[----:B------:R-:W-:Y:S01]  /*1be0*/  SEL R52, R65, R52, P1 ;  /* 0x0000003441347207 */ /* 0x000fe20000800000 */
[----:B-1----:R-:W-:Y:S01]  /*1bf0*/  @P1 IMAD.WIDE.U32 R68, R106, 0x20, R68 ;  /* 0x000000206a441825 */ /* 0x002fe200078e0044 */
[----:B------:R-:W-:Y:S02]  /*1c00*/  SEL R53, R66, R53, P1 ;  /* 0x0000003542357207 */ /* 0x000fe40000800000 */
[----:B------:R-:W-:Y:S02]  /*1c10*/  SEL R54, R75, R54, P1 ;  /* 0x000000364b367207 */ /* 0x000fe40000800000 */
[----:B------:R-:W-:Y:S02]  /*1c20*/  SEL R56, R79, R56, P1 ;  /* 0x000000384f387207 */ /* 0x000fe40000800000 */
[----:B------:R-:W-:Y:S01]  /*1c30*/  SEL R57, R142, R57, P1 ;  /* 0x000000398e397207 */ /* 0x000fe20000800000 */
[----:B------:R0:W-:Y:S01]  /*1c40*/  @P1 STG.E.128 desc[UR4][R68.64], R52 ;  /* 0x0000003444001986 */ /* 0x0001e2000c101d04 */
[----:B------:R-:W-:-:S02]  /*1c50*/  SEL R58, R141, R58, P1 ;  /* 0x0000003a8d3a7207 */ /* 0x000fc40000800000 */
[----:B------:R-:W-:Y:S02]  /*1c60*/  SEL R59, R144, R59, P1 ;  /* 0x0000003b903b7207 */ /* 0x000fe40000800000 */
[----:B------:R-:W-:Y:S02]  /*1c70*/  F2FP.BF16.F32.PACK_AB R66, R153, R152 ;  /* 0x000000989942723e */ /* 0x000fe400000010ff */
[----:B------:R-:W-:Y:S01]  /*1c80*/  F2FP.BF16.F32.PACK_AB R65, R151, R150 ;  /* 0x000000969741723e */ /* 0x000fe200000010ff */
[----:B------:R0:W-:Y:S01]  /*1c90*/  @P1 STG.E.128 desc[UR4][R68.64+0x10], R56 ;  /* 0x0000103844001986 */ /* 0x0001e2000c101d04 */
[----:B------:R-:W-:Y:S02]  /*1ca0*/  F2FP.BF16.F32.PACK_AB R64, R149, R148 ;  /* 0x000000949540723e */ /* 0x000fe400000010ff */
[----:B------:R-:W-:Y:S02]  /*1cb0*/  F2FP.BF16.F32.PACK_AB R67, R76, R67 ;  /* 0x000000434c43723e */ /* 0x000fe400000010ff */
[----:B------:R-:W-:-:S02]  /*1cc0*/  @P0 PRMT R60, R60, 0x5410, R73 ;  /* 0x000054103c3c0816 */ /* 0x000fc40000000049 */
[----:B------:R-:W-:Y:S01]  /*1cd0*/  @P0 PRMT R61, R61, 0x5410, R77 ;  /* 0x000054103d3d0816 */ /* 0x000fe2000000004d */
[----:B------:R0:W-:Y:S01]  /*1ce0*/  STG.E.128 desc[UR4][R70.64], R64 ;  /* 0x0000004046007986 */ /* 0x0001e2000c101d04 */
[----:B------:R-:W-:Y:S02]  /*1cf0*/  @P0 PRMT R62, R62, 0x5410, R137 ;  /* 0x000054103e3e0816 */ /* 0x000fe40000000089 */
[C---:B------:R-:W-:Y:S02]  /*1d00*/  @P0 LEA.HI.X R73, R106.reuse, UR15, RZ, 0x4, P5 ;  /* 0x0000000f6a490c11 */ /* 0x040fe4000a8f24ff */
[----:B------:R-:W-:Y:S02]  /*1d10*/  @P0 PRMT R63, R63, 0x5410, R145 ;  /* 0x000054103f3f0816 */ /* 0x000fe40000000091 */
[----:B------:R-:W-:-:S03]  /*1d20*/  IADD3 R106, R106, 0x100, RZ ;  /* 0x000001006a6a7810 */ /* 0x000fc60007ffe0ff */
[----:B------:R0:W-:Y:S04]  /*1d30*/  @P0 STG.E.128 desc[UR4][R72.64], R60 ;  /* 0x0000003c48000986 */ /* 0x0001e8000c101d04 */
.L_x_1044:
[----:B------:R-:W-:Y:S05]  /*1d40*/  BSYNC B0 ;  /* 0x0000000000007941 */ /* 0x000fea0003800000 */
.L_x_1043:
[----:B------:R-:W-:Y:S04]  /*1d50*/  BSSY B0, `(.L_x_1045) ;  /* 0x0000079000007945 */ /* 0x000fe80003800000 */
[----:B------:R-:W-:Y:S05]  /*1d60*/  @!P2 BRA `(.L_x_1046) ;  /* 0x0000000400dca947 */ /* 0x000fea0003800000 */
[----:B------:R-:W-:Y:S02]  /*1d70*/  FSEL R74, R146, RZ, !P6 ;  /* 0x000000ff924a7208 */ /* 0x000fe40007000000 */
[----:B------:R-:W-:Y:S02]  /*1d80*/  ISETP.NE.U32.AND P5, PT, RZ, UR8, PT ;  /* 0x00000008ff007c0c */ /* 0x000fe4000bfa5070 */
[----:B------:R-:W-:Y:S01]  /*1d90*/  ISETP.NE.U32.AND P0, PT, RZ, UR14, PT ;  /* 0x0000000eff007c0c */ /* 0x000fe2000bf05070 */
[-CC-:B0-----:R-:W-:Y:S01]  /*1da0*/  FFMA.FTZ R65, R109, R147.reuse, R74.reuse ;  /* 0x000000936d417223 */ /* 0x181fe2000001004a */
[----:B------:R-:W-:Y:S01]  /*1db0*/  ISETP.NE.AND.EX P5, PT, RZ, UR9, PT, P5 ;  /* 0x00000009ff007c0c */ /* 0x000fe2000bfa5350 */
[-CC-:B------:R-:W-:Y:S01]  /*1dc0*/  FFMA.FTZ R66, R118, R147.reuse, R74.reuse ;  /* 0x0000009376427223 */ /* 0x180fe2000001004a */
[----:B------:R-:W-:Y:S01]  /*1dd0*/  ISETP.NE.AND.EX P0, PT, RZ, UR15, PT, P0 ;  /* 0x0000000fff007c0c */ /* 0x000fe2000bf05300 */
[----:B------:R-:W-:Y:S01]  /*1de0*/  FADD.FTZ R64, R110, -R65 ;  /* 0x800000416e407221 */ /* 0x000fe20000010000 */
[-C--:B------:R-:W-:Y:S01]  /*1df0*/  FFMA.FTZ R67, R113, R147.reuse, R74 ;  /* 0x0000009371437223 */ /* 0x080fe2000001004a */
[----:B------:R-:W-:Y:S01]  /*1e00*/  FADD.FTZ R66, R119, -R66 ;  /* 0x8000004277427221 */ /* 0x000fe20000010000 */
[----:B------:R-:W-:Y:S01]  /*1e10*/  FFMA.FTZ R72, R128, R147, R74 ;  /* 0x0000009380487223 */ /* 0x000fe2000001004a */
[C---:B-----5:R-:W-:Y:S01]  /*1e20*/  FMUL.FTZ R65, R107.reuse, R64 ;  /* 0x000000406b417220 */ /* 0x060fe20000410000 */
[----:B------:R-:W-:Y:S01]  /*1e30*/  MOV R64, R86 ;  /* 0x0000005600407202 */ /* 0x000fe20000000f00 */
[----:B------:R-:W-:Y:S01]  /*1e40*/  FMUL.FTZ R66, R107, R66 ;  /* 0x000000426b427220 */ /* 0x000fe20000410000 */
[----:B------:R-:W-:Y:S01]  /*1e50*/  FADD.FTZ R68, R114, -R67 ;  /* 0x8000004372447221 */ /* 0x000fe20000010000 */
[----:B------:R-:W-:Y:S01]  /*1e60*/  FADD.FTZ R72, R131, -R72 ;  /* 0x8000004883487221 */ /* 0x000fe20000010000 */
[----:B------:R-:W-:Y:S01]  /*1e70*/  LOP3.LUT P1, RZ, R64, 0xff, RZ, 0xc0, !PT ;  /* 0x000000ff40ff7812 */ /* 0x000fe2000782c0ff */
[----:B------:R-:W-:Y:S01]  /*1e80*/  @P5 FADD.FTZ R65, R44, R65 ;  /* 0x000000412c415221 */ /* 0x000fe20000010000 */
[----:B------:R-:W-:Y:S01]  /*1e90*/  @P5 FADD.FTZ R66, R45, R66 ;  /* 0x000000422d425221 */ /* 0x000fe20000010000 */
[----:B------:R-:W-:-:S02]  /*1ea0*/  @P0 IMAD.MOV.U32 R64, RZ, RZ, R82 ;  /* 0x000000ffff400224 */ /* 0x000fc400078e0052 */
[----:B------:R-:W-:Y:S01]  /*1eb0*/  FMUL.FTZ R75, R107, R68 ;  /* 0x000000446b4b7220 */ /* 0x000fe20000410000 */
[----:B------:R-:W-:Y:S01]  /*1ec0*/  FMUL.FTZ R69, R65, UR17 ;  /* 0x0000001141457c20 */ /* 0x000fe20008410000 */
[----:B------:R-:W-:Y:S01]  /*1ed0*/  FMUL.FTZ R67, R66, UR17 ;  /* 0x0000001142437c20 */ /* 0x000fe20008410000 */
[-C--:B------:R-:W-:Y:S01]  /*1ee0*/  FFMA.FTZ R68, R120, R147.reuse, R74 ;  /* 0x0000009378447223 */ /* 0x080fe2000001004a */
[----:B------:R-:W-:Y:S01]  /*1ef0*/  @P5 FADD.FTZ R75, R46, R75 ;  /* 0x0000004b2e4b5221 */ /* 0x000fe20000010000 */
[----:B------:R-:W-:Y:S01]  /*1f00*/  FMUL.FTZ R142, R107, R72 ;  /* 0x000000486b8e7220 */ /* 0x000fe20000410000 */
[----:B------:R-:W-:Y:S01]  /*1f10*/  FSEL R145, R69, RZ, P1 ;  /* 0x000000ff45917208 */ /* 0x000fe20000800000 */
[----:B------:R-:W-:Y:S01]  /*1f20*/  FADD.FTZ R68, R125, -R68 ;  /* 0x800000447d447221 */ /* 0x000fe20000010000 */
[----:B------:R-:W-:Y:S01]  /*1f30*/  @P0 LOP3.LUT P1, RZ, R64, 0xff, RZ, 0xc0, !PT ;  /* 0x000000ff40ff0812 */ /* 0x000fe2000782c0ff */
[----:B------:R-:W-:Y:S01]  /*1f40*/  FMUL.FTZ R71, R75, UR17 ;  /* 0x000000114b477c20 */ /* 0x000fe20008410000 */
[----:B------:R-:W-:Y:S01]  /*1f50*/  @P5 FADD.FTZ R142, R49, R142 ;  /* 0x0000008e318e5221 */ /* 0x000fe20000010000 */
[----:B------:R-:W-:Y:S01]  /*1f60*/  FMUL.FTZ R76, R107, R68 ;  /* 0x000000446b4c7220 */ /* 0x000fe20000410000 */
[----:B------:R-:W-:Y:S01]  /*1f70*/  @P0 FSEL R64, R69, RZ, P1 ;  /* 0x000000ff45400208 */ /* 0x000fe20000800000 */
[-C--:B------:R-:W-:Y:S01]  /*1f80*/  FFMA.FTZ R69, R115, R147.reuse, R74 ;  /* 0x0000009373457223 */ /* 0x080fe2000001004a */
[----:B------:R-:W-:Y:S01]  /*1f90*/  LOP3.LUT P1, RZ, R86, 0xff00, RZ, 0xc0, !PT ;  /* 0x0000ff0056ff7812 */ /* 0x000fe2000782c0ff */
[----:B------:R-:W-:Y:S01]  /*1fa0*/  @P5 FADD.FTZ R76, R47, R76 ;  /* 0x0000004c2f4c5221 */ /* 0x000fe20000010000 */
[----:B------:R-:W-:Y:S01]  /*1fb0*/  FMUL.FTZ R150, R142, UR17 ;  /* 0x000000118e967c20 */ /* 0x000fe20008410000 */
[----:B------:R-:W-:Y:S01]  /*1fc0*/  FADD.FTZ R70, R112, -R69 ;  /* 0x8000004570467221 */ /* 0x000fe20000010000 */
[----:B------:R-:W-:Y:S01]  /*1fd0*/  FSEL R146, R67, RZ, P1 ;  /* 0x000000ff43927208 */ /* 0x000fe20000800000 */
[-CC-:B------:R-:W-:Y:S01]  /*1fe0*/  FFMA.FTZ R69, R129, R147.reuse, R74.reuse ;  /* 0x0000009381457223 */ /* 0x180fe2000001004a */
[----:B------:R-:W-:Y:S01]  /*1ff0*/  @P0 LOP3.LUT P1, RZ, R82, 0xff00, RZ, 0xc0, !PT ;  /* 0x0000ff0052ff0812 */ /* 0x000fe2000782c0ff */
[----:B------:R-:W-:Y:S01]  /*2000*/  FMUL.FTZ R79, R107, R70 ;  /* 0x000000466b4f7220 */ /* 0x000fe20000410000 */
[----:B------:R-:W-:Y:S01]  /*2010*/  FFMA.FTZ R74, R138, R147, R74 ;  /* 0x000000938a4a7223 */ /* 0x000fe2000001004a */
[----:B------:R-:W-:Y:S01]  /*2020*/  FADD.FTZ R70, R132, -R69 ;  /* 0x8000004584467221 */ /* 0x000fe20000010000 */
[----:B------:R-:W-:Y:S01]  /*2030*/  @P0 FSEL R67, R67, RZ, P1 ;  /* 0x000000ff43430208 */ /* 0x000fe20000800000 */
[----:B------:R-:W-:Y:S01]  /*2040*/  @P5 FADD.FTZ R79, R48, R79 ;  /* 0x0000004f304f5221 */ /* 0x000fe20000010000 */
[----:B------:R-:W-:Y:S01]  /*2050*/  LOP3.LUT P1, RZ, R86, 0xff0000, RZ, 0xc0, !PT ;  /* 0x00ff000056ff7812 */ /* 0x000fe2000782c0ff */
[----:B------:R-:W-:Y:S01]  /*2060*/  FADD.FTZ R74, R135, -R74 ;  /* 0x8000004a874a7221 */ /* 0x000fe20000010000 */
[----:B------:R-:W-:Y:S01]  /*2070*/  FMUL.FTZ R137, R107, R70 ;  /* 0x000000466b897220 */ /* 0x000fe20000410000 */
[----:B------:R-:W-:Y:S01]  /*2080*/  FMUL.FTZ R149, R79, UR17 ;  /* 0x000000114f957c20 */ /* 0x000fe20008410000 */
[----:B------:R-:W-:Y:S01]  /*2090*/  FSEL R148, R71, RZ, P1 ;  /* 0x000000ff47947208 */ /* 0x000fe20000800000 */
[----:B------:R-:W-:Y:S01]  /*20a0*/  FMUL.FTZ R144, R107, R74 ;  /* 0x0000004a6b907220 */ /* 0x000fe20000410000 */
[----:B------:R-:W-:Y:S01]  /*20b0*/  @P0 LOP3.LUT P1, RZ, R82, 0xff0000, RZ, 0xc0, !PT ;  /* 0x00ff000052ff0812 */ /* 0x000fe2000782c0ff */
[----:B------:R-:W-:Y:S01]  /*20c0*/  @P5 FADD.FTZ R137, R50, R137 ;  /* 0x0000008932895221 */ /* 0x000fe20000010000 */
[----:B------:R-:W-:Y:S01]  /*20d0*/  @P0 F2FP.BF16.F32.PACK_AB R72, RZ, R64 ;  /* 0x00000040ff48023e */ /* 0x000fe200000010ff */
[----:B------:R-:W-:Y:S01]  /*20e0*/  @P5 FADD.FTZ R144, R51, R144 ;  /* 0x0000009033905221 */ /* 0x000fe20000010000 */
[----:B------:R-:W-:Y:S01]  /*20f0*/  @P0 FSEL R68, R71, RZ, P1 ;  /* 0x000000ff47440208 */ /* 0x000fe20000800000 */
[----:B------:R-:W-:Y:S01]  /*2100*/  FMUL.FTZ R71, R76, UR17 ;  /* 0x000000114c477c20 */ /* 0x000fe20008410000 */
[----:B------:R-:W-:Y:S01]  /*2110*/  LOP3.LUT P1, RZ, R86, 0xff000000, RZ, 0xc0, !PT ;  /* 0xff00000056ff7812 */ /* 0x000fe2000782c0ff */
[----:B------:R-:W-:Y:S01]  /*2120*/  FMUL.FTZ R151, R137, UR17 ;  /* 0x0000001189977c20 */ /* 0x000fe20008410000 */
[----:B------:R-:W-:Y:S01]  /*2130*/  @P0 LOP3.LUT P5, RZ, R83, 0xff0000, RZ, 0xc0, !PT ;  /* 0x00ff000053ff0812 */ /* 0x000fe200078ac0ff */
[----:B------:R-:W-:Y:S01]  /*2140*/  FMUL.FTZ R152, R144, UR17 ;  /* 0x0000001190987c20 */ /* 0x000fe20008410000 */
[----:B------:R-:W-:-:S02]  /*2150*/  FSEL R147, R71, RZ, P1 ;  /* 0x000000ff47937208 */ /* 0x000fc40000800000 */
[----:B------:R-:W-:Y:S02]  /*2160*/  @P0 LOP3.LUT P1, RZ, R82, 0xff000000, RZ, 0xc0, !PT ;  /* 0xff00000052ff0812 */ /* 0x000fe4000782c0ff */
[----:B------:R-:W-:Y:S02]  /*2170*/  @P0 F2FP.BF16.F32.PACK_AB R73, RZ, R67 ;  /* 0x00000043ff49023e */ /* 0x000fe400000010ff */
[----:B------:R-:W-:Y:S02]  /*2180*/  @P0 FSEL R69, R71, RZ, P1 ;  /* 0x000000ff47450208 */ /* 0x000fe40000800000 */
[----:B------:R-:W-:Y:S02]  /*2190*/  @P0 LOP3.LUT P1, RZ, R83, 0xff, RZ, 0xc0, !PT ;  /* 0x000000ff53ff0812 */ /* 0x000fe4000782c0ff */
[----:B------:R-:W-:Y:S02]  /*21a0*/  @P0 FSEL R67, R151, RZ, P5 ;  /* 0x000000ff97430208 */ /* 0x000fe40002800000 */
[----:B------:R-:W-:-:S02]  /*21b0*/  @P0 FSEL R70, R149, RZ, P1 ;  /* 0x000000ff95460208 */ /* 0x000fc40000800000 */
[C---:B------:R-:W-:Y:S02]  /*21c0*/  @P0 LOP3.LUT P1, RZ, R83.reuse, 0xff00, RZ, 0xc0, !PT ;  /* 0x0000ff0053ff0812 */ /* 0x040fe4000782c0ff */
[----:B------:R-:W-:Y:S02]  /*21d0*/  @P0 LOP3.LUT P5, RZ, R83, 0xff000000, RZ, 0xc0, !PT ;  /* 0xff00000053ff0812 */ /* 0x000fe400078ac0ff */
[----:B------:R-:W-:Y:S02]  /*21e0*/  @P0 FSEL R64, R150, RZ, P1 ;  /* 0x000000ff96400208 */ /* 0x000fe40000800000 */
[----:B------:R-:W-:Y:S02]  /*21f0*/  ISETP.NE.U32.AND P1, PT, RZ, UR18, PT ;  /* 0x00000012ff007c0c */ /* 0x000fe4000bf25070 */
[----:B------:R-:W-:Y:S02]  /*2200*/  @P0 F2FP.BF16.F32.PACK_AB R74, RZ, R68 ;  /* 0x00000044ff4a023e */ /* 0x000fe400000010ff */
[----:B------:R-:W-:-:S02]  /*2210*/  ISETP.NE.AND.EX P1, PT, RZ, UR19, PT, P1 ;  /* 0x00000013ff007c0c */ /* 0x000fc4000bf25310 */
[----:B------:R-:W-:Y:S02]  /*2220*/  @P0 FSEL R68, R152, RZ, P5 ;  /* 0x000000ff98440208 */ /* 0x000fe40002800000 */
[----:B------:R-:W-:Y:S02]  /*2230*/  @P0 F2FP.BF16.F32.PACK_AB R77, RZ, R69 ;  /* 0x00000045ff4d023e */ /* 0x000fe400000010ff */
[----:B------:R-:W-:Y:S02]  /*2240*/  @P0 F2FP.BF16.F32.PACK_AB R143, RZ, R68 ;  /* 0x00000044ff8f023e */ /* 0x000fe400000010ff */
[----:B------:R-:W-:Y:S02]  /*2250*/  @P0 F2FP.BF16.F32.PACK_AB R78, RZ, R70 ;  /* 0x00000046ff4e023e */ /* 0x000fe400000010ff */
[----:B------:R-:W0:Y:S01]  /*2260*/  LDC.64 R70, c[0x0][0x2f8] ;  /* 0x0000be00ff467b82 */ /* 0x000e220000000a00 */
[----:B------:R-:W-:Y:S02]  /*2270*/  LOP3.LUT P5, RZ, R87, 0xff, RZ, 0xc0, !PT ;  /* 0x000000ff57ff7812 */ /* 0x000fe400078ac0ff */
[----:B------:R-:W-:-:S02]  /*2280*/  SEL R53, R66, R53, P1 ;  /* 0x0000003542357207 */ /* 0x000fc40000800000 */
[----:B------:R-:W-:Y:S02]  /*2290*/  FSEL R149, R149, RZ, P5 ;  /* 0x000000ff95957208 */ /* 0x000fe40002800000 */
[C---:B------:R-:W-:Y:S01]  /*22a0*/  LOP3.LUT P5, RZ, R87.reuse, 0xff00, RZ, 0xc0, !PT ;  /* 0x0000ff0057ff7812 */ /* 0x040fe200078ac0ff */
[----:B------:R-:W1:Y:S01]  /*22b0*/  @P1 LDC.64 R68, c[0x0][0x308] ;  /* 0x0000c200ff441b82 */ /* 0x000e620000000a00 */
[----:B------:R-:W-:Y:S02]  /*22c0*/  @P0 F2FP.BF16.F32.PACK_AB R141, RZ, R67 ;  /* 0x00000043ff8d023e */ /* 0x000fe400000010ff */
[----:B------:R-:W-:Y:S02]  /*22d0*/  FSEL R66, R150, RZ, P5 ;  /* 0x000000ff96427208 */ /* 0x000fe40002800000 */
[----:B------:R-:W-:Y:S02]  /*22e0*/  LOP3.LUT P5, RZ, R87, 0xff0000, RZ, 0xc0, !PT ;  /* 0x00ff000057ff7812 */ /* 0x000fe400078ac0ff */
[----:B------:R-:W-:-:S02]  /*22f0*/  @P0 PRMT R60, R72, 0x7610, R60 ;  /* 0x00007610483c0816 */ /* 0x000fc4000000003c */
[----:B------:R-:W-:Y:S02]  /*2300*/  FSEL R67, R151, RZ, P5 ;  /* 0x000000ff97437208 */ /* 0x000fe40002800000 */
[----:B------:R-:W-:Y:S02]  /*2310*/  LOP3.LUT P5, RZ, R87, 0xff000000, RZ, 0xc0, !PT ;  /* 0xff00000057ff7812 */ /* 0x000fe400078ac0ff */
[----:B------:R-:W-:Y:S02]  /*2320*/  @P0 F2FP.BF16.F32.PACK_AB R107, RZ, R64 ;  /* 0x00000040ff6b023e */ /* 0x000fe400000010ff */
[----:B------:R-:W-:Y:S01]  /*2330*/  FSEL R152, R152, RZ, P5 ;  /* 0x000000ff98987208 */ /* 0x000fe20002800000 */
[----:B0-----:R-:W-:Y:S01]  /*2340*/  IMAD.WIDE.U32 R70, R106, 0x10, R70 ;  /* 0x000000106a467825 */ /* 0x001fe200078e0046 */
[----:B------:R-:W-:Y:S02]  /*2350*/  @P0 PRMT R61, R74, 0x7610, R61 ;  /* 0x000076104a3d0816 */ /* 0x000fe4000000003d */
[----:B------:R-:W-:-:S02]  /*2360*/  @P0 PRMT R62, R78, 0x7610, R62 ;  /* 0x000076104e3e0816 */ /* 0x000fc4000000003e */
[----:B------:R-:W-:Y:S02]  /*2370*/  @P0 PRMT R63, R141, 0x7610, R63 ;  /* 0x000076108d3f0816 */ /* 0x000fe4000000003f */
[C---:B------:R-:W-:Y:S01]  /*2380*/  @P0 LEA R72, P5, R106.reuse, UR14, 0x4 ;  /* 0x0000000e6a480c11 */ /* 0x040fe2000f8a20ff */
[----:B-1----:R-:W-:Y:S01]  /*2390*/  @P1 IMAD.WIDE.U32 R68, R106, 0x20, R68 ;  /* 0x000000206a441825 */ /* 0x002fe200078e0044 */
[----:B------:R-:W-:Y:S02]  /*23a0*/  SEL R52, R65, R52, P1 ;  /* 0x0000003441347207 */ /* 0x000fe40000800000 */
[----:B------:R-:W-:Y:S02]  /*23b0*/  SEL R54, R75, R54, P1 ;  /* 0x000000364b367207 */ /* 0x000fe40000800000 */
[----:B------:R-:W-:Y:S02]  /*23c0*/  SEL R55, R76, R55, P1 ;  /* 0x000000374c377207 */ /* 0x000fe40000800000 */
[----:B------:R-:W-:-:S02]  /*23d0*/  SEL R56, R79, R56, P1 ;  /* 0x000000384f387207 */ /* 0x000fc40000800000 */
[----:B------:R-:W-:Y:S01]  /*23e0*/  SEL R57, R142, R57, P1 ;  /* 0x000000398e397207 */ /* 0x000fe20000800000 */
[----:B------:R1:W-:Y:S01]  /*23f0*/  @P1 STG.E.128 desc[UR4][R68.64], R52 ;  /* 0x0000003444001986 */ /* 0x0003e2000c101d04 */
        /* <DEDUP_REMOVED lines=11> */
[----:B------:R-:W-:Y:S02]  /*24b0*/  @P0 LEA.HI.X R73, R106, UR15, RZ, 0x4, P5 ;  /* 0x0000000f6a490c11 */ /* 0x000fe4000a8f24ff */
[----:B------:R-:W-:-:S05]  /*24c0*/  @P0 PRMT R63, R63, 0x5410, R143 ;  /* 0x000054103f3f0816 */ /* 0x000fca000000008f */
[----:B------:R1:W-:Y:S02]  /*24d0*/  @P0 STG.E.128 desc[UR4][R72.64], R60 ;  /* 0x0000003c48000986 */ /* 0x0003e4000c101d04 */
.L_x_1046:
[----:B------:R-:W-:Y:S05]  /*24e0*/  BSYNC B0 ;  /* 0x0000000000007941 */ /* 0x000fea0003800000 */
.L_x_1045:
[----:B------:R-:W-:Y:S02]  /*24f0*/  IADD3 R88, R88, UR20, RZ ;  /* 0x0000001458587c10 */ /* 0x000fe4000fffe0ff */
[----:B01----:R-:W-:Y:S02]  /*2500*/  SEL R68, RZ, 0x1, P4 ;  /* 0x00000001ff447807 */ /* 0x003fe40002000000 */
[----:B------:R-:W-:-:S13]  /*2510*/  ISETP.GE.AND P0, PT, R88, UR21, PT ;  /* 0x0000001558007c0c */ /* 0x000fda000bf06270 */
[----:B------:R-:W-:Y:S05]  /*2520*/  @!P0 BRA `(.L_x_1047) ;  /* 0xffffffdc00f08947 */ /* 0x000fea000383ffff */
.L_x_1037:
[----:B------:R-:W0:Y:S01]  /*2530*/  S2UR UR6, SR_CTAID.X ;  /* 0x00000000000679c3 */ /* 0x000e220000002500 */
[----:B------:R-:W-:Y:S01]  /*2540*/  BSSY B0, `(.L_x_1048) ;  /* 0x000000f000007945 */ /* 0x000fe20003800000 */
[C---:B0-----:R-:W-:Y:S02]  /*2550*/  LEA.HI R2, R0.reuse, UR6, RZ, 0x18 ;  /* 0x0000000600027c11 */ /* 0x041fe4000f8fc0ff */
[----:B------:R-:W-:-:S03]  /*2560*/  LOP3.LUT R0, R0, 0xff, RZ, 0xc0, !PT ;  /* 0x000000ff00007812 */ /* 0x000fc600078ec0ff */
        /* <DEDUP_REMOVED lines=12> */
.L_x_1049:
[----:B------:R-:W-:Y:S05]  /*2630*/  BSYNC B0 ;  /* 0x0000000000007941 */ /* 0x000fea0003800000 */
.L_x_1048:
        /* <DEDUP_REMOVED lines=10> */
.L_x_1042:
[----:B------:R-:W-:Y:S01]  /*26e0*/  HFMA2.MMA R74, -RZ, RZ, 0, 9.5367431640625e-07 ;  /* 0x00000010ff4a7435 */ /* 0x000fe200000001ff */
[----:B------:R-:W-:Y:S01]  /*26f0*/  IMAD.MOV.U32 R75, RZ, RZ, R137 ;  /* 0x000000ffff4b7224 */ /* 0x000fe200078e0089 */
[----:B------:R-:W-:Y:S01]  /*2700*/  MOV R79, 0x1f ;  /* 0x0000001f004f7802 */ /* 0x000fe20000000f00 */
[----:B------:R-:W-:-:S08]  /*2710*/  IMAD.MOV.U32 R72, RZ, RZ, -0x1 ;  /* 0xffffffffff487424 */ /* 0x000fd000078e00ff */
[----:B-----5:R-:W-:Y:S05]  /*2720*/  WARPSYNC.COLLECTIVE R72, `(.L_x_1050) ;  /* 0x0000000048087348 */ /* 0x020fea0003c00000 */
[----:B------:R0:W1:Y:S02]  /*2730*/  SHFL.DOWN P0, R73, R75, R74, R79 ;  /* 0x0800004a4b497389 */ /* 0x000064000000004f */
[----:B01---5:R-:W-:Y:S01]  /*2740*/  ENDCOLLECTIVE ;  /* 0x000000000000791b */ /* 0x023fe20003800000 */
.L_x_1050:
[----:B------:R-:W-:Y:S02]  /*2750*/  MOV R75, R142 ;  /* 0x0000008e004b7202 */ /* 0x000fe40000000f00 */
[----:B------:R-:W-:-:S07]  /*2760*/  MOV R64, R73 ;  /* 0x0000004900407202 */ /* 0x000fce0000000f00 */
[----:B------:R-:W-:Y:S05]  /*2770*/  WARPSYNC.COLLECTIVE R72, `(.L_x_1051) ;  /* 0x0000000048087348 */ /* 0x000fea0003c00000 */
[----:B------:R0:W1:Y:S02]  /*2780*/  SHFL.DOWN P0, R73, R75, R74, R79 ;  /* 0x0800004a4b497389 */ /* 0x000064000000004f */
[----:B01----:R-:W-:Y:S01]  /*2790*/  ENDCOLLECTIVE ;  /* 0x000000000000791b */ /* 0x003fe20003800000 */
.L_x_1051:
[----:B------:R-:W-:Y:S01]  /*27a0*/  FADD.FTZ R64, R64, R137 ;  /* 0x0000008940407221 */ /* 0x000fe20000010000 */
[----:B------:R-:W-:-:S04]  /*27b0*/  HFMA2.MMA R74, -RZ, RZ, 0, 4.76837158203125e-07 ;  /* 0x00000008ff4a7435 */ /* 0x000fc800000001ff */
[----:B------:R-:W-:Y:S01]  /*27c0*/  MOV R75, R64 ;  /* 0x00000040004b7202 */ /* 0x000fe20000000f00 */
[----:B------:R-:W-:-:S07]  /*27d0*/  IMAD.MOV.U32 R65, RZ, RZ, R73 ;  /* 0x000000ffff417224 */ /* 0x000fce00078e0049 */
[----:B------:R-:W-:Y:S05]  /*27e0*/  WARPSYNC.COLLECTIVE R72, `(.L_x_1052) ;  /* 0x0000000048087348 */ /* 0x000fea0003c00000 */
[----:B------:R0:W1:Y:S02]  /*27f0*/  SHFL.DOWN P0, R73, R75, R74, R79 ;  /* 0x0800004a4b497389 */ /* 0x000064000000004f */
[----:B01----:R-:W-:Y:S01]  /*2800*/  ENDCOLLECTIVE ;  /* 0x000000000000791b */ /* 0x003fe20003800000 */
.L_x_1052:
[----:B------:R-:W-:-:S05]  /*2810*/  FADD.FTZ R65, R65, R142 ;  /* 0x0000008e41417221 */ /* 0x000fca0000010000 */
[----:B------:R-:W-:Y:S01]  /*2820*/  MOV R75, R65 ;  /* 0x00000041004b7202 */ /* 0x000fe20000000f00 */
[----:B------:R-:W-:-:S07]  /*2830*/  IMAD.MOV.U32 R67, RZ, RZ, R73 ;  /* 0x000000ffff437224 */ /* 0x000fce00078e0049 */
[----:B------:R-:W-:Y:S05]  /*2840*/  WARPSYNC.COLLECTIVE R72, `(.L_x_1053) ;  /* 0x0000000048087348 */ /* 0x000fea0003c00000 */
[----:B------:R0:W1:Y:S02]  /*2850*/  SHFL.DOWN P0, R73, R75, R74, R79 ;  /* 0x0800004a4b497389 */ /* 0x000064000000004f */
[----:B01----:R-:W-:Y:S01]  /*2860*/  ENDCOLLECTIVE ;  /* 0x000000000000791b */ /* 0x003fe20003800000 */
.L_x_1053:
[----:B------:R-:W-:Y:S01]  /*2870*/  FADD.FTZ R67, R64, R67 ;  /* 0x0000004340437221 */ /* 0x000fe20000010000 */
[----:B------:R-:W-:-:S03]  /*2880*/  HFMA2.MMA R74, -RZ, RZ, 0, 2.384185791015625e-07 ;  /* 0x00000004ff4a7435 */ /* 0x000fc600000001ff */
[----:B------:R-:W-:Y:S01]  /*2890*/  IMAD.MOV.U32 R75, RZ, RZ, R67 ;  /* 0x000000ffff4b7224 */ /* 0x000fe200078e0043 */
[----:B------:R-:W-:-:S07]  /*28a0*/  MOV R66, R73 ;  /* 0x0000004900427202 */ /* 0x000fce0000000f00 */
[----:B------:R-:W-:Y:S05]  /*28b0*/  WARPSYNC.COLLECTIVE R72, `(.L_x_1054) ;  /* 0x0000000048087348 */ /* 0x000fea0003c00000 */
[----:B------:R0:W1:Y:S02]  /*28c0*/  SHFL.DOWN P0, R73, R75, R74, R79 ;  /* 0x0800004a4b497389 */ /* 0x000064000000004f */
[----:B01----:R-:W-:Y:S01]  /*28d0*/  ENDCOLLECTIVE ;  /* 0x000000000000791b */ /* 0x003fe20003800000 */
.L_x_1054:
[----:B------:R-:W-:-:S04]  /*28e0*/  FADD.FTZ R66, R65, R66 ;  /* 0x0000004241427221 */ /* 0x000fc80000010000 */
[----:B------:R-:W-:Y:S01]  /*28f0*/  IMAD.MOV.U32 R75, RZ, RZ, R66 ;  /* 0x000000ffff4b7224 */ /* 0x000fe200078e0042 */
[----:B------:R-:W-:-:S07]  /*2900*/  MOV R68, R73 ;  /* 0x0000004900447202 */ /* 0x000fce0000000f00 */
[----:B------:R-:W-:Y:S05]  /*2910*/  WARPSYNC.COLLECTIVE R72, `(.L_x_1055) ;  /* 0x0000000048087348 */ /* 0x000fea0003c00000 */
[----:B------:R0:W1:Y:S02]  /*2920*/  SHFL.DOWN P0, R73, R75, R74, R79 ;  /* 0x0800004a4b497389 */ /* 0x000064000000004f */
[----:B01----:R-:W-:Y:S01]  /*2930*/  ENDCOLLECTIVE ;  /* 0x000000000000791b */ /* 0x003fe20003800000 */
.L_x_1055:
[----:B------:R-:W-:-:S05]  /*2940*/  FADD.FTZ R68, R67, R68 ;  /* 0x0000004443447221 */ /* 0x000fca0000010000 */
[----:B------:R-:W-:Y:S01]  /*2950*/  MOV R75, R68 ;  /* 0x00000044004b7202 */ /* 0x000fe20000000f00 */
[----:B------:R-:W-:Y:S01]  /*2960*/  IMAD.MOV.U32 R74, RZ, RZ, 0x2 ;  /* 0x00000002ff4a7424 */ /* 0x000fe200078e00ff */
[----:B------:R-:W-:-:S07]  /*2970*/  MOV R69, R73 ;  /* 0x0000004900457202 */ /* 0x000fce0000000f00 */
[----:B------:R-:W-:Y:S05]  /*2980*/  WARPSYNC.COLLECTIVE R72, `(.L_x_1056) ;  /* 0x0000000048087348 */ /* 0x000fea0003c00000 */
[----:B------:R0:W1:Y:S02]  /*2990*/  SHFL.DOWN P0, R73, R75, R74, R79 ;  /* 0x0800004a4b497389 */ /* 0x000064000000004f */
[----:B01----:R-:W-:Y:S01]  /*29a0*/  ENDCOLLECTIVE ;  /* 0x000000000000791b */ /* 0x003fe20003800000 */
.L_x_1056:
[----:B------:R-:W-:-:S05]  /*29b0*/  FADD.FTZ R69, R66, R69 ;  /* 0x0000004542457221 */ /* 0x000fca0000010000 */
[----:B------:R-:W-:Y:S02]  /*29c0*/  MOV R75, R69 ;  /* 0x00000045004b7202 */ /* 0x000fe40000000f00 */
[----:B------:R-:W-:-:S07]  /*29d0*/  MOV R71, R73 ;  /* 0x0000004900477202 */ /* 0x000fce0000000f00 */
[----:B------:R-:W-:Y:S05]  /*29e0*/  WARPSYNC.COLLECTIVE R72, `(.L_x_1057) ;  /* 0x0000000048087348 */ /* 0x000fea0003c00000 */
[----:B------:R0:W1:Y:S02]  /*29f0*/  SHFL.DOWN P0, R73, R75, R74, R79 ;  /* 0x0800004a4b497389 */ /* 0x000064000000004f */
[----:B01----:R-:W-:Y:S01]  /*2a00*/  ENDCOLLECTIVE ;  /* 0x000000000000791b */ /* 0x003fe20003800000 */
.L_x_1057:
[----:B------:R-:W-:Y:S01]  /*2a10*/  FADD.FTZ R71, R68, R71 ;  /* 0x0000004744477221 */ /* 0x000fe20000010000 */
[----:B------:R-:W-:-:S04]  /*2a20*/  HFMA2.MMA R74, -RZ, RZ, 0, 5.9604644775390625e-08 ;  /* 0x00000001ff4a7435 */ /* 0x000fc800000001ff */
[----:B------:R-:W-:Y:S01]  /*2a30*/  MOV R75, R71 ;  /* 0x00000047004b7202 */ /* 0x000fe20000000f00 */
[----:B------:R-:W-:-:S07]  /*2a40*/  IMAD.MOV.U32 R70, RZ, RZ, R73 ;  /* 0x000000ffff467224 */ /* 0x000fce00078e0049 */
[----:B------:R-:W-:Y:S05]  /*2a50*/  WARPSYNC.COLLECTIVE R72, `(.L_x_1058) ;  /* 0x0000000048087348 */ /* 0x000fea0003c00000 */
[----:B------:R0:W1:Y:S02]  /*2a60*/  SHFL.DOWN P0, R73, R75, R74, R79 ;  /* 0x0800004a4b497389 */ /* 0x000064000000004f */
[----:B01----:R-:W-:Y:S01]  /*2a70*/  ENDCOLLECTIVE ;  /* 0x000000000000791b */ /* 0x003fe20003800000 */
.L_x_1058:
[----:B------:R-:W-:-:S05]  /*2a80*/  FADD.FTZ R70, R69, R70 ;  /* 0x0000004645467221 */ /* 0x000fca0000010000 */
[----:B------:R-:W-:Y:S01]  /*2a90*/  MOV R75, R70 ;  /* 0x00000046004b7202 */ /* 0x000fe20000000f00 */
[----:B------:R-:W-:-:S07]  /*2aa0*/  IMAD.MOV.U32 R64, RZ, RZ, R73 ;  /* 0x000000ffff407224 */ /* 0x000fce00078e0049 */
[----:B------:R-:W-:Y:S05]  /*2ab0*/  WARPSYNC.COLLECTIVE R72, `(.L_x_1059) ;  /* 0x0000000048087348 */ /* 0x000fea0003c00000 */
[----:B------:R0:W1:Y:S02]  /*2ac0*/  SHFL.DOWN P0, R73, R75, R74, R79 ;  /* 0x0800004a4b497389 */ /* 0x000064000000004f */
[----:B01----:R-:W-:Y:S01]  /*2ad0*/  ENDCOLLECTIVE ;  /* 0x000000000000791b */ /* 0x003fe20003800000 */
.L_x_1059:
[----:B------:R-:W-:Y:S01]  /*2ae0*/  MOV R65, R73 ;  /* 0x0000004900417202 */ /* 0x000fe20000000f00 */
[----:B------:R-:W-:Y:S06]  /*2af0*/  BRA `(.L_x_1060) ;  /* 0xffffffe8001c7947 */ /* 0x000fec000383ffff */
.L_x_1061:
        /* <DEDUP_REMOVED lines=16> */
.L_x_2968:


//--------------------- .text._ZN10layer_norm22ln_bwd_finalize_kernelINS_22Kernel_traits_finalizeILj4096E13__nv_bfloat16S2_fS2_fjLb0ELj1024ELj4ENS_18Kernel_traits_baseILj4096ES2_S2_fS2_fjLj1024EEEEELb0ELb1EEEvNS_9BwdParamsE --------------------------
	.section	.text._ZN10layer_norm22ln_bwd_finalize_kernelINS_22Kernel_traits_finalizeILj4096E13__nv_bfloat16S2_fS2_fjLb0ELj1024ELj4ENS_18Kernel_traits_baseILj4096ES2_S2_fS2_fjLj1024EEEEELb0ELb1EEEvNS_9BwdParamsE,"ax",@progbits
	.align	128
        .global         _ZN10layer_norm22ln_bwd_finalize_kernelINS_22Kernel_traits_finalizeILj4096E13__nv_bfloat16S2_fS2_fjLb0ELj1024ELj4ENS_18Kernel_traits_baseILj4096ES2_S2_fS2_fjLj1024EEEEELb0ELb1EEEvNS_9BwdParamsE
        .type           _ZN10layer_norm22ln_bwd_finalize_kernelINS_22Kernel_traits_finalizeILj4096E13__nv_bfloat16S2_fS2_fjLb0ELj1024ELj4ENS_18Kernel_traits_baseILj4096ES2_S2_fS2_fjLj1024EEEEELb0ELb1EEEvNS_9BwdParamsE,@function
        .size           _ZN10layer_norm22ln_bwd_finalize_kernelINS_22Kernel_traits_finalizeILj4096E13__nv_bfloat16S2_fS2_fjLb0ELj1024ELj4ENS_18Kernel_traits_baseILj4096ES2_S2_fS2_fjLj1024EEEEELb0ELb1EEEvNS_9BwdParamsE,(.L_x_2969 - _ZN10layer_norm22ln_bwd_finalize_kernelINS_22Kernel_traits_finalizeILj4096E13__nv_bfloat16S2_fS2_fjLb0ELj1024ELj4ENS_18Kernel_traits_baseILj4096ES2_S2_fS2_fjLj1024EEEEELb0ELb1EEEvNS_9BwdParamsE)
        .other          _ZN10layer_norm22ln_bwd_finalize_kernelINS_22Kernel_traits_finalizeILj4096E13__nv_bfloat16S2_fS2_fjLb0ELj1024ELj4ENS_18Kernel_traits_baseILj4096ES2_S2_fS2_fjLj1024EEEEELb0ELb1EEEvNS_9BwdParamsE,@"STO_CUDA_ENTRY STV_DEFAULT"
_ZN10layer_norm22ln_bwd_finalize_kernelINS_22Kernel_traits_finalizeILj4096E13__nv_bfloat16S2_fS2_fjLb0ELj1024ELj4ENS_18Kernel_traits_baseILj4096ES2_S2_fS2_fjLj1024EEEEELb0ELb1EEEvNS_9BwdParamsE:
.text._ZN10layer_norm22ln_bwd_finalize_kernelINS_22Kernel_traits_finalizeILj4096E13__nv_bfloat16S2_fS2_fjLb0ELj1024ELj4ENS_18Kernel_traits_baseILj4096ES2_S2_fS2_fjLj1024EEEEELb0ELb1EEEvNS_9BwdParamsE:
        /* <DEDUP_REMOVED lines=26> */
.L_x_1073:
        /* <DEDUP_REMOVED lines=31> */
.L_x_1066:
        /* <DEDUP_REMOVED lines=34> */
.L_x_1065:
[----:B------:R-:W-:Y:S05]  /*05b0*/  BSYNC B1 ;  /* 0x0000000000017941 */ /* 0x000fea0003800000 */
.L_x_1064:
        /* <DEDUP_REMOVED lines=25> */
.L_x_1068:
[----:B------:R-:W-:Y:S05]  /*0750*/  BSYNC B1 ;  /* 0x0000000000017941 */ /* 0x000fea0003800000 */
.L_x_1067:
        /* <DEDUP_REMOVED lines=12> */
.L_x_1063:
[----:B------:R-:W-:Y:S05]  /*0820*/  BSYNC B0 ;  /* 0x0000000000007941 */ /* 0x000fea0003800000 */
.L_x_1062:
        /* <DEDUP_REMOVED lines=29> */
.L_x_1084:
[----:B------:R-:W-:Y:S01]  /*0a00*/  @!P1 SHF.R.U32.HI R12, RZ, 0x3, R0 ;  /* 0x00000003ff0c9819 */ /* 0x000fe20000011600 */
[----:B----4-:R-:W-:Y:S01]  /*0a10*/  FADD.FTZ R14, R9, R14 ;  /* 0x0000000e090e7221 */ /* 0x010fe20000010000 */
[----:B---3--:R-:W-:Y:S02]  /*0a20*/  FADD.FTZ R11, R10, R11 ;  /* 0x0000000b0a0b7221 */ /* 0x008fe40000010000 */
[----:B------:R-:W-:-:S05]  /*0a30*/  @!P1 LOP3.LUT R12, R12, 0x1ffffffc, RZ, 0xc0, !PT ;  /* 0x1ffffffc0c0c9812 */ /* 0x000fca00078ec0ff */
[----:B------:R3:W-:Y:S04]  /*0a40*/  @!P1 STS [R12+UR4+0x2000], R14 ;  /* 0x0020000e0c009988 */ /* 0x0007e80008000804 */
[----:B------:R3:W-:Y:S02]  /*0a50*/  @!P1 STS [R12+UR4+0x2080], R11 ;  /* 0x0020800b0c009988 */ /* 0x0007e40008000804 */
.L_x_1069:
        /* <DEDUP_REMOVED lines=14> */
.L_x_1072:
[----:B------:R-:W-:Y:S05]  /*0b40*/  BSYNC B0 ;  /* 0x0000000000007941 */ /* 0x000fea0003800000 */
.L_x_1071:
[C---:B------:R-:W-:Y:S02]  /*0b50*/  ISETP.GT.U32.AND P1, PT, R3.reuse, -0x1001, PT ;  /* 0xffffefff0300780c */ /* 0x040fe40003f24070 */
[----:B------:R-:W-:Y:S02]  /*0b60*/  IADD3 R3, R3, 0x1000, RZ ;  /* 0x0000100003037810 */ /* 0x000fe40007ffe0ff */
[----:B------:R-:W-:-:S09]  /*0b70*/  IADD3 R4, R4, 0x800, RZ ;  /* 0x0000080004047810 */ /* 0x000fd20007ffe0ff */
[----:B------:R-:W-:Y:S05]  /*0b80*/  @P1 BRA `(.L_x_1073) ;  /* 0xfffffff400841947 */ /* 0x000fea000383ffff */
[----:B------:R-:W-:Y:S05]  /*0b90*/  EXIT ;  /* 0x000000000000794d */ /* 0x000fea0003800000 */
.L_x_1070:
[----:B------:R-:W-:Y:S01]  /*0ba0*/  HFMA2.MMA R22, -RZ, RZ, 0, 1.847743988037109375e-06 ;  /* 0x0000001fff167435 */ /* 0x000fe200000001ff */
[----:B0--3--:R-:W-:Y:S01]  /*0bb0*/  MOV R20, R10 ;  /* 0x0000000a00147202 */ /* 0x009fe20000000f00 */
[----:B------:R-:W-:Y:S01]  /*0bc0*/  IMAD.MOV.U32 R19, RZ, RZ, 0x1 ;  /* 0x00000001ff137424 */ /* 0x000fe200078e00ff */
[----:B------:R-:W-:-:S08]  /*0bd0*/  MOV R17, 0xffffffff ;  /* 0xffffffff00117802 */ /* 0x000fd00000000f00 */
[----:B-12---:R-:W-:Y:S05]  /*0be0*/  WARPSYNC.COLLECTIVE R17, `(.L_x_1074) ;  /* 0x0000000011087348 */ /* 0x006fea0003c00000 */
[----:B------:R0:W3:Y:S02]  /*0bf0*/  SHFL.BFLY P2, R18, R20, R19, R22 ;  /* 0x0c00001314127389 */ /* 0x0000e40000040016 */
[----:B0123--:R-:W-:Y:S01]  /*0c00*/  ENDCOLLECTIVE ;  /* 0x000000000000791b */ /* 0x00ffe20003800000 */
.L_x_1074:
[----:B------:R-:W-:Y:S01]  /*0c10*/  HFMA2.MMA R19, -RZ, RZ, 0, 1.1920928955078125e-07 ;  /* 0x00000002ff137435 */ /* 0x000fe200000001ff */
[----:B------:R-:W-:-:S05]  /*0c20*/  MOV R11, R18 ;  /* 0x00000012000b7202 */ /* 0x000fca0000000f00 */
[----:B------:R-:W-:-:S04]  /*0c30*/  FADD.FTZ R11, R10, R11 ;  /* 0x0000000b0a0b7221 */ /* 0x000fc80000010000 */
[----:B------:R-:W-:-:S07]  /*0c40*/  IMAD.MOV.U32 R20, RZ, RZ, R11 ;  /* 0x000000ffff147224 */ /* 0x000fce00078e000b */
[----:B------:R-:W-:Y:S05]  /*0c50*/  WARPSYNC.COLLECTIVE R17, `(.L_x_1075) ;  /* 0x0000000011087348 */ /* 0x000fea0003c00000 */
[----:B------:R0:W1:Y:S02]  /*0c60*/  SHFL.BFLY P2, R18, R20, R19, R22 ;  /* 0x0c00001314127389 */ /* 0x0000640000040016 */
[----:B01----:R-:W-:Y:S01]  /*0c70*/  ENDCOLLECTIVE ;  /* 0x000000000000791b */ /* 0x003fe20003800000 */
.L_x_1075:
[----:B------:R-:W-:Y:S01]  /*0c80*/  IMAD.MOV.U32 R19, RZ, RZ, 0x4 ;  /* 0x00000004ff137424 */ /* 0x000fe200078e00ff */
[----:B------:R-:W-:-:S05]  /*0c90*/  MOV R12, R18 ;  /* 0x00000012000c7202 */ /* 0x000fca0000000f00 */
[----:B------:R-:W-:-:S05]  /*0ca0*/  FADD.FTZ R12, R11, R12 ;  /* 0x0000000c0b0c7221 */ /* 0x000fca0000010000 */
[----:B------:R-:W-:-:S07]  /*0cb0*/  MOV R20, R12 ;  /* 0x0000000c00147202 */ /* 0x000fce0000000f00 */
[----:B------:R-:W-:Y:S05]  /*0cc0*/  WARPSYNC.COLLECTIVE R17, `(.L_x_1076) ;  /* 0x0000000011087348 */ /* 0x000fea0003c00000 */
[----:B------:R0:W1:Y:S02]  /*0cd0*/  SHFL.BFLY P2, R18, R20, R19, R22 ;  /* 0x0c00001314127389 */ /* 0x0000640000040016 */
[----:B01----:R-:W-:Y:S01]  /*0ce0*/  ENDCOLLECTIVE ;  /* 0x000000000000791b */ /* 0x003fe20003800000 */
.L_x_1076:
[----:B------:R-:W-:Y:S01]  /*0cf0*/  HFMA2.MMA R19, -RZ, RZ, 0, 4.76837158203125e-07 ;  /* 0x00000008ff137435 */ /* 0x000fe200000001ff */
[----:B------:R-:W-:-:S05]  /*0d00*/  MOV R13, R18 ;  /* 0x00000012000d7202 */ /* 0x000fca0000000f00 */
[----:B------:R-:W-:-:S05]  /*0d10*/  FADD.FTZ R13, R12, R13 ;  /* 0x0000000d0c0d7221 */ /* 0x000fca0000010000 */
[----:B------:R-:W-:-:S07]  /*0d20*/  MOV R20, R13 ;  /* 0x0000000d00147202 */ /* 0x000fce0000000f00 */
[----:B------:R-:W-:Y:S05]  /*0d30*/  WARPSYNC.COLLECTIVE R17, `(.L_x_1077) ;  /* 0x0000000011087348 */ /* 0x000fea0003c00000 */
[----:B------:R0:W1:Y:S02]  /*0d40*/  SHFL.BFLY P2, R18, R20, R19, R22 ;  /* 0x0c00001314127389 */ /* 0x0000640000040016 */
[----:B01----:R-:W-:Y:S01]  /*0d50*/  ENDCOLLECTIVE ;  /* 0x000000000000791b */ /* 0x003fe20003800000 */
.L_x_1077:
[----:B------:R-:W-:Y:S01]  /*0d60*/  HFMA2.MMA R19, -RZ, RZ, 0, 9.5367431640625e-07 ;  /* 0x00000010ff137435 */ /* 0x000fe200000001ff */
[----:B------:R-:W-:-:S04]  /*0d70*/  IMAD.MOV.U32 R10, RZ, RZ, R18 ;  /* 0x000000ffff0a7224 */ /* 0x000fc800078e0012 */
[----:B------:R-:W-:-:S05]  /*0d80*/  FADD.FTZ R10, R13, R10 ;  /* 0x0000000a0d0a7221 */ /* 0x000fca0000010000 */
[----:B------:R-:W-:-:S07]  /*0d90*/  MOV R20, R10 ;  /* 0x0000000a00147202 */ /* 0x000fce0000000f00 */
[----:B------:R-:W-:Y:S05]  /*0da0*/  WARPSYNC.COLLECTIVE R17, `(.L_x_1078) ;  /* 0x0000000011087348 */ /* 0x000fea0003c00000 */
[----:B------:R0:W1:Y:S02]  /*0db0*/  SHFL.BFLY P2, R18, R20, R19, R22 ;  /* 0x0c00001314127389 */ /* 0x0000640000040016 */
[----:B01----:R-:W-:Y:S01]  /*0dc0*/  ENDCOLLECTIVE ;  /* 0x000000000000791b */ /* 0x003fe20003800000 */
.L_x_1078:
[----:B------:R-:W-:Y:S01]  /*0dd0*/  HFMA2.MMA R19, -RZ, RZ, 0, 5.9604644775390625e-08 ;  /* 0x00000001ff137435 */ /* 0x000fe200000001ff */
[----:B------:R-:W-:Y:S01]  /*0de0*/  IMAD.MOV.U32 R20, RZ, RZ, R9 ;  /* 0x000000ffff147224 */ /* 0x000fe200078e0009 */
[----:B------:R-:W-:-:S09]  /*0df0*/  MOV R11, R18 ;  /* 0x00000012000b7202 */ /* 0x000fd20000000f00 */
[----:B------:R-:W-:Y:S05]  /*0e00*/  WARPSYNC.COLLECTIVE R17, `(.L_x_1079) ;  /* 0x0000000011087348 */ /* 0x000fea0003c00000 */
[----:B------:R0:W1:Y:S02]  /*0e10*/  SHFL.BFLY P2, R18, R20, R19, R22 ;  /* 0x0c00001314127389 */ /* 0x0000640000040016 */
[----:B01----:R-:W-:Y:S01]  /*0e20*/  ENDCOLLECTIVE ;  /* 0x000000000000791b */ /* 0x003fe20003800000 */
.L_x_1079:
[----:B------:R-:W-:Y:S01]  /*0e30*/  HFMA2.MMA R19, -RZ, RZ, 0, 1.1920928955078125e-07 ;  /* 0x00000002ff137435 */ /* 0x000fe200000001ff */
[----:B------:R-:W-:-:S05]  /*0e40*/  MOV R12, R18 ;  /* 0x00000012000c7202 */ /* 0x000fca0000000f00 */
[----:B------:R-:W-:-:S05]  /*0e50*/  FADD.FTZ R14, R9, R12 ;  /* 0x0000000c090e7221 */ /* 0x000fca0000010000 */
[----:B------:R-:W-:-:S07]  /*0e60*/  MOV R20, R14 ;  /* 0x0000000e00147202 */ /* 0x000fce0000000f00 */
[----:B------:R-:W-:Y:S05]  /*0e70*/  WARPSYNC.COLLECTIVE R17, `(.L_x_1080) ;  /* 0x0000000011087348 */ /* 0x000fea0003c00000 */
[----:B------:R0:W1:Y:S02]  /*0e80*/  SHFL.BFLY P2, R18, R20, R19, R22 ;  /* 0x0c00001314127389 */ /* 0x0000640000040016 */
[----:B01----:R-:W-:Y:S01]  /*0e90*/  ENDCOLLECTIVE ;  /* 0x000000000000791b */ /* 0x003fe20003800000 */
.L_x_1080:
[----:B------:R-:W-:Y:S01]  /*0ea0*/  HFMA2.MMA R19, -RZ, RZ, 0, 2.384185791015625e-07 ;  /* 0x00000004ff137435 */ /* 0x000fe200000001ff */
[----:B------:R-:W-:-:S04]  /*0eb0*/  IMAD.MOV.U32 R13, RZ, RZ, R18 ;  /* 0x000000ffff0d7224 */ /* 0x000fc800078e0012 */
[----:B------:R-:W-:-:S05]  /*0ec0*/  FADD.FTZ R15, R14, R13 ;  /* 0x0000000d0e0f7221 */ /* 0x000fca0000010000 */
[----:B------:R-:W-:-:S07]  /*0ed0*/  MOV R20, R15 ;  /* 0x0000000f00147202 */ /* 0x000fce0000000f00 */
[----:B------:R-:W-:Y:S05]  /*0ee0*/  WARPSYNC.COLLECTIVE R17, `(.L_x_1081) ;  /* 0x0000000011087348 */ /* 0x000fea0003c00000 */
[----:B------:R0:W1:Y:S02]  /*0ef0*/  SHFL.BFLY P2, R18, R20, R19, R22 ;  /* 0x0c00001314127389 */ /* 0x0000640000040016 */
[----:B01----:R-:W-:Y:S01]  /*0f00*/  ENDCOLLECTIVE ;  /* 0x000000000000791b */ /* 0x003fe20003800000 */
.L_x_1081:
[----:B------:R-:W-:Y:S01]  /*0f10*/  IMAD.MOV.U32 R19, RZ, RZ, 0x8 ;  /* 0x00000008ff137424 */ /* 0x000fe200078e00ff */
[----:B------:R-:W-:-:S05]  /*0f20*/  MOV R16, R18 ;  /* 0x0000001200107202 */ /* 0x000fca0000000f00 */
[----:B------:R-:W-:-:S05]  /*0f30*/  FADD.FTZ R16, R15, R16 ;  /* 0x000000100f107221 */ /* 0x000fca0000010000 */
[----:B------:R-:W-:-:S07]  /*0f40*/  MOV R20, R16 ;  /* 0x0000001000147202 */ /* 0x000fce0000000f00 */
[----:B------:R-:W-:Y:S05]  /*0f50*/  WARPSYNC.COLLECTIVE R17, `(.L_x_1082) ;  /* 0x0000000011087348 */ /* 0x000fea0003c00000 */
[----:B------:R0:W1:Y:S02]  /*0f60*/  SHFL.BFLY P2, R18, R20, R19, R22 ;  /* 0x0c00001314127389 */ /* 0x0000640000040016 */
[----:B01----:R-:W-:Y:S01]  /*0f70*/  ENDCOLLECTIVE ;  /* 0x000000000000791b */ /* 0x003fe20003800000 */
.L_x_1082:
[----:B------:R-:W-:Y:S01]  /*0f80*/  HFMA2.MMA R19, -RZ, RZ, 0, 9.5367431640625e-07 ;  /* 0x00000010ff137435 */ /* 0x000fe200000001ff */
[----:B------:R-:W-:-:S05]  /*0f90*/  MOV R9, R18 ;  /* 0x0000001200097202 */ /* 0x000fca0000000f00 */
[----:B------:R-:W-:-:S05]  /*0fa0*/  FADD.FTZ R9, R16, R9 ;  /* 0x0000000910097221 */ /* 0x000fca0000010000 */
[----:B------:R-:W-:-:S07]  /*0fb0*/  MOV R20, R9 ;  /* 0x0000000900147202 */ /* 0x000fce0000000f00 */
[----:B------:R-:W-:Y:S05]  /*0fc0*/  WARPSYNC.COLLECTIVE R17, `(.L_x_1083) ;  /* 0x0000000011087348 */ /* 0x000fea0003c00000 */
[----:B------:R0:W1:Y:S02]  /*0fd0*/  SHFL.BFLY P2, R18, R20, R19, R22 ;  /* 0x0c00001314127389 */ /* 0x0000640000040016 */
[----:B01----:R-:W-:Y:S01]  /*0fe0*/  ENDCOLLECTIVE ;  /* 0x000000000000791b */ /* 0x003fe20003800000 */
.L_x_1083:
[----:B------:R-:W-:Y:S01]  /*0ff0*/  MOV R14, R18 ;  /* 0x00000012000e7202 */ /* 0x000fe20000000f00 */
[----:B------:R-:W-:Y:S06]  /*1000*/  BRA `(.L_x_1084) ;  /* 0xfffffff8007c7947 */ /* 0x000fec000383ffff */
.L_x_1085:
        /* <DEDUP_REMOVED lines=15> */
.L_x_2969:


//--------------------- .text._ZN10layer_norm40ln_parallel_residual_bwd_finalize_kernelINS_22Kernel_traits_finalizeILj4096E13__nv_bfloat16S2_fS2_fjLb0ELj1024ELj4ENS_18Kernel_traits_baseILj4096ES2_S2_fS2_fjLj1024EEEEELb1EEEvNS_9BwdParamsE --------------------------
	.section	.text._ZN10layer_norm40ln_parallel_residual_bwd_finalize_kernelINS_22Kernel_traits_finalizeILj4096E13__nv_bfloat16S2_fS2_fjLb0ELj1024ELj4ENS_18Kernel_traits_baseILj4096ES2_S2_fS2_fjLj1024EEEEELb1EEEvNS_9BwdParamsE,"ax",@progbits
	.align	128
        .global         _ZN10layer_norm40ln_parallel_residual_bwd_finalize_kernelINS_22Kernel_traits_finalizeILj4096E13__nv_bfloat16S2_fS2_fjLb0ELj1024ELj4ENS_18Kernel_traits_baseILj4096ES2_S2_fS2_fjLj1024EEEEELb1EEEvNS_9BwdParamsE
        .type           _ZN10layer_norm40ln_parallel_residual_bwd_finalize_kernelINS_22Kernel_traits_finalizeILj4096E13__nv_bfloat16S2_fS2_fjLb0ELj1024ELj4ENS_18Kernel_traits_baseILj4096ES2_S2_fS2_fjLj1024EEEEELb1EEEvNS_9BwdParamsE,@function
        .size           _ZN10layer_norm40ln_parallel_residual_bwd_finalize_kernelINS_22Kernel_traits_finalizeILj4096E13__nv_bfloat16S2_fS2_fjLb0ELj1024ELj4ENS_18Kernel_traits_baseILj4096ES2_S2_fS2_fjLj1024EEEEELb1EEEvNS_9BwdParamsE,(.L_x_2970 - _ZN10layer_norm40ln_parallel_residual_bwd_finalize_kernelINS_22Kernel_traits_finalizeILj4096E13__nv_bfloat16S2_fS2_fjLb0ELj1024ELj4ENS_18Kernel_traits_baseILj4096ES2_S2_fS2_fjLj1024EEEEELb1EEEvNS_9BwdParamsE)
        .other          _ZN10layer_norm40ln_parallel_residual_bwd_finalize_kernelINS_22Kernel_traits_finalizeILj4096E13__nv_bfloat16S2_fS2_fjLb0ELj1024ELj4ENS_18Kernel_traits_baseILj4096ES2_S2_fS2_fjLj1024EEEEELb1EEEvNS_9BwdParamsE,@"STO_CUDA_ENTRY STV_DEFAULT"
_ZN10layer_norm40ln_parallel_residual_bwd_finalize_kernelINS_22Kernel_traits_finalizeILj4096E13__nv_bfloat16S2_fS2_fjLb0ELj1024ELj4ENS_18Kernel_traits_baseILj4096ES2_S2_fS2_fjLj1024EEEEELb1EEEvNS_9BwdParamsE:
.text._ZN10layer_norm40ln_parallel_residual_bwd_finalize_kernelINS_22Kernel_traits_finalizeILj4096E13__nv_bfloat16S2_fS2_fjLb0ELj1024ELj4ENS_18Kernel_traits_baseILj4096ES2_S2_fS2_fjLj1024EEEEELb1EEEvNS_9BwdParamsE:
        /* <DEDUP_REMOVED lines=23> */
.L_x_1097:
        /* <DEDUP_REMOVED lines=41> */
.L_x_1090:
        /* <DEDUP_REMOVED lines=62> */
.L_x_1089:
[----:B------:R-:W-:Y:S05]  /*07e0*/  BSYNC B1 ;  /* 0x0000000000017941 */ /* 0x000fea0003800000 */
.L_x_1088:
        /* <DEDUP_REMOVED lines=39> */
.L_x_1092:
[----:B------:R-:W-:Y:S05]  /*0a60*/  BSYNC B1 ;  /* 0x0000000000017941 */ /* 0x000fea0003800000 */
.L_x_1091:
        /* <DEDUP_REMOVED lines=20> */
.L_x_1087:
[----:B------:R-:W-:Y:S05]  /*0bb0*/  BSYNC B0 ;  /* 0x0000000000007941 */ /* 0x000fea0003800000 */
.L_x_1086:
        /* <DEDUP_REMOVED lines=54> */
.L_x_1118:
        /* <DEDUP_REMOVED lines=10> */
.L_x_1093:
        /* <DEDUP_REMOVED lines=26> */
.L_x_1096:
[----:B------:R-:W-:Y:S05]  /*1160*/  BSYNC B0 ;  /* 0x0000000000007941 */ /* 0x000fea0003800000 */
.L_x_1095:
[C---:B------:R-:W-:Y:S02]  /*1170*/  ISETP.GT.U32.AND P1, PT, R4.reuse, -0x1001, PT ;  /* 0xffffefff0400780c */ /* 0x040fe40003f24070 */
[----:B------:R-:W-:Y:S02]  /*1180*/  IADD3 R4, R4, 0x1000, RZ ;  /* 0x0000100004047810 */ /* 0x000fe40007ffe0ff */
[----:B------:R-:W-:-:S09]  /*1190*/  IADD3 R5, R5, 0x800, RZ ;  /* 0x0000080005057810 */ /* 0x000fd20007ffe0ff */
[----:B------:R-:W-:Y:S05]  /*11a0*/  @P1 BRA `(.L_x_1097) ;  /* 0xffffffec00f01947 */ /* 0x000fea000383ffff */
[----:B------:R-:W-:Y:S05]  /*11b0*/  EXIT ;  /* 0x000000000000794d */ /* 0x000fea0003800000 */
.L_x_1094:
[----:B------:R-:W-:Y:S01]  /*11c0*/  HFMA2.MMA R13, -RZ, RZ, 0, 5.9604644775390625e-08 ;  /* 0x00000001ff0d7435 */ /* 0x000fe200000001ff */
[----:B0-----:R-:W-:Y:S02]  /*11d0*/  MOV R26, R9 ;  /* 0x00000009001a7202 */ /* 0x001fe40000000f00 */
[----:B------:R-:W-:Y:S02]  /*11e0*/  MOV R12, 0x1f ;  /* 0x0000001f000c7802 */ /* 0x000fe40000000f00 */
[----:B------:R-:W-:-:S07]  /*11f0*/  MOV R11, 0xffffffff ;  /* 0xffffffff000b7802 */ /* 0x000fce0000000f00 */
[----:B-1234-:R-:W-:Y:S05]  /*1200*/  WARPSYNC.COLLECTIVE R11, `(.L_x_1098) ;  /* 0x000000000b087348 */ /* 0x01efea0003c00000 */
[----:B------:R0:W0:Y:S02]  /*1210*/  SHFL.BFLY P2, R16, R26, R13, R12 ;  /* 0x0c00000d1a107389 */ /* 0x000024000004000c */
[----:B01234-:R-:W-:Y:S01]  /*1220*/  ENDCOLLECTIVE ;  /* 0x000000000000791b */ /* 0x01ffe20003800000 */
.L_x_1098:
[----:B------:R-:W-:Y:S01]  /*1230*/  HFMA2.MMA R13, -RZ, RZ, 0, 1.1920928955078125e-07 ;  /* 0x00000002ff0d7435 */ /* 0x000fe200000001ff */
[----:B------:R-:W-:-:S05]  /*1240*/  FADD.FTZ R10, R9, R16 ;  /* 0x00000010090a7221 */ /* 0x000fca0000010000 */
[----:B------:R-:W-:-:S07]  /*1250*/  MOV R26, R10 ;  /* 0x0000000a001a7202 */ /* 0x000fce0000000f00 */
[----:B------:R-:W-:Y:S05]  /*1260*/  WARPSYNC.COLLECTIVE R11, `(.L_x_1099) ;  /* 0x000000000b087348 */ /* 0x000fea0003c00000 */
[----:B------:R0:W1:Y:S02]  /*1270*/  SHFL.BFLY P2, R16, R26, R13, R12 ;  /* 0x0c00000d1a107389 */ /* 0x000064000004000c */
[----:B01----:R-:W-:Y:S01]  /*1280*/  ENDCOLLECTIVE ;  /* 0x000000000000791b */ /* 0x003fe20003800000 */
.L_x_1099:
[----:B------:R-:W-:Y:S01]  /*1290*/  HFMA2.MMA R13, -RZ, RZ, 0, 2.384185791015625e-07 ;  /* 0x00000004ff0d7435 */ /* 0x000fe200000001ff */
[----:B------:R-:W-:-:S05]  /*12a0*/  FADD.FTZ R9, R10, R16 ;  /* 0x000000100a097221 */ /* 0x000fca0000010000 */
[----:B------:R-:W-:-:S07]  /*12b0*/  MOV R26, R9 ;  /* 0x00000009001a7202 */ /* 0x000fce0000000f00 */
[----:B------:R-:W-:Y:S05]  /*12c0*/  WARPSYNC.COLLECTIVE R11, `(.L_x_1100) ;  /* 0x000000000b087348 */ /* 0x000fea0003c00000 */
[----:B------:R0:W1:Y:S02]  /*12d0*/  SHFL.BFLY P2, R16, R26, R13, R12 ;  /* 0x0c00000d1a107389 */ /* 0x000064000004000c */
[----:B01----:R-:W-:Y:S01]  /*12e0*/  ENDCOLLECTIVE ;  /* 0x000000000000791b */ /* 0x003fe20003800000 */
.L_x_1100:
[----:B------:R-:W-:Y:S01]  /*12f0*/  HFMA2.MMA R13, -RZ, RZ, 0, 4.76837158203125e-07 ;  /* 0x00000008ff0d7435 */ /* 0x000fe200000001ff */
[----:B------:R-:W-:-:S05]  /*1300*/  FADD.FTZ R18, R9, R16 ;  /* 0x0000001009127221 */ /* 0x000fca0000010000 */
[----:B------:R-:W-:-:S07]  /*1310*/  MOV R26, R18 ;  /* 0x00000012001a7202 */ /* 0x000fce0000000f00 */
[----:B------:R-:W-:Y:S05]  /*1320*/  WARPSYNC.COLLECTIVE R11, `(.L_x_1101) ;  /* 0x000000000b087348 */ /* 0x000fea0003c00000 */
[----:B------:R0:W1:Y:S02]  /*1330*/  SHFL.BFLY P2, R16, R26, R13, R12 ;  /* 0x0c00000d1a107389 */ /* 0x000064000004000c */
[----:B01----:R-:W-:Y:S01]  /*1340*/  ENDCOLLECTIVE ;  /* 0x000000000000791b */ /* 0x003fe20003800000 */
.L_x_1101:
[----:B------:R-:W-:Y:S01]  /*1350*/  HFMA2.MMA R13, -RZ, RZ, 0, 9.5367431640625e-07 ;  /* 0x00000010ff0d7435 */ /* 0x000fe200000001ff */
[----:B------:R-:W-:-:S05]  /*1360*/  FADD.FTZ R10, R18, R16 ;  /* 0x00000010120a7221 */ /* 0x000fca0000010000 */
[----:B------:R-:W-:-:S07]  /*1370*/  MOV R26, R10 ;  /* 0x0000000a001a7202 */ /* 0x000fce0000000f00 */
[----:B------:R-:W-:Y:S05]  /*1380*/  WARPSYNC.COLLECTIVE R11, `(.L_x_1102) ;  /* 0x000000000b087348 */ /* 0x000fea0003c00000 */
[----:B------:R0:W1:Y:S02]  /*1390*/  SHFL.BFLY P2, R16, R26, R13, R12 ;  /* 0x0c00000d1a107389 */ /* 0x000064000004000c */
[----:B01----:R-:W-:Y:S01]  /*13a0*/  ENDCOLLECTIVE ;  /* 0x000000000000791b */ /* 0x003fe20003800000 */
.L_x_1102:
[----:B------:R-:W-:Y:S01]  /*13b0*/  MOV R26, R14 ;  /* 0x0000000e001a7202 */ /* 0x000fe20000000f00 */
[----:B------:R-:W-:Y:S01]  /*13c0*/  IMAD.MOV.U32 R13, RZ, RZ, 0x1 ;  /* 0x00000001ff0d7424 */ /* 0x000fe200078e00ff */
[----:B------:R-:W-:-:S07]  /*13d0*/  MOV R9, R16 ;  /* 0x0000001000097202 */ /* 0x000fce0000000f00 */
[----:B------:R-:W-:Y:S05]  /*13e0*/  WARPSYNC.COLLECTIVE R11, `(.L_x_1103) ;  /* 0x000000000b087348 */ /* 0x000fea0003c00000 */
[----:B------:R0:W1:Y:S02]  /*13f0*/  SHFL.BFLY P2, R16, R26, R13, R12 ;  /* 0x0c00000d1a107389 */ /* 0x000064000004000c */
[----:B01----:R-:W-:Y:S01]  /*1400*/  ENDCOLLECTIVE ;  /* 0x000000000000791b */ /* 0x003fe20003800000 */
.L_x_1103:
[----:B------:R-:W-:Y:S01]  /*1410*/  HFMA2.MMA R13, -RZ, RZ, 0, 1.1920928955078125e-07 ;  /* 0x00000002ff0d7435 */ /* 0x000fe200000001ff */
[----:B------:R-:W-:-:S05]  /*1420*/  MOV R15, R16 ;  /* 0x00000010000f7202 */ /* 0x000fca0000000f00 */
[----:B------:R-:W-:-:S05]  /*1430*/  FADD.FTZ R15, R14, R15 ;  /* 0x0000000f0e0f7221 */ /* 0x000fca0000010000 */
[----:B------:R-:W-:-:S07]  /*1440*/  MOV R26, R15 ;  /* 0x0000000f001a7202 */ /* 0x000fce0000000f00 */
[----:B------:R-:W-:Y:S05]  /*1450*/  WARPSYNC.COLLECTIVE R11, `(.L_x_1104) ;  /* 0x000000000b087348 */ /* 0x000fea0003c00000 */
[----:B------:R0:W1:Y:S02]  /*1460*/  SHFL.BFLY P2, R16, R26, R13, R12 ;  /* 0x0c00000d1a107389 */ /* 0x000064000004000c */
[----:B01----:R-:W-:Y:S01]  /*1470*/  ENDCOLLECTIVE ;  /* 0x000000000000791b */ /* 0x003fe20003800000 */
.L_x_1104:
[----:B------:R-:W-:Y:S01]  /*1480*/  HFMA2.MMA R13, -RZ, RZ, 0, 2.384185791015625e-07 ;  /* 0x00000004ff0d7435 */ /* 0x000fe200000001ff */
[----:B------:R-:W-:-:S05]  /*1490*/  MOV R18, R16 ;  /* 0x0000001000127202 */ /* 0x000fca0000000f00 */
[----:B------:R-:W-:-:S05]  /*14a0*/  FADD.FTZ R14, R15, R18 ;  /* 0x000000120f0e7221 */ /* 0x000fca0000010000 */
[----:B------:R-:W-:-:S07]  /*14b0*/  MOV R26, R14 ;  /* 0x0000000e001a7202 */ /* 0x000fce0000000f00 */
[----:B------:R-:W-:Y:S05]  /*14c0*/  WARPSYNC.COLLECTIVE R11, `(.L_x_1105) ;  /* 0x000000000b087348 */ /* 0x000fea0003c00000 */
[----:B------:R0:W1:Y:S02]  /*14d0*/  SHFL.BFLY P2, R16, R26, R13, R12 ;  /* 0x0c00000d1a107389 */ /* 0x000064000004000c */
[----:B01----:R-:W-:Y:S01]  /*14e0*/  ENDCOLLECTIVE ;  /* 0x000000000000791b */ /* 0x003fe20003800000 */
.L_x_1105:
[----:B------:R-:W-:Y:S01]  /*14f0*/  HFMA2.MMA R13, -RZ, RZ, 0, 4.76837158203125e-07 ;  /* 0x00000008ff0d7435 */ /* 0x000fe200000001ff */
[----:B------:R-:W-:-:S05]  /*1500*/  MOV R17, R16 ;  /* 0x0000001000117202 */ /* 0x000fca0000000f00 */
[----:B------:R-:W-:-:S05]  /*1510*/  FADD.FTZ R19, R14, R17 ;  /* 0x000000110e137221 */ /* 0x000fca0000010000 */
[----:B------:R-:W-:-:S07]  /*1520*/  MOV R26, R19 ;  /* 0x00000013001a7202 */ /* 0x000fce0000000f00 */
[----:B------:R-:W-:Y:S05]  /*1530*/  WARPSYNC.COLLECTIVE R11, `(.L_x_1106) ;  /* 0x000000000b087348 */ /* 0x000fea0003c00000 */
[----:B------:R0:W1:Y:S02]  /*1540*/  SHFL.BFLY P2, R16, R26, R13, R12 ;  /* 0x0c00000d1a107389 */ /* 0x000064000004000c */
[----:B01----:R-:W-:Y:S01]  /*1550*/  ENDCOLLECTIVE ;  /* 0x000000000000791b */ /* 0x003fe20003800000 */
.L_x_1106:
[----:B------:R-:W-:Y:S01]  /*1560*/  HFMA2.MMA R13, -RZ, RZ, 0, 9.5367431640625e-07 ;  /* 0x00000010ff0d7435 */ /* 0x000fe200000001ff */
[----:B------:R-:W-:-:S05]  /*1570*/  MOV R20, R16 ;  /* 0x0000001000147202 */ /* 0x000fca0000000f00 */
[----:B------:R-:W-:-:S05]  /*1580*/  FADD.FTZ R15, R19, R20 ;  /* 0x00000014130f7221 */ /* 0x000fca0000010000 */
[----:B------:R-:W-:-:S07]  /*1590*/  MOV R26, R15 ;  /* 0x0000000f001a7202 */ /* 0x000fce0000000f00 */
[----:B------:R-:W-:Y:S05]  /*15a0*/  WARPSYNC.COLLECTIVE R11, `(.L_x_1107) ;  /* 0x000000000b087348 */ /* 0x000fea0003c00000 */
[----:B------:R0:W1:Y:S02]  /*15b0*/  SHFL.BFLY P2, R16, R26, R13, R12 ;  /* 0x0c00000d1a107389 */ /* 0x000064000004000c */
[----:B01----:R-:W-:Y:S01]  /*15c0*/  ENDCOLLECTIVE ;  /* 0x000000000000791b */ /* 0x003fe20003800000 */
.L_x_1107:
[----:B------:R-:W-:Y:S01]  /*15d0*/  HFMA2.MMA R13, -RZ, RZ, 0, 5.9604644775390625e-08 ;  /* 0x00000001ff0d7435 */ /* 0x000fe200000001ff */
[----:B------:R-:W-:Y:S02]  /*15e0*/  MOV R26, R8 ;  /* 0x00000008001a7202 */ /* 0x000fe40000000f00 */
[----:B------:R-:W-:-:S08]  /*15f0*/  MOV R14, R16 ;  /* 0x00000010000e7202 */ /* 0x000fd00000000f00 */
[----:B------:R-:W-:Y:S05]  /*1600*/  WARPSYNC.COLLECTIVE R11, `(.L_x_1108) ;  /* 0x000000000b087348 */ /* 0x000fea0003c00000 */
[----:B------:R0:W1:Y:S02]  /*1610*/  SHFL.BFLY P2, R16, R26, R13, R12 ;  /* 0x0c00000d1a107389 */ /* 0x000064000004000c */
[----:B01----:R-:W-:Y:S01]  /*1620*/  ENDCOLLECTIVE ;  /* 0x000000000000791b */ /* 0x003fe20003800000 */
.L_x_1108:
[----:B------:R-:W-:Y:S01]  /*1630*/  HFMA2.MMA R13, -RZ, RZ, 0, 1.1920928955078125e-07 ;  /* 0x00000002ff0d7435 */ /* 0x000fe200000001ff */
[----:B------:R-:W-:-:S05]  /*1640*/  MOV R17, R16 ;  /* 0x0000001000117202 */ /* 0x000fca0000000f00 */
[----:B------:R-:W-:-:S05]  /*1650*/  FADD.FTZ R19, R8, R17 ;  /* 0x0000001108137221 */ /* 0x000fca0000010000 */
[----:B------:R-:W-:-:S07]  /*1660*/  MOV R26, R19 ;  /* 0x00000013001a7202 */ /* 0x000fce0000000f00 */
[----:B------:R-:W-:Y:S05]  /*1670*/  WARPSYNC.COLLECTIVE R11, `(.L_x_1109) ;  /* 0x000000000b087348 */ /* 0x000fea0003c00000 */
[----:B------:R0:W1:Y:S02]  /*1680*/  SHFL.BFLY P2, R16, R26, R13, R12 ;  /* 0x0c00000d1a107389 */ /* 0x000064000004000c */
[----:B01----:R-:W-:Y:S01]  /*1690*/  ENDCOLLECTIVE ;  /* 0x000000000000791b */ /* 0x003fe20003800000 */
.L_x_1109:
[----:B------:R-:W-:Y:S01]  /*16a0*/  IMAD.MOV.U32 R13, RZ, RZ, 0x4 ;  /* 0x00000004ff0d7424 */ /* 0x000fe200078e00ff */
[----:B------:R-:W-:-:S05]  /*16b0*/  MOV R20, R16 ;  /* 0x0000001000147202 */ /* 0x000fca0000000f00 */
[----:B------:R-:W-:-:S05]  /*16c0*/  FADD.FTZ R8, R19, R20 ;  /* 0x0000001413087221 */ /* 0x000fca0000010000 */
[----:B------:R-:W-:-:S07]  /*16d0*/  MOV R26, R8 ;  /* 0x00000008001a7202 */ /* 0x000fce0000000f00 */
[----:B------:R-:W-:Y:S05]  /*16e0*/  WARPSYNC.COLLECTIVE R11, `(.L_x_1110) ;  /* 0x000000000b087348 */ /* 0x000fea0003c00000 */
[----:B------:R0:W1:Y:S02]  /*16f0*/  SHFL.BFLY P2, R16, R26, R13, R12 ;  /* 0x0c00000d1a107389 */ /* 0x000064000004000c */
[----:B01----:R-:W-:Y:S01]  /*1700*/  ENDCOLLECTIVE ;  /* 0x000000000000791b */ /* 0x003fe20003800000 */
.L_x_1110:
[----:B------:R-:W-:Y:S01]  /*1710*/  HFMA2.MMA R13, -RZ, RZ, 0, 4.76837158203125e-07 ;  /* 0x00000008ff0d7435 */ /* 0x000fe200000001ff */
[----:B------:R-:W-:-:S05]  /*1720*/  MOV R21, R16 ;  /* 0x0000001000157202 */ /* 0x000fca0000000f00 */
[----:B------:R-:W-:-:S05]  /*1730*/  FADD.FTZ R21, R8, R21 ;  /* 0x0000001508157221 */ /* 0x000fca0000010000 */
[----:B------:R-:W-:-:S07]  /*1740*/  MOV R26, R21 ;  /* 0x00000015001a7202 */ /* 0x000fce0000000f00 */
[----:B------:R-:W-:Y:S05]  /*1750*/  WARPSYNC.COLLECTIVE R11, `(.L_x_1111) ;  /* 0x000000000b087348 */ /* 0x000fea0003c00000 */
[----:B------:R0:W1:Y:S02]  /*1760*/  SHFL.BFLY P2, R16, R26, R13, R12 ;  /* 0x0c00000d1a107389 */ /* 0x000064000004000c */
[----:B01----:R-:W-:Y:S01]  /*1770*/  ENDCOLLECTIVE ;  /* 0x000000000000791b */ /* 0x003fe20003800000 */
.L_x_1111:
[----:B------:R-:W-:Y:S01]  /*1780*/  HFMA2.MMA R13, -RZ, RZ, 0, 9.5367431640625e-07 ;  /* 0x00000010ff0d7435 */ /* 0x000fe200000001ff */
[----:B------:R-:W-:-:S05]  /*1790*/  MOV R22, R16 ;  /* 0x0000001000167202 */ /* 0x000fca0000000f00 */
[----:B------:R-:W-:-:S05]  /*17a0*/  FADD.FTZ R17, R21, R22 ;  /* 0x0000001615117221 */ /* 0x000fca0000010000 */
[----:B------:R-:W-:-:S07]  /*17b0*/  MOV R26, R17 ;  /* 0x00000011001a7202 */ /* 0x000fce0000000f00 */
[----:B------:R-:W-:Y:S05]  /*17c0*/  WARPSYNC.COLLECTIVE R11, `(.L_x_1112) ;  /* 0x000000000b087348 */ /* 0x000fea0003c00000 */
[----:B------:R0:W1:Y:S02]  /*17d0*/  SHFL.BFLY P2, R16, R26, R13, R12 ;  /* 0x0c00000d1a107389 */ /* 0x000064000004000c */
[----:B01----:R-:W-:Y:S01]  /*17e0*/  ENDCOLLECTIVE ;  /* 0x000000000000791b */ /* 0x003fe20003800000 */
.L_x_1112:
[----:B------:R-:W-:Y:S01]  /*17f0*/  HFMA2.MMA R13, -RZ, RZ, 0, 5.9604644775390625e-08 ;  /* 0x00000001ff0d7435 */ /* 0x000fe200000001ff */
[----:B------:R-:W-:Y:S02]  /*1800*/  MOV R26, R7 ;  /* 0x00000007001a7202 */ /* 0x000fe40000000f00 */
[----:B------:R-:W-:-:S08]  /*1810*/  MOV R8, R16 ;  /* 0x0000001000087202 */ /* 0x000fd00000000f00 */
[----:B------:R-:W-:Y:S05]  /*1820*/  WARPSYNC.COLLECTIVE R11, `(.L_x_1113) ;  /* 0x000000000b087348 */ /* 0x000fea0003c00000 */
[----:B------:R0:W1:Y:S02]  /*1830*/  SHFL.BFLY P2, R16, R26, R13, R12 ;  /* 0x0c00000d1a107389 */ /* 0x000064000004000c */
[----:B01----:R-:W-:Y:S01]  /*1840*/  ENDCOLLECTIVE ;  /* 0x000000000000791b */ /* 0x003fe20003800000 */
.L_x_1113:
[----:B------:R-:W-:Y:S01]  /*1850*/  HFMA2.MMA R13, -RZ, RZ, 0, 1.1920928955078125e-07 ;  /* 0x00000002ff0d7435 */ /* 0x000fe200000001ff */
[----:B------:R-:W-:-:S05]  /*1860*/  MOV R18, R16 ;  /* 0x0000001000127202 */ /* 0x000fca0000000f00 */
[----:B------:R-:W-:-:S05]  /*1870*/  FADD.FTZ R22, R7, R18 ;  /* 0x0000001207167221 */ /* 0x000fca0000010000 */
[----:B------:R-:W-:-:S07]  /*1880*/  MOV R26, R22 ;  /* 0x00000016001a7202 */ /* 0x000fce0000000f00 */
[----:B------:R-:W-:Y:S05]  /*1890*/  WARPSYNC.COLLECTIVE R11, `(.L_x_1114) ;  /* 0x000000000b087348 */ /* 0x000fea0003c00000 */
[----:B------:R0:W1:Y:S02]  /*18a0*/  SHFL.BFLY P2, R16, R26, R13, R12 ;  /* 0x0c00000d1a107389 */ /* 0x000064000004000c */
[----:B01----:R-:W-:Y:S01]  /*18b0*/  ENDCOLLECTIVE ;  /* 0x000000000000791b */ /* 0x003fe20003800000 */
.L_x_1114:
[----:B------:R-:W-:Y:S01]  /*18c0*/  HFMA2.MMA R13, -RZ, RZ, 0, 2.384185791015625e-07 ;  /* 0x00000004ff0d7435 */ /* 0x000fe200000001ff */
[----:B------:R-:W-:-:S05]  /*18d0*/  MOV R21, R16 ;  /* 0x0000001000157202 */ /* 0x000fca0000000f00 */
[----:B------:R-:W-:-:S05]  /*18e0*/  FADD.FTZ R7, R22, R21 ;  /* 0x0000001516077221 */ /* 0x000fca0000010000 */
[----:B------:R-:W-:-:S07]  /*18f0*/  MOV R26, R7 ;  /* 0x00000007001a7202 */ /* 0x000fce0000000f00 */
[----:B------:R-:W-:Y:S05]  /*1900*/  WARPSYNC.COLLECTIVE R11, `(.L_x_1115) ;  /* 0x000000000b087348 */ /* 0x000fea0003c00000 */
[----:B------:R0:W1:Y:S02]  /*1910*/  SHFL.BFLY P2, R16, R26, R13, R12 ;  /* 0x0c00000d1a107389 */ /* 0x000064000004000c */
[----:B01----:R-:W-:Y:S01]  /*1920*/  ENDCOLLECTIVE ;  /* 0x000000000000791b */ /* 0x003fe20003800000 */
.L_x_1115:
[----:B------:R-:W-:Y:S01]  /*1930*/  HFMA2.MMA R13, -RZ, RZ, 0, 4.76837158203125e-07 ;  /* 0x00000008ff0d7435 */ /* 0x000fe200000001ff */
[----:B------:R-:W-:-:S05]  /*1940*/  MOV R20, R16 ;  /* 0x0000001000147202 */ /* 0x000fca0000000f00 */
[----:B------:R-:W-:-:S05]  /*1950*/  FADD.FTZ R23, R7, R20 ;  /* 0x0000001407177221 */ /* 0x000fca0000010000 */
[----:B------:R-:W-:-:S07]  /*1960*/  MOV R26, R23 ;  /* 0x00000017001a7202 */ /* 0x000fce0000000f00 */
[----:B------:R-:W-:Y:S05]  /*1970*/  WARPSYNC.COLLECTIVE R11, `(.L_x_1116) ;  /* 0x000000000b087348 */ /* 0x000fea0003c00000 */
[----:B------:R0:W1:Y:S02]  /*1980*/  SHFL.BFLY P2, R16, R26, R13, R12 ;  /* 0x0c00000d1a107389 */ /* 0x000064000004000c */
[----:B01----:R-:W-:Y:S01]  /*1990*/  ENDCOLLECTIVE ;  /* 0x000000000000791b */ /* 0x003fe20003800000 */
.L_x_1116:
[----:B------:R-:W-:Y:S01]  /*19a0*/  HFMA2.MMA R13, -RZ, RZ, 0, 9.5367431640625e-07 ;  /* 0x00000010ff0d7435 */ /* 0x000fe200000001ff */
[----:B------:R-:W-:-:S05]  /*19b0*/  MOV R24, R16 ;  /* 0x0000001000187202 */ /* 0x000fca0000000f00 */
[----:B------:R-:W-:-:S05]  /*19c0*/  FADD.FTZ R24, R23, R24 ;  /* 0x0000001817187221 */ /* 0x000fca0000010000 */
[----:B------:R-:W-:-:S07]  /*19d0*/  MOV R26, R24 ;  /* 0x00000018001a7202 */ /* 0x000fce0000000f00 */
[----:B------:R-:W-:Y:S05]  /*19e0*/  WARPSYNC.COLLECTIVE R11, `(.L_x_1117) ;  /* 0x000000000b087348 */ /* 0x000fea0003c00000 */
[----:B------:R0:W1:Y:S02]  /*19f0*/  SHFL.BFLY P2, R16, R26, R13, R12 ;  /* 0x0c00000d1a107389 */ /* 0x000064000004000c */
[----:B01----:R-:W-:Y:S01]  /*1a00*/  ENDCOLLECTIVE ;  /* 0x000000000000791b */ /* 0x003fe20003800000 */
.L_x_1117:
[----:B------:R-:W-:Y:S05]  /*1a10*/  BRA `(.L_x_1118) ;  /* 0xfffffff400407947 */ /* 0x000fea000383ffff */
.L_x_1119:
        /* <DEDUP_REMOVED lines=14> */
.L_x_2970:


//--------------------- .text._ZN10layer_norm31ln_parallel_residual_bwd_kernelINS_13Kernel_traitsI13__nv_bfloat16S2_fS2_fjLj4096ELj1ELj1ELj8ELj16ENS_18Kernel_traits_baseILj4096ES2_S2_fS2_fjLj256EEEEELb1ELb1ELb1EEEvNS_9BwdParamsE --------------------------
	.section	.text._ZN10layer_norm31ln_parallel_residual_bwd_kernelINS_13Kernel_traitsI13__nv_bfloat16S2_fS2_fjLj4096ELj1ELj1ELj8ELj16ENS_18Kernel_traits_baseILj4096ES2_S2_fS2_fjLj256EEEEELb1ELb1ELb1EEEvNS_9BwdParamsE,"ax",@progbits
	.align	128
        .global         _ZN10layer_norm31ln_parallel_residual_bwd_kernelINS_13Kernel_traitsI13__nv_bfloat16S2_fS2_fjLj4096ELj1ELj1ELj8ELj16ENS_18Kernel_traits_baseILj4096ES2_S2_fS2_fjLj256EEEEELb1ELb1ELb1EEEvNS_9BwdParamsE
        .type           _ZN10layer_norm31ln_parallel_residual_bwd_kernelINS_13Kernel_traitsI13__nv_bfloat16S2_fS2_fjLj4096ELj1ELj1ELj8ELj16ENS_18Kernel_traits_baseILj4096ES2_S2_fS2_fjLj256EEEEELb1ELb1ELb1EEEvNS_9BwdParamsE,@function
        .size           _ZN10layer_norm31ln_parallel_residual_bwd_kernelINS_13Kernel_traitsI13__nv_bfloat16S2_fS2_fjLj4096ELj1ELj1ELj8ELj16ENS_18Kernel_traits_baseILj4096ES2_S2_fS2_fjLj256EEEEELb1ELb1ELb1EEEvNS_9BwdParamsE,(.L_x_2971 - _ZN10layer_norm31ln_parallel_residual_bwd_kernelINS_13Kernel_traitsI13__nv_bfloat16S2_fS2_fjLj4096ELj1ELj1ELj8ELj16ENS_18Kernel_traits_baseILj4096ES2_S2_fS2_fjLj256EEEEELb1ELb1ELb1EEEvNS_9BwdParamsE)
        .other          _ZN10layer_norm31ln_parallel_residual_bwd_kernelINS_13Kernel_traitsI13__nv_bfloat16S2_fS2_fjLj4096ELj1ELj1ELj8ELj16ENS_18Kernel_traits_baseILj4096ES2_S2_fS2_fjLj256EEEEELb1ELb1ELb1EEEvNS_9BwdParamsE,@"STO_CUDA_ENTRY STV_DEFAULT"
_ZN10layer_norm31ln_parallel_residual_bwd_kernelINS_13Kernel_traitsI13__nv_bfloat16S2_fS2_fjLj4096ELj1ELj1ELj8ELj16ENS_18Kernel_traits_baseILj4096ES2_S2_fS2_fjLj256EEEEELb1ELb1ELb1EEEvNS_9BwdParamsE:
.text._ZN10layer_norm31ln_parallel_residual_bwd_kernelINS_13Kernel_traitsI13__nv_bfloat16S2_fS2_fjLj4096ELj1ELj1ELj8ELj16ENS_18Kernel_traits_baseILj4096ES2_S2_fS2_fjLj256EEEEELb1ELb1ELb1EEEvNS_9BwdParamsE:
        /* <DEDUP_REMOVED lines=33> */
.L_x_1120:
[----:B------:R-:W-:Y:S01]  /*0210*/  SHF.L.U32 R0, R60, 0x4, RZ ;  /* 0x000000043c007819 */ /* 0x000fe200000006ff */
[----:B------:R-:W-:-:S03]  /*0220*/  ULDC.64 UR6, c[0x0][0x260] ;  /* 0x0000980000067ab9 */ /* 0x000fc60000000a00 */
[----:B------:R-:W-:-:S04]  /*0230*/  LOP3.LUT R0, R0, 0xff0, RZ, 0xc0, !PT ;  /* 0x00000ff000007812 */ /* 0x000fc800078ec0ff */
[----:B------:R-:W-:-:S04]  /*0240*/  IADD3 R2, P0, R0, UR6, RZ ;  /* 0x0000000600027c10 */ /* 0x000fc8000ff1e0ff */
[----:B------:R-:W-:Y:S01]  /*0250*/  IADD3.X R3, RZ, UR7, RZ, P0, !PT ;  /* 0x00000007ff037c10 */ /* 0x000fe200087fe4ff */
[----:B------:R-:W-:-:S04]  /*0260*/  ULDC.64 UR6, c[0x0][0x2c8] ;  /* 0x0000b20000067ab9 */ /* 0x000fc80000000a00 */
[----:B------:R-:W2:Y:S04]  /*0270*/  LDG.E.128 R4, desc[UR4][R2.64] ;  /* 0x0000000402047981 */ /* 0x000ea8000c1e1d00 */
[----:B------:R-:W3:Y:S01]  /*0280*/  LDG.E.128 R68, desc[UR4][R2.64+0x1000] ;  /* 0x0010000402447981 */ /* 0x000ee2000c1e1d00 */
        /* <DEDUP_REMOVED lines=18> */
[----:B------:R-:W-:-:S02]  /*03b0*/  MOV R104, RZ ;  /* 0x000000ff00687202 */ /* 0x000fc40000000f00 */
[----:B------:R-:W-:Y:S02]  /*03c0*/  CS2R R92, SRZ ;  /* 0x00000000005c7805 */ /* 0x000fe4000001ff00 */
[----:B------:R-:W-:Y:S02]  /*03d0*/  CS2R R72, SRZ ;  /* 0x0000000000487805 */ /* 0x000fe4000001ff00 */
[----:B------:R-:W-:Y:S02]  /*03e0*/  CS2R R96, SRZ ;  /* 0x0000000000607805 */ /* 0x000fe4000001ff00 */
[----:B------:R-:W-:Y:S02]  /*03f0*/  LOP3.LUT R85, R60, 0xff, RZ, 0xc0, !PT ;  /* 0x000000ff3c557812 */ /* 0x000fe400078ec0ff */
[----:B------:R-:W-:Y:S02]  /*0400*/  PLOP3.LUT P4, PT, PT, PT, UP0, 0x80, 0x0 ;  /* 0x000000000000781c */ /* 0x000fe40003f8f008 */
[----:B--2---:R-:W-:Y:S01]  /*0410*/  PRMT R106, R5, 0x7632, R106 ;  /* 0x00007632056a7816 */ /* 0x004fe2000000006a */
[C---:B------:R-:W-:Y:S01]  /*0420*/  IMAD.U32 R62, R4.reuse, 0x10000, RZ ;  /* 0x00010000043e7824 */ /* 0x040fe200078e00ff */
[----:B------:R-:W-:Y:S01]  /*0430*/  PRMT R105, R4, 0x7632, R105 ;  /* 0x0000763204697816 */ /* 0x000fe20000000069 */
[----:B------:R-:W-:Y:S01]  /*0440*/  IMAD.U32 R65, R7, 0x10000, RZ ;  /* 0x0001000007417824 */ /* 0x000fe200078e00ff */
[----:B---3--:R-:W-:Y:S01]  /*0450*/  PRMT R109, R68, 0x7632, R109 ;  /* 0x00007632446d7816 */ /* 0x008fe2000000006d */
[----:B------:R-:W-:Y:S01]  /*0460*/  IMAD.U32 R106, R106, 0x10000, RZ ;  /* 0x000100006a6a7824 */ /* 0x000fe200078e00ff */
[----:B------:R-:W-:-:S02]  /*0470*/  PRMT R112, R71, 0x7632, R112 ;  /* 0x0000763247707816 */ /* 0x000fc40000000070 */
[----:B------:R-:W-:Y:S01]  /*0480*/  PRMT R107, R6, 0x7632, R107 ;  /* 0x00007632066b7816 */ /* 0x000fe2000000006b */
[----:B------:R-:W-:Y:S01]  /*0490*/  IMAD.U32 R109, R109, 0x10000, RZ ;  /* 0x000100006d6d7824 */ /* 0x000fe200078e00ff */
[----:B------:R-:W-:Y:S01]  /*04a0*/  PRMT R108, R7, 0x7632, R108 ;  /* 0x00007632076c7816 */ /* 0x000fe2000000006c */
[----:B------:R-:W-:Y:S01]  /*04b0*/  IMAD.U32 R112, R112, 0x10000, RZ ;  /* 0x0001000070707824 */ /* 0x000fe200078e00ff */
[----:B------:R-:W-:Y:S02]  /*04c0*/  PRMT R110, R69, 0x7632, R110 ;  /* 0x00007632456e7816 */ /* 0x000fe4000000006e */
[C---:B------:R-:W-:Y:S01]  /*04d0*/  PRMT R111, R70.reuse, 0x7632, R111 ;  /* 0x00007632466f7816 */ /* 0x040fe2000000006f */
[----:B------:R-:W-:Y:S01]  /*04e0*/  IMAD.U32 R70, R70, 0x10000, RZ ;  /* 0x0001000046467824 */ /* 0x000fe200078e00ff */
        /* <DEDUP_REMOVED lines=10> */
.L_x_1123:
        /* <DEDUP_REMOVED lines=10> */
[----:B------:R0:W4:Y:S01]  /*0630*/  LDG.E R126, desc[UR4][R52.64] ;  /* 0x00000004347e7981 */ /* 0x000122000c1e1900 */
[C---:B-1----:R-:W-:Y:S01]  /*0640*/  IMAD.WIDE.U32 R68, R114.reuse, 0x20, R116 ;  /* 0x0000002072447825 */ /* 0x042fe200078e0074 */
[----:B------:R-:W1:Y:S03]  /*0650*/  LDC.64 R124, c[0x0][0x240] ;  /* 0x00009000ff7c7b82 */ /* 0x000e660000000a00 */
[----:B--2---:R-:W-:Y:S01]  /*0660*/  IMAD.WIDE.U32 R36, R114, 0x10, R54 ;  /* 0x0000001072247825 */ /* 0x004fe200078e0036 */
[----:B------:R-:W2:Y:S01]  /*0670*/  LDG.E.128 R32, desc[UR4][R68.64] ;  /* 0x0000000444207981 */ /* 0x000ea2000c1e1d00 */
[----:B------:R-:W-:-:S03]  /*0680*/  ISETP.NE.U32.AND P1, PT, RZ, UR12, PT ;  /* 0x0000000cff007c0c */ /* 0x000fc6000bf25070 */
[----:B------:R-:W1:Y:S01]  /*0690*/  @P0 LDC.64 R120, c[0x0][0x2c8] ;  /* 0x0000b200ff780b82 */ /* 0x000e620000000a00 */
[C---:B0-----:R-:W-:Y:S01]  /*06a0*/  IMAD.WIDE.U32 R52, R113.reuse, 0x10, R54 ;  /* 0x0000001071347825 */ /* 0x041fe200078e0036 */
[----:B------:R0:W2:Y:S03]  /*06b0*/  LDG.E.128 R40, desc[UR4][R68.64+0x10] ;  /* 0x0000100444287981 */ /* 0x0000a6000c1e1d00 */
[----:B------:R-:W-:Y:S01]  /*06c0*/  IMAD.WIDE.U32 R116, R113, 0x20, R116 ;  /* 0x0000002071747825 */ /* 0x000fe200078e0074 */
[----:B------:R-:W2:Y:S03]  /*06d0*/  LDG.E.128 R36, desc[UR4][R36.64] ;  /* 0x0000000424247981 */ /* 0x000ea6000c1e1d00 */
[----:B---3--:R-:W-:Y:S01]  /*06e0*/  IMAD.WIDE R58, R61, 0x4, R58 ;  /* 0x000000043d3a7825 */ /* 0x008fe200078e023a */
[----:B------:R-:W3:Y:S01]  /*06f0*/  LDG.E.128 R52, desc[UR4][R52.64] ;  /* 0x0000000434347981 */ /* 0x000ee2000c1e1d00 */
[----:B0-----:R-:W0:Y:S03]  /*0700*/  @P0 LDC.64 R68, c[0x0][0x2c8] ;  /* 0x0000b200ff440b82 */ /* 0x001e260000000a00 */
[----:B------:R-:W3:Y:S04]  /*0710*/  LDG.E.128 R48, desc[UR4][R116.64+0x10] ;  /* 0x0000100474307981 */ /* 0x000ee8000c1e1d00 */
[----:B------:R1:W3:Y:S04]  /*0720*/  LDG.E R115, desc[UR4][R58.64] ;  /* 0x000000043a737981 */ /* 0x0002e8000c1e1900 */
[----:B------:R0:W3:Y:S01]  /*0730*/  LDG.E.128 R44, desc[UR4][R116.64] ;  /* 0x00000004742c7981 */ /* 0x0000e2000c1e1d00 */
[----:B-1----:R-:W-:-:S06]  /*0740*/  IMAD.WIDE.U32 R58, R113, 0x8, R124 ;  /* 0x00000008713a7825 */ /* 0x002fcc00078e007c */
[----:B------:R-:W5:Y:S01]  /*0750*/  LDG.E.64 R58, desc[UR4][R58.64] ;  /* 0x000000043a3a7981 */ /* 0x000f62000c1e1b00 */
[----:B0-----:R-:W-:-:S04]  /*0760*/  @P0 IMAD.WIDE.U32 R116, R114, 0x20, R68 ;  /* 0x0000002072740825 */ /* 0x001fc800078e0044 */
[----:B------:R-:W-:Y:S01]  /*0770*/  IMAD.WIDE.U32 R68, R114, 0x8, R124 ;  /* 0x0000000872447825 */ /* 0x000fe200078e007c */
[----:B------:R-:W-:Y:S01]  /*0780*/  ISETP.NE.AND.EX P1, PT, RZ, UR13, PT, P1 ;  /* 0x0000000dff007c0c */ /* 0x000fe2000bf25310 */
[----:B------:R-:W5:Y:S04]  /*0790*/  @P0 LDG.E.128 R4, desc[UR4][R116.64] ;  /* 0x0000000474040981 */ /* 0x000f68000c1e1d00 */
[----:B------:R-:W5:Y:S01]  /*07a0*/  LDG.E.64 R68, desc[UR4][R68.64] ;  /* 0x0000000444447981 */ /* 0x000f62000c1e1b00 */
[----:B------:R-:W-:Y:S01]  /*07b0*/  @P0 IMAD.WIDE.U32 R120, R113, 0x20, R120 ;  /* 0x0000002071780825 */ /* 0x000fe200078e0078 */
[----:B------:R-:W-:Y:S02]  /*07c0*/  LOP3.LUT P6, RZ, R0, 0xff, RZ, 0xc0, !PT ;  /* 0x000000ff00ff7812 */ /* 0x000fe400078cc0ff */
[----:B------:R-:W5:Y:S04]  /*07d0*/  @P0 LDG.E.128 R8, desc[UR4][R116.64+0x10] ;  /* 0x0000100474080981 */ /* 0x000f68000c1e1d00 */
[----:B------:R-:W0:Y:S01]  /*07e0*/  @P1 LDC.64 R118, c[0x0][0x248] ;  /* 0x00009200ff761b82 */ /* 0x000e220000000a00 */
[----:B------:R-:W5:Y:S04]  /*07f0*/  @P0 LDG.E.128 R12, desc[UR4][R120.64] ;  /* 0x00000004780c0981 */ /* 0x000f68000c1e1d00 */
[----:B------:R-:W5:Y:S03]  /*0800*/  @P0 LDG.E.128 R16, desc[UR4][R120.64+0x10] ;  /* 0x0000100478100981 */ /* 0x000f66000c1e1d00 */
[----:B------:R-:W1:Y:S01]  /*0810*/  @P1 LDC.64 R122, c[0x0][0x248] ;  /* 0x00009200ff7a1b82 */ /* 0x000e620000000a00 */
[----:B0-----:R-:W-:-:S05]  /*0820*/  @P1 IMAD.WIDE.U32 R118, R114, 0x8, R118 ;  /* 0x0000000872761825 */ /* 0x001fca00078e0076 */
[----:B------:R0:W5:Y:S01]  /*0830*/  @P1 LDG.E.64 R56, desc[UR4][R118.64] ;  /* 0x0000000476381981 */ /* 0x000162000c1e1b00 */
[----:B-1----:R-:W-:-:S05]  /*0840*/  @P1 IMAD.WIDE.U32 R122, R113, 0x8, R122 ;  /* 0x00000008717a1825 */ /* 0x002fca00078e007a */
[----:B------:R1:W5:Y:S01]  /*0850*/  @P1 LDG.E.64 R2, desc[UR4][R122.64] ;  /* 0x000000047a021981 */ /* 0x000362000c1e1b00 */
[----:B------:R-:W-:Y:S01]  /*0860*/  SHF.R.U32.HI R141, RZ, 0x5, R60 ;  /* 0x00000005ff8d7819 */ /* 0x000fe2000001163c */
[----:B------:R-:W-:Y:S01]  /*0870*/  UMOV UR6, 0xffffffff ;  /* 0xffffffff00067882 */ /* 0x000fe20000000000 */
[----:B------:R-:W-:Y:S02]  /*0880*/  IADD3 R61, R61, UR10, RZ ;  /* 0x0000000a3d3d7c10 */ /* 0x000fe4000fffe0ff */
[----:B------:R-:W-:Y:S02]  /*0890*/  LOP3.LUT R142, R141, 0x7fffff8, RZ, 0xc0, !PT ;  /* 0x07fffff88d8e7812 */ /* 0x000fe400078ec0ff */
[----:B------:R-:W-:Y:S02]  /*08a0*/  LOP3.LUT P2, RZ, R60, 0x1f, RZ, 0xc0, !PT ;  /* 0x0000001f3cff7812 */ /* 0x000fe4000784c0ff */
[----:B------:R-:W-:Y:S01]  /*08b0*/  ISETP.GE.AND P5, PT, R61, UR11, PT ;  /* 0x0000000b3d007c0c */ /* 0x000fe2000bfa6270 */
[----:B------:R-:W-:Y:S01]  /*08c0*/  @!P6 VIADD R142, R142, 0x8 ;  /* 0x000000088e8ee836 */ /* 0x000fe20000000000 */
[----:B----4-:R-:W-:-:S05]  /*08d0*/  FSEL R140, R126, RZ, !P4 ;  /* 0x000000ff7e8c7208 */ /* 0x010fca0006000000 */
[C---:B--2---:R-:W-:Y:S01]  /*08e0*/  FADD.FTZ R0, -R140.reuse, R32 ;  /* 0x000000208c007221 */ /* 0x044fe20000010100 */
[C---:B0-----:R-:W-:Y:S01]  /*08f0*/  FADD.FTZ R118, -R140.reuse, R33 ;  /* 0x000000218c767221 */ /* 0x041fe20000010100 */
[C---:B------:R-:W-:Y:S01]  /*0900*/  FADD.FTZ R42, -R140.reuse, R42 ;  /* 0x0000002a8c2a7221 */ /* 0x040fe20000010100 */
[----:B------:R-:W-:Y:S01]  /*0910*/  FADD.FTZ R124, -R140, R43 ;  /* 0x0000002b8c7c7221 */ /* 0x000fe20000010100 */
[C---:B------:R-:W-:Y:S02]  /*0920*/  PRMT R32, R36.reuse, 0x7632, R32 ;  /* 0x0000763224207816 */ /* 0x040fe40000000020 */
[----:B------:R-:W-:Y:S02]  /*0930*/  SHF.L.U32 R33, R36, 0x10, RZ ;  /* 0x0000001024217819 */ /* 0x000fe400000006ff */
[----:B------:R-:W-:Y:S02]  /*0940*/  SHF.L.U32 R120, R39, 0x10, RZ ;  /* 0x0000001027787819 */ /* 0x000fe400000006ff */
[----:B---3--:R-:W-:-:S02]  /*0950*/  PRMT R137, R55, 0x7632, R137 ;  /* 0x0000763237897816 */ /* 0x008fc40000000089 */
[----:B------:R-:W-:Y:S01]  /*0960*/  SHF.L.U32 R138, R55, 0x10, RZ ;  /* 0x00000010378a7819 */ /* 0x000fe200000006ff */
[----:B------:R-:W-:Y:S01]  /*0970*/  FADD.FTZ R134, -R140, R49 ;  /* 0x000000318c867221 */ /* 0x000fe20000010100 */
[C---:B------:R-:W-:Y:S01]  /*0980*/  PRMT R43, R53.reuse, 0x7632, R43 ;  /* 0x00007632352b7816 */ /* 0x040fe2000000002b */
[----:B------:R-:W-:Y:S01]  /*0990*/  IMAD.U32 R32, R32, 0x10000, RZ ;  /* 0x0001000020207824 */ /* 0x000fe200078e00ff */
[----:B------:R-:W-:Y:S01]  /*09a0*/  SHF.L.U32 R128, R53, 0x10, RZ ;  /* 0x0000001035807819 */ /* 0x000fe200000006ff */
[C---:B------:R-:W-:Y:S01]  /*09b0*/  FMUL.FTZ R0, R115.reuse, R0 ;  /* 0x0000000073007220 */ /* 0x040fe20000410000 */
[C---:B------:R-:W-:Y:S01]  /*09c0*/  FMUL.FTZ R55, R115.reuse, R42 ;  /* 0x0000002a73377220 */ /* 0x040fe20000410000 */
[----:B------:R-:W-:Y:S01]  /*09d0*/  FMUL.FTZ R49, R115, R118 ;  /* 0x0000007673317220 */ /* 0x000fe20000410000 */
[-C--:B------:R-:W-:Y:S01]  /*09e0*/  FMUL.FTZ R53, R62, R33.reuse ;  /* 0x000000213e357220 */ /* 0x080fe20000410000 */
[C---:B------:R-:W-:Y:S01]  /*09f0*/  FADD.FTZ R126, -R140.reuse, R45 ;  /* 0x0000002d8c7e7221 */ /* 0x040fe20000010100 */
[C---:B------:R-:W-:Y:S01]  /*0a00*/  FADD.FTZ R130, -R140.reuse, R47 ;  /* 0x0000002f8c827221 */ /* 0x040fe20000010100 */
[----:B-1----:R-:W-:Y:S01]  /*0a10*/  FADD.FTZ R122, -R140, R35 ;  /* 0x000000238c7a7221 */ /* 0x002fe20000010100 */
[C---:B------:R-:W-:Y:S01]  /*0a20*/  PRMT R45, R54.reuse, 0x7632, R45 ;  /* 0x00007632362d7816 */ /* 0x040fe2000000002d */
[----:B------:R-:W-:Y:S01]  /*0a30*/  FADD.FTZ R78, R33, R78 ;  /* 0x0000004e214e7221 */ /* 0x000fe20000010000 */
[----:B------:R-:W-:Y:S01]  /*0a40*/  SHF.L.U32 R47, R54, 0x10, RZ ;  /* 0x00000010362f7819 */ /* 0x000fe200000006ff */
[----:B------:R-:W-:Y:S01]  /*0a50*/  FFMA.FTZ R79, R0, R33, R79 ;  /* 0x00000021004f7223 */ /* 0x000fe2000001004f */
[----:B------:R-:W-:Y:S01]  /*0a60*/  PRMT R35, R37, 0x7632, R35 ;  /* 0x0000763225237816 */ /* 0x000fe20000000023 */
[----:B------:R-:W-:Y:S01]  /*0a70*/  FADD.FTZ R81, R120, R81 ;  /* 0x0000005178517221 */ /* 0x000fe20000010000 */
[-C--:B------:R-:W-:Y:S01]  /*0a80*/  FFMA.FTZ R72, R55, R120.reuse, R72 ;  /* 0x0000007837487223 */ /* 0x080fe20000010048 */
[----:B------:R-:W-:Y:S01]  /*0a90*/  FMUL.FTZ R54, R65, R120 ;  /* 0x0000007841367220 */ /* 0x000fe20000410000 */
[----:B------:R-:W-:-:S02]  /*0aa0*/  IMAD.U32 R36, R37, 0x10000, RZ ;  /* 0x0001000025247824 */ /* 0x000fc400078e00ff */
[-C--:B------:R-:W-:Y:S01]  /*0ab0*/  FFMA.FTZ R96, R49, R32.reuse, R96 ;  /* 0x0000002031607223 */ /* 0x080fe20000010060 */
[----:B------:R-:W-:Y:S01]  /*0ac0*/  FADD.FTZ R84, R32, R84 ;  /* 0x0000005420547221 */ /* 0x000fe20000010000 */
[----:B------:R-:W-:Y:S01]  /*0ad0*/  FMUL.FTZ R120, R105, R32 ;  /* 0x0000002069787220 */ /* 0x000fe20000410000 */
[----:B------:R-:W-:Y:S01]  /*0ae0*/  FADD.FTZ R33, RZ, R53 ;  /* 0x00000035ff217221 */ /* 0x000fe20000010000 */
[----:B------:R-:W-:Y:S01]  /*0af0*/  FADD.FTZ R34, -R140, R34 ;  /* 0x000000228c227221 */ /* 0x000fe20000010100 */
[----:B------:R-:W-:Y:S01]  /*0b00*/  FFMA.FTZ R32, R0, R53, RZ ;  /* 0x0000003500207223 */ /* 0x000fe200000100ff */
        /* <DEDUP_REMOVED lines=8> */
[C---:B------:R-:W-:Y:S01]  /*0b90*/  PRMT R37, R38.reuse, 0x7632, R37 ;  /* 0x0000763226257816 */ /* 0x040fe20000000025 */
[----:B------:R-:W-:Y:S01]  /*0ba0*/  FMUL.FTZ R50, R63, R36 ;  /* 0x000000243f327220 */ /* 0x000fe20000410000 */
[----:B------:R-:W-:Y:S01]  /*0bb0*/  SHF.L.U32 R117, R38, 0x10, RZ ;  /* 0x0000001026757819 */ /* 0x000fe200000006ff */
[----:B------:R-:W-:Y:S01]  /*0bc0*/  FADD.FTZ R33, R33, R120 ;  /* 0x0000007821217221 */ /* 0x000fe20000010000 */
[----:B------:R-:W-:Y:S01]  /*0bd0*/  PRMT R38, R39, 0x7632, R38 ;  /* 0x0000763227267816 */ /* 0x000fe20000000026 */
[----:B------:R-:W-:Y:S01]  /*0be0*/  FMUL.FTZ R51, R115, R34 ;  /* 0x0000002273337220 */ /* 0x000fe20000410000 */
[----:B------:R-:W-:Y:S01]  /*0bf0*/  FFMA.FTZ R32, R49, R120, R32 ;  /* 0x0000007831207223 */ /* 0x000fe20000010020 */
[C---:B------:R-:W-:Y:S01]  /*0c00*/  PRMT R39, R52.reuse, 0x7632, R39 ;  /* 0x0000763234277816 */ /* 0x040fe20000000027 */
[----:B------:R-:W-:-:S02]  /*0c10*/  IMAD.U32 R41, R52, 0x10000, RZ ;  /* 0x0001000034297824 */ /* 0x000fc400078e00ff */
[----:B------:R-:W-:Y:S01]  /*0c20*/  FMUL.FTZ R52, R115, R40 ;  /* 0x0000002873347220 */ /* 0x000fe20000410000 */
        /* <DEDUP_REMOVED lines=15> */
[----:B------:R-:W-:Y:S01]  /*0d20*/  FFMA.FTZ R97, R48, R35, R97 ;  /* 0x0000002330617223 */ /* 0x000fe20000010061 */
[----:B------:R-:W-:Y:S01]  /*0d30*/  FADD.FTZ R83, R35, R83 ;  /* 0x0000005323537221 */ /* 0x000fe20000010000 */
[----:B------:R-:W-:Y:S01]  /*0d40*/  FADD.FTZ R35, R34, R121 ;  /* 0x0000007922237221 */ /* 0x000fe20000010000 */
[----:B------:R-:W-:Y:S01]  /*0d50*/  FFMA.FTZ R32, R116, R121, R33 ;  /* 0x0000007974207223 */ /* 0x000fe20000010021 */
[----:B------:R-:W-:Y:S01]  /*0d60*/  FMUL.FTZ R123, R108, R38 ;  /* 0x000000266c7b7220 */ /* 0x000fe20000410000 */
[----:B------:R-:W-:Y:S01]  /*0d70*/  FMUL.FTZ R118, R115, R124 ;  /* 0x0000007c73767220 */ /* 0x000fe20000410000 */
[----:B------:R-:W-:Y:S01]  /*0d80*/  FADD.FTZ R34, R35, R54 ;  /* 0x0000003623227221 */ /* 0x000fe20000010000 */
[----:B------:R-:W-:Y:S01]  /*0d90*/  FFMA.FTZ R33, R55, R54, R32 ;  /* 0x0000003637217223 */ /* 0x000fe20000010020 */
[----:B------:R-:W-:Y:S01]  /*0da0*/  FMUL.FTZ R127, R115, R126 ;  /* 0x0000007e737f7220 */ /* 0x000fe20000410000 */
[----:B------:R-:W-:-:S02]  /*0db0*/  IMAD.U32 R39, R39, 0x10000, RZ ;  /* 0x0001000027277824 */ /* 0x000fc400078e00ff */
[----:B------:R-:W-:Y:S01]  /*0dc0*/  FMUL.FTZ R126, R66, R41 ;  /* 0x00000029427e7220 */ /* 0x000fe20000410000 */
[----:B------:R-:W-:Y:S01]  /*0dd0*/  FADD.FTZ R35, R34, R123 ;  /* 0x0000007b22237221 */ /* 0x000fe20000010000 */
[C---:B------:R-:W-:Y:S01]  /*0de0*/  FMUL.FTZ R125, R115.reuse, R44 ;  /* 0x0000002c737d7220 */ /* 0x040fe20000410000 */
[----:B------:R-:W-:Y:S01]  /*0df0*/  FFMA.FTZ R32, R118, R123, R33 ;  /* 0x0000007b76207223 */ /* 0x000fe20000010021 */
[C---:B------:R-:W-:Y:S01]  /*0e00*/  FMUL.FTZ R129, R115.reuse, R46 ;  /* 0x0000002e73817220 */ /* 0x040fe20000410000 */
        /* <DEDUP_REMOVED lines=13> */
[C---:B------:R-:W-:Y:S01]  /*0ee0*/  FMUL.FTZ R131, R115.reuse, R130 ;  /* 0x0000008273837220 */ /* 0x040fe20000410000 */
[----:B------:R-:W-:Y:S01]  /*0ef0*/  FMUL.FTZ R122, R115, R136 ;  /* 0x00000088737a7220 */ /* 0x000fe20000410000 */
[----:B------:R-:W-:Y:S01]  /*0f00*/  FFMA.FTZ R32, R129, R128, R32 ;  /* 0x0000008081207223 */ /* 0x000fe20000010020 */
[----:B------:R-:W-:Y:S01]  /*0f10*/  SHF.L.U32 R136, R45, 0x10, RZ ;  /* 0x000000102d887819 */ /* 0x000fe200000006ff */
[----:B------:R-:W-:Y:S01]  /*0f20*/  FMUL.FTZ R130, R70, R47 ;  /* 0x0000002f46827220 */ /* 0x000fe20000410000 */
[----:B------:R-:W-:Y:S01]  /*0f30*/  FADD.FTZ R33, R33, R134 ;  /* 0x0000008621217221 */ /* 0x000fe20000010000 */
[----:B------:R-:W-:-:S02]  /*0f40*/  FFMA.FTZ R32, R131, R134, R32 ;  /* 0x0000008683207223 */ /* 0x000fc40000010020 */
[-C--:B------:R-:W-:Y:S01]  /*0f50*/  FFMA.FTZ R80, R135, R136.reuse, R80 ;  /* 0x0000008887507223 */ /* 0x080fe20000010050 */
[----:B------:R-:W-:Y:S01]  /*0f60*/  FADD.FTZ R103, R136, R103 ;  /* 0x0000006788677221 */ /* 0x000fe20000010000 */
        /* <DEDUP_REMOVED lines=50> */
.L_x_1134:
[----:B------:R-:W3:Y:S01]  /*1290*/  S2R R37, SR_CgaCtaId ;  /* 0x0000000000257919 */ /* 0x000ee20000008800 */
[----:B------:R-:W-:Y:S01]  /*12a0*/  MOV R36, 0x400 ;  /* 0x0000040000247802 */ /* 0x000fe20000000f00 */
[----:B------:R-:W-:Y:S01]  /*12b0*/  UISETP.NE.AND UP0, UPT, UR17, URZ, UPT ;  /* 0x0000003f1100728c */ /* 0x000fe2000bf05270 */
[----:B------:R-:W-:Y:S01]  /*12c0*/  @!P2 LOP3.LUT R141, R141, 0x7, RZ, 0xc0, !PT ;  /* 0x000000078d8da812 */ /* 0x000fe200078ec0ff */
[----:B--2---:R-:W-:Y:S01]  /*12d0*/  FADD.FTZ R145, R33, R32 ;  /* 0x0000002021917221 */ /* 0x004fe20000010000 */
[----:B-1----:R-:W-:Y:S02]  /*12e0*/  FADD.FTZ R144, R34, R35 ;  /* 0x0000002322907221 */ /* 0x002fe40000010000 */
[----:B------:R-:W-:Y:S02]  /*12f0*/  @!P2 IADD3 R141, R142, R141, RZ ;  /* 0x0000008d8e8da210 */ /* 0x000fe40007ffe0ff */
[----:B------:R-:W-:Y:S01]  /*1300*/  PLOP3.LUT P4, PT, PT, PT, UP0, 0x80, 0x0 ;  /* 0x000000000000781c */ /* 0x000fe20003f8f008 */
[----:B------:R-:W-:Y:S05]  /*1310*/  WARPSYNC.ALL ;  /* 0x0000000000007948 */ /* 0x000fea0003800000 */
[----:B---3--:R-:W-:-:S04]  /*1320*/  LEA R36, R37, R36, 0x18 ;  /* 0x0000002425247211 */ /* 0x008fc800078ec0ff */
[-C--:B------:R-:W-:Y:S02]  /*1330*/  @!P2 LEA R141, R141, R36.reuse, 0x3 ;  /* 0x000000248d8da211 */ /* 0x080fe400078e18ff */
[----:B------:R-:W-:-:S03]  /*1340*/  LEA R142, R142, R36, 0x3 ;  /* 0x000000248e8e7211 */ /* 0x000fc600078e18ff */
        /* <DEDUP_REMOVED lines=35> */
[C---:B------:R-:W-:Y:S01]  /*1580*/  FMUL.FTZ R33, R115.reuse, R0 ;  /* 0x0000000073217220 */ /* 0x040fe20000410000 */
[----:B-----5:R-:W-:Y:S02]  /*1590*/  IMAD.MOV.U32 R0, RZ, RZ, R68 ;  /* 0x000000ffff007224 */ /* 0x020fe400078e0044 */
[C---:B------:R-:W-:Y:S01]  /*15a0*/  FMUL.FTZ R120, R115.reuse, R120 ;  /* 0x0000007873787220 */ /* 0x040fe20000410000 */
[C---:B------:R-:W-:Y:S01]  /*15b0*/  FMUL.FTZ R35, R115.reuse, R50 ;  /* 0x0000003273237220 */ /* 0x040fe20000410000 */
[----:B------:R-:W-:Y:S01]  /*15c0*/  @P2 FADD.FTZ R33, R4, R33 ;  /* 0x0000002104212221 */ /* 0x000fe20000010000 */
[----:B------:R-:W-:Y:S01]  /*15d0*/  FMUL.FTZ R48, R115, R48 ;  /* 0x0000003073307220 */ /* 0x000fe20000410000 */
[----:B------:R-:W-:Y:S01]  /*15e0*/  LOP3.LUT P3, RZ, R0, 0xff, RZ, 0xc0, !PT ;  /* 0x000000ff00ff7812 */ /* 0x000fe2000786c0ff */
[----:B------:R-:W-:Y:S01]  /*15f0*/  @P2 FADD.FTZ R120, R5, R120 ;  /* 0x0000007805782221 */ /* 0x000fe20000010000 */
[----:B------:R-:W-:Y:S01]  /*1600*/  FMUL.FTZ R32, R33, UR16 ;  /* 0x0000001021207c20 */ /* 0x000fe20008410000 */
[----:B------:R-:W-:Y:S01]  /*1610*/  @P1 MOV R0, R56 ;  /* 0x0000003800001202 */ /* 0x000fe20000000f00 */
[----:B------:R-:W-:Y:S01]  /*1620*/  @P2 FADD.FTZ R35, R6, R35 ;  /* 0x0000002306232221 */ /* 0x000fe20000010000 */
[----:B------:R-:W-:Y:S01]  /*1630*/  FMUL.FTZ R40, R120, UR16 ;  /* 0x0000001078287c20 */ /* 0x000fe20008410000 */
[-CC-:B------:R-:W-:Y:S01]  /*1640*/  FFMA.FTZ R52, R52, R34.reuse, R141.reuse ;  /* 0x0000002234347223 */ /* 0x180fe2000001008d */
[----:B------:R-:W-:Y:S01]  /*1650*/  FSEL R138, R32, RZ, P3 ;  /* 0x000000ff208a7208 */ /* 0x000fe20001800000 */
[----:B------:R-:W-:Y:S01]  /*1660*/  FMUL.FTZ R41, R35, UR16 ;  /* 0x0000001023297c20 */ /* 0x000fe20008410000 */
[----:B------:R-:W-:Y:S01]  /*1670*/  @P1 LOP3.LUT P3, RZ, R0, 0xff, RZ, 0xc0, !PT ;  /* 0x000000ff00ff1812 */ /* 0x000fe2000786c0ff */
[----:B------:R-:W-:Y:S01]  /*1680*/  @P2 FADD.FTZ R48, R7, R48 ;  /* 0x0000003007302221 */ /* 0x000fe20000010000 */
[----:B------:R-:W-:Y:S01]  /*1690*/  FADD.FTZ R52, R117, -R52 ;  /* 0x8000003475347221 */ /* 0x000fe20000010000 */
[--C-:B------:R-:W-:Y:S01]  /*16a0*/  FFMA.FTZ R116, R116, R34, R141.reuse ;  /* 0x0000002274747223 */ /* 0x100fe2000001008d */
[----:B------:R-:W-:Y:S01]  /*16b0*/  @P1 FSEL R0, R32, RZ, P3 ;  /* 0x000000ff20001208 */ /* 0x000fe20001800000 */
[----:B------:R-:W-:Y:S01]  /*16c0*/  FMUL.FTZ R42, R48, UR16 ;  /* 0x00000010302a7c20 */ /* 0x000fe20008410000 */
[----:B------:R-:W-:Y:S01]  /*16d0*/  LOP3.LUT P3, RZ, R68, 0xff00, RZ, 0xc0, !PT ;  /* 0x0000ff0044ff7812 */ /* 0x000fe2000786c0ff */
[----:B------:R-:W-:Y:S01]  /*16e0*/  FMUL.FTZ R37, R115, R52 ;  /* 0x0000003473257220 */ /* 0x000fe20000410000 */
[----:B------:R-:W-:Y:S01]  /*16f0*/  FADD.FTZ R116, R121, -R116 ;  /* 0x8000007479747221 */ /* 0x000fe20000010000 */
[----:B------:R-:W-:Y:S01]  /*1700*/  FFMA.FTZ R55, R55, R34, R141 ;  /* 0x0000002237377223 */ /* 0x000fe2000001008d */
[----:B------:R-:W-:Y:S01]  /*1710*/  FSEL R143, R40, RZ, P3 ;  /* 0x000000ff288f7208 */ /* 0x000fe20001800000 */
[----:B------:R-:W-:Y:S01]  /*1720*/  @P2 FADD.FTZ R37, R8, R37 ;  /* 0x0000002508252221 */ /* 0x000fe20000010000 */
[----:B------:R-:W-:Y:S01]  /*1730*/  @P1 LOP3.LUT P3, RZ, R56, 0xff00, RZ, 0xc0, !PT ;  /* 0x0000ff0038ff1812 */ /* 0x000fe2000786c0ff */
[----:B------:R-:W-:Y:S01]  /*1740*/  FMUL.FTZ R116, R115, R116 ;  /* 0x0000007473747220 */ /* 0x000fe20000410000 */
[----:B------:R-:W-:Y:S01]  /*1750*/  FADD.FTZ R54, R54, -R55 ;  /* 0x8000003736367221 */ /* 0x000fe20000010000 */
[----:B------:R-:W-:Y:S01]  /*1760*/  FMUL.FTZ R43, R37, UR16 ;  /* 0x00000010252b7c20 */ /* 0x000fe20008410000 */
[----:B------:R-:W-:Y:S01]  /*1770*/  @P1 FSEL R40, R40, RZ, P3 ;  /* 0x000000ff28281208 */ /* 0x000fe20001800000 */
[----:B------:R-:W-:Y:S01]  /*1780*/  @P2 FADD.FTZ R116, R9, R116 ;  /* 0x0000007409742221 */ /* 0x000fe20000010000 */
[----:B------:R-:W-:Y:S01]  /*1790*/  LOP3.LUT P3, RZ, R68, 0xff0000, RZ, 0xc0, !PT ;  /* 0x00ff000044ff7812 */ /* 0x000fe2000786c0ff */
[----:B------:R-:W-:Y:S01]  /*17a0*/  FMUL.FTZ R39, R115, R54 ;  /* 0x0000003673277220 */ /* 0x000fe20000410000 */
[-C--:B------:R-:W-:Y:S01]  /*17b0*/  FFMA.FTZ R118, R118, R34.reuse, R141 ;  /* 0x0000002276767223 */ /* 0x080fe2000001008d */
[----:B------:R-:W-:Y:S01]  /*17c0*/  FMUL.FTZ R54, R116, UR16 ;  /* 0x0000001074367c20 */ /* 0x000fe20008410000 */
[----:B------:R-:W-:Y:S01]  /*17d0*/  FSEL R140, R41, RZ, P3 ;  /* 0x000000ff298c7208 */ /* 0x000fe20001800000 */
[----:B------:R-:W-:Y:S01]  /*17e0*/  @P2 FADD.FTZ R39, R10, R39 ;  /* 0x000000270a272221 */ /* 0x000fe20000010000 */
[----:B------:R-:W-:Y:S01]  /*17f0*/  @P1 LOP3.LUT P3, RZ, R56, 0xff0000, RZ, 0xc0, !PT ;  /* 0x00ff000038ff1812 */ /* 0x000fe2000786c0ff */
[----:B------:R-:W-:Y:S01]  /*1800*/  FADD.FTZ R118, R123, -R118 ;  /* 0x800000767b767221 */ /* 0x000fe20000010000 */
[----:B------:R-:W-:Y:S01]  /*1810*/  FFMA.FTZ R125, R125, R34, R141 ;  /* 0x000000227d7d7223 */ /* 0x000fe2000001008d */
[----:B------:R-:W-:Y:S01]  /*1820*/  FMUL.FTZ R55, R39, UR16 ;  /* 0x0000001027377c20 */ /* 0x000fe20008410000 */
[----:B------:R-:W-:Y:S01]  /*1830*/  @P1 FSEL R41, R41, RZ, P3 ;  /* 0x000000ff29291208 */ /* 0x000fe20001800000 */
[----:B------:R-:W-:Y:S01]  /*1840*/  FMUL.FTZ R118, R115, R118 ;  /* 0x0000007673767220 */ /* 0x000fe20000410000 */
[----:B------:R-:W-:Y:S01]  /*1850*/  LOP3.LUT P3, RZ, R68, 0xff000000, RZ, 0xc0, !PT ;  /* 0xff00000044ff7812 */ /* 0x000fe2000786c0ff */
[----:B------:R-:W-:Y:S01]  /*1860*/  FADD.FTZ R126, R126, -R125 ;  /* 0x8000007d7e7e7221 */ /* 0x000fe20000010000 */
[----:B------:R-:W-:Y:S01]  /*1870*/  FFMA.FTZ R127, R127, R34, R141 ;  /* 0x000000227f7f7223 */ /* 0x000fe2000001008d */
[----:B------:R-:W-:Y:S01]  /*1880*/  @P2 FADD.FTZ R118, R11, R118 ;  /* 0x000000760b762221 */ /* 0x000fe20000010000 */
[----:B------:R-:W-:Y:S01]  /*1890*/  FSEL R145, R42, RZ, P3 ;  /* 0x000000ff2a917208 */ /* 0x000fe20001800000 */
[----:B------:R-:W-:Y:S01]  /*18a0*/  FMUL.FTZ R45, R115, R126 ;  /* 0x0000007e732d7220 */ /* 0x000fe20000410000 */
[----:B------:R-:W-:Y:S01]  /*18b0*/  @P1 LOP3.LUT P3, RZ, R56, 0xff000000, RZ, 0xc0, !PT ;  /* 0xff00000038ff1812 */ /* 0x000fe2000786c0ff */
[----:B------:R-:W-:Y:S01]  /*18c0*/  FMUL.FTZ R68, R118, UR16 ;  /* 0x0000001076447c20 */ /* 0x000fe20008410000 */
[----:B------:R-:W-:Y:S01]  /*18d0*/  MOV R32, R58 ;  /* 0x0000003a00207202 */ /* 0x000fe20000000f00 */
[----:B------:R-:W-:Y:S01]  /*18e0*/  @P2 FADD.FTZ R45, R12, R45 ;  /* 0x0000002d0c2d2221 */ /* 0x000fe20000010000 */
[----:B------:R-:W-:Y:S01]  /*18f0*/  @P1 FSEL R42, R42, RZ, P3 ;  /* 0x000000ff2a2a1208 */ /* 0x000fe20001800000 */
[----:B------:R-:W-:Y:S01]  /*1900*/  FADD.FTZ R132, R132, -R127 ;  /* 0x8000007f84847221 */ /* 0x000fe20000010000 */
[----:B------:R-:W-:Y:S01]  /*1910*/  LOP3.LUT P3, RZ, R69, 0xff, RZ, 0xc0, !PT ;  /* 0x000000ff45ff7812 */ /* 0x000fe2000786c0ff */
[-CC-:B------:R-:W-:Y:S01]  /*1920*/  FFMA.FTZ R129, R129, R34.reuse, R141.reuse ;  /* 0x0000002281817223 */ /* 0x180fe2000001008d */
[----:B------:R-:W-:Y:S01]  /*1930*/  FFMA.FTZ R131, R131, R34, R141 ;  /* 0x0000002283837223 */ /* 0x000fe2000001008d */
[----:B------:R-:W-:Y:S01]  /*1940*/  FMUL.FTZ R132, R115, R132 ;  /* 0x0000008473847220 */ /* 0x000fe20000410000 */
[----:B------:R-:W-:Y:S01]  /*1950*/  FSEL R142, R43, RZ, P3 ;  /* 0x000000ff2b8e7208 */ /* 0x000fe20001800000 */
[----:B------:R-:W-:Y:S01]  /*1960*/  FADD.FTZ R128, R128, -R129 ;  /* 0x8000008180807221 */ /* 0x000fe20000010000 */
[----:B------:R-:W-:Y:S01]  /*1970*/  @P1 LOP3.LUT P3, RZ, R57, 0xff, RZ, 0xc0, !PT ;  /* 0x000000ff39ff1812 */ /* 0x000fe2000786c0ff */
[----:B------:R-:W-:Y:S01]  /*1980*/  @P2 FADD.FTZ R132, R13, R132 ;  /* 0x000000840d842221 */ /* 0x000fe20000010000 */
[----:B------:R-:W-:Y:S01]  /*1990*/  FADD.FTZ R134, R134, -R131 ;  /* 0x8000008386867221 */ /* 0x000fe20000010000 */
[----:B------:R-:W-:Y:S01]  /*19a0*/  FMUL.FTZ R47, R115, R128 ;  /* 0x00000080732f7220 */ /* 0x000fe20000410000 */
[----:B------:R-:W-:Y:S01]  /*19b0*/  @P1 FSEL R43, R43, RZ, P3 ;  /* 0x000000ff2b2b1208 */ /* 0x000fe20001800000 */
[----:B------:R-:W-:Y:S01]  /*19c0*/  FMUL.FTZ R117, R132, UR16 ;  /* 0x0000001084757c20 */ /* 0x000fe20008410000 */
[----:B------:R-:W-:Y:S01]  /*19d0*/  LOP3.LUT P3, RZ, R69, 0xff00, RZ, 0xc0, !PT ;  /* 0x0000ff0045ff7812 */ /* 0x000fe2000786c0ff */
[----:B------:R-:W-:Y:S01]  /*19e0*/  @P2 FADD.FTZ R47, R14, R47 ;  /* 0x0000002f0e2f2221 */ /* 0x000fe20000010000 */
[----:B------:R-:W-:Y:S01]  /*19f0*/  FMUL.FTZ R134, R115, R134 ;  /* 0x0000008673867220 */ /* 0x000fe20000410000 */
[-C--:B------:R-:W-:Y:S01]  /*1a00*/  FFMA.FTZ R133, R133, R34.reuse, R141 ;  /* 0x0000002285857223 */ /* 0x080fe2000001008d */
[----:B------:R-:W-:Y:S01]  /*1a10*/  FSEL R147, R54, RZ, P3 ;  /* 0x000000ff36937208 */ /* 0x000fe20001800000 */
[----:B------:R-:W-:Y:S01]  /*1a20*/  FMUL.FTZ R119, R47, UR16 ;  /* 0x000000102f777c20 */ /* 0x000fe20008410000 */
[----:B------:R-:W-:Y:S01]  /*1a30*/  @P1 LOP3.LUT P3, RZ, R57, 0xff00, RZ, 0xc0, !PT ;  /* 0x0000ff0039ff1812 */ /* 0x000fe2000786c0ff */
[----:B------:R-:W-:Y:S01]  /*1a40*/  @P2 FADD.FTZ R134, R15, R134 ;  /* 0x000000860f862221 */ /* 0x000fe20000010000 */
[----:B------:R-:W-:Y:S01]  /*1a50*/  FADD.FTZ R130, R130, -R133 ;  /* 0x8000008582827221 */ /* 0x000fe20000010000 */
[-CC-:B------:R-:W-:Y:S01]  /*1a60*/  FFMA.FTZ R135, R135, R34.reuse, R141.reuse ;  /* 0x0000002287877223 */ /* 0x180fe2000001008d */
[----:B------:R-:W-:Y:S01]  /*1a70*/  @P1 FSEL R54, R54, RZ, P3 ;  /* 0x000000ff36361208 */ /* 0x000fe20001800000 */
[----:B------:R-:W-:Y:S01]  /*1a80*/  FFMA.FTZ R122, R122, R34, R141 ;  /* 0x000000227a7a7223 */ /* 0x000fe2000001008d */
[----:B------:R-:W-:Y:S01]  /*1a90*/  LOP3.LUT P3, RZ, R69, 0xff0000, RZ, 0xc0, !PT ;  /* 0x00ff000045ff7812 */ /* 0x000fe2000786c0ff */
[----:B------:R-:W-:Y:S01]  /*1aa0*/  FMUL.FTZ R49, R115, R130 ;  /* 0x0000008273317220 */ /* 0x000fe20000410000 */
[----:B------:R-:W-:Y:S01]  /*1ab0*/  FADD.FTZ R136, R136, -R135 ;  /* 0x8000008788887221 */ /* 0x000fe20000010000 */
[----:B------:R-:W-:Y:S01]  /*1ac0*/  FADD.FTZ R122, R137, -R122 ;  /* 0x8000007a897a7221 */ /* 0x000fe20000010000 */
[----:B------:R-:W-:Y:S01]  /*1ad0*/  FSEL R144, R55, RZ, P3 ;  /* 0x000000ff37907208 */ /* 0x000fe20001800000 */
[----:B------:R-:W-:Y:S01]  /*1ae0*/  @P2 FADD.FTZ R49, R16, R49 ;  /* 0x0000003110312221 */ /* 0x000fe20000010000 */
[----:B------:R-:W-:Y:S01]  /*1af0*/  @P1 LOP3.LUT P3, RZ, R57, 0xff0000, RZ, 0xc0, !PT ;  /* 0x00ff000039ff1812 */ /* 0x000fe2000786c0ff */
[C---:B------:R-:W-:Y:S01]  /*1b00*/  FMUL.FTZ R136, R115.reuse, R136 ;  /* 0x0000008873887220 */ /* 0x040fe20000410000 */
[----:B------:R-:W-:Y:S01]  /*1b10*/  FMUL.FTZ R51, R115, R122 ;  /* 0x0000007a73337220 */ /* 0x000fe20000410000 */
[----:B------:R-:W-:Y:S01]  /*1b20*/  FMUL.FTZ R121, R49, UR16 ;  /* 0x0000001031797c20 */ /* 0x000fe20008410000 */
[----:B------:R-:W-:Y:S01]  /*1b30*/  @P1 FSEL R55, R55, RZ, P3 ;  /* 0x000000ff37371208 */ /* 0x000fe20001800000 */
[----:B------:R-:W-:Y:S01]  /*1b40*/  @P2 FADD.FTZ R136, R17, R136 ;  /* 0x0000008811882221 */ /* 0x000fe20000010000 */
[----:B------:R-:W-:Y:S01]  /*1b50*/  LOP3.LUT P3, RZ, R69, 0xff000000, RZ, 0xc0, !PT ;  /* 0xff00000045ff7812 */ /* 0x000fe2000786c0ff */
[----:B------:R-:W-:Y:S01]  /*1b60*/  FMUL.FTZ R69, R45, UR16 ;  /* 0x000000102d457c20 */ /* 0x000fe20008410000 */
[----:B------:R-:W-:Y:S01]  /*1b70*/  FFMA.FTZ R124, R124, R34, R141 ;  /* 0x000000227c7c7223 */ /* 0x000fe2000001008d */
[----:B------:R-:W-:Y:S01]  /*1b80*/  FMUL.FTZ R122, R136, UR16 ;  /* 0x00000010887a7c20 */ /* 0x000fe20008410000 */
[----:B------:R-:W-:Y:S01]  /*1b90*/  FSEL R125, R68, RZ, P3 ;  /* 0x000000ff447d7208 */ /* 0x000fe20001800000 */
[----:B------:R-:W-:Y:S01]  /*1ba0*/  @P2 FADD.FTZ R51, R18, R51 ;  /* 0x0000003312332221 */ /* 0x000fe20000010000 */
[----:B------:R-:W-:Y:S01]  /*1bb0*/  @P1 LOP3.LUT P3, RZ, R57, 0xff000000, RZ, 0xc0, !PT ;  /* 0xff00000039ff1812 */ /* 0x000fe2000786c0ff */
[----:B------:R-:W-:Y:S01]  /*1bc0*/  FADD.FTZ R124, R139, -R124 ;  /* 0x8000007c8b7c7221 */ /* 0x000fe20000010000 */
[----:B------:R-:W-:Y:S01]  /*1bd0*/  @P1 F2FP.BF16.F32.PACK_AB R0, RZ, R0 ;  /* 0x00000000ff00123e */ /* 0x000fe200000010ff */
[----:B------:R-:W-:Y:S01]  /*1be0*/  FMUL.FTZ R123, R51, UR16 ;  /* 0x00000010337b7c20 */ /* 0x000fe20008410000 */
[----:B------:R-:W-:Y:S01]  /*1bf0*/  @P1 FSEL R68, R68, RZ, P3 ;  /* 0x000000ff44441208 */ /* 0x000fe20001800000 */
[----:B------:R-:W-:Y:S01]  /*1c00*/  FMUL.FTZ R124, R115, R124 ;  /* 0x0000007c737c7220 */ /* 0x000fe20000410000 */
[----:B------:R-:W-:-:S02]  /*1c10*/  LOP3.LUT P3, RZ, R32, 0xff, RZ, 0xc0, !PT ;  /* 0x000000ff20ff7812 */ /* 0x000fc4000786c0ff */
[----:B------:R-:W-:Y:S01]  /*1c20*/  @P1 MOV R32, R2 ;  /* 0x0000000200201202 */ /* 0x000fe20000000f00 */
[----:B------:R-:W-:Y:S01]  /*1c30*/  @P2 FADD.FTZ R124, R19, R124 ;  /* 0x0000007c137c2221 */ /* 0x000fe20000010000 */
[C---:B------:R-:W-:Y:S02]  /*1c40*/  FSEL R126, R69.reuse, RZ, P3 ;  /* 0x000000ff457e7208 */ /* 0x040fe40001800000 */
[----:B------:R-:W-:Y:S01]  /*1c50*/  @P1 LOP3.LUT P3, RZ, R32, 0xff, RZ, 0xc0, !PT ;  /* 0x000000ff20ff1812 */ /* 0x000fe2000786c0ff */
[----:B------:R-:W-:Y:S01]  /*1c60*/  FMUL.FTZ R32, R134, UR16 ;  /* 0x0000001086207c20 */ /* 0x000fe20008410000 */
[----:B------:R-:W-:Y:S02]  /*1c70*/  ISETP.NE.U32.AND P2, PT, RZ, UR14, PT ;  /* 0x0000000eff007c0c */ /* 0x000fe4000bf45070 */
[----:B------:R-:W-:Y:S02]  /*1c80*/  @P1 FSEL R69, R69, RZ, P3 ;  /* 0x000000ff45451208 */ /* 0x000fe40001800000 */
[----:B------:R-:W-:-:S02]  /*1c90*/  LOP3.LUT P3, RZ, R58, 0xff00, RZ, 0xc0, !PT ;  /* 0x0000ff003aff7812 */ /* 0x000fc4000786c0ff */
[----:B------:R-:W-:Y:S02]  /*1ca0*/  ISETP.NE.AND.EX P2, PT, RZ, UR15, PT, P2 ;  /* 0x0000000fff007c0c */ /* 0x000fe4000bf45320 */
[C---:B------:R-:W-:Y:S02]  /*1cb0*/  FSEL R127, R117.reuse, RZ, P3 ;  /* 0x000000ff757f7208 */ /* 0x040fe40001800000 */
[----:B------:R-:W-:Y:S02]  /*1cc0*/  @P1 LOP3.LUT P3, RZ, R2, 0xff00, RZ, 0xc0, !PT ;  /* 0x0000ff0002ff1812 */ /* 0x000fe4000786c0ff */
[----:B------:R-:W-:Y:S01]  /*1cd0*/  @P1 PRMT R28, R0, 0x7610, R28 ;  /* 0x00007610001c1816 */ /* 0x000fe2000000001c */
[----:B------:R-:W-:Y:S01]  /*1ce0*/  FMUL.FTZ R0, R124, UR16 ;  /* 0x000000107c007c20 */ /* 0x000fe20008410000 */
[----:B------:R-:W-:Y:S02]  /*1cf0*/  @P1 FSEL R117, R117, RZ, P3 ;  /* 0x000000ff75751208 */ /* 0x000fe40001800000 */
[----:B------:R-:W-:-:S02]  /*1d00*/  LOP3.LUT P3, RZ, R58, 0xff0000, RZ, 0xc0, !PT ;  /* 0x00ff00003aff7812 */ /* 0x000fc4000786c0ff */
[----:B------:R-:W-:Y:S02]  /*1d10*/  @P1 F2FP.BF16.F32.PACK_AB R52, RZ, R42 ;  /* 0x0000002aff34123e */ /* 0x000fe400000010ff */
[C---:B------:R-:W-:Y:S02]  /*1d20*/  FSEL R128, R119.reuse, RZ, P3 ;  /* 0x000000ff77807208 */ /* 0x040fe40001800000 */
[----:B------:R-:W-:Y:S02]  /*1d30*/  @P1 LOP3.LUT P3, RZ, R2, 0xff0000, RZ, 0xc0, !PT ;  /* 0x00ff000002ff1812 */ /* 0x000fe4000786c0ff */
[----:B------:R-:W-:Y:S02]  /*1d40*/  @P1 F2FP.BF16.F32.PACK_AB R53, RZ, R43 ;  /* 0x0000002bff35123e */ /* 0x000fe400000010ff */
[----:B------:R-:W-:Y:S02]  /*1d50*/  @P1 FSEL R119, R119, RZ, P3 ;  /* 0x000000ff77771208 */ /* 0x000fe40001800000 */
[----:B------:R-:W-:-:S02]  /*1d60*/  LOP3.LUT P3, RZ, R58, 0xff000000, RZ, 0xc0, !PT ;  /* 0xff0000003aff7812 */ /* 0x000fc4000786c0ff */
[----:B------:R-:W-:Y:S02]  /*1d70*/  @P1 PRMT R30, R53, 0x7610, R30 ;  /* 0x00007610351e1816 */ /* 0x000fe4000000001e */
[----:B------:R-:W-:Y:S02]  /*1d80*/  FSEL R129, R32, RZ, P3 ;  /* 0x000000ff20817208 */ /* 0x000fe40001800000 */
[----:B------:R-:W-:Y:S02]  /*1d90*/  @P1 LOP3.LUT P3, RZ, R2, 0xff000000, RZ, 0xc0, !PT ;  /* 0xff00000002ff1812 */ /* 0x000fe4000786c0ff */
[----:B------:R-:W-:Y:S02]  /*1da0*/  @P1 F2FP.BF16.F32.PACK_AB R54, RZ, R54 ;  /* 0x00000036ff36123e */ /* 0x000fe400000010ff */
[----:B------:R-:W-:Y:S02]  /*1db0*/  @P1 FSEL R58, R32, RZ, P3 ;  /* 0x000000ff203a1208 */ /* 0x000fe40001800000 */
[----:B------:R-:W-:-:S02]  /*1dc0*/  LOP3.LUT P3, RZ, R59, 0xff, RZ, 0xc0, !PT ;  /* 0x000000ff3bff7812 */ /* 0x000fc4000786c0ff */
[----:B------:R-:W-:Y:S02]  /*1dd0*/  @P1 F2FP.BF16.F32.PACK_AB R55, RZ, R55 ;  /* 0x00000037ff37123e */ /* 0x000fe400000010ff */
[----:B------:R-:W-:Y:S02]  /*1de0*/  FSEL R130, R121, RZ, P3 ;  /* 0x000000ff79827208 */ /* 0x000fe40001800000 */
[----:B------:R-:W-:Y:S02]  /*1df0*/  @P1 LOP3.LUT P3, RZ, R3, 0xff, RZ, 0xc0, !PT ;  /* 0x000000ff03ff1812 */ /* 0x000fe4000786c0ff */
[----:B------:R-:W-:Y:S02]  /*1e00*/  @P1 F2FP.BF16.F32.PACK_AB R68, RZ, R68 ;  /* 0x00000044ff44123e */ /* 0x000fe400000010ff */
[----:B------:R-:W-:Y:S02]  /*1e10*/  @P1 FSEL R121, R121, RZ, P3 ;  /* 0x000000ff79791208 */ /* 0x000fe40001800000 */
[----:B------:R-:W-:-:S02]  /*1e20*/  LOP3.LUT P3, RZ, R59, 0xff00, RZ, 0xc0, !PT ;  /* 0x0000ff003bff7812 */ /* 0x000fc4000786c0ff */
[----:B------:R-:W-:Y:S02]  /*1e30*/  @P1 PRMT R31, R55, 0x7610, R31 ;  /* 0x00007610371f1816 */ /* 0x000fe4000000001f */
[----:B------:R-:W-:Y:S02]  /*1e40*/  FSEL R131, R122, RZ, P3 ;  /* 0x000000ff7a837208 */ /* 0x000fe40001800000 */
[----:B------:R-:W-:Y:S02]  /*1e50*/  @P1 LOP3.LUT P3, RZ, R3, 0xff00, RZ, 0xc0, !PT ;  /* 0x0000ff0003ff1812 */ /* 0x000fe4000786c0ff */
[----:B------:R-:W-:Y:S02]  /*1e60*/  @P1 PRMT R30, R30, 0x5410, R54 ;  /* 0x000054101e1e1816 */ /* 0x000fe40000000036 */
[----:B------:R-:W-:Y:S02]  /*1e70*/  @P1 FSEL R122, R122, RZ, P3 ;  /* 0x000000ff7a7a1208 */ /* 0x000fe40001800000 */
[----:B------:R-:W-:-:S02]  /*1e80*/  LOP3.LUT P3, RZ, R59, 0xff0000, RZ, 0xc0, !PT ;  /* 0x00ff00003bff7812 */ /* 0x000fc4000786c0ff */
[----:B------:R-:W-:Y:S02]  /*1e90*/  F2FP.BF16.F32.PACK_AB R43, R125, R144 ;  /* 0x000000907d2b723e */ /* 0x000fe400000010ff */
[----:B------:R-:W-:Y:S02]  /*1ea0*/  FSEL R133, R123, RZ, P3 ;  /* 0x000000ff7b857208 */ /* 0x000fe40001800000 */
[----:B------:R-:W-:Y:S02]  /*1eb0*/  @P1 LOP3.LUT P3, RZ, R3, 0xff0000, RZ, 0xc0, !PT ;  /* 0x00ff000003ff1812 */ /* 0x000fe4000786c0ff */
[----:B------:R-:W-:Y:S02]  /*1ec0*/  F2FP.BF16.F32.PACK_AB R42, R147, R142 ;  /* 0x0000008e932a723e */ /* 0x000fe400000010ff */
[----:B------:R-:W-:Y:S02]  /*1ed0*/  @P1 FSEL R123, R123, RZ, P3 ;  /* 0x000000ff7b7b1208 */ /* 0x000fe40001800000 */
[----:B------:R-:W-:-:S02]  /*1ee0*/  ISETP.NE.U32.AND P3, PT, RZ, UR14, PT ;  /* 0x0000000eff007c0c */ /* 0x000fc4000bf65070 */
[----:B------:R-:W-:Y:S02]  /*1ef0*/  @P1 PRMT R31, R31, 0x5410, R68 ;  /* 0x000054101f1f1816 */ /* 0x000fe40000000044 */
[----:B------:R-:W-:Y:S02]  /*1f00*/  ISETP.NE.AND.EX P3, PT, RZ, UR15, PT, P3 ;  /* 0x0000000fff007c0c */ /* 0x000fe4000bf65330 */
[----:B------:R-:W-:Y:S02]  /*1f10*/  @P1 F2FP.BF16.F32.PACK_AB R69, RZ, R69 ;  /* 0x00000045ff45123e */ /* 0x000fe400000010ff */
[----:B------:R-:W-:Y:S02]  /*1f20*/  SEL R32, R33, R20, P3 ;  /* 0x0000001421207207 */ /* 0x000fe40001800000 */
[----:B------:R-:W-:Y:S02]  /*1f30*/  SEL R34, R35, R22, P3 ;  /* 0x0000001623227207 */ /* 0x000fe40001800000 */
[----:B------:R-:W-:-:S02]  /*1f40*/  SEL R20, R45, R20, P3 ;  /* 0x000000142d147207 */ /* 0x000fc40001800000 */
[----:B------:R-:W-:Y:S01]  /*1f50*/  SEL R22, R47, R22, P3 ;  /* 0x000000162f167207 */ /* 0x000fe20001800000 */
[----:B------:R-:W0:Y:S01]  /*1f60*/  LDC.64 R44, c[0x0][0x2f8] ;  /* 0x0000be00ff2c7b82 */ /* 0x000e220000000a00 */
[-C--:B------:R-:W-:Y:S02]  /*1f70*/  SEL R38, R39, R26.reuse, P3 ;  /* 0x0000001a27267207 */ /* 0x080fe40001800000 */
[----:B------:R-:W-:Y:S02]  /*1f80*/  SEL R26, R51, R26, P3 ;  /* 0x0000001a331a7207 */ /* 0x000fe40001800000 */
[-C--:B------:R-:W-:Y:S02]  /*1f90*/  SEL R36, R37, R24.reuse, P3 ;  /* 0x0000001825247207 */ /* 0x080fe40001800000 */
[----:B------:R-:W-:Y:S01]  /*1fa0*/  SEL R35, R48, R23, P3 ;  /* 0x0000001730237207 */ /* 0x000fe20001800000 */
[----:B------:R-:W1:Y:S01]  /*1fb0*/  @P2 LDC.64 R46, c[0x0][0x308] ;  /* 0x0000c200ff2e2b82 */ /* 0x000e620000000a00 */
[----:B------:R-:W-:-:S02]  /*1fc0*/  SEL R24, R49, R24, P3 ;  /* 0x0000001831187207 */ /* 0x000fc40001800000 */
[----:B------:R-:W-:Y:S02]  /*1fd0*/  @P1 F2FP.BF16.F32.PACK_AB R48, RZ, R40 ;  /* 0x00000028ff30123e */ /* 0x000fe400000010ff */
[----:B------:R-:W-:Y:S02]  /*1fe0*/  @P1 F2FP.BF16.F32.PACK_AB R49, RZ, R41 ;  /* 0x00000029ff31123e */ /* 0x000fe400000010ff */
[----:B------:R-:W-:Y:S01]  /*1ff0*/  @P1 PRMT R28, R28, 0x5410, R48 ;  /* 0x000054101c1c1816 */ /* 0x000fe20000000030 */
[----:B------:R-:W2:Y:S01]  /*2000*/  @P1 LDC.64 R50, c[0x0][0x300] ;  /* 0x0000c000ff321b82 */ /* 0x000ea20000000a00 */
[----:B------:R-:W-:Y:S02]  /*2010*/  @P1 PRMT R29, R49, 0x7610, R29 ;  /* 0x00007610311d1816 */ /* 0x000fe4000000001d */
[----:B------:R-:W-:Y:S02]  /*2020*/  SEL R33, R120, R21, P3 ;  /* 0x0000001578217207 */ /* 0x000fe40001800000 */
[----:B------:R-:W-:-:S02]  /*2030*/  @P1 PRMT R29, R29, 0x5410, R52 ;  /* 0x000054101d1d1816 */ /* 0x000fc40000000034 */
[----:B------:R-:W-:Y:S01]  /*2040*/  SEL R37, R116, R25, P3 ;  /* 0x0000001974257207 */ /* 0x000fe20001800000 */
[--C-:B0-----:R-:W-:Y:S01]  /*2050*/  IMAD.WIDE.U32 R48, R114, 0x10, R44.reuse ;  /* 0x0000001072307825 */ /* 0x101fe200078e002c */
[----:B------:R-:W0:Y:S01]  /*2060*/  @P1 LDC.64 R52, c[0x0][0x300] ;  /* 0x0000c000ff341b82 */ /* 0x000e220000000a00 */
[----:B------:R-:W-:Y:S02]  /*2070*/  SEL R39, R118, R27, P3 ;  /* 0x0000001b76277207 */ /* 0x000fe40001800000 */
[----:B------:R-:W-:Y:S01]  /*2080*/  SEL R21, R132, R21, P3 ;  /* 0x0000001584157207 */ /* 0x000fe20001800000 */
[----:B------:R-:W-:Y:S01]  /*2090*/  IMAD.WIDE.U32 R44, R113, 0x10, R44 ;  /* 0x00000010712c7825 */ /* 0x000fe200078e002c */
[----:B------:R-:W-:Y:S02]  /*20a0*/  SEL R23, R134, R23, P3 ;  /* 0x0000001786177207 */ /* 0x000fe40001800000 */
[----:B------:R-:W-:Y:S01]  /*20b0*/  SEL R25, R136, R25, P3 ;  /* 0x0000001988197207 */ /* 0x000fe20001800000 */
[----:B-1----:R-:W-:Y:S01]  /*20c0*/  @P2 IMAD.WIDE.U32 R46, R114, 0x20, R46 ;  /* 0x00000020722e2825 */ /* 0x002fe200078e002e */
[----:B------:R-:W-:-:S02]  /*20d0*/  SEL R27, R124, R27, P3 ;  /* 0x0000001b7c1b7207 */ /* 0x000fc40001800000 */
[----:B------:R-:W-:Y:S02]  /*20e0*/  LOP3.LUT P3, RZ, R59, 0xff000000, RZ, 0xc0, !PT ;  /* 0xff0000003bff7812 */ /* 0x000fe4000786c0ff */
[----:B------:R-:W-:Y:S01]  /*20f0*/  F2FP.BF16.F32.PACK_AB R41, R145, R140 ;  /* 0x0000008c9129723e */ /* 0x000fe200000010ff */
[----:B------:R-:W-:Y:S01]  /*2100*/  @P2 STG.E.128 desc[UR4][R46.64], R32 ;  /* 0x000000202e002986 */ /* 0x000fe2000c101d04 */
[----:B--2---:R-:W-:Y:S01]  /*2110*/  @P1 IMAD.WIDE.U32 R114, R114, 0x10, R50 ;  /* 0x0000001072721825 */ /* 0x004fe200078e0032 */
[----:B------:R-:W-:Y:S01]  /*2120*/  FSEL R54, R0, RZ, P3 ;  /* 0x000000ff00367208 */ /* 0x000fe20001800000 */
[----:B------:R-:W1:Y:S01]  /*2130*/  @P2 LDC.64 R50, c[0x0][0x308] ;  /* 0x0000c200ff322b82 */ /* 0x000e620000000a00 */
[----:B------:R-:W-:Y:S01]  /*2140*/  @P1 LOP3.LUT P3, RZ, R3, 0xff000000, RZ, 0xc0, !PT ;  /* 0xff00000003ff1812 */ /* 0x000fe2000786c0ff */
[----:B------:R0:W-:Y:S01]  /*2150*/  @P2 STG.E.128 desc[UR4][R46.64+0x10], R36 ;  /* 0x000010242e002986 */ /* 0x0001e2000c101d04 */
[----:B------:R-:W-:Y:S02]  /*2160*/  F2FP.BF16.F32.PACK_AB R40, R143, R138 ;  /* 0x0000008a8f28723e */ /* 0x000fe400000010ff */
[----:B------:R-:W-:-:S02]  /*2170*/  @P1 F2FP.BF16.F32.PACK_AB R119, RZ, R119 ;  /* 0x00000077ff77123e */ /* 0x000fc400000010ff */
[----:B------:R-:W-:Y:S01]  /*2180*/  @P1 FSEL R0, R0, RZ, P3 ;  /* 0x000000ff00001208 */ /* 0x000fe20001800000 */
[----:B------:R-:W-:Y:S01]  /*2190*/  STG.E.128 desc[UR4][R48.64], R40 ;  /* 0x0000002830007986 */ /* 0x000fe2000c101d04 */
[----:B------:R-:W-:Y:S02]  /*21a0*/  @P1 F2FP.BF16.F32.PACK_AB R121, RZ, R121 ;  /* 0x00000079ff79123e */ /* 0x000fe400000010ff */
[----:B------:R-:W-:Y:S01]  /*21b0*/  @P1 F2FP.BF16.F32.PACK_AB R123, RZ, R123 ;  /* 0x0000007bff7b123e */ /* 0x000fe200000010ff */
[----:B------:R2:W-:Y:S01]  /*21c0*/  @P1 STG.E.128 desc[UR4][R114.64], R28 ;  /* 0x0000001c72001986 */ /* 0x0005e2000c101d04 */
[----:B------:R-:W-:Y:S02]  /*21d0*/  @P1 F2FP.BF16.F32.PACK_AB R117, RZ, R117 ;  /* 0x00000075ff75123e */ /* 0x000fe400000010ff */
[----:B------:R-:W-:Y:S02]  /*21e0*/  @P1 F2FP.BF16.F32.PACK_AB R58, RZ, R58 ;  /* 0x0000003aff3a123e */ /* 0x000fe400000010ff */
[----:B------:R-:W-:-:S02]  /*21f0*/  @P1 F2FP.BF16.F32.PACK_AB R122, RZ, R122 ;  /* 0x0000007aff7a123e */ /* 0x000fc400000010ff */
[----:B------:R-:W-:Y:S01]  /*2200*/  @P1 F2FP.BF16.F32.PACK_AB R0, RZ, R0 ;  /* 0x00000000ff00123e */ /* 0x000fe200000010ff */
[----:B0-----:R-:W-:Y:S01]  /*2210*/  @P1 IMAD.WIDE.U32 R38, R113, 0x10, R52 ;  /* 0x0000001071261825 */ /* 0x001fe200078e0034 */
[----:B------:R-:W-:Y:S02]  /*2220*/  F2FP.BF16.F32.PACK_AB R35, R54, R133 ;  /* 0x000000853623723e */ /* 0x000fe400000010ff */
[----:B------:R-:W-:Y:S01]  /*2230*/  F2FP.BF16.F32.PACK_AB R34, R131, R130 ;  /* 0x000000828322723e */ /* 0x000fe200000010ff */
[----:B-1----:R-:W-:Y:S01]  /*2240*/  @P2 IMAD.WIDE.U32 R36, R113, 0x20, R50 ;  /* 0x0000002071242825 */ /* 0x002fe200078e0032 */
[----:B------:R-:W-:Y:S02]  /*2250*/  F2FP.BF16.F32.PACK_AB R33, R129, R128 ;  /* 0x000000808121723e */ /* 0x000fe400000010ff */
[----:B------:R-:W-:Y:S02]  /*2260*/  F2FP.BF16.F32.PACK_AB R32, R127, R126 ;  /* 0x0000007e7f20723e */ /* 0x000fe400000010ff */
[----:B------:R0:W-:Y:S01]  /*2270*/  @P2 STG.E.128 desc[UR4][R36.64], R20 ;  /* 0x0000001424002986 */ /* 0x0001e2000c101d04 */
[----:B--2---:R-:W-:-:S02]  /*2280*/  @P1 PRMT R28, R69, 0x7610, R28 ;  /* 0x00007610451c1816 */ /* 0x004fc4000000001c */
[----:B------:R-:W-:Y:S01]  /*2290*/  @P1 PRMT R29, R119, 0x7610, R29 ;  /* 0x00007610771d1816 */ /* 0x000fe2000000001d */
[----:B------:R0:W-:Y:S01]  /*22a0*/  @P2 STG.E.128 desc[UR4][R36.64+0x10], R24 ;  /* 0x0000101824002986 */ /* 0x0001e2000c101d04 */
[----:B------:R-:W-:Y:S02]  /*22b0*/  @P1 PRMT R30, R121, 0x7610, R30 ;  /* 0x00007610791e1816 */ /* 0x000fe4000000001e */
[----:B------:R-:W-:Y:S01]  /*22c0*/  @P1 PRMT R31, R123, 0x7610, R31 ;  /* 0x000076107b1f1816 */ /* 0x000fe2000000001f */
[----:B------:R0:W-:Y:S01]  /*22d0*/  STG.E.128 desc[UR4][R44.64], R32 ;  /* 0x000000202c007986 */ /* 0x0001e2000c101d04 */
[----:B------:R-:W-:Y:S02]  /*22e0*/  @P1 PRMT R28, R28, 0x5410, R117 ;  /* 0x000054101c1c1816 */ /* 0x000fe40000000075 */
[----:B------:R-:W-:Y:S02]  /*22f0*/  @P1 PRMT R29, R29, 0x5410, R58 ;  /* 0x000054101d1d1816 */ /* 0x000fe4000000003a */
        /* <DEDUP_REMOVED lines=34> */
.L_x_1121:
        /* <DEDUP_REMOVED lines=19> */
.L_x_1122:
[----:B------:R-:W-:Y:S01]  /*2650*/  HFMA2.MMA R42, -RZ, RZ, 0, 9.5367431640625e-07 ;  /* 0x00000010ff2a7435 */ /* 0x000fe200000001ff */
[----:B------:R-:W-:Y:S01]  /*2660*/  MOV R43, R34 ;  /* 0x00000022002b7202 */ /* 0x000fe20000000f00 */
[----:B------:R-:W-:Y:S01]  /*2670*/  IMAD.MOV.U32 R40, RZ, RZ, -0x1 ;  /* 0xffffffffff287424 */ /* 0x000fe200078e00ff */
[----:B------:R-:W-:-:S08]  /*2680*/  MOV R45, 0x1f ;  /* 0x0000001f002d7802 */ /* 0x000fd00000000f00 */
[----:B-----5:R-:W-:Y:S05]  /*2690*/  WARPSYNC.COLLECTIVE R40, `(.L_x_1124) ;  /* 0x0000000028087348 */ /* 0x020fea0003c00000 */
[----:B------:R0:W1:Y:S02]  /*26a0*/  SHFL.DOWN P3, R41, R43, R42, R45 ;  /* 0x0800002a2b297389 */ /* 0x000064000006002d */
[----:B01---5:R-:W-:Y:S01]  /*26b0*/  ENDCOLLECTIVE ;  /* 0x000000000000791b */ /* 0x023fe20003800000 */
.L_x_1124:
[----:B------:R-:W-:Y:S02]  /*26c0*/  MOV R43, R33 ;  /* 0x00000021002b7202 */ /* 0x000fe40000000f00 */
[----:B------:R-:W-:-:S07]  /*26d0*/  MOV R35, R41 ;  /* 0x0000002900237202 */ /* 0x000fce0000000f00 */
[----:B------:R-:W-:Y:S05]  /*26e0*/  WARPSYNC.COLLECTIVE R40, `(.L_x_1125) ;  /* 0x0000000028087348 */ /* 0x000fea0003c00000 */
[----:B------:R0:W1:Y:S02]  /*26f0*/  SHFL.DOWN P3, R41, R43, R42, R45 ;  /* 0x0800002a2b297389 */ /* 0x000064000006002d */
[----:B01----:R-:W-:Y:S01]  /*2700*/  ENDCOLLECTIVE ;  /* 0x000000000000791b */ /* 0x003fe20003800000 */
.L_x_1125:
[----:B------:R-:W-:Y:S01]  /*2710*/  FADD.FTZ R35, R34, R35 ;  /* 0x0000002322237221 */ /* 0x000fe20000010000 */
[----:B------:R-:W-:-:S03]  /*2720*/  HFMA2.MMA R42, -RZ, RZ, 0, 4.76837158203125e-07 ;  /* 0x00000008ff2a7435 */ /* 0x000fc600000001ff */
[----:B------:R-:W-:Y:S01]  /*2730*/  IMAD.MOV.U32 R43, RZ, RZ, R35 ;  /* 0x000000ffff2b7224 */ /* 0x000fe200078e0023 */
[----:B------:R-:W-:-:S07]  /*2740*/  MOV R32, R41 ;  /* 0x0000002900207202 */ /* 0x000fce0000000f00 */
[----:B------:R-:W-:Y:S05]  /*2750*/  WARPSYNC.COLLECTIVE R40, `(.L_x_1126) ;  /* 0x0000000028087348 */ /* 0x000fea0003c00000 */
[----:B------:R0:W1:Y:S02]  /*2760*/  SHFL.DOWN P3, R41, R43, R42, R45 ;  /* 0x0800002a2b297389 */ /* 0x000064000006002d */
[----:B01----:R-:W-:Y:S01]  /*2770*/  ENDCOLLECTIVE ;  /* 0x000000000000791b */ /* 0x003fe20003800000 */
.L_x_1126:
[----:B------:R-:W-:-:S05]  /*2780*/  FADD.FTZ R32, R33, R32 ;  /* 0x0000002021207221 */ /* 0x000fca0000010000 */
[----:B------:R-:W-:Y:S02]  /*2790*/  MOV R43, R32 ;  /* 0x00000020002b7202 */ /* 0x000fe40000000f00 */
[----:B------:R-:W-:-:S07]  /*27a0*/  MOV R36, R41 ;  /* 0x0000002900247202 */ /* 0x000fce0000000f00 */
[----:B------:R-:W-:Y:S05]  /*27b0*/  WARPSYNC.COLLECTIVE R40, `(.L_x_1127) ;  /* 0x0000000028087348 */ /* 0x000fea0003c00000 */
[----:B------:R0:W1:Y:S02]  /*27c0*/  SHFL.DOWN P3, R41, R43, R42, R45 ;  /* 0x0800002a2b297389 */ /* 0x000064000006002d */
[----:B01----:R-:W-:Y:S01]  /*27d0*/  ENDCOLLECTIVE ;  /* 0x000000000000791b */ /* 0x003fe20003800000 */
.L_x_1127:
[----:B------:R-:W-:Y:S01]  /*27e0*/  FADD.FTZ R36, R35, R36 ;  /* 0x0000002423247221 */ /* 0x000fe20000010000 */
[----:B------:R-:W-:-:S04]  /*27f0*/  HFMA2.MMA R42, -RZ, RZ, 0, 2.384185791015625e-07 ;  /* 0x00000004ff2a7435 */ /* 0x000fc800000001ff */
[----:B------:R-:W-:Y:S01]  /*2800*/  MOV R43, R36 ;  /* 0x00000024002b7202 */ /* 0x000fe20000000f00 */
[----:B------:R-:W-:-:S07]  /*2810*/  IMAD.MOV.U32 R37, RZ, RZ, R41 ;  /* 0x000000ffff257224 */ /* 0x000fce00078e0029 */
[----:B------:R-:W-:Y:S05]  /*2820*/  WARPSYNC.COLLECTIVE R40, `(.L_x_1128) ;  /* 0x0000000028087348 */ /* 0x000fea0003c00000 */
[----:B------:R0:W1:Y:S02]  /*2830*/  SHFL.DOWN P3, R41, R43, R42, R45 ;  /* 0x0800002a2b297389 */ /* 0x000064000006002d */
[----:B01----:R-:W-:Y:S01]  /*2840*/  ENDCOLLECTIVE ;  /* 0x000000000000791b */ /* 0x003fe20003800000 */
.L_x_1128:
[----:B------:R-:W-:-:S04]  /*2850*/  FADD.FTZ R37, R32, R37 ;  /* 0x0000002520257221 */ /* 0x000fc80000010000 */
[----:B------:R-:W-:Y:S01]  /*2860*/  IMAD.MOV.U32 R43, RZ, RZ, R37 ;  /* 0x000000ffff2b7224 */ /* 0x000fe200078e0025 */
[----:B------:R-:W-:-:S07]  /*2870*/  MOV R39, R41 ;  /* 0x0000002900277202 */ /* 0x000fce0000000f00 */
[----:B------:R-:W-:Y:S05]  /*2880*/  WARPSYNC.COLLECTIVE R40, `(.L_x_1129) ;  /* 0x0000000028087348 */ /* 0x000fea0003c00000 */
[----:B------:R0:W1:Y:S02]  /*2890*/  SHFL.DOWN P3, R41, R43, R42, R45 ;  /* 0x0800002a2b297389 */ /* 0x000064000006002d */
[----:B01----:R-:W-:Y:S01]  /*28a0*/  ENDCOLLECTIVE ;  /* 0x000000000000791b */ /* 0x003fe20003800000 */
.L_x_1129:
[----:B------:R-:W-:Y:S01]  /*28b0*/  FADD.FTZ R39, R36, R39 ;  /* 0x0000002724277221 */ /* 0x000fe20000010000 */
[----:B------:R-:W-:-:S04]  /*28c0*/  HFMA2.MMA R42, -RZ, RZ, 0, 1.1920928955078125e-07 ;  /* 0x00000002ff2a7435 */ /* 0x000fc800000001ff */
[----:B------:R-:W-:Y:S02]  /*28d0*/  MOV R43, R39 ;  /* 0x00000027002b7202 */ /* 0x000fe40000000f00 */
[----:B------:R-:W-:-:S07]  /*28e0*/  MOV R38, R41 ;  /* 0x0000002900267202 */ /* 0x000fce0000000f00 */
[----:B------:R-:W-:Y:S05]  /*28f0*/  WARPSYNC.COLLECTIVE R40, `(.L_x_1130) ;  /* 0x0000000028087348 */ /* 0x000fea0003c00000 */
[----:B------:R0:W1:Y:S02]  /*2900*/  SHFL.DOWN P3, R41, R43, R42, R45 ;  /* 0x0800002a2b297389 */ /* 0x000064000006002d */
[----:B01----:R-:W-:Y:S01]  /*2910*/  ENDCOLLECTIVE ;  /* 0x000000000000791b */ /* 0x003fe20003800000 */
.L_x_1130:
[----:B------:R-:W-:-:S05]  /*2920*/  FADD.FTZ R38, R37, R38 ;  /* 0x0000002625267221 */ /* 0x000fca0000010000 */
[----:B------:R-:W-:Y:S01]  /*2930*/  MOV R43, R38 ;  /* 0x00000026002b7202 */ /* 0x000fe20000000f00 */
[----:B------:R-:W-:-:S07]  /*2940*/  IMAD.MOV.U32 R34, RZ, RZ, R41 ;  /* 0x000000ffff227224 */ /* 0x000fce00078e0029 */
[----:B------:R-:W-:Y:S05]  /*2950*/  WARPSYNC.COLLECTIVE R40, `(.L_x_1131) ;  /* 0x0000000028087348 */ /* 0x000fea0003c00000 */
[----:B------:R0:W1:Y:S02]  /*2960*/  SHFL.DOWN P3, R41, R43, R42, R45 ;  /* 0x0800002a2b297389 */ /* 0x000064000006002d */
[----:B01----:R-:W-:Y:S01]  /*2970*/  ENDCOLLECTIVE ;  /* 0x000000000000791b */ /* 0x003fe20003800000 */
.L_x_1131:
[----:B------:R-:W-:-:S05]  /*2980*/  FADD.FTZ R34, R39, R34 ;  /* 0x0000002227227221 */ /* 0x000fca0000010000 */
[----:B------:R-:W-:Y:S01]  /*2990*/  MOV R43, R34 ;  /* 0x00000022002b7202 */ /* 0x000fe20000000f00 */
[----:B------:R-:W-:Y:S01]  /*29a0*/  IMAD.MOV.U32 R42, RZ, RZ, 0x1 ;  /* 0x00000001ff2a7424 */ /* 0x000fe200078e00ff */
[----:B------:R-:W-:-:S07]  /*29b0*/  MOV R33, R41 ;  /* 0x0000002900217202 */ /* 0x000fce0000000f00 */
[----:B------:R-:W-:Y:S05]  /*29c0*/  WARPSYNC.COLLECTIVE R40, `(.L_x_1132) ;  /* 0x0000000028087348 */ /* 0x000fea0003c00000 */
[----:B------:R0:W1:Y:S02]  /*29d0*/  SHFL.DOWN P3, R41, R43, R42, R45 ;  /* 0x0800002a2b297389 */ /* 0x000064000006002d */
[----:B01----:R-:W-:Y:S01]  /*29e0*/  ENDCOLLECTIVE ;  /* 0x000000000000791b */ /* 0x003fe20003800000 */
.L_x_1132:
[----:B------:R-:W-:-:S05]  /*29f0*/  FADD.FTZ R33, R38, R33 ;  /* 0x0000002126217221 */ /* 0x000fca0000010000 */
[----:B------:R-:W-:Y:S02]  /*2a00*/  MOV R43, R33 ;  /* 0x00000021002b7202 */ /* 0x000fe40000000f00 */
[----:B------:R-:W-:-:S07]  /*2a10*/  MOV R35, R41 ;  /* 0x0000002900237202 */ /* 0x000fce0000000f00 */
[----:B------:R-:W-:Y:S05]  /*2a20*/  WARPSYNC.COLLECTIVE R40, `(.L_x_1133) ;  /* 0x0000000028087348 */ /* 0x000fea0003c00000 */
[----:B------:R0:W1:Y:S02]  /*2a30*/  SHFL.DOWN P3, R41, R43, R42, R45 ;  /* 0x0800002a2b297389 */ /* 0x000064000006002d */
[----:B01----:R-:W-:Y:S01]  /*2a40*/  ENDCOLLECTIVE ;  /* 0x000000000000791b */ /* 0x003fe20003800000 */
.L_x_1133:
[----:B------:R-:W-:Y:S01]  /*2a50*/  MOV R32, R41 ;  /* 0x0000002900207202 */ /* 0x000fe20000000f00 */
[----:B------:R-:W-:Y:S06]  /*2a60*/  BRA `(.L_x_1134) ;  /* 0xffffffe800087947 */ /* 0x000fec000383ffff */
.L_x_1135:
        /* <DEDUP_REMOVED lines=9> */
.L_x_2971:


//--------------------- .text._ZN10layer_norm31ln_parallel_residual_bwd_kernelINS_13Kernel_traitsIf13__nv_bfloat16fS2_fjLj4096ELj1ELj1ELj8ELj16ENS_18Kernel_traits_baseILj4096EfS2_fS2_fjLj256EEEEELb0ELb0ELb0EEEvNS_9BwdParamsE --------------------------
	.section	.text._ZN10layer_norm31ln_parallel_residual_bwd_kernelINS_13Kernel_traitsIf13__nv_bfloat16fS2_fjLj4096ELj1ELj1ELj8ELj16ENS_18Kernel_traits_baseILj4096EfS2_fS2_fjLj256EEEEELb0ELb0ELb0EEEvNS_9BwdParamsE,"ax",@progbits
	.align	128
        .global         _ZN10layer_norm31ln_parallel_residual_bwd_kernelINS_13Kernel_traitsIf13__nv_bfloat16fS2_fjLj4096ELj1ELj1ELj8ELj16ENS_18Kernel_traits_baseILj4096EfS2_fS2_fjLj256EEEEELb0ELb0ELb0EEEvNS_9BwdParamsE
        .type           _ZN10layer_norm31ln_parallel_residual_bwd_kernelINS_13Kernel_traitsIf13__nv_bfloat16fS2_fjLj4096ELj1ELj1ELj8ELj16ENS_18Kernel_traits_baseILj4096EfS2_fS2_fjLj256EEEEELb0ELb0ELb0EEEvNS_9BwdParamsE,@function
        .size           _ZN10layer_norm31ln_parallel_residual_bwd_kernelINS_13Kernel_traitsIf13__nv_bfloat16fS2_fjLj4096ELj1ELj1ELj8ELj16ENS_18Kernel_traits_baseILj4096EfS2_fS2_fjLj256EEEEELb0ELb0ELb0EEEvNS_9BwdParamsE,(.L_x_2972 - _ZN10layer_norm31ln_parallel_residual_bwd_kernelINS_13Kernel_traitsIf13__nv_bfloat16fS2_fjLj4096ELj1ELj1ELj8ELj16ENS_18Kernel_traits_baseILj4096EfS2_fS2_fjLj256EEEEELb0ELb0ELb0EEEvNS_9BwdParamsE)
        .other          _ZN10layer_norm31ln_parallel_residual_bwd_kernelINS_13Kernel_traitsIf13__nv_bfloat16fS2_fjLj4096ELj1ELj1ELj8ELj16ENS_18Kernel_traits_baseILj4096EfS2_fS2_fjLj256EEEEELb0ELb0ELb0EEEvNS_9BwdParamsE,@"STO_CUDA_ENTRY STV_DEFAULT"
_ZN10layer_norm31ln_parallel_residual_bwd_kernelINS_13Kernel_traitsIf13__nv_bfloat16fS2_fjLj4096ELj1ELj1ELj8ELj16ENS_18Kernel_traits_baseILj4096EfS2_fS2_fjLj256EEEEELb0ELb0ELb0EEEvNS_9BwdParamsE:
.text._ZN10layer_norm31ln_parallel_residual_bwd_kernelINS_13Kernel_traitsIf13__nv_bfloat16fS2_fjLj4096ELj1ELj1ELj8ELj16ENS_18Kernel_traits_baseILj4096EfS2_fS2_fjLj256EEEEELb0ELb0ELb0EEEvNS_9BwdParamsE:
        /* <DEDUP_REMOVED lines=76> */
[----:B------:R-:W-:-:S10]  /*04c0*/  MOV R73, RZ ;  /* 0x000000ff00497202 */ /* 0x000fd40000000f00 */
.L_x_1146:
[----:B------:R-:W1:Y:S08]  /*04d0*/  LDC.64 R128, c[0x0][0x250] ;  /* 0x00009400ff807b82 */ /* 0x000e700000000a00 */
        /* <DEDUP_REMOVED lines=18> */
[----:B-1----:R-:W-:Y:S06]  /*0600*/  @!P3 BRA `(.L_x_1138) ;  /* 0x0000000400ecb947 */ /* 0x002fec0003800000 */
[----:B------:R-:W1:Y:S01]  /*0610*/  LDC.64 R136, c[0x0][0x2c0] ;  /* 0x0000b000ff887b82 */ /* 0x000e620000000a00 */
[----:B------:R-:W-:-:S04]  /*0620*/  LEA R150, P0, R146, UR10, 0x5 ;  /* 0x0000000a92967c11 */ /* 0x000fc8000f8028ff */
[----:B------:R-:W-:-:S03]  /*0630*/  LEA.HI.X R151, R146, UR11, RZ, 0x5, P0 ;  /* 0x0000000b92977c11 */ /* 0x000fc600080f2cff */
[----:B------:R-:W2:Y:S02]  /*0640*/  LDC.64 R132, c[0x0][0x2b8] ;  /* 0x0000ae00ff847b82 */ /* 0x000ea40000000a00 */
[----:B------:R-:W3:Y:S04]  /*0650*/  LDG.E.128 R128, desc[UR4][R150.64] ;  /* 0x0000000496807981 */ /* 0x000ee8000c1e1d00 */
[----:B------:R-:W4:Y:S01]  /*0660*/  LDG.E.128 R140, desc[UR4][R150.64+0x10] ;  /* 0x00001004968c7981 */ /* 0x000f22000c1e1d00 */
        /* <DEDUP_REMOVED lines=8> */
[----:B------:R-:W5:Y:S04]  /*06f0*/  @P0 LDG.E.128 R8, desc[UR4][R148.64] ;  /* 0x0000000494080981 */ /* 0x000f68000c1e1d00 */
[----:B------:R1:W5:Y:S01]  /*0700*/  @P0 LDG.E.128 R4, desc[UR4][R148.64+0x10] ;  /* 0x0000100494040981 */ /* 0x000362000c1e1d00 */
[----:B0-----:R-:W-:-:S04]  /*0710*/  ISETP.NE.AND P0, PT, R182, RZ, PT ;  /* 0x000000ffb600720c */ /* 0x001fc80003f05270 */
[----:B-----5:R-:W-:Y:S02]  /*0720*/  FSEL R3, R179, RZ, !P0 ;  /* 0x000000ffb3037208 */ /* 0x020fe40004000000 */
[----:B------:R-:W-:-:S03]  /*0730*/  IADD3 R185, R146, 0x100, RZ ;  /* 0x0000010092b97810 */ /* 0x000fc60007ffe0ff */
[--C-:B---3--:R-:W-:Y:S01]  /*0740*/  FADD.FTZ R154, R130, -R3.reuse ;  /* 0x80000003829a7221 */ /* 0x108fe20000010000 */
[--C-:B------:R-:W-:Y:S01]  /*0750*/  FADD.FTZ R152, R129, -R3.reuse ;  /* 0x8000000381987221 */ /* 0x100fe20000010000 */
[--C-:B------:R-:W-:Y:S01]  /*0760*/  FADD.FTZ R128, R128, -R3.reuse ;  /* 0x8000000380807221 */ /* 0x100fe20000010000 */
[----:B------:R-:W-:Y:S01]  /*0770*/  FADD.FTZ R156, R131, -R3 ;  /* 0x80000003839c7221 */ /* 0x000fe20000010000 */
[C---:B----4-:R-:W-:Y:S01]  /*0780*/  FADD.FTZ R140, -R3.reuse, R140 ;  /* 0x0000008c038c7221 */ /* 0x050fe20000010100 */
[C---:B------:R-:W-:Y:S01]  /*0790*/  FADD.FTZ R158, -R3.reuse, R141 ;  /* 0x0000008d039e7221 */ /* 0x040fe20000010100 */
[C---:B------:R-:W-:Y:S01]  /*07a0*/  FADD.FTZ R142, -R3.reuse, R142 ;  /* 0x0000008e038e7221 */ /* 0x040fe20000010100 */
[----:B------:R-:W-:Y:S01]  /*07b0*/  FADD.FTZ R162, -R3, R143 ;  /* 0x0000008f03a27221 */ /* 0x000fe20000010100 */
[C---:B------:R-:W-:Y:S01]  /*07c0*/  FMUL.FTZ R3, R147.reuse, R128 ;  /* 0x0000008093037220 */ /* 0x040fe20000410000 */
[----:B-1----:R-:W-:Y:S01]  /*07d0*/  FMUL.FTZ R148, R147, R152 ;  /* 0x0000009893947220 */ /* 0x002fe20000410000 */
[----:B------:R-:W-:-:S04]  /*07e0*/  PRMT R130, R136, 0x7632, R130 ;  /* 0x0000763288827816 */ /* 0x000fc80000000082 */
[----:B------:R-:W-:Y:S02]  /*07f0*/  SHF.L.U32 R130, R130, 0x10, RZ ;  /* 0x0000001082827819 */ /* 0x000fe400000006ff */
[----:B--2---:R-:W-:Y:S02]  /*0800*/  PRMT R129, R132, 0x7632, R129 ;  /* 0x0000763284817816 */ /* 0x004fe40000000081 */
[C---:B------:R-:W-:Y:S02]  /*0810*/  PRMT R151, R133.reuse, 0x7632, R151 ;  /* 0x0000763285977816 */ /* 0x040fe40000000097 */
[----:B------:R-:W-:Y:S02]  /*0820*/  SHF.L.U32 R153, R133, 0x10, RZ ;  /* 0x0000001085997819 */ /* 0x000fe400000006ff */
[----:B------:R-:W-:Y:S02]  /*0830*/  SHF.L.U32 R133, R136, 0x10, RZ ;  /* 0x0000001088857819 */ /* 0x000fe400000006ff */
[----:B------:R-:W-:-:S02]  /*0840*/  PRMT R155, R134, 0x7632, R155 ;  /* 0x00007632869b7816 */ /* 0x000fc4000000009b */
[----:B------:R-:W-:Y:S02]  /*0850*/  SHF.L.U32 R157, R134, 0x10, RZ ;  /* 0x00000010869d7819 */ /* 0x000fe400000006ff */
[----:B------:R-:W-:Y:S02]  /*0860*/  SHF.L.U32 R131, R132, 0x10, RZ ;  /* 0x0000001084837819 */ /* 0x000fe400000006ff */
[----:B------:R-:W-:Y:S01]  /*0870*/  PRMT R134, R137, 0x7632, R134 ;  /* 0x0000763289867816 */ /* 0x000fe20000000086 */
[----:B------:R-:W-:Y:S01]  /*0880*/  FMUL.FTZ R128, R97, R130 ;  /* 0x0000008261807220 */ /* 0x000fe20000410000 */
[----:B------:R-:W-:Y:S01]  /*0890*/  SHF.L.U32 R132, R129, 0x10, RZ ;  /* 0x0000001081847819 */ /* 0x000fe200000006ff */
[----:B------:R-:W-:Y:S01]  /*08a0*/  FMUL.FTZ R129, R96, R133 ;  /* 0x0000008560817220 */ /* 0x000fe20000410000 */
[----:B------:R-:W-:Y:S02]  /*08b0*/  SHF.L.U32 R137, R137, 0x10, RZ ;  /* 0x0000001089897819 */ /* 0x000fe400000006ff */
[----:B------:R-:W-:Y:S01]  /*08c0*/  SHF.L.U32 R134, R134, 0x10, RZ ;  /* 0x0000001086867819 */ /* 0x000fe200000006ff */
[-C--:B------:R-:W-:Y:S01]  /*08d0*/  FFMA.FTZ R149, R105, R132.reuse, R128 ;  /* 0x0000008469957223 */ /* 0x080fe20000010080 */
[C---:B------:R-:W-:Y:S01]  /*08e0*/  PRMT R161, R135.reuse, 0x7632, R161 ;  /* 0x0000763287a17816 */ /* 0x040fe200000000a1 */
[----:B------:R-:W-:Y:S01]  /*08f0*/  FFMA.FTZ R150, R104, R131, R129 ;  /* 0x0000008368967223 */ /* 0x000fe20000010081 */
[----:B------:R-:W-:Y:S01]  /*0900*/  SHF.L.U32 R183, R135, 0x10, RZ ;  /* 0x0000001087b77819 */ /* 0x000fe200000006ff */
[----:B------:R-:W-:Y:S01]  /*0910*/  FADD.FTZ R57, R57, R132 ;  /* 0x0000008439397221 */ /* 0x000fe20000010000 */
[----:B------:R-:W-:Y:S01]  /*0920*/  PRMT R135, R138, 0x7632, R135 ;  /* 0x000076328a877816 */ /* 0x000fe20000000087 */
[----:B------:R-:W-:Y:S01]  /*0930*/  FFMA.FTZ R73, R148, R132, R73 ;  /* 0x0000008494497223 */ /* 0x000fe20000010049 */
[----:B------:R-:W-:Y:S01]  /*0940*/  SHF.L.U32 R128, R151, 0x10, RZ ;  /* 0x0000001097807819 */ /* 0x000fe200000006ff */
[----:B------:R-:W-:Y:S01]  /*0950*/  FMUL.FTZ R129, R98, R137 ;  /* 0x0000008962817220 */ /* 0x000fe20000410000 */
[C---:B------:R-:W-:Y:S01]  /*0960*/  FMUL.FTZ R151, R147.reuse, R154 ;  /* 0x0000009a93977220 */ /* 0x040fe20000410000 */
[----:B------:R-:W-:Y:S01]  /*0970*/  FMUL.FTZ R152, R147, R156 ;  /* 0x0000009c93987220 */ /* 0x000fe20000410000 */
[----:B------:R-:W-:Y:S01]  /*0980*/  FMUL.FTZ R132, R99, R134 ;  /* 0x0000008663847220 */ /* 0x000fe20000410000 */
[----:B------:R-:W-:Y:S01]  /*0990*/  SHF.L.U32 R159, R138, 0x10, RZ ;  /* 0x000000108a9f7819 */ /* 0x000fe200000006ff */
[----:B------:R-:W-:Y:S01]  /*09a0*/  FADD.FTZ R25, R25, R130 ;  /* 0x0000008219197221 */ /* 0x000fe20000010000 */
[----:B------:R-:W-:Y:S01]  /*09b0*/  FFMA.FTZ R41, R148, R130, R41 ;  /* 0x0000008294297223 */ /* 0x000fe20000010029 */
[----:B------:R-:W-:Y:S01]  /*09c0*/  SHF.L.U32 R130, R135, 0x10, RZ ;  /* 0x0000001087827819 */ /* 0x000fe200000006ff */
[----:B------:R-:W-:Y:S01]  /*09d0*/  FADD.FTZ R58, R58, R153 ;  /* 0x000000993a3a7221 */ /* 0x000fe20000010000 */
[-C--:B------:R-:W-:Y:S01]  /*09e0*/  FFMA.FTZ R154, R106, R153.reuse, R129 ;  /* 0x000000996a9a7223 */ /* 0x080fe20000010081 */
[----:B------:R-:W-:Y:S01]  /*09f0*/  FFMA.FTZ R74, R151, R153, R74 ;  /* 0x00000099974a7223 */ /* 0x000fe2000001004a */
[----:B------:R-:W-:Y:S01]  /*0a00*/  FADD.FTZ R59, R59, R128 ;  /* 0x000000803b3b7221 */ /* 0x000fe20000010000 */
[-C--:B------:R-:W-:Y:S01]  /*0a10*/  FFMA.FTZ R153, R107, R128.reuse, R132 ;  /* 0x000000806b997223 */ /* 0x080fe20000010084 */
[----:B------:R-:W-:Y:S01]  /*0a20*/  FFMA.FTZ R75, R152, R128, R75 ;  /* 0x00000080984b7223 */ /* 0x000fe2000001004b */
[----:B------:R-:W-:Y:S01]  /*0a30*/  PRMT R136, R139, 0x7632, R136 ;  /* 0x000076328b887816 */ /* 0x000fe20000000088 */
[----:B------:R-:W-:Y:S01]  /*0a40*/  FMUL.FTZ R129, R92, R159 ;  /* 0x0000009f5c817220 */ /* 0x000fe20000410000 */
[----:B------:R-:W-:Y:S01]  /*0a50*/  SHF.L.U32 R128, R155, 0x10, RZ ;  /* 0x000000109b807819 */ /* 0x000fe200000006ff */
[----:B------:R-:W-:Y:S01]  /*0a60*/  FMUL.FTZ R155, R147, R140 ;  /* 0x0000008c939b7220 */ /* 0x000fe20000410000 */
[----:B------:R-:W-:Y:S01]  /*0a70*/  SHF.L.U32 R139, R139, 0x10, RZ ;  /* 0x000000108b8b7819 */ /* 0x000fe200000006ff */
        /* <DEDUP_REMOVED lines=11> */
[----:B------:R-:W-:Y:S01]  /*0b30*/  FADD.FTZ R128, RZ, R150 ;  /* 0x00000096ff807221 */ /* 0x000fe20000010000 */
[----:B------:R-:W-:-:S02]  /*0b40*/  FFMA.FTZ R129, R3, R150, RZ ;  /* 0x0000009603817223 */ /* 0x000fc400000100ff */
[----:B------:R-:W-:Y:S01]  /*0b50*/  FFMA.FTZ R160, R102, R183, R131 ;  /* 0x000000b766a07223 */ /* 0x000fe20000010083 */
[----:B------:R-:W-:Y:S01]  /*0b60*/  FADD.FTZ R131, R128, R149 ;  /* 0x0000009580837221 */ /* 0x000fe20000010000 */
[----:B------:R-:W-:Y:S01]  /*0b70*/  FFMA.FTZ R128, R148, R149, R129 ;  /* 0x0000009594807223 */ /* 0x000fe20000010081 */
[----:B------:R-:W-:Y:S01]  /*0b80*/  FADD.FTZ R21, R21, R130 ;  /* 0x0000008215157221 */ /* 0x000fe20000010000 */
[----:B------:R-:W-:Y:S01]  /*0b90*/  FFMA.FTZ R37, R158, R130, R37 ;  /* 0x000000829e257223 */ /* 0x000fe20000010025 */
[----:B------:R-:W-:Y:S01]  /*0ba0*/  FADD.FTZ R130, R131, R154 ;  /* 0x0000009a83827221 */ /* 0x000fe20000010000 */
[----:B------:R-:W-:-:S03]  /*0bb0*/  FFMA.FTZ R129, R151, R154, R128 ;  /* 0x0000009a97817223 */ /* 0x000fc60000010080 */
[----:B------:R-:W-:Y:S01]  /*0bc0*/  FADD.FTZ R131, R130, R153 ;  /* 0x0000009982837221 */ /* 0x000fe20000010000 */
[----:B------:R-:W-:Y:S01]  /*0bd0*/  FFMA.FTZ R128, R152, R153, R129 ;  /* 0x0000009998807223 */ /* 0x000fe20000010081 */
[----:B------:R-:W-:Y:S02]  /*0be0*/  SHF.L.U32 R136, R136, 0x10, RZ ;  /* 0x0000001088887819 */ /* 0x000fe400000006ff */
[----:B------:R-:W-:Y:S01]  /*0bf0*/  FADD.FTZ R130, R131, R156 ;  /* 0x0000009c83827221 */ /* 0x000fe20000010000 */
[----:B------:R-:W-:Y:S01]  /*0c00*/  FFMA.FTZ R129, R155, R156, R128 ;  /* 0x0000009c9b817223 */ /* 0x000fe20000010080 */
[----:B------:R-:W-:Y:S01]  /*0c10*/  FADD.FTZ R27, R27, R134 ;  /* 0x000000861b1b7221 */ /* 0x000fe20000010000 */
[----:B------:R-:W-:Y:S01]  /*0c20*/  FFMA.FTZ R43, R152, R134, R43 ;  /* 0x00000086982b7223 */ /* 0x000fe2000001002b */
        /* <DEDUP_REMOVED lines=25> */
.L_x_1138:
[----:B------:R-:W-:Y:S05]  /*0dc0*/  BSYNC B0 ;  /* 0x0000000000007941 */ /* 0x000fea0003800000 */
.L_x_1137:
[----:B------:R-:W-:Y:S04]  /*0dd0*/  BSSY B0, `(.L_x_1139) ;  /* 0x000007c000007945 */ /* 0x000fe80003800000 */
[----:B------:R-:W-:Y:S05]  /*0de0*/  @!P4 BRA `(.L_x_1140) ;  /* 0x0000000400e8c947 */ /* 0x000fea0003800000 */
[----:B------:R-:W1:Y:S08]  /*0df0*/  LDC.64 R128, c[0x0][0x2b8] ;  /* 0x0000ae00ff807b82 */ /* 0x000e700000000a00 */
[----:B------:R-:W2:Y:S01]  /*0e00*/  LDC.64 R132, c[0x0][0x2c0] ;  /* 0x0000b000ff847b82 */ /* 0x000ea20000000a00 */
[----:B------:R-:W-:-:S04]  /*0e10*/  LEA R166, P0, R185, UR10, 0x5 ;  /* 0x0000000ab9a67c11 */ /* 0x000fc8000f8028ff */
[----:B------:R-:W-:-:S05]  /*0e20*/  LEA.HI.X R167, R185, UR11, RZ, 0x5, P0 ;  /* 0x0000000bb9a77c11 */ /* 0x000fca00080f2cff */
[----:B------:R-:W3:Y:S04]  /*0e30*/  LDG.E.128 R136, desc[UR4][R166.64] ;  /* 0x00000004a6887981 */ /* 0x000ee8000c1e1d00 */
[----:B------:R3:W4:Y:S01]  /*0e40*/  LDG.E.128 R140, desc[UR4][R166.64+0x10] ;  /* 0x00001004a68c7981 */ /* 0x000722000c1e1d00 */
        /* <DEDUP_REMOVED lines=11> */
[----:B-----5:R-:W-:-:S05]  /*0f00*/  FSEL R179, R179, RZ, !P0 ;  /* 0x000000ffb3b37208 */ /* 0x020fca0004000000 */
[C---:B---3--:R-:W-:Y:S01]  /*0f10*/  FADD.FTZ R166, -R179.reuse, R137 ;  /* 0x00000089b3a67221 */ /* 0x048fe20000010100 */
[----:B------:R-:W-:Y:S01]  /*0f20*/  FADD.FTZ R136, -R179, R136 ;  /* 0x00000088b3887221 */ /* 0x000fe20000010100 */
[C---:B----4-:R-:W-:Y:S02]  /*0f30*/  PRMT R168, R128.reuse, 0x7632, R168 ;  /* 0x0000763280a87816 */ /* 0x050fe400000000a8 */
[----:B------:R-:W-:Y:S02]  /*0f40*/  SHF.L.U32 R169, R128, 0x10, RZ ;  /* 0x0000001080a97819 */ /* 0x000fe400000006ff */
[C---:B------:R-:W-:Y:S02]  /*0f50*/  PRMT R170, R129.reuse, 0x7632, R170 ;  /* 0x0000763281aa7816 */ /* 0x040fe400000000aa */
[----:B--2---:R-:W-:Y:S02]  /*0f60*/  PRMT R128, R132, 0x7632, R128 ;  /* 0x0000763284807816 */ /* 0x004fe40000000080 */
[----:B------:R-:W-:-:S02]  /*0f70*/  SHF.L.U32 R171, R129, 0x10, RZ ;  /* 0x0000001081ab7819 */ /* 0x000fc400000006ff */
[----:B------:R-:W-:Y:S02]  /*0f80*/  SHF.L.U32 R129, R132, 0x10, RZ ;  /* 0x0000001084817819 */ /* 0x000fe400000006ff */
[----:B------:R-:W-:Y:S02]  /*0f90*/  SHF.L.U32 R128, R128, 0x10, RZ ;  /* 0x0000001080807819 */ /* 0x000fe400000006ff */
[----:B------:R-:W-:Y:S01]  /*0fa0*/  PRMT R132, R133, 0x7632, R132 ;  /* 0x0000763285847816 */ /* 0x000fe20000000084 */
[----:B------:R-:W-:Y:S01]  /*0fb0*/  FMUL.FTZ R166, R147, R166 ;  /* 0x000000a693a67220 */ /* 0x000fe20000410000 */
[C---:B------:R-:W-:Y:S02]  /*0fc0*/  PRMT R172, R130.reuse, 0x7632, R172 ;  /* 0x0000763282ac7816 */ /* 0x040fe400000000ac */
[----:B------:R-:W-:Y:S01]  /*0fd0*/  SHF.L.U32 R173, R130, 0x10, RZ ;  /* 0x0000001082ad7819 */ /* 0x000fe200000006ff */
[----:B------:R-:W-:Y:S01]  /*0fe0*/  FMUL.FTZ R130, R81, R128 ;  /* 0x0000008051827220 */ /* 0x000fe20000410000 */
[----:B------:R-:W-:-:S02]  /*0ff0*/  SHF.L.U32 R168, R168, 0x10, RZ ;  /* 0x00000010a8a87819 */ /* 0x000fc400000006ff */
[----:B------:R-:W-:Y:S01]  /*1000*/  SHF.L.U32 R132, R132, 0x10, RZ ;  /* 0x0000001084847819 */ /* 0x000fe200000006ff */
[----:B------:R-:W-:Y:S01]  /*1010*/  FADD.FTZ R17, R17, R128 ;  /* 0x0000008011117221 */ /* 0x000fe20000010000 */
[C---:B------:R-:W-:Y:S01]  /*1020*/  PRMT R177, R131.reuse, 0x7632, R177 ;  /* 0x0000763283b17816 */ /* 0x040fe200000000b1 */
[----:B------:R-:W-:Y:S01]  /*1030*/  FFMA.FTZ R33, R166, R128, R33 ;  /* 0x00000080a6217223 */ /* 0x000fe20000010021 */
[----:B------:R-:W-:Y:S01]  /*1040*/  SHF.L.U32 R185, R131, 0x10, RZ ;  /* 0x0000001083b97819 */ /* 0x000fe200000006ff */
[----:B------:R-:W-:Y:S01]  /*1050*/  FMUL.FTZ R131, R80, R129 ;  /* 0x0000008150837220 */ /* 0x000fe20000410000 */
[----:B------:R-:W-:Y:S01]  /*1060*/  SHF.L.U32 R133, R133, 0x10, RZ ;  /* 0x0000001085857819 */ /* 0x000fe200000006ff */
[----:B------:R-:W-:Y:S01]  /*1070*/  FMUL.FTZ R163, R147, R136 ;  /* 0x0000008893a37220 */ /* 0x000fe20000410000 */
[C---:B------:R-:W-:Y:S01]  /*1080*/  PRMT R174, R134.reuse, 0x7632, R174 ;  /* 0x0000763286ae7816 */ /* 0x040fe200000000ae */
[----:B-1----:R-:W-:Y:S01]  /*1090*/  FFMA.FTZ R165, R89, R168, R130 ;  /* 0x000000a859a57223 */ /* 0x002fe20000010082 */
[----:B------:R-:W-:Y:S01]  /*10a0*/  SHF.L.U32 R175, R134, 0x10, RZ ;  /* 0x0000001086af7819 */ /* 0x000fe200000006ff */
[C---:B------:R-:W-:Y:S01]  /*10b0*/  FADD.FTZ R138, -R179.reuse, R138 ;  /* 0x0000008ab38a7221 */ /* 0x040fe20000010100 */
[----:B------:R-:W-:Y:S01]  /*10c0*/  SHF.L.U32 R128, R170, 0x10, RZ ;  /* 0x00000010aa807819 */ /* 0x000fe200000006ff */
[----:B------:R-:W-:Y:S01]  /*10d0*/  FADD.FTZ R134, -R179, R139 ;  /* 0x0000008bb3867221 */ /* 0x000fe20000010100 */
[----:B------:R-:W-:Y:S01]  /*10e0*/  FMUL.FTZ R130, R83, R132 ;  /* 0x0000008453827220 */ /* 0x000fe20000410000 */
[----:B------:R-:W-:Y:S01]  /*10f0*/  FADD.FTZ R48, R48, R169 ;  /* 0x000000a930307221 */ /* 0x000fe20000010000 */
[-C--:B------:R-:W-:Y:S01]  /*1100*/  FFMA.FTZ R164, R88, R169.reuse, R131 ;  /* 0x000000a958a47223 */ /* 0x080fe20000010083 */
[C---:B------:R-:W-:Y:S01]  /*1110*/  FFMA.FTZ R64, R163.reuse, R169, R64 ;  /* 0x000000a9a3407223 */ /* 0x040fe20000010040 */
[----:B------:R-:W-:Y:S01]  /*1120*/  FADD.FTZ R16, R16, R129 ;  /* 0x0000008110107221 */ /* 0x000fe20000010000 */
[----:B------:R-:W-:Y:S01]  /*1130*/  FFMA.FTZ R32, R163, R129, R32 ;  /* 0x00000081a3207223 */ /* 0x000fe20000010020 */
[----:B------:R-:W-:Y:S01]  /*1140*/  FMUL.FTZ R129, R82, R133 ;  /* 0x0000008552817220 */ /* 0x000fe20000410000 */
[C---:B------:R-:W-:Y:S01]  /*1150*/  FMUL.FTZ R167, R147.reuse, R138 ;  /* 0x0000008a93a77220 */ /* 0x040fe20000410000 */
[----:B------:R-:W-:Y:S01]  /*1160*/  FMUL.FTZ R170, R147, R134 ;  /* 0x0000008693aa7220 */ /* 0x000fe20000410000 */
[----:B------:R-:W-:Y:S01]  /*1170*/  FFMA.FTZ R169, R91, R128, R130 ;  /* 0x000000805ba97223 */ /* 0x000fe20000010082 */
[C---:B------:R-:W-:Y:S01]  /*1180*/  FADD.FTZ R140, -R179.reuse, R140 ;  /* 0x0000008cb38c7221 */ /* 0x040fe20000010100 */
[----:B------:R-:W-:Y:S01]  /*1190*/  SHF.L.U32 R130, R174, 0x10, RZ ;  /* 0x00000010ae827819 */ /* 0x000fe200000006ff */
[----:B------:R-:W-:Y:S01]  /*11a0*/  FADD.FTZ R176, -R179, R141 ;  /* 0x0000008db3b07221 */ /* 0x000fe20000010100 */
[----:B------:R-:W-:Y:S01]  /*11b0*/  FADD.FTZ R49, R49, R168 ;  /* 0x000000a831317221 */ /* 0x000fe20000010000 */
[----:B------:R-:W-:Y:S01]  /*11c0*/  FFMA.FTZ R65, R166, R168, R65 ;  /* 0x000000a8a6417223 */ /* 0x000fe20000010041 */
[----:B------:R-:W-:Y:S01]  /*11d0*/  FADD.FTZ R50, R50, R171 ;  /* 0x000000ab32327221 */ /* 0x000fe20000010000 */
[-C--:B------:R-:W-:Y:S01]  /*11e0*/  FFMA.FTZ R168, R90, R171.reuse, R129 ;  /* 0x000000ab5aa87223 */ /* 0x080fe20000010081 */
[----:B------:R-:W-:Y:S01]  /*11f0*/  FFMA.FTZ R66, R167, R171, R66 ;  /* 0x000000aba7427223 */ /* 0x000fe20000010042 */
[----:B------:R-:W-:Y:S01]  /*1200*/  FADD.FTZ R51, R51, R128 ;  /* 0x0000008033337221 */ /* 0x000fe20000010000 */
[C---:B------:R-:W-:Y:S01]  /*1210*/  FFMA.FTZ R67, R170.reuse, R128, R67 ;  /* 0x00000080aa437223 */ /* 0x040fe20000010043 */
[----:B------:R-:W-:Y:S01]  /*1220*/  FADD.FTZ R19, R19, R132 ;  /* 0x0000008413137221 */ /* 0x000fe20000010000 */
[----:B------:R-:W-:Y:S01]  /*1230*/  FFMA.FTZ R35, R170, R132, R35 ;  /* 0x00000084aa237223 */ /* 0x000fe20000010023 */
[----:B------:R-:W-:Y:S01]  /*1240*/  FMUL.FTZ R129, R76, R175 ;  /* 0x000000af4c817220 */ /* 0x000fe20000410000 */
[----:B------:R-:W-:Y:S01]  /*1250*/  SHF.L.U32 R128, R172, 0x10, RZ ;  /* 0x00000010ac807819 */ /* 0x000fe200000006ff */
        /* <DEDUP_REMOVED lines=27> */
[C---:B------:R-:W-:Y:S01]  /*1410*/  FFMA.FTZ R129, R171.reuse, R172, R128 ;  /* 0x000000acab817223 */ /* 0x040fe20000010080 */
        /* <DEDUP_REMOVED lines=23> */
.L_x_1140:
[----:B------:R-:W-:Y:S05]  /*1590*/  BSYNC B0 ;  /* 0x0000000000007941 */ /* 0x000fea0003800000 */
.L_x_1139:
        /* <DEDUP_REMOVED lines=21> */
.L_x_1159:
[----:B------:R-:W4:Y:S01]  /*16f0*/  S2R R131, SR_CgaCtaId ;  /* 0x0000000000837919 */ /* 0x000f220000008800 */
[----:B------:R-:W-:Y:S01]  /*1700*/  MOV R130, 0x400 ;  /* 0x0000040000827802 */ /* 0x000fe20000000f00 */
[----:B--2---:R-:W-:Y:S01]  /*1710*/  FADD.FTZ R184, R135, R128 ;  /* 0x0000008087b87221 */ /* 0x004fe20000010000 */
[----:B------:R-:W-:Y:S01]  /*1720*/  @!P1 LOP3.LUT R180, R180, 0x7, RZ, 0xc0, !PT ;  /* 0x00000007b4b49812 */ /* 0x000fe200078ec0ff */
[----:B---3--:R-:W-:Y:S01]  /*1730*/  FADD.FTZ R185, R134, R129 ;  /* 0x0000008186b97221 */ /* 0x008fe20000010000 */
[----:B------:R-:W-:Y:S05]  /*1740*/  WARPSYNC.ALL ;  /* 0x0000000000007948 */ /* 0x000fea0003800000 */
[----:B------:R-:W-:Y:S01]  /*1750*/  @!P1 IADD3 R180, R181, R180, RZ ;  /* 0x000000b4b5b49210 */ /* 0x000fe20007ffe0ff */
[----:B------:R-:W-:Y:S01]  /*1760*/  BSSY B0, `(.L_x_1142) ;  /* 0x000006c000007945 */ /* 0x000fe20003800000 */
[----:B0-----:R-:W-:-:S02]  /*1770*/  ISETP.NE.AND P0, PT, R182, RZ, PT ;  /* 0x000000ffb600720c */ /* 0x001fc40003f05270 */
[----:B----4-:R-:W-:-:S04]  /*1780*/  LEA R130, R131, R130, 0x18 ;  /* 0x0000008283827211 */ /* 0x010fc800078ec0ff */
[-C--:B------:R-:W-:Y:S02]  /*1790*/  @!P1 LEA R180, R180, R130.reuse, 0x3 ;  /* 0x00000082b4b49211 */ /* 0x080fe400078e18ff */
[----:B------:R-:W-:-:S03]  /*17a0*/  LEA R181, R181, R130, 0x3 ;  /* 0x00000082b5b57211 */ /* 0x000fc600078e18ff */
[----:B------:R-:W-:Y:S01]  /*17b0*/  @!P1 STS.64 [R180+0x4000], R184 ;  /* 0x004000b8b4009388 */ /* 0x000fe20000000a00 */
[----:B------:R-:W-:Y:S06]  /*17c0*/  BAR.SYNC.DEFER_BLOCKING 0x0 ;  /* 0x0000000000007b1d */ /* 0x000fec0000010000 */
[----:B------:R-:W0:Y:S04]  /*17d0*/  LDS.128 R128, [R181+0x4000] ;  /* 0x00400000b5807984 */ /* 0x000e280000000c00 */
[----:B-1----:R-:W1:Y:S04]  /*17e0*/  LDS.128 R132, [R181+0x4010] ;  /* 0x00401000b5847984 */ /* 0x002e680000000c00 */
[----:B------:R-:W2:Y:S04]  /*17f0*/  LDS.128 R136, [R181+0x4020] ;  /* 0x00402000b5887984 */ /* 0x000ea80000000c00 */
[----:B------:R-:W3:Y:S01]  /*1800*/  LDS.128 R140, [R181+0x4030] ;  /* 0x00403000b58c7984 */ /* 0x000ee20000000c00 */
[----:B0----5:R-:W-:Y:S01]  /*1810*/  FADD.FTZ R179, RZ, R128 ;  /* 0x00000080ffb37221 */ /* 0x021fe20000010000 */
        /* <DEDUP_REMOVED lines=25> */
[-CC-:B------:R-:W-:Y:S01]  /*19b0*/  FFMA.FTZ R134, R158, R183.reuse, R186.reuse ;  /* 0x000000b79e867223 */ /* 0x180fe200000100ba */
[----:B------:R-:W-:Y:S01]  /*19c0*/  ISETP.NE.U32.AND P1, PT, RZ, UR8, PT ;  /* 0x00000008ff007c0c */ /* 0x000fe2000bf25070 */
[----:B------:R-:W-:Y:S01]  /*19d0*/  FMUL.FTZ R131, R147, R132 ;  /* 0x0000008493837220 */ /* 0x000fe20000410000 */
[----:B------:R-:W-:Y:S01]  /*19e0*/  FADD.FTZ R132, R156, -R133 ;  /* 0x800000859c847221 */ /* 0x000fe20000010000 */
[-C--:B------:R-:W-:Y:S01]  /*19f0*/  FFMA.FTZ R129, R3, R183.reuse, R186 ;  /* 0x000000b703817223 */ /* 0x080fe200000100ba */
[----:B------:R-:W-:Y:S01]  /*1a00*/  FADD.FTZ R134, R157, -R134 ;  /* 0x800000869d867221 */ /* 0x000fe20000010000 */
[-C--:B------:R-:W-:Y:S01]  /*1a10*/  FFMA.FTZ R130, R148, R183.reuse, R186 ;  /* 0x000000b794827223 */ /* 0x080fe200000100ba */
[C---:B------:R-:W-:Y:S01]  /*1a20*/  FMUL.FTZ R141, R147.reuse, R132 ;  /* 0x00000084938d7220 */ /* 0x040fe20000410000 */
[----:B------:R-:W-:Y:S01]  /*1a30*/  FADD.FTZ R132, R160, -R135 ;  /* 0x80000087a0847221 */ /* 0x000fe20000010000 */
[----:B------:R-:W-:Y:S01]  /*1a40*/  ISETP.NE.AND.EX P1, PT, RZ, UR9, PT, P1 ;  /* 0x00000009ff007c0c */ /* 0x000fe2000bf25310 */
[----:B------:R-:W-:Y:S01]  /*1a50*/  FADD.FTZ R128, R150, -R129 ;  /* 0x8000008196807221 */ /* 0x000fe20000010000 */
[----:B------:R-:W-:Y:S01]  /*1a60*/  ISETP.NE.U32.AND P0, PT, RZ, UR6, PT ;  /* 0x00000006ff007c0c */ /* 0x000fe2000bf05070 */
[----:B------:R-:W-:Y:S01]  /*1a70*/  FMUL.FTZ R179, R147, R132 ;  /* 0x0000008493b37220 */ /* 0x000fe20000410000 */
        /* <DEDUP_REMOVED lines=58> */
.L_x_1143:
[----:B------:R-:W-:Y:S05]  /*1e20*/  BSYNC B0 ;  /* 0x0000000000007941 */ /* 0x000fea0003800000 */
.L_x_1142:
        /* <DEDUP_REMOVED lines=78> */
.L_x_1145:
[----:B------:R-:W-:Y:S05]  /*2310*/  BSYNC B0 ;  /* 0x0000000000007941 */ /* 0x000fea0003800000 */
.L_x_1144:
[----:B------:R-:W-:Y:S02]  /*2320*/  IADD3 R145, R145, UR16, RZ ;  /* 0x0000001091917c10 */ /* 0x000fe4000fffe0ff */
[----:B01----:R-:W-:Y:S02]  /*2330*/  SEL R132, RZ, 0x1, P5 ;  /* 0x00000001ff847807 */ /* 0x003fe40002800000 */
[----:B------:R-:W-:-:S13]  /*2340*/  ISETP.GE.AND P0, PT, R145, UR17, PT ;  /* 0x0000001191007c0c */ /* 0x000fda000bf06270 */
[----:B------:R-:W-:Y:S05]  /*2350*/  @!P0 BRA `(.L_x_1146) ;  /* 0xffffffe0005c8947 */ /* 0x000fea000383ffff */
.L_x_1136:
        /* <DEDUP_REMOVED lines=24> */
.L_x_1148:
[----:B------:R-:W-:Y:S05]  /*24e0*/  BSYNC B0 ;  /* 0x0000000000007941 */ /* 0x000fea0003800000 */
.L_x_1147:
        /* <DEDUP_REMOVED lines=18> */
.L_x_1141:
[----:B------:R-:W-:Y:S01]  /*2610*/  HFMA2.MMA R138, -RZ, RZ, 0, 9.5367431640625e-07 ;  /* 0x00000010ff8a7435 */ /* 0x000fe200000001ff */
[----:B------:R-:W-:Y:S02]  /*2620*/  MOV R139, R183 ;  /* 0x000000b7008b7202 */ /* 0x000fe40000000f00 */
[----:B------:R-:W-:Y:S02]  /*2630*/  MOV R141, 0x1f ;  /* 0x0000001f008d7802 */ /* 0x000fe40000000f00 */
[----:B------:R-:W-:-:S07]  /*2640*/  MOV R136, 0xffffffff ;  /* 0xffffffff00887802 */ /* 0x000fce0000000f00 */
[----:B0----5:R-:W-:Y:S05]  /*2650*/  WARPSYNC.COLLECTIVE R136, `(.L_x_1149) ;  /* 0x0000000088087348 */ /* 0x021fea0003c00000 */
[----:B------:R1:W2:Y:S02]  /*2660*/  SHFL.DOWN P0, R137, R139, R138, R141 ;  /* 0x0800008a8b897389 */ /* 0x0002a4000000008d */
[----:B012--5:R-:W-:Y:S01]  /*2670*/  ENDCOLLECTIVE ;  /* 0x000000000000791b */ /* 0x027fe20003800000 */
.L_x_1149:
[----:B------:R-:W-:Y:S02]  /*2680*/  MOV R139, R184 ;  /* 0x000000b8008b7202 */ /* 0x000fe40000000f00 */
[----:B------:R-:W-:-:S07]  /*2690*/  MOV R128, R137 ;  /* 0x0000008900807202 */ /* 0x000fce0000000f00 */
[----:B------:R-:W-:Y:S05]  /*26a0*/  WARPSYNC.COLLECTIVE R136, `(.L_x_1150) ;  /* 0x0000000088087348 */ /* 0x000fea0003c00000 */
[----:B------:R0:W1:Y:S02]  /*26b0*/  SHFL.DOWN P0, R137, R139, R138, R141 ;  /* 0x0800008a8b897389 */ /* 0x000064000000008d */
[----:B01----:R-:W-:Y:S01]  /*26c0*/  ENDCOLLECTIVE ;  /* 0x000000000000791b */ /* 0x003fe20003800000 */
.L_x_1150:
[----:B------:R-:W-:Y:S01]  /*26d0*/  FADD.FTZ R128, R128, R183 ;  /* 0x000000b780807221 */ /* 0x000fe20000010000 */
[----:B------:R-:W-:-:S04]  /*26e0*/  HFMA2.MMA R138, -RZ, RZ, 0, 4.76837158203125e-07 ;  /* 0x00000008ff8a7435 */ /* 0x000fc800000001ff */
[----:B------:R-:W-:Y:S02]  /*26f0*/  MOV R139, R128 ;  /* 0x00000080008b7202 */ /* 0x000fe40000000f00 */
[----:B------:R-:W-:-:S07]  /*2700*/  MOV R129, R137 ;  /* 0x0000008900817202 */ /* 0x000fce0000000f00 */
[----:B------:R-:W-:Y:S05]  /*2710*/  WARPSYNC.COLLECTIVE R136, `(.L_x_1151) ;  /* 0x0000000088087348 */ /* 0x000fea0003c00000 */
[----:B------:R0:W1:Y:S02]  /*2720*/  SHFL.DOWN P0, R137, R139, R138, R141 ;  /* 0x0800008a8b897389 */ /* 0x000064000000008d */
[----:B01----:R-:W-:Y:S01]  /*2730*/  ENDCOLLECTIVE ;  /* 0x000000000000791b */ /* 0x003fe20003800000 */
.L_x_1151:
[----:B------:R-:W-:-:S05]  /*2740*/  FADD.FTZ R129, R129, R184 ;  /* 0x000000b881817221 */ /* 0x000fca0000010000 */
[----:B------:R-:W-:Y:S02]  /*2750*/  MOV R139, R129 ;  /* 0x00000081008b7202 */ /* 0x000fe40000000f00 */
[----:B------:R-:W-:-:S07]  /*2760*/  MOV R131, R137 ;  /* 0x0000008900837202 */ /* 0x000fce0000000f00 */
[----:B------:R-:W-:Y:S05]  /*2770*/  WARPSYNC.COLLECTIVE R136, `(.L_x_1152) ;  /* 0x0000000088087348 */ /* 0x000fea0003c00000 */
[----:B------:R0:W1:Y:S02]  /*2780*/  SHFL.DOWN P0, R137, R139, R138, R141 ;  /* 0x0800008a8b897389 */ /* 0x000064000000008d */
[----:B01----:R-:W-:Y:S01]  /*2790*/  ENDCOLLECTIVE ;  /* 0x000000000000791b */ /* 0x003fe20003800000 */
.L_x_1152:
[----:B------:R-:W-:Y:S01]  /*27a0*/  FADD.FTZ R131, R128, R131 ;  /* 0x0000008380837221 */ /* 0x000fe20000010000 */
[----:B------:R-:W-:-:S04]  /*27b0*/  HFMA2.MMA R138, -RZ, RZ, 0, 2.384185791015625e-07 ;  /* 0x00000004ff8a7435 */ /* 0x000fc800000001ff */
[----:B------:R-:W-:Y:S02]  /*27c0*/  MOV R139, R131 ;  /* 0x00000083008b7202 */ /* 0x000fe40000000f00 */
[----:B------:R-:W-:-:S07]  /*27d0*/  MOV R130, R137 ;  /* 0x0000008900827202 */ /* 0x000fce0000000f00 */
[----:B------:R-:W-:Y:S05]  /*27e0*/  WARPSYNC.COLLECTIVE R136, `(.L_x_1153) ;  /* 0x0000000088087348 */ /* 0x000fea0003c00000 */
[----:B------:R0:W1:Y:S02]  /*27f0*/  SHFL.DOWN P0, R137, R139, R138, R141 ;  /* 0x0800008a8b897389 */ /* 0x000064000000008d */
[----:B01----:R-:W-:Y:S01]  /*2800*/  ENDCOLLECTIVE ;  /* 0x000000000000791b */ /* 0x003fe20003800000 */
.L_x_1153:
[----:B------:R-:W-:-:S05]  /*2810*/  FADD.FTZ R130, R129, R130 ;  /* 0x0000008281827221 */ /* 0x000fca0000010000 */
[----:B------:R-:W-:Y:S02]  /*2820*/  MOV R139, R130 ;  /* 0x00000082008b7202 */ /* 0x000fe40000000f00 */
[----:B------:R-:W-:-:S07]  /*2830*/  MOV R132, R137 ;  /* 0x0000008900847202 */ /* 0x000fce0000000f00 */
[----:B------:R-:W-:Y:S05]  /*2840*/  WARPSYNC.COLLECTIVE R136, `(.L_x_1154) ;  /* 0x0000000088087348 */ /* 0x000fea0003c00000 */
[----:B------:R0:W1:Y:S02]  /*2850*/  SHFL.DOWN P0, R137, R139, R138, R141 ;  /* 0x0800008a8b897389 */ /* 0x000064000000008d */
[----:B01----:R-:W-:Y:S01]  /*2860*/  ENDCOLLECTIVE ;  /* 0x000000000000791b */ /* 0x003fe20003800000 */
.L_x_1154:
[----:B------:R-:W-:Y:S01]  /*2870*/  FADD.FTZ R132, R131, R132 ;  /* 0x0000008483847221 */ /* 0x000fe20000010000 */
[----:B------:R-:W-:-:S04]  /*2880*/  HFMA2.MMA R138, -RZ, RZ, 0, 1.1920928955078125e-07 ;  /* 0x00000002ff8a7435 */ /* 0x000fc800000001ff */
[----:B------:R-:W-:Y:S02]  /*2890*/  MOV R139, R132 ;  /* 0x00000084008b7202 */ /* 0x000fe40000000f00 */
[----:B------:R-:W-:-:S07]  /*28a0*/  MOV R133, R137 ;  /* 0x0000008900857202 */ /* 0x000fce0000000f00 */
[----:B------:R-:W-:Y:S05]  /*28b0*/  WARPSYNC.COLLECTIVE R136, `(.L_x_1155) ;  /* 0x0000000088087348 */ /* 0x000fea0003c00000 */
[----:B------:R0:W1:Y:S02]  /*28c0*/  SHFL.DOWN P0, R137, R139, R138, R141 ;  /* 0x0800008a8b897389 */ /* 0x000064000000008d */
[----:B01----:R-:W-:Y:S01]  /*28d0*/  ENDCOLLECTIVE ;  /* 0x000000000000791b */ /* 0x003fe20003800000 */
.L_x_1155:
[----:B------:R-:W-:-:S05]  /*28e0*/  FADD.FTZ R133, R130, R133 ;  /* 0x0000008582857221 */ /* 0x000fca0000010000 */
[----:B------:R-:W-:Y:S02]  /*28f0*/  MOV R139, R133 ;  /* 0x00000085008b7202 */ /* 0x000fe40000000f00 */
[----:B------:R-:W-:-:S07]  /*2900*/  MOV R135, R137 ;  /* 0x0000008900877202 */ /* 0x000fce0000000f00 */
[----:B------:R-:W-:Y:S05]  /*2910*/  WARPSYNC.COLLECTIVE R136, `(.L_x_1156) ;  /* 0x0000000088087348 */ /* 0x000fea0003c00000 */
[----:B------:R0:W1:Y:S02]  /*2920*/  SHFL.DOWN P0, R137, R139, R138, R141 ;  /* 0x0800008a8b897389 */ /* 0x000064000000008d */
[----:B01----:R-:W-:Y:S01]  /*2930*/  ENDCOLLECTIVE ;  /* 0x000000000000791b */ /* 0x003fe20003800000 */
.L_x_1156:
[----:B------:R-:W-:Y:S01]  /*2940*/  FADD.FTZ R135, R132, R135 ;  /* 0x0000008784877221 */ /* 0x000fe20000010000 */
[----:B------:R-:W-:-:S04]  /*2950*/  HFMA2.MMA R138, -RZ, RZ, 0, 5.9604644775390625e-08 ;  /* 0x00000001ff8a7435 */ /* 0x000fc800000001ff */
[----:B------:R-:W-:Y:S02]  /*2960*/  MOV R139, R135 ;  /* 0x00000087008b7202 */ /* 0x000fe40000000f00 */
[----:B------:R-:W-:-:S07]  /*2970*/  MOV R134, R137 ;  /* 0x0000008900867202 */ /* 0x000fce0000000f00 */
[----:B------:R-:W-:Y:S05]  /*2980*/  WARPSYNC.COLLECTIVE R136, `(.L_x_1157) ;  /* 0x0000000088087348 */ /* 0x000fea0003c00000 */
[----:B------:R0:W1:Y:S02]  /*2990*/  SHFL.DOWN P0, R137, R139, R138, R141 ;  /* 0x0800008a8b897389 */ /* 0x000064000000008d */
[----:B01----:R-:W-:Y:S01]  /*29a0*/  ENDCOLLECTIVE ;  /* 0x000000000000791b */ /* 0x003fe20003800000 */
.L_x_1157:
[----:B------:R-:W-:-:S05]  /*29b0*/  FADD.FTZ R134, R133, R134 ;  /* 0x0000008685867221 */ /* 0x000fca0000010000 */
[----:B------:R-:W-:Y:S02]  /*29c0*/  MOV R139, R134 ;  /* 0x00000086008b7202 */ /* 0x000fe40000000f00 */
[----:B------:R-:W-:-:S07]  /*29d0*/  MOV R128, R137 ;  /* 0x0000008900807202 */ /* 0x000fce0000000f00 */
[----:B------:R-:W-:Y:S05]  /*29e0*/  WARPSYNC.COLLECTIVE R136, `(.L_x_1158) ;  /* 0x0000000088087348 */ /* 0x000fea0003c00000 */
[----:B------:R0:W1:Y:S02]  /*29f0*/  SHFL.DOWN P0, R137, R139, R138, R141 ;  /* 0x0800008a8b897389 */ /* 0x000064000000008d */
[----:B01----:R-:W-:Y:S01]  /*2a00*/  ENDCOLLECTIVE ;  /* 0x000000000000791b */ /* 0x003fe20003800000 */
.L_x_1158:
[----:B------:R-:W-:Y:S01]  /*2a10*/  MOV R129, R137 ;  /* 0x0000008900817202 */ /* 0x000fe20000000f00 */
[----:B------:R-:W-:Y:S06]  /*2a20*/  BRA `(.L_x_1159) ;  /* 0xffffffec00307947 */ /* 0x000fec000383ffff */
.L_x_1160:
        /* <DEDUP_REMOVED lines=13> */
.L_x_2972:


//--------------------- .text._ZN10layer_norm31ln_parallel_residual_bwd_kernelINS_13Kernel_traitsIf13__nv_bfloat16fS2_fjLj4096ELj1ELj1ELj8ELj16ENS_18Kernel_traits_baseILj4096EfS2_fS2_fjLj256EEEEELb0ELb0ELb1EEEvNS_9BwdParamsE --------------------------
	.section	.text._ZN10layer_norm31ln_parallel_residual_bwd_kernelINS_13Kernel_traitsIf13__nv_bfloat16fS2_fjLj4096ELj1ELj1ELj8ELj16ENS_18Kernel_traits_baseILj4096EfS2_fS2_fjLj256EEEEELb0ELb0ELb1EEEvNS_9BwdParamsE,"ax",@progbits
	.align	128
        .global         _ZN10layer_norm31ln_parallel_residual_bwd_kernelINS_13Kernel_traitsIf13__nv_bfloat16fS2_fjLj4096ELj1ELj1ELj8ELj16ENS_18Kernel_traits_baseILj4096EfS2_fS2_fjLj256EEEEELb0ELb0ELb1EEEvNS_9BwdParamsE
        .type           _ZN10layer_norm31ln_parallel_residual_bwd_kernelINS_13Kernel_traitsIf13__nv_bfloat16fS2_fjLj4096ELj1ELj1ELj8ELj16ENS_18Kernel_traits_baseILj4096EfS2_fS2_fjLj256EEEEELb0ELb0ELb1EEEvNS_9BwdParamsE,@function
        .size           _ZN10layer_norm31ln_parallel_residual_bwd_kernelINS_13Kernel_traitsIf13__nv_bfloat16fS2_fjLj4096ELj1ELj1ELj8ELj16ENS_18Kernel_traits_baseILj4096EfS2_fS2_fjLj256EEEEELb0ELb0ELb1EEEvNS_9BwdParamsE,(.L_x_2973 - _ZN10layer_norm31ln_parallel_residual_bwd_kernelINS_13Kernel_traitsIf13__nv_bfloat16fS2_fjLj4096ELj1ELj1ELj8ELj16ENS_18Kernel_traits_baseILj4096EfS2_fS2_fjLj256EEEEELb0ELb0ELb1EEEvNS_9BwdParamsE)
        .other          _ZN10layer_norm31ln_parallel_residual_bwd_kernelINS_13Kernel_traitsIf13__nv_bfloat16fS2_fjLj4096ELj1ELj1ELj8ELj16ENS_18Kernel_traits_baseILj4096EfS2_fS2_fjLj256EEEEELb0ELb0ELb1EEEvNS_9BwdParamsE,@"STO_CUDA_ENTRY STV_DEFAULT"
_ZN10layer_norm31ln_parallel_residual_bwd_kernelINS_13Kernel_traitsIf13__nv_bfloat16fS2_fjLj4096ELj1ELj1ELj8ELj16ENS_18Kernel_traits_baseILj4096EfS2_fS2_fjLj256EEEEELb0ELb0ELb1EEEvNS_9BwdParamsE:
.text._ZN10layer_norm31ln_parallel_residual_bwd_kernelINS_13Kernel_traitsIf13__nv_bfloat16fS2_fjLj4096ELj1ELj1ELj8ELj16ENS_18Kernel_traits_baseILj4096EfS2_fS2_fjLj256EEEEELb0ELb0ELb1EEEvNS_9BwdParamsE:
        /* <DEDUP_REMOVED lines=48> */
.L_x_1161:
[----:B------:R-:W-:Y:S01]  /*0300*/  SHF.L.U32 R0, R123, 0x5, RZ ;  /* 0x000000057b007819 */ /* 0x000fe200000006ff */
[----:B------:R-:W-:Y:S01]  /*0310*/  ULDC.64 UR6, c[0x0][0x260] ;  /* 0x0000980000067ab9 */ /* 0x000fe20000000a00 */
[----:B------:R-:W-:Y:S02]  /*0320*/  ULDC.64 UR8, c[0x0][0x268] ;  /* 0x00009a0000087ab9 */ /* 0x000fe40000000a00 */
[----:B------:R-:W-:-:S04]  /*0330*/  LOP3.LUT R0, R0, 0x1fe0, RZ, 0xc0, !PT ;  /* 0x00001fe000007812 */ /* 0x000fc800078ec0ff */
[C---:B------:R-:W-:Y:S02]  /*0340*/  IADD3 R2, P0, R0.reuse, UR6, RZ ;  /* 0x0000000600027c10 */ /* 0x040fe4000ff1e0ff */
[----:B------:R-:W-:Y:S02]  /*0350*/  IADD3 R36, P1, R0, UR8, RZ ;  /* 0x0000000800247c10 */ /* 0x000fe4000ff3e0ff */
[----:B------:R-:W-:Y:S01]  /*0360*/  IADD3.X R3, RZ, UR7, RZ, P0, !PT ;  /* 0x00000007ff037c10 */ /* 0x000fe200087fe4ff */
[----:B------:R-:W-:Y:S01]  /*0370*/  ULDC.64 UR6, c[0x0][0x2c8] ;  /* 0x0000b20000067ab9 */ /* 0x000fe20000000a00 */
[----:B------:R-:W-:-:S03]  /*0380*/  IADD3.X R37, RZ, UR9, RZ, P1, !PT ;  /* 0x00000009ff257c10 */ /* 0x000fc60008ffe4ff */
        /* <DEDUP_REMOVED lines=8> */
[----:B------:R-:W-:Y:S01]  /*0410*/  ISETP.NE.U32.AND P0, PT, RZ, UR6, PT ;  /* 0x00000006ff007c0c */ /* 0x000fe2000bf05070 */
[----:B------:R-:W-:Y:S01]  /*0420*/  HFMA2.MMA R0, -RZ, RZ, 0, 5.9604644775390625e-08 ;  /* 0x00000001ff007435 */ /* 0x000fe200000001ff */
[----:B------:R-:W-:Y:S01]  /*0430*/  MOV R122, RZ ;  /* 0x000000ff007a7202 */ /* 0x000fe20000000f00 */
        /* <DEDUP_REMOVED lines=33> */
[----:B0-----:R-:W-:-:S07]  /*0650*/  LOP3.LUT R162, R123, 0xff, RZ, 0xc0, !PT ;  /* 0x000000ff7ba27812 */ /* 0x001fce00078ec0ff */
.L_x_1164:
        /* <DEDUP_REMOVED lines=14> */
[----:B------:R-:W1:Y:S02]  /*0740*/  @P0 LDC.64 R172, c[0x0][0x2c8] ;  /* 0x0000b200ffac0b82 */ /* 0x000e640000000a00 */
[----:B------:R1:W2:Y:S04]  /*0750*/  LDG.E.128 R68, desc[UR4][R168.64+0x10] ;  /* 0x00001004a8447981 */ /* 0x0002a8000c1e1d00 */
[----:B------:R-:W2:Y:S01]  /*0760*/  LDG.E.128 R64, desc[UR4][R64.64] ;  /* 0x0000000440407981 */ /* 0x000ea2000c1e1d00 */
[----:B---3--:R-:W-:-:S06]  /*0770*/  IMAD.WIDE.U32 R92, R164, 0x10, R76 ;  /* 0x00000010a45c7825 */ /* 0x008fcc00078e004c */
[----:B------:R-:W3:Y:S01]  /*0780*/  LDG.E.128 R92, desc[UR4][R92.64] ;  /* 0x000000045c5c7981 */ /* 0x000ee2000c1e1d00 */
[----:B0-----:R-:W-:-:S05]  /*0790*/  IMAD.WIDE R166, R160, 0x4, R166 ;  /* 0x00000004a0a67825 */ /* 0x001fca00078e02a6 */
[----:B------:R0:W3:Y:S01]  /*07a0*/  LDG.E R165, desc[UR4][R166.64] ;  /* 0x00000004a6a57981 */ /* 0x0000e2000c1e1900 */
[----:B------:R-:W-:-:S05]  /*07b0*/  IADD3 R163, R164, 0x100, RZ ;  /* 0x00000100a4a37810 */ /* 0x000fca0007ffe0ff */
[----:B------:R-:W-:-:S04]  /*07c0*/  IMAD.WIDE.U32 R170, R163, 0x20, R170 ;  /* 0x00000020a3aa7825 */ /* 0x000fc800078e00aa */
[C---:B------:R-:W-:Y:S01]  /*07d0*/  IMAD.WIDE.U32 R80, R163.reuse, 0x10, R2 ;  /* 0x00000010a3507825 */ /* 0x040fe200078e0002 */
[----:B------:R-:W3:Y:S01]  /*07e0*/  LDG.E.128 R72, desc[UR4][R170.64] ;  /* 0x00000004aa487981 */ /* 0x000ee2000c1e1d00 */
[----:B------:R-:W0:Y:S02]  /*07f0*/  @P0 LDC.64 R2, c[0x0][0x2c8] ;  /* 0x0000b200ff020b82 */ /* 0x000e240000000a00 */
[C---:B------:R-:W-:Y:S01]  /*0800*/  IMAD.WIDE.U32 R76, R163.reuse, 0x10, R76 ;  /* 0x00000010a34c7825 */ /* 0x040fe200078e004c */
[----:B------:R-:W3:Y:S04]  /*0810*/  LDG.E.128 R84, desc[UR4][R170.64+0x10] ;  /* 0x00001004aa547981 */ /* 0x000ee8000c1e1d00 */
[----:B------:R-:W3:Y:S04]  /*0820*/  LDG.E.128 R80, desc[UR4][R80.64] ;  /* 0x0000000450507981 */ /* 0x000ee8000c1e1d00 */
[----:B------:R-:W3:Y:S01]  /*0830*/  LDG.E.128 R76, desc[UR4][R76.64] ;  /* 0x000000044c4c7981 */ /* 0x000ee2000c1e1d00 */
[----:B------:R-:W-:Y:S01]  /*0840*/  ISETP.NE.AND P2, PT, RZ, UR11, PT ;  /* 0x0000000bff007c0c */ /* 0x000fe2000bf45270 */
[----:B-1----:R-:W-:Y:S01]  /*0850*/  @P0 IMAD.WIDE.U32 R168, R163, 0x20, R172 ;  /* 0x00000020a3a80825 */ /* 0x002fe200078e00ac */
[----:B------:R-:W-:-:S04]  /*0860*/  LOP3.LUT P6, RZ, R0, 0xff, RZ, 0xc0, !PT ;  /* 0x000000ff00ff7812 */ /* 0x000fc800078cc0ff */
[----:B-----5:R-:W5:Y:S04]  /*0870*/  @P0 LDG.E.128 R44, desc[UR4][R168.64] ;  /* 0x00000004a82c0981 */ /* 0x020f68000c1e1d00 */
[----:B------:R-:W5:Y:S01]  /*0880*/  @P0 LDG.E.128 R48, desc[UR4][R168.64+0x10] ;  /* 0x00001004a8300981 */ /* 0x000f62000c1e1d00 */
[----:B0-----:R-:W-:-:S05]  /*0890*/  @P0 IMAD.WIDE.U32 R166, R164, 0x20, R2 ;  /* 0x00000020a4a60825 */ /* 0x001fca00078e0002 */
[----:B------:R-:W5:Y:S04]  /*08a0*/  @P0 LDG.E.128 R36, desc[UR4][R166.64] ;  /* 0x00000004a6240981 */ /* 0x000f68000c1e1d00 */
[----:B------:R0:W5:Y:S01]  /*08b0*/  @P0 LDG.E.128 R40, desc[UR4][R166.64+0x10] ;  /* 0x00001004a6280981 */ /* 0x000162000c1e1d00 */
[----:B------:R-:W-:Y:S01]  /*08c0*/  UMOV UR6, 0xffffffff ;  /* 0xffffffff00067882 */ /* 0x000fe20000000000 */
[----:B------:R-:W-:Y:S02]  /*08d0*/  IADD3 R160, R160, UR12, RZ ;  /* 0x0000000ca0a07c10 */ /* 0x000fe4000fffe0ff */
[----:B------:R-:W-:Y:S02]  /*08e0*/  LOP3.LUT P1, RZ, R123, 0x1f, RZ, 0xc0, !PT ;  /* 0x0000001f7bff7812 */ /* 0x000fe4000782c0ff */
[----:B------:R-:W-:-:S02]  /*08f0*/  ISETP.GE.AND P5, PT, R160, UR13, PT ;  /* 0x0000000da0007c0c */ /* 0x000fc4000bfa6270 */
[----:B----4-:R-:W-:-:S05]  /*0900*/  FSEL R2, R174, RZ, !P2 ;  /* 0x000000ffae027208 */ /* 0x010fca0005000000 */
[--C-:B------:R-:W-:Y:S01]  /*0910*/  FADD.FTZ R0, R88, -R2.reuse ;  /* 0x8000000258007221 */ /* 0x100fe20000010000 */
[--C-:B------:R-:W-:Y:S01]  /*0920*/  FADD.FTZ R88, R90, -R2.reuse ;  /* 0x800000025a587221 */ /* 0x100fe20000010000 */
[----:B------:R-:W-:Y:S01]  /*0930*/  FADD.FTZ R172, R91, -R2 ;  /* 0x800000025bac7221 */ /* 0x000fe20000010000 */
[C---:B--2---:R-:W-:Y:S02]  /*0940*/  PRMT R90, R64.reuse, 0x7632, R90 ;  /* 0x00007632405a7816 */ /* 0x044fe4000000005a */
[----:B------:R-:W-:Y:S02]  /*0950*/  SHF.L.U32 R64, R64, 0x10, RZ ;  /* 0x0000001040407819 */ /* 0x000fe400000006ff */
[----:B---3--:R-:W-:Y:S02]  /*0960*/  SHF.L.U32 R91, R92, 0x10, RZ ;  /* 0x000000105c5b7819 */ /* 0x008fe400000006ff */
[C---:B0-----:R-:W-:Y:S02]  /*0970*/  PRMT R166, R94.reuse, 0x7632, R166 ;  /* 0x000076325ea67816 */ /* 0x041fe400000000a6 */
[----:B------:R-:W-:-:S02]  /*0980*/  SHF.L.U32 R168, R94, 0x10, RZ ;  /* 0x000000105ea87819 */ /* 0x000fc400000006ff */
[----:B------:R-:W-:Y:S01]  /*0990*/  PRMT R171, R95, 0x7632, R171 ;  /* 0x000076325fab7816 */ /* 0x000fe200000000ab */
[----:B------:R-:W-:Y:S01]  /*09a0*/  FMUL.FTZ R0, R165, R0 ;  /* 0x00000000a5007220 */ /* 0x000fe20000410000 */
[----:B------:R-:W-:Y:S01]  /*09b0*/  SHF.L.U32 R173, R95, 0x10, RZ ;  /* 0x000000105fad7819 */ /* 0x000fe200000006ff */
[C---:B------:R-:W-:Y:S01]  /*09c0*/  IMAD.U32 R95, R65.reuse, 0x10000, RZ ;  /* 0x00010000415f7824 */ /* 0x040fe200078e00ff */
[----:B------:R-:W-:Y:S01]  /*09d0*/  PRMT R94, R65, 0x7632, R94 ;  /* 0x00007632415e7816 */ /* 0x000fe2000000005e */
[----:B------:R-:W-:Y:S01]  /*09e0*/  FMUL.FTZ R65, R16, R64 ;  /* 0x0000004010417220 */ /* 0x000fe20000410000 */
[----:B------:R-:W-:Y:S01]  /*09f0*/  PRMT R3, R92, 0x7632, R3 ;  /* 0x000076325c037816 */ /* 0x000fe20000000003 */
[----:B------:R-:W-:Y:S01]  /*0a00*/  FADD.FTZ R158, R91, R158 ;  /* 0x0000009e5b9e7221 */ /* 0x000fe20000010000 */
[----:B------:R-:W-:Y:S01]  /*0a10*/  PRMT R92, R93, 0x7632, R92 ;  /* 0x000076325d5c7816 */ /* 0x000fe2000000005c */
[-C--:B------:R-:W-:Y:S01]  /*0a20*/  FFMA.FTZ R161, R0, R91.reuse, R161 ;  /* 0x0000005b00a17223 */ /* 0x080fe200000100a1 */
[----:B------:R-:W-:Y:S01]  /*0a30*/  FADD.FTZ R170, R89, -R2 ;  /* 0x8000000259aa7221 */ /* 0x000fe20000010000 */
[----:B------:R-:W-:Y:S01]  /*0a40*/  SHF.L.U32 R93, R93, 0x10, RZ ;  /* 0x000000105d5d7819 */ /* 0x000fe200000006ff */
[----:B------:R-:W-:Y:S01]  /*0a50*/  FFMA.FTZ R91, R32, R91, R65 ;  /* 0x0000005b205b7223 */ /* 0x000fe20000010041 */
[----:B------:R-:W-:Y:S01]  /*0a60*/  FMUL.FTZ R89, R165, R88 ;  /* 0x00000058a5597220 */ /* 0x000fe20000410000 */
[----:B------:R-:W-:Y:S01]  /*0a70*/  FMUL.FTZ R65, R18, R95 ;  /* 0x0000005f12417220 */ /* 0x000fe20000410000 */
[----:B------:R-:W-:Y:S01]  /*0a80*/  SHF.L.U32 R90, R90, 0x10, RZ ;  /* 0x000000105a5a7819 */ /* 0x000fe200000006ff */
[----:B------:R-:W-:Y:S01]  /*0a90*/  FADD.FTZ R151, R93, R151 ;  /* 0x000000975d977221 */ /* 0x000fe20000010000 */
[-C--:B------:R-:W-:Y:S01]  /*0aa0*/  FFMA.FTZ R152, R89, R93.reuse, R152 ;  /* 0x0000005d59987223 */ /* 0x080fe20000010098 */
[----:B------:R-:W-:Y:S01]  /*0ab0*/  FFMA.FTZ R88, R34, R93, R65 ;  /* 0x0000005d22587223 */ /* 0x000fe20000010041 */
[----:B------:R-:W-:Y:S01]  /*0ac0*/  FMUL.FTZ R93, R165, R170 ;  /* 0x000000aaa55d7220 */ /* 0x000fe20000410000 */
[----:B------:R-:W-:Y:S01]  /*0ad0*/  FADD.FTZ R157, R64, R157 ;  /* 0x0000009d409d7221 */ /* 0x000fe20000010000 */
[----:B------:R-:W-:Y:S01]  /*0ae0*/  FFMA.FTZ R159, R0, R64, R159 ;  /* 0x00000040009f7223 */ /* 0x000fe2000001009f */
[----:B------:R-:W-:Y:S01]  /*0af0*/  FADD.FTZ R149, R95, R149 ;  /* 0x000000955f957221 */ /* 0x000fe20000010000 */
[----:B------:R-:W-:Y:S01]  /*0b00*/  FFMA.FTZ R150, R89, R95, R150 ;  /* 0x0000005f59967223 */ /* 0x000fe20000010096 */
[----:B------:R-:W-:Y:S01]  /*0b10*/  SHF.L.U32 R94, R94, 0x10, RZ ;  /* 0x000000105e5e7819 */ /* 0x000fe200000006ff */
[----:B------:R-:W-:Y:S01]  /*0b20*/  FMUL.FTZ R95, R165, R172 ;  /* 0x000000aca55f7220 */ /* 0x000fe20000410000 */
[----:B------:R-:W-:Y:S01]  /*0b30*/  PRMT R167, R66, 0x7632, R167 ;  /* 0x0000763242a77816 */ /* 0x000fe200000000a7 */
[-C--:B------:R-:W-:Y:S01]  /*0b40*/  FFMA.FTZ R154, R93, R90.reuse, R154 ;  /* 0x0000005a5d9a7223 */ /* 0x080fe2000001009a */
[----:B------:R-:W-:Y:S01]  /*0b50*/  SHF.L.U32 R64, R3, 0x10, RZ ;  /* 0x0000001003407819 */ /* 0x000fe200000006ff */
[----:B------:R-:W-:Y:S01]  /*0b60*/  FADD.FTZ R153, R90, R153 ;  /* 0x000000995a997221 */ /* 0x000fe20000010000 */
[----:B------:R-:W-:Y:S01]  /*0b70*/  SHF.L.U32 R66, R66, 0x10, RZ ;  /* 0x0000001042427819 */ /* 0x000fe200000006ff */
[----:B------:R-:W-:Y:S01]  /*0b80*/  FMUL.FTZ R90, R17, R90 ;  /* 0x0000005a115a7220 */ /* 0x000fe20000410000 */
[----:B------:R-:W-:Y:S01]  /*0b90*/  FADD.FTZ R68, -R2, R68 ;  /* 0x0000004402447221 */ /* 0x000fe20000010100 */
[----:B------:R-:W-:Y:S01]  /*0ba0*/  SHF.L.U32 R92, R92, 0x10, RZ ;  /* 0x000000105c5c7819 */ /* 0x000fe200000006ff */
[----:B------:R-:W-:Y:S01]  /*0bb0*/  FFMA.FTZ R146, R95, R94, R146 ;  /* 0x0000005e5f927223 */ /* 0x000fe20000010092 */
[----:B------:R-:W-:Y:S01]  /*0bc0*/  FADD.FTZ R145, R94, R145 ;  /* 0x000000915e917221 */ /* 0x000fe20000010000 */
[----:B------:R-:W-:Y:S01]  /*0bd0*/  FFMA.FTZ R156, R93, R64, R156 ;  /* 0x000000405d9c7223 */ /* 0x000fe2000001009c */
[----:B------:R-:W-:Y:S01]  /*0be0*/  FADD.FTZ R155, R64, R155 ;  /* 0x0000009b409b7221 */ /* 0x000fe20000010000 */
[----:B------:R-:W-:Y:S01]  /*0bf0*/  FMUL.FTZ R94, R19, R94 ;  /* 0x0000005e135e7220 */ /* 0x000fe20000410000 */
[----:B------:R-:W-:Y:S01]  /*0c00*/  FFMA.FTZ R90, R33, R64, R90 ;  /* 0x00000040215a7223 */ /* 0x000fe2000001005a */
[----:B------:R-:W-:Y:S01]  /*0c10*/  SHF.L.U32 R170, R167, 0x10, RZ ;  /* 0x00000010a7aa7819 */ /* 0x000fe200000006ff */
[----:B------:R-:W-:Y:S01]  /*0c20*/  FADD.FTZ R64, -R2, R69 ;  /* 0x0000004502407221 */ /* 0x000fe20000010100 */
[----:B------:R-:W-:Y:S01]  /*0c30*/  PRMT R174, R67, 0x7632, R174 ;  /* 0x0000763243ae7816 */ /* 0x000fe200000000ae */
[----:B------:R-:W-:Y:S01]  /*0c40*/  FMUL.FTZ R3, R12, R66 ;  /* 0x000000420c037220 */ /* 0x000fe20000410000 */
[----:B------:R-:W-:Y:S01]  /*0c50*/  FMUL.FTZ R167, R165, R68 ;  /* 0x00000044a5a77220 */ /* 0x000fe20000410000 */
[----:B------:R-:W-:Y:S01]  /*0c60*/  FADD.FTZ R172, -R2, R70 ;  /* 0x0000004602ac7221 */ /* 0x000fe20000010100 */
[-C--:B------:R-:W-:Y:S01]  /*0c70*/  FFMA.FTZ R148, R95, R92.reuse, R148 ;  /* 0x0000005c5f947223 */ /* 0x080fe20000010094 */
[----:B------:R-:W-:Y:S01]  /*0c80*/  FADD.FTZ R147, R92, R147 ;  /* 0x000000935c937221 */ /* 0x000fe20000010000 */
[----:B------:R-:W-:Y:S01]  /*0c90*/  SHF.L.U32 R67, R67, 0x10, RZ ;  /* 0x0000001043437819 */ /* 0x000fe200000006ff */
[----:B------:R-:W-:Y:S01]  /*0ca0*/  FFMA.FTZ R92, R35, R92, R94 ;  /* 0x0000005c235c7223 */ /* 0x000fe2000001005e */
[----:B------:R-:W-:Y:S01]  /*0cb0*/  FADD.FTZ R137, R168, R137 ;  /* 0x00000089a8897221 */ /* 0x000fe20000010000 */
[----:B------:R-:W-:Y:S01]  /*0cc0*/  FMUL.FTZ R169, R165, R64 ;  /* 0x00000040a5a97220 */ /* 0x000fe20000410000 */
[-C--:B------:R-:W-:Y:S01]  /*0cd0*/  FFMA.FTZ R94, R28, R168.reuse, R3 ;  /* 0x000000a81c5e7223 */ /* 0x080fe20000010003 */
[----:B------:R-:W-:Y:S01]  /*0ce0*/  FFMA.FTZ R142, R167, R168, R142 ;  /* 0x000000a8a78e7223 */ /* 0x000fe2000001008e */
[----:B------:R-:W-:Y:S01]  /*0cf0*/  SHF.L.U32 R174, R174, 0x10, RZ ;  /* 0x00000010aeae7819 */ /* 0x000fe200000006ff */
[----:B------:R-:W-:Y:S01]  /*0d00*/  FADD.FTZ R176, -R2, R71 ;  /* 0x0000004702b07221 */ /* 0x000fe20000010100 */
[----:B------:R-:W-:Y:S01]  /*0d10*/  FMUL.FTZ R168, R165, R172 ;  /* 0x000000aca5a87220 */ /* 0x000fe20000410000 */
[----:B------:R-:W-:Y:S01]  /*0d20*/  SHF.L.U32 R70, R166, 0x10, RZ ;  /* 0x00000010a6467819 */ /* 0x000fe200000006ff */
[-C--:B------:R-:W-:Y:S01]  /*0d30*/  FMUL.FTZ R166, R13, R170.reuse ;  /* 0x000000aa0da67220 */ /* 0x080fe20000410000 */
[----:B------:R-:W-:Y:S01]  /*0d40*/  SHF.L.U32 R3, R171, 0x10, RZ ;  /* 0x00000010ab037819 */ /* 0x000fe200000006ff */
[----:B------:R-:W-:Y:S01]  /*0d50*/  FADD.FTZ R135, R170, R135 ;  /* 0x00000087aa877221 */ /* 0x000fe20000010000 */
[----:B------:R-:W-:Y:S01]  /*0d60*/  FFMA.FTZ R134, R169, R170, R134 ;  /* 0x000000aaa9867223 */ /* 0x000fe20000010086 */
[-C--:B------:R-:W-:Y:S01]  /*0d70*/  FMUL.FTZ R171, R14, R67.reuse ;  /* 0x000000430eab7220 */ /* 0x080fe20000410000 */
[----:B------:R-:W-:Y:S01]  /*0d80*/  FMUL.FTZ R170, R165, R176 ;  /* 0x000000b0a5aa7220 */ /* 0x000fe20000410000 */
[----:B------:R-:W-:Y:S01]  /*0d90*/  FMUL.FTZ R64, R15, R174 ;  /* 0x000000ae0f407220 */ /* 0x000fe20000410000 */
[----:B------:R-:W-:Y:S01]  /*0da0*/  FADD.FTZ R124, R67, R124 ;  /* 0x0000007c437c7221 */ /* 0x000fe20000010000 */
[----:B------:R-:W-:Y:S01]  /*0db0*/  FFMA.FTZ R125, R168, R67, R125 ;  /* 0x00000043a87d7223 */ /* 0x000fe2000001007d */
[----:B------:R-:W-:Y:S01]  /*0dc0*/  FADD.FTZ R72, -R2, R72 ;  /* 0x0000004802487221 */ /* 0x000fe20000010100 */
[----:B------:R-:W-:Y:S01]  /*0dd0*/  FADD.FTZ R141, R66, R141 ;  /* 0x0000008d428d7221 */ /* 0x000fe20000010000 */
[----:B------:R-:W-:Y:S01]  /*0de0*/  FFMA.FTZ R138, R167, R66, R138 ;  /* 0x00000042a78a7223 */ /* 0x000fe2000001008a */
[C---:B------:R-:W-:Y:S01]  /*0df0*/  SHF.L.U32 R67, R80.reuse, 0x10, RZ ;  /* 0x0000001050437819 */ /* 0x040fe200000006ff */
        /* <DEDUP_REMOVED lines=8> */
[----:B------:R-:W-:Y:S01]  /*0e80*/  FADD.FTZ R68, -R2, R73 ;  /* 0x0000004902447221 */ /* 0x000fe20000010100 */
[----:B------:R-:W-:-:S02]  /*0e90*/  SHF.L.U32 R65, R76, 0x10, RZ ;  /* 0x000000104c417819 */ /* 0x000fc400000006ff */
[C---:B------:R-:W-:Y:S02]  /*0ea0*/  PRMT R72, R83.reuse, 0x7632, R72 ;  /* 0x0000763253487816 */ /* 0x040fe40000000048 */
[----:B------:R-:W-:Y:S01]  /*0eb0*/  SHF.L.U32 R3, R83, 0x10, RZ ;  /* 0x0000001053037819 */ /* 0x000fe200000006ff */
[----:B------:R-:W-:Y:S01]  /*0ec0*/  FMUL.FTZ R83, R8, R67 ;  /* 0x0000004308537220 */ /* 0x000fe20000410000 */
[----:B------:R-:W-:Y:S02]  /*0ed0*/  PRMT R64, R76, 0x7632, R64 ;  /* 0x000076324c407816 */ /* 0x000fe40000000040 */
[----:B------:R-:W-:Y:S02]  /*0ee0*/  SHF.L.U32 R73, R81, 0x10, RZ ;  /* 0x0000001051497819 */ /* 0x000fe400000006ff */
        /* <DEDUP_REMOVED lines=10> */
[----:B------:R-:W-:Y:S01]  /*0f90*/  FADD.FTZ R172, -R2, R75 ;  /* 0x0000004b02ac7221 */ /* 0x000fe20000010100 */
[C---:B------:R-:W-:Y:S01]  /*0fa0*/  PRMT R69, R77.reuse, 0x7632, R69 ;  /* 0x000076324d457816 */ /* 0x040fe20000000045 */
[----:B------:R-:W-:-:S02]  /*0fb0*/  IMAD.U32 R70, R77, 0x10000, RZ ;  /* 0x000100004d467824 */ /* 0x000fc400078e00ff */
[----:B------:R-:W-:Y:S01]  /*0fc0*/  FMUL.FTZ R65, R10, R73 ;  /* 0x000000490a417220 */ /* 0x000fe20000410000 */
[----:B------:R-:W-:Y:S01]  /*0fd0*/  FMUL.FTZ R175, R165, R68 ;  /* 0x00000044a5af7220 */ /* 0x000fe20000410000 */
[----:B------:R-:W-:Y:S01]  /*0fe0*/  FMUL.FTZ R174, R9, R66 ;  /* 0x0000004209ae7220 */ /* 0x000fe20000410000 */
[C---:B------:R-:W-:Y:S02]  /*0ff0*/  PRMT R75, R78.reuse, 0x7632, R75 ;  /* 0x000076324e4b7816 */ /* 0x040fe4000000004b */
[----:B------:R-:W-:Y:S02]  /*1000*/  SHF.L.U32 R77, R78, 0x10, RZ ;  /* 0x000000104e4d7819 */ /* 0x000fe400000006ff */
[C---:B------:R-:W-:Y:S02]  /*1010*/  PRMT R78, R79.reuse, 0x7632, R78 ;  /* 0x000076324f4e7816 */ /* 0x040fe4000000004e */
[----:B------:R-:W-:Y:S01]  /*1020*/  SHF.L.U32 R181, R79, 0x10, RZ ;  /* 0x000000104fb57819 */ /* 0x000fe200000006ff */
[----:B------:R-:W-:Y:S01]  /*1030*/  FFMA.FTZ R96, R175, R64, R96 ;  /* 0x00000040af607223 */ /* 0x000fe20000010060 */
[----:B------:R-:W-:Y:S01]  /*1040*/  PRMT R76, R82, 0x7632, R76 ;  /* 0x00007632524c7816 */ /* 0x000fe2000000004c */
[----:B------:R-:W-:Y:S01]  /*1050*/  FADD.FTZ R103, R64, R103 ;  /* 0x0000006740677221 */ /* 0x000fe20000010000 */
[----:B------:R-:W-:Y:S01]  /*1060*/  SHF.L.U32 R79, R82, 0x10, RZ ;  /* 0x00000010524f7819 */ /* 0x000fe200000006ff */
[----:B------:R-:W-:Y:S01]  /*1070*/  FFMA.FTZ R82, R26, R70, R65 ;  /* 0x000000461a527223 */ /* 0x000fe20000010041 */
[----:B------:R-:W-:Y:S01]  /*1080*/  FFMA.FTZ R174, R25, R64, R174 ;  /* 0x0000004019ae7223 */ /* 0x000fe200000100ae */
[C---:B------:R-:W-:Y:S01]  /*1090*/  FADD.FTZ R74, -R2.reuse, R74 ;  /* 0x0000004a024a7221 */ /* 0x040fe20000010100 */
[C---:B------:R-:W-:Y:S01]  /*10a0*/  FADD.FTZ R84, -R2.reuse, R84 ;  /* 0x0000005402547221 */ /* 0x040fe20000010100 */
[C---:B------:R-:W-:Y:S01]  /*10b0*/  FADD.FTZ R64, -R2.reuse, R85 ;  /* 0x0000005502407221 */ /* 0x040fe20000010100 */
[C---:B------:R-:W-:Y:S01]  /*10c0*/  FADD.FTZ R176, -R2.reuse, R86 ;  /* 0x0000005602b07221 */ /* 0x040fe20000010100 */
[----:B------:R-:W-:Y:S01]  /*10d0*/  FADD.FTZ R68, -R2, R87 ;  /* 0x0000005702447221 */ /* 0x000fe20000010100 */
[----:B------:R-:W-:Y:S01]  /*10e0*/  FADD.FTZ R65, RZ, R91 ;  /* 0x0000005bff417221 */ /* 0x000fe20000010000 */
[----:B------:R-:W-:-:S03]  /*10f0*/  FFMA.FTZ R2, R0, R91, RZ ;  /* 0x0000005b00027223 */ /* 0x000fc600000100ff */
        /* <DEDUP_REMOVED lines=8> */
[----:B------:R-:W-:Y:S02]  /*1180*/  FMUL.FTZ R87, R165, R64 ;  /* 0x00000040a5577220 */ /* 0x000fe40000410000 */
[----:B------:R-:W-:Y:S01]  /*1190*/  FADD.FTZ R64, R166, R65 ;  /* 0x00000041a6407221 */ /* 0x000fe20000010000 */
[----:B------:R-:W-:-:S03]  /*11a0*/  FFMA.FTZ R65, R169, R166, R2 ;  /* 0x000000a6a9417223 */ /* 0x000fc60000010002 */
[----:B------:R-:W-:Y:S01]  /*11b0*/  FADD.FTZ R64, R171, R64 ;  /* 0x00000040ab407221 */ /* 0x000fe20000010000 */
[----:B------:R-:W-:Y:S01]  /*11c0*/  FFMA.FTZ R65, R168, R171, R65 ;  /* 0x000000aba8417223 */ /* 0x000fe20000010041 */
[----:B------:R-:W-:Y:S01]  /*11d0*/  PRMT R71, R81, 0x7632, R71 ;  /* 0x0000763251477816 */ /* 0x000fe20000000047 */
[----:B------:R-:W-:Y:S01]  /*11e0*/  FADD.FTZ R143, R67, R143 ;  /* 0x0000008f438f7221 */ /* 0x000fe20000010000 */
[----:B------:R-:W-:Y:S01]  /*11f0*/  FFMA.FTZ R139, R80, R67, R139 ;  /* 0x00000043508b7223 */ /* 0x000fe2000001008b */
[----:B------:R-:W-:Y:S01]  /*1200*/  FADD.FTZ R64, R173, R64 ;  /* 0x00000040ad407221 */ /* 0x000fe20000010000 */
[----:B------:R-:W-:Y:S01]  /*1210*/  FFMA.FTZ R67, R170, R173, R65 ;  /* 0x000000adaa437223 */ /* 0x000fe20000010041 */
[----:B------:R-:W-:Y:S02]  /*1220*/  SHF.L.U32 R71, R71, 0x10, RZ ;  /* 0x0000001047477819 */ /* 0x000fe400000006ff */
[----:B------:R-:W-:Y:S01]  /*1230*/  FADD.FTZ R65, R83, R64 ;  /* 0x0000004053417221 */ /* 0x000fe20000010000 */
[----:B------:R-:W-:Y:S01]  /*1240*/  FFMA.FTZ R2, R80, R83, R67 ;  /* 0x0000005350027223 */ /* 0x000fe20000010043 */
[----:B------:R-:W-:Y:S01]  /*1250*/  SHF.L.U32 R69, R69, 0x10, RZ ;  /* 0x0000001045457819 */ /* 0x000fe200000006ff */
[----:B------:R-:W-:Y:S01]  /*1260*/  FFMA.FTZ R110, R175, R66, R110 ;  /* 0x00000042af6e7223 */ /* 0x000fe2000001006e */
[----:B------:R-:W-:Y:S01]  /*1270*/  FADD.FTZ R117, R66, R117 ;  /* 0x0000007542757221 */ /* 0x000fe20000010000 */
[----:B------:R-:W-:Y:S01]  /*1280*/  FMUL.FTZ R66, R11, R71 ;  /* 0x000000470b427220 */ /* 0x000fe20000410000 */
[----:B------:R-:W-:Y:S01]  /*1290*/  FADD.FTZ R65, R65, R174 ;  /* 0x000000ae41417221 */ /* 0x000fe20000010000 */
[----:B------:R-:W-:Y:S01]  /*12a0*/  FMUL.FTZ R81, R165, R74 ;  /* 0x0000004aa5517220 */ /* 0x000fe20000410000 */
[----:B------:R-:W-:Y:S01]  /*12b0*/  FFMA.FTZ R2, R175, R174, R2 ;  /* 0x000000aeaf027223 */ /* 0x000fe20000010002 */
[----:B------:R-:W-:Y:S01]  /*12c0*/  SHF.L.U32 R76, R76, 0x10, RZ ;  /* 0x000000104c4c7819 */ /* 0x000fe200000006ff */
[----:B------:R-:W-:Y:S01]  /*12d0*/  FFMA.FTZ R177, R27, R69, R66 ;  /* 0x000000451bb17223 */ /* 0x000fe20000010042 */
[----:B------:R-:W-:Y:S01]  /*12e0*/  FMUL.FTZ R85, R4, R79 ;  /* 0x0000004f04557220 */ /* 0x000fe20000410000 */
[----:B------:R-:W-:Y:S01]  /*12f0*/  FADD.FTZ R64, R65, R82 ;  /* 0x0000005241407221 */ /* 0x000fe20000010000 */
[----:B------:R-:W-:Y:S01]  /*1300*/  FMUL.FTZ R172, R165, R172 ;  /* 0x000000aca5ac7220 */ /* 0x000fe20000410000 */
[----:B------:R-:W-:Y:S01]  /*1310*/  FFMA.FTZ R65, R81, R82, R2 ;  /* 0x0000005251417223 */ /* 0x000fe20000010002 */
[----:B------:R-:W-:Y:S01]  /*1320*/  FMUL.FTZ R176, R165, R176 ;  /* 0x000000b0a5b07220 */ /* 0x000fe20000410000 */
[----:B------:R-:W-:Y:S01]  /*1330*/  FFMA.FTZ R85, R20, R77, R85 ;  /* 0x0000004d14557223 */ /* 0x000fe20000010055 */
[----:B------:R-:W-:-:S02]  /*1340*/  IMAD.U32 R66, R75, 0x10000, RZ ;  /* 0x000100004b427824 */ /* 0x000fc400078e00ff */
[----:B------:R-:W-:Y:S01]  /*1350*/  FMUL.FTZ R86, R5, R76 ;  /* 0x0000004c05567220 */ /* 0x000fe20000410000 */
[----:B------:R-:W-:Y:S01]  /*1360*/  FADD.FTZ R64, R64, R177 ;  /* 0x000000b140407221 */ /* 0x000fe20000010000 */
[----:B------:R-:W-:Y:S01]  /*1370*/  FMUL.FTZ R84, R165, R84 ;  /* 0x00000054a5547220 */ /* 0x000fe20000410000 */
[----:B------:R-:W-:Y:S01]  /*1380*/  FFMA.FTZ R65, R172, R177, R65 ;  /* 0x000000b1ac417223 */ /* 0x000fe20000010041 */
[-C--:B------:R-:W-:Y:S01]  /*1390*/  FMUL.FTZ R179, R6, R3.reuse ;  /* 0x0000000306b37220 */ /* 0x080fe20000410000 */
[----:B------:R-:W-:Y:S01]  /*13a0*/  FADD.FTZ R122, R3, R122 ;  /* 0x0000007a037a7221 */ /* 0x000fe20000010000 */
[----:B------:R-:W-:Y:S01]  /*13b0*/  FFMA.FTZ R115, R176, R3, R115 ;  /* 0x00000003b0737223 */ /* 0x000fe20000010073 */
[-C--:B------:R-:W-:Y:S01]  /*13c0*/  FFMA.FTZ R86, R21, R66.reuse, R86 ;  /* 0x0000004215567223 */ /* 0x080fe20000010056 */
[----:B------:R-:W-:Y:S01]  /*13d0*/  SHF.L.U32 R72, R72, 0x10, RZ ;  /* 0x0000001048487819 */ /* 0x000fe200000006ff */
[----:B------:R-:W-:Y:S01]  /*13e0*/  FADD.FTZ R3, R64, R85 ;  /* 0x0000005540037221 */ /* 0x000fe20000010000 */
[----:B------:R-:W-:Y:S01]  /*13f0*/  FFMA.FTZ R2, R84, R85, R65 ;  /* 0x0000005554027223 */ /* 0x000fe20000010041 */
[----:B------:R-:W-:Y:S01]  /*1400*/  FADD.FTZ R105, R66, R105 ;  /* 0x0000006942697221 */ /* 0x000fe20000010000 */
[----:B------:R-:W-:Y:S01]  /*1410*/  FFMA.FTZ R98, R87, R66, R98 ;  /* 0x0000004257627223 */ /* 0x000fe20000010062 */
[----:B------:R-:W-:Y:S01]  /*1420*/  SHF.L.U32 R78, R78, 0x10, RZ ;  /* 0x000000104e4e7819 */ /* 0x000fe200000006ff */
[----:B------:R-:W-:Y:S01]  /*1430*/  FADD.FTZ R64, R3, R86 ;  /* 0x0000005603407221 */ /* 0x000fe20000010000 */
[-C--:B------:R-:W-:Y:S01]  /*1440*/  FFMA.FTZ R179, R22, R181.reuse, R179 ;  /* 0x000000b516b37223 */ /* 0x080fe200000100b3 */
[----:B------:R-:W-:Y:S01]  /*1450*/  FMUL.FTZ R178, R7, R72 ;  /* 0x0000004807b27220 */ /* 0x000fe20000410000 */
[----:B------:R-:W-:Y:S01]  /*1460*/  SHF.R.U32.HI R66, RZ, 0x5, R123 ;  /* 0x00000005ff427819 */ /* 0x000fe2000001167b */
[----:B------:R-:W-:Y:S01]  /*1470*/  FFMA.FTZ R3, R87, R86, R2 ;  /* 0x0000005657037223 */ /* 0x000fe20000010002 */
[----:B------:R-:W-:Y:S01]  /*1480*/  FADD.FTZ R108, R181, R108 ;  /* 0x0000006cb56c7221 */ /* 0x000fe20000010000 */
[----:B------:R-:W-:Y:S01]  /*1490*/  FFMA.FTZ R101, R176, R181, R101 ;  /* 0x000000b5b0657223 */ /* 0x000fe20000010065 */
[----:B------:R-:W-:Y:S01]  /*14a0*/  FMUL.FTZ R181, R165, R68 ;  /* 0x00000044a5b57220 */ /* 0x000fe20000410000 */
[----:B------:R-:W-:Y:S01]  /*14b0*/  FFMA.FTZ R178, R23, R78, R178 ;  /* 0x0000004e17b27223 */ /* 0x000fe200000100b2 */
[----:B------:R-:W-:Y:S01]  /*14c0*/  LOP3.LUT R67, R66, 0x7fffff8, RZ, 0xc0, !PT ;  /* 0x07fffff842437812 */ /* 0x000fe200078ec0ff */
[----:B------:R-:W-:Y:S01]  /*14d0*/  FADD.FTZ R65, R64, R179 ;  /* 0x000000b340417221 */ /* 0x000fe20000010000 */
[----:B------:R-:W-:Y:S01]  /*14e0*/  FFMA.FTZ R3, R176, R179, R3 ;  /* 0x000000b3b0037223 */ /* 0x000fe20000010003 */
[----:B------:R-:W-:Y:S01]  /*14f0*/  FADD.FTZ R144, R73, R144 ;  /* 0x0000009049907221 */ /* 0x000fe20000010000 */
[C---:B------:R-:W-:Y:S01]  /*1500*/  FFMA.FTZ R140, R81.reuse, R73, R140 ;  /* 0x00000049518c7223 */ /* 0x040fe2000001008c */
[----:B------:R-:W-:Y:S01]  /*1510*/  FADD.FTZ R133, R70, R133 ;  /* 0x0000008546857221 */ /* 0x000fe20000010000 */
[----:B------:R-:W-:Y:S01]  /*1520*/  FFMA.FTZ R129, R81, R70, R129 ;  /* 0x0000004651817223 */ /* 0x000fe20000010081 */
[C---:B------:R-:W-:Y:S01]  /*1530*/  FFMA.FTZ R111, R172.reuse, R71, R111 ;  /* 0x00000047ac6f7223 */ /* 0x040fe2000001006f */
[----:B------:R-:W-:Y:S01]  /*1540*/  FADD.FTZ R118, R71, R118 ;  /* 0x0000007647767221 */ /* 0x000fe20000010000 */
[----:B------:R-:W-:Y:S01]  /*1550*/  FFMA.FTZ R97, R172, R69, R97 ;  /* 0x00000045ac617223 */ /* 0x000fe20000010061 */
[----:B------:R-:W-:Y:S01]  /*1560*/  FADD.FTZ R104, R69, R104 ;  /* 0x0000006845687221 */ /* 0x000fe20000010000 */
[----:B------:R-:W-:Y:S01]  /*1570*/  FADD.FTZ R106, R77, R106 ;  /* 0x0000006a4d6a7221 */ /* 0x000fe20000010000 */
[C---:B------:R-:W-:Y:S01]  /*1580*/  FFMA.FTZ R99, R84.reuse, R77, R99 ;  /* 0x0000004d54637223 */ /* 0x040fe20000010063 */
        /* <DEDUP_REMOVED lines=30> */
.L_x_1175:
        /* <DEDUP_REMOVED lines=59> */
[----:B------:R-:W-:Y:S01]  /*1b20*/  ISETP.NE.AND.EX P2, PT, RZ, UR21, PT, P2 ;  /* 0x00000015ff007c0c */ /* 0x000fe2000bf45320 */
[----:B------:R-:W1:Y:S01]  /*1b30*/  @P1 LDC.64 R64, c[0x0][0x308] ;  /* 0x0000c200ff401b82 */ /* 0x000e620000000a00 */
[----:B------:R-:W-:Y:S01]  /*1b40*/  FADD.FTZ R88, R88, -R89 ;  /* 0x8000005958587221 */ /* 0x000fe20000010000 */
[----:B------:R-:W-:Y:S01]  /*1b50*/  FADD.FTZ R94, R94, -R167 ;  /* 0x800000a75e5e7221 */ /* 0x000fe20000010000 */
[----:B------:R-:W-:Y:S01]  /*1b60*/  FADD.FTZ R168, R171, -R168 ;  /* 0x800000a8aba87221 */ /* 0x000fe20000010000 */
[----:B------:R-:W-:Y:S01]  /*1b70*/  FADD.FTZ R82, R82, -R81 ;  /* 0x8000005152527221 */ /* 0x000fe20000010000 */
[----:B------:R-:W-:Y:S01]  /*1b80*/  FMUL.FTZ R73, R165, R88 ;  /* 0x00000058a5497220 */ /* 0x000fe20000410000 */
[----:B------:R-:W-:Y:S01]  /*1b90*/  FADD.FTZ R0, R91, -R0 ;  /* 0x800000005b007221 */ /* 0x000fe20000010000 */
[----:B------:R-:W-:Y:S01]  /*1ba0*/  FADD.FTZ R90, R90, -R93 ;  /* 0x8000005d5a5a7221 */ /* 0x000fe20000010000 */
[C---:B------:R-:W-:Y:S01]  /*1bb0*/  FMUL.FTZ R75, R165.reuse, R94 ;  /* 0x0000005ea54b7220 */ /* 0x040fe20000410000 */
[C---:B------:R-:W-:Y:S01]  /*1bc0*/  FMUL.FTZ R81, R165.reuse, R168 ;  /* 0x000000a8a5517220 */ /* 0x040fe20000410000 */
[----:B------:R-:W-:Y:S01]  /*1bd0*/  FADD.FTZ R92, R92, -R95 ;  /* 0x8000005f5c5c7221 */ /* 0x000fe20000010000 */
[C---:B------:R-:W-:Y:S01]  /*1be0*/  FMUL.FTZ R71, R165.reuse, R0 ;  /* 0x00000000a5477220 */ /* 0x040fe20000410000 */
[----:B-----5:R-:W-:Y:S01]  /*1bf0*/  @P2 FADD.FTZ R73, R38, R73 ;  /* 0x0000004926492221 */ /* 0x020fe20000010000 */
[C---:B------:R-:W-:Y:S01]  /*1c00*/  FMUL.FTZ R90, R165.reuse, R90 ;  /* 0x0000005aa55a7220 */ /* 0x040fe20000410000 */
[----:B------:R-:W-:Y:S01]  /*1c10*/  @P2 FADD.FTZ R81, R42, R81 ;  /* 0x000000512a512221 */ /* 0x000fe20000010000 */
[----:B------:R-:W-:Y:S01]  /*1c20*/  @P2 FADD.FTZ R75, R40, R75 ;  /* 0x0000004b284b2221 */ /* 0x000fe20000010000 */
[----:B------:R-:W-:Y:S01]  /*1c30*/  FMUL.FTZ R92, R165, R92 ;  /* 0x0000005ca55c7220 */ /* 0x000fe20000410000 */
[----:B------:R-:W-:Y:S01]  /*1c40*/  @P2 FADD.FTZ R71, R36, R71 ;  /* 0x0000004724472221 */ /* 0x000fe20000010000 */
[----:B------:R-:W-:Y:S01]  /*1c50*/  @P2 FADD.FTZ R90, R37, R90 ;  /* 0x0000005a255a2221 */ /* 0x000fe20000010000 */
[----:B------:R-:W-:Y:S01]  /*1c60*/  @P3 F2FP.BF16.F32.PACK_AB R68, RZ, R73 ;  /* 0x00000049ff44323e */ /* 0x000fe200000010ff */
[----:B------:R-:W-:Y:S01]  /*1c70*/  @P2 FADD.FTZ R92, R39, R92 ;  /* 0x0000005c275c2221 */ /* 0x000fe20000010000 */
[----:B------:R-:W-:Y:S01]  /*1c80*/  @P3 F2FP.BF16.F32.PACK_AB R70, RZ, R81 ;  /* 0x00000051ff46323e */ /* 0x000fe200000010ff */
[----:B------:R-:W2:Y:S01]  /*1c90*/  LDC.64 R2, c[0x0][0x2f8] ;  /* 0x0000be00ff027b82 */ /* 0x000ea20000000a00 */
[----:B------:R-:W-:Y:S01]  /*1ca0*/  @P3 F2FP.BF16.F32.PACK_AB R69, RZ, R75 ;  /* 0x0000004bff45323e */ /* 0x000fe200000010ff */
[----:B------:R-:W-:Y:S01]  /*1cb0*/  FADD.FTZ R166, R166, -R169 ;  /* 0x800000a9a6a67221 */ /* 0x000fe20000010000 */
[----:B------:R-:W-:Y:S01]  /*1cc0*/  FADD.FTZ R170, R173, -R170 ;  /* 0x800000aaadaa7221 */ /* 0x000fe20000010000 */
[----:B------:R-:W-:Y:S01]  /*1cd0*/  @P3 PRMT R53, R68, 0x7610, R53 ;  /* 0x0000761044353816 */ /* 0x000fe20000000035 */
[----:B-1----:R-:W-:Y:S01]  /*1ce0*/  @P1 IMAD.WIDE.U32 R76, R164, 0x20, R64 ;  /* 0x00000020a44c1825 */ /* 0x002fe200078e0040 */
[----:B------:R-:W-:-:S03]  /*1cf0*/  @P3 F2FP.BF16.F32.PACK_AB R0, RZ, R71 ;  /* 0x00000047ff00323e */ /* 0x000fc600000010ff */
[C---:B------:R-:W-:Y:S01]  /*1d00*/  FMUL.FTZ R166, R165.reuse, R166 ;  /* 0x000000a6a5a67220 */ /* 0x040fe20000410000 */
[----:B------:R-:W-:Y:S01]  /*1d10*/  @P3 PRMT R55, R70, 0x7610, R55 ;  /* 0x0000761046373816 */ /* 0x000fe20000000037 */
[----:B------:R-:W-:Y:S01]  /*1d20*/  FMUL.FTZ R170, R165, R170 ;  /* 0x000000aaa5aa7220 */ /* 0x000fe20000410000 */
[----:B------:R-:W-:Y:S01]  /*1d30*/  @P3 PRMT R54, R69, 0x7610, R54 ;  /* 0x0000761045363816 */ /* 0x000fe20000000036 */
[----:B------:R-:W-:Y:S01]  /*1d40*/  @P2 FADD.FTZ R166, R41, R166 ;  /* 0x000000a629a62221 */ /* 0x000fe20000010000 */
[C---:B------:R-:W-:Y:S01]  /*1d50*/  F2FP.BF16.F32.PACK_AB R64, R90.reuse, R71 ;  /* 0x000000475a40723e */ /* 0x040fe200000010ff */
[----:B------:R-:W-:Y:S01]  /*1d60*/  @P2 FADD.FTZ R170, R43, R170 ;  /* 0x000000aa2baa2221 */ /* 0x000fe20000010000 */
[----:B------:R-:W-:Y:S01]  /*1d70*/  SEL R68, R71, R56, P4 ;  /* 0x0000003847447207 */ /* 0x000fe20002000000 */
[----:B------:R-:W-:Y:S01]  /*1d80*/  FADD.FTZ R80, R83, -R80 ;  /* 0x8000005053507221 */ /* 0x000fe20000010000 */
        /* <DEDUP_REMOVED lines=12> */
[----:B------:R-:W-:Y:S01]  /*1e50*/  @P3 PRMT R52, R0, 0x7610, R52 ;  /* 0x0000761000343816 */ /* 0x000fe20000000034 */
[----:B------:R-:W-:Y:S01]  /*1e60*/  FADD.FTZ R178, R178, -R181 ;  /* 0x800000b5b2b27221 */ /* 0x000fe20000010000 */
[----:B------:R-:W-:Y:S01]  /*1e70*/  @P3 F2FP.BF16.F32.PACK_AB R74, RZ, R92 ;  /* 0x0000005cff4a323e */ /* 0x000fe200000010ff */
[C---:B------:R-:W-:Y:S01]  /*1e80*/  FMUL.FTZ R83, R165.reuse, R80 ;  /* 0x00000050a5537220 */ /* 0x040fe20000410000 */
[C---:B------:R-:W-:Y:S01]  /*1e90*/  FMUL.FTZ R85, R165.reuse, R82 ;  /* 0x00000052a5557220 */ /* 0x040fe20000410000 */
[C---:B------:R-:W-:Y:S01]  /*1ea0*/  FMUL.FTZ R87, R165.reuse, R84 ;  /* 0x00000054a5577220 */ /* 0x040fe20000410000 */
[----:B------:R-:W-:Y:S01]  /*1eb0*/  FMUL.FTZ R89, R165, R176 ;  /* 0x000000b0a5597220 */ /* 0x000fe20000410000 */
[----:B------:R-:W-:Y:S01]  /*1ec0*/  @P3 PRMT R55, R55, 0x5410, R79 ;  /* 0x0000541037373816 */ /* 0x000fe2000000004f */
[----:B------:R-:W-:Y:S01]  /*1ed0*/  FMUL.FTZ R174, R165, R174 ;  /* 0x000000aea5ae7220 */ /* 0x000fe20000410000 */
[----:B------:R-:W-:Y:S01]  /*1ee0*/  @P3 PRMT R54, R54, 0x5410, R78 ;  /* 0x0000541036363816 */ /* 0x000fe2000000004e */
[----:B0-----:R-:W-:Y:S01]  /*1ef0*/  @P3 IMAD.WIDE.U32 R78, R164, 0x10, R66 ;  /* 0x00000010a44e3825 */ /* 0x001fe200078e0042 */
[----:B------:R-:W-:-:S03]  /*1f00*/  @P3 PRMT R52, R52, 0x5410, R72 ;  /* 0x0000541034343816 */ /* 0x000fc60000000048 */
[C---:B------:R-:W-:Y:S01]  /*1f10*/  FMUL.FTZ R172, R165.reuse, R172 ;  /* 0x000000aca5ac7220 */ /* 0x040fe20000410000 */
[----:B------:R-:W-:Y:S01]  /*1f20*/  F2FP.BF16.F32.PACK_AB R65, R92, R73 ;  /* 0x000000495c41723e */ /* 0x000fe200000010ff */
[----:B------:R-:W-:Y:S01]  /*1f30*/  FMUL.FTZ R86, R165, R86 ;  /* 0x00000056a5567220 */ /* 0x000fe20000410000 */
[----:B-1----:R-:W0:Y:S01]  /*1f40*/  @P1 LDC.64 R68, c[0x0][0x308] ;  /* 0x0000c200ff441b82 */ /* 0x002e220000000a00 */
[----:B------:R-:W-:Y:S01]  /*1f50*/  @P3 PRMT R53, R53, 0x5410, R74 ;  /* 0x0000541035353816 */ /* 0x000fe2000000004a */
[----:B------:R-:W-:Y:S01]  /*1f60*/  FMUL.FTZ R178, R165, R178 ;  /* 0x000000b2a5b27220 */ /* 0x000fe20000410000 */
[----:B------:R-:W-:Y:S01]  /*1f70*/  F2FP.BF16.F32.PACK_AB R66, R166, R75 ;  /* 0x0000004ba642723e */ /* 0x000fe200000010ff */
[----:B------:R-:W-:Y:S01]  /*1f80*/  @P2 FADD.FTZ R83, R44, R83 ;  /* 0x000000532c532221 */ /* 0x000fe20000010000 */
[----:B------:R-:W-:Y:S01]  /*1f90*/  SEL R72, R75, R60, P4 ;  /* 0x0000003c4b487207 */ /* 0x000fe20002000000 */
[----:B------:R-:W-:Y:S01]  /*1fa0*/  @P2 FADD.FTZ R85, R46, R85 ;  /* 0x000000552e552221 */ /* 0x000fe20000010000 */
[----:B------:R-:W-:Y:S01]  /*1fb0*/  SEL R73, R166, R61, P4 ;  /* 0x0000003da6497207 */ /* 0x000fe20002000000 */
[----:B------:R-:W1:Y:S01]  /*1fc0*/  @P3 LDC.64 R70, c[0x0][0x300] ;  /* 0x0000c000ff463b82 */ /* 0x000e620000000a00 */
[----:B------:R-:W-:Y:S01]  /*1fd0*/  SEL R75, R170, R63, P4 ;  /* 0x0000003faa4b7207 */ /* 0x000fe20002000000 */
[----:B------:R-:W-:Y:S01]  /*1fe0*/  @P2 FADD.FTZ R87, R48, R87 ;  /* 0x0000005730572221 */ /* 0x000fe20000010000 */
[----:B------:R-:W-:Y:S01]  /*1ff0*/  SEL R74, R81, R62, P4 ;  /* 0x0000003e514a7207 */ /* 0x000fe20002000000 */
[----:B------:R-:W-:Y:S01]  /*2000*/  @P2 FADD.FTZ R89, R50, R89 ;  /* 0x0000005932592221 */ /* 0x000fe20000010000 */
[----:B--2---:R-:W-:Y:S01]  /*2010*/  IMAD.WIDE.U32 R164, R164, 0x10, R2 ;  /* 0x00000010a4a47825 */ /* 0x004fe200078e0002 */
[----:B------:R-:W-:-:S03]  /*2020*/  F2FP.BF16.F32.PACK_AB R67, R170, R81 ;  /* 0x00000051aa43723e */ /* 0x000fc600000010ff */
[----:B------:R-:W-:Y:S01]  /*2030*/  @P2 FADD.FTZ R174, R45, R174 ;  /* 0x000000ae2dae2221 */ /* 0x000fe20000010000 */
[----:B------:R-:W-:Y:S01]  /*2040*/  @P2 FADD.FTZ R172, R47, R172 ;  /* 0x000000ac2fac2221 */ /* 0x000fe20000010000 */
[----:B------:R-:W-:Y:S01]  /*2050*/  @P2 FADD.FTZ R86, R49, R86 ;  /* 0x0000005631562221 */ /* 0x000fe20000010000 */
[----:B------:R-:W-:Y:S01]  /*2060*/  @P2 FADD.FTZ R178, R51, R178 ;  /* 0x000000b233b22221 */ /* 0x000fe20000010000 */
[----:B------:R2:W-:Y:S01]  /*2070*/  @P1 STG.E.128 desc[UR4][R76.64+0x10], R72 ;  /* 0x000010484c001986 */ /* 0x0005e2000c101d04 */
[----:B------:R-:W-:Y:S01]  /*2080*/  @P3 F2FP.BF16.F32.PACK_AB R82, RZ, R89 ;  /* 0x00000059ff52323e */ /* 0x000fe200000010ff */
[C---:B------:R-:W-:Y:S01]  /*2090*/  IMAD.WIDE.U32 R2, R163.reuse, 0x10, R2 ;  /* 0x00000010a3027825 */ /* 0x040fe200078e0002 */
[----:B------:R-:W-:Y:S01]  /*20a0*/  @P3 F2FP.BF16.F32.PACK_AB R80, RZ, R87 ;  /* 0x00000057ff50323e */ /* 0x000fe200000010ff */
[----:B------:R-:W-:Y:S01]  /*20b0*/  STG.E.128 desc[UR4][R164.64], R64 ;  /* 0x00000040a4007986 */ /* 0x000fe2000c101d04 */
[----:B------:R-:W-:Y:S01]  /*20c0*/  @P3 F2FP.BF16.F32.PACK_AB R0, RZ, R83 ;  /* 0x00000053ff00323e */ /* 0x000fe200000010ff */
[----:B0-----:R-:W-:Y:S01]  /*20d0*/  @P1 IMAD.WIDE.U32 R68, R163, 0x20, R68 ;  /* 0x00000020a3441825 */ /* 0x001fe200078e0044 */
[----:B------:R-:W-:Y:S01]  /*20e0*/  @P3 F2FP.BF16.F32.PACK_AB R84, RZ, R178 ;  /* 0x000000b2ff54323e */ /* 0x000fe200000010ff */
[----:B------:R0:W-:Y:S01]  /*20f0*/  @P3 STG.E.128 desc[UR4][R78.64], R52 ;  /* 0x000000344e003986 */ /* 0x0001e2000c101d04 */
[----:B------:R-:W-:-:S02]  /*2100*/  @P3 F2FP.BF16.F32.PACK_AB R81, RZ, R86 ;  /* 0x00000056ff51323e */ /* 0x000fc400000010ff */
[----:B------:R-:W-:Y:S02]  /*2110*/  SEL R56, R83, R56, P4 ;  /* 0x0000003853387207 */ /* 0x000fe40002000000 */
[----:B------:R-:W-:Y:S01]  /*2120*/  SEL R57, R174, R57, P4 ;  /* 0x00000039ae397207 */ /* 0x000fe20002000000 */
[----:B-1----:R-:W-:Y:S01]  /*2130*/  @P3 IMAD.WIDE.U32 R70, R163, 0x10, R70 ;  /* 0x00000010a3463825 */ /* 0x002fe200078e0046 */
[----:B------:R-:W-:Y:S02]  /*2140*/  SEL R58, R85, R58, P4 ;  /* 0x0000003a553a7207 */ /* 0x000fe40002000000 */
[----:B------:R-:W-:Y:S02]  /*2150*/  SEL R59, R172, R59, P4 ;  /* 0x0000003bac3b7207 */ /* 0x000fe40002000000 */
[----:B--2---:R-:W-:Y:S02]  /*2160*/  @P3 F2FP.BF16.F32.PACK_AB R77, RZ, R85 ;  /* 0x00000055ff4d323e */ /* 0x004fe400000010ff */
[----:B------:R-:W-:Y:S01]  /*2170*/  @P3 F2FP.BF16.F32.PACK_AB R72, RZ, R174 ;  /* 0x000000aeff48323e */ /* 0x000fe200000010ff */
[----:B------:R1:W-:Y:S01]  /*2180*/  @P1 STG.E.128 desc[UR4][R68.64], R56 ;  /* 0x0000003844001986 */ /* 0x0003e2000c101d04 */
[----:B------:R-:W-:-:S02]  /*2190*/  SEL R60, R87, R60, P4 ;  /* 0x0000003c573c7207 */ /* 0x000fc40002000000 */
[----:B------:R-:W-:Y:S02]  /*21a0*/  SEL R61, R86, R61, P4 ;  /* 0x0000003d563d7207 */ /* 0x000fe40002000000 */
[----:B0-----:R-:W-:Y:S02]  /*21b0*/  @P3 F2FP.BF16.F32.PACK_AB R79, RZ, R172 ;  /* 0x000000acff4f323e */ /* 0x001fe400000010ff */
[----:B------:R-:W-:Y:S02]  /*21c0*/  @P3 PRMT R55, R82, 0x7610, R55 ;  /* 0x0000761052373816 */ /* 0x000fe40000000037 */
[----:B------:R-:W-:Y:S02]  /*21d0*/  @P3 PRMT R54, R80, 0x7610, R54 ;  /* 0x0000761050363816 */ /* 0x000fe40000000036 */
[----:B------:R-:W-:Y:S02]  /*21e0*/  @P3 PRMT R53, R77, 0x7610, R53 ;  /* 0x000076104d353816 */ /* 0x000fe40000000035 */
[----:B------:R-:W-:-:S02]  /*21f0*/  @P3 PRMT R52, R0, 0x7610, R52 ;  /* 0x0000761000343816 */ /* 0x000fc40000000034 */
[----:B------:R-:W-:Y:S02]  /*2200*/  SEL R62, R89, R62, P4 ;  /* 0x0000003e593e7207 */ /* 0x000fe40002000000 */
[----:B------:R-:W-:Y:S02]  /*2210*/  SEL R63, R178, R63, P4 ;  /* 0x0000003fb23f7207 */ /* 0x000fe40002000000 */
[----:B------:R-:W-:Y:S02]  /*2220*/  F2FP.BF16.F32.PACK_AB R64, R174, R83 ;  /* 0x00000053ae40723e */ /* 0x000fe400000010ff */
[----:B------:R-:W-:Y:S01]  /*2230*/  F2FP.BF16.F32.PACK_AB R65, R172, R85 ;  /* 0x00000055ac41723e */ /* 0x000fe200000010ff */
[----:B------:R1:W-:Y:S01]  /*2240*/  @P1 STG.E.128 desc[UR4][R68.64+0x10], R60 ;  /* 0x0000103c44001986 */ /* 0x0003e2000c101d04 */
[----:B------:R-:W-:Y:S02]  /*2250*/  F2FP.BF16.F32.PACK_AB R66, R86, R87 ;  /* 0x000000575642723e */ /* 0x000fe400000010ff */
[----:B------:R-:W-:-:S02]  /*2260*/  F2FP.BF16.F32.PACK_AB R67, R178, R89 ;  /* 0x00000059b243723e */ /* 0x000fc400000010ff */
        /* <DEDUP_REMOVED lines=17> */
[----:B-1----:R-:W-:Y:S01]  /*2380*/  IMAD.MOV.U32 R61, RZ, RZ, R98 ;  /* 0x000000ffff3d7224 */ /* 0x002fe200078e0062 */
        /* <DEDUP_REMOVED lines=52> */
.L_x_1162:
        /* <DEDUP_REMOVED lines=31> */
.L_x_1163:
[----:B------:R-:W-:Y:S01]  /*28c0*/  HFMA2.MMA R74, -RZ, RZ, 0, 9.5367431640625e-07 ;  /* 0x00000010ff4a7435 */ /* 0x000fe200000001ff */
[----:B------:R-:W-:Y:S01]  /*28d0*/  MOV R75, R65 ;  /* 0x00000041004b7202 */ /* 0x000fe20000000f00 */
[----:B------:R-:W-:Y:S01]  /*28e0*/  IMAD.MOV.U32 R77, RZ, RZ, 0x1f ;  /* 0x0000001fff4d7424 */ /* 0x000fe200078e00ff */
[----:B------:R-:W-:-:S08]  /*28f0*/  MOV R72, 0xffffffff ;  /* 0xffffffff00487802 */ /* 0x000fd00000000f00 */
[----:B-----5:R-:W-:Y:S05]  /*2900*/  WARPSYNC.COLLECTIVE R72, `(.L_x_1165) ;  /* 0x0000000048087348 */ /* 0x020fea0003c00000 */
[----:B------:R0:W1:Y:S02]  /*2910*/  SHFL.DOWN P3, R73, R75, R74, R77 ;  /* 0x0800004a4b497389 */ /* 0x000064000006004d */
[----:B01---5:R-:W-:Y:S01]  /*2920*/  ENDCOLLECTIVE ;  /* 0x000000000000791b */ /* 0x023fe20003800000 */
.L_x_1165:
[----:B------:R-:W-:Y:S02]  /*2930*/  MOV R75, R3 ;  /* 0x00000003004b7202 */ /* 0x000fe40000000f00 */
[----:B------:R-:W-:-:S07]  /*2940*/  MOV R2, R73 ;  /* 0x0000004900027202 */ /* 0x000fce0000000f00 */
[----:B------:R-:W-:Y:S05]  /*2950*/  WARPSYNC.COLLECTIVE R72, `(.L_x_1166) ;  /* 0x0000000048087348 */ /* 0x000fea0003c00000 */
[----:B------:R0:W1:Y:S02]  /*2960*/  SHFL.DOWN P3, R73, R75, R74, R77 ;  /* 0x0800004a4b497389 */ /* 0x000064000006004d */
[----:B01----:R-:W-:Y:S01]  /*2970*/  ENDCOLLECTIVE ;  /* 0x000000000000791b */ /* 0x003fe20003800000 */
.L_x_1166:
[----:B------:R-:W-:Y:S01]  /*2980*/  FADD.FTZ R2, R65, R2 ;  /* 0x0000000241027221 */ /* 0x000fe20000010000 */
[----:B------:R-:W-:-:S04]  /*2990*/  HFMA2.MMA R74, -RZ, RZ, 0, 4.76837158203125e-07 ;  /* 0x00000008ff4a7435 */ /* 0x000fc800000001ff */
[----:B------:R-:W-:Y:S02]  /*29a0*/  MOV R75, R2 ;  /* 0x00000002004b7202 */ /* 0x000fe40000000f00 */
[----:B------:R-:W-:-:S07]  /*29b0*/  MOV R64, R73 ;  /* 0x0000004900407202 */ /* 0x000fce0000000f00 */
[----:B------:R-:W-:Y:S05]  /*29c0*/  WARPSYNC.COLLECTIVE R72, `(.L_x_1167) ;  /* 0x0000000048087348 */ /* 0x000fea0003c00000 */
[----:B------:R0:W1:Y:S02]  /*29d0*/  SHFL.DOWN P3, R73, R75, R74, R77 ;  /* 0x0800004a4b497389 */ /* 0x000064000006004d */
[----:B01----:R-:W-:Y:S01]  /*29e0*/  ENDCOLLECTIVE ;  /* 0x000000000000791b */ /* 0x003fe20003800000 */
.L_x_1167:
[----:B------:R-:W-:-:S05]  /*29f0*/  FADD.FTZ R64, R3, R64 ;  /* 0x0000004003407221 */ /* 0x000fca0000010000 */
[----:B------:R-:W-:Y:S02]  /*2a00*/  MOV R75, R64 ;  /* 0x00000040004b7202 */ /* 0x000fe40000000f00 */
[----:B------:R-:W-:-:S07]  /*2a10*/  MOV R69, R73 ;  /* 0x0000004900457202 */ /* 0x000fce0000000f00 */
[----:B------:R-:W-:Y:S05]  /*2a20*/  WARPSYNC.COLLECTIVE R72, `(.L_x_1168) ;  /* 0x0000000048087348 */ /* 0x000fea0003c00000 */
[----:B------:R0:W1:Y:S02]  /*2a30*/  SHFL.DOWN P3, R73, R75, R74, R77 ;  /* 0x0800004a4b497389 */ /* 0x000064000006004d */
[----:B01----:R-:W-:Y:S01]  /*2a40*/  ENDCOLLECTIVE ;  /* 0x000000000000791b */ /* 0x003fe20003800000 */
.L_x_1168:
[----:B------:R-:W-:Y:S01]  /*2a50*/  FADD.FTZ R69, R2, R69 ;  /* 0x0000004502457221 */ /* 0x000fe20000010000 */
[----:B------:R-:W-:-:S04]  /*2a60*/  HFMA2.MMA R74, -RZ, RZ, 0, 2.384185791015625e-07 ;  /* 0x00000004ff4a7435 */ /* 0x000fc800000001ff */
[----:B------:R-:W-:Y:S02]  /*2a70*/  MOV R75, R69 ;  /* 0x00000045004b7202 */ /* 0x000fe40000000f00 */
[----:B------:R-:W-:-:S07]  /*2a80*/  MOV R71, R73 ;  /* 0x0000004900477202 */ /* 0x000fce0000000f00 */
[----:B------:R-:W-:Y:S05]  /*2a90*/  WARPSYNC.COLLECTIVE R72, `(.L_x_1169) ;  /* 0x0000000048087348 */ /* 0x000fea0003c00000 */
[----:B------:R0:W1:Y:S02]  /*2aa0*/  SHFL.DOWN P3, R73, R75, R74, R77 ;  /* 0x0800004a4b497389 */ /* 0x000064000006004d */
[----:B01----:R-:W-:Y:S01]  /*2ab0*/  ENDCOLLECTIVE ;  /* 0x000000000000791b */ /* 0x003fe20003800000 */
.L_x_1169:
[----:B------:R-:W-:-:S05]  /*2ac0*/  FADD.FTZ R71, R64, R71 ;  /* 0x0000004740477221 */ /* 0x000fca0000010000 */
[----:B------:R-:W-:Y:S01]  /*2ad0*/  MOV R75, R71 ;  /* 0x00000047004b7202 */ /* 0x000fe20000000f00 */
[----:B------:R-:W-:-:S07]  /*2ae0*/  IMAD.MOV.U32 R68, RZ, RZ, R73 ;  /* 0x000000ffff447224 */ /* 0x000fce00078e0049 */
[----:B------:R-:W-:Y:S05]  /*2af0*/  WARPSYNC.COLLECTIVE R72, `(.L_x_1170) ;  /* 0x0000000048087348 */ /* 0x000fea0003c00000 */
[----:B------:R0:W1:Y:S02]  /*2b00*/  SHFL.DOWN P3, R73, R75, R74, R77 ;  /* 0x0800004a4b497389 */ /* 0x000064000006004d */
[----:B01----:R-:W-:Y:S01]  /*2b10*/  ENDCOLLECTIVE ;  /* 0x000000000000791b */ /* 0x003fe20003800000 */
.L_x_1170:
[----:B------:R-:W-:Y:S01]  /*2b20*/  FADD.FTZ R68, R69, R68 ;  /* 0x0000004445447221 */ /* 0x000fe20000010000 */
[----:B------:R-:W-:-:S04]  /*2b30*/  HFMA2.MMA R74, -RZ, RZ, 0, 1.1920928955078125e-07 ;  /* 0x00000002ff4a7435 */ /* 0x000fc800000001ff */
[----:B------:R-:W-:Y:S02]  /*2b40*/  MOV R75, R68 ;  /* 0x00000044004b7202 */ /* 0x000fe40000000f00 */
[----:B------:R-:W-:-:S07]  /*2b50*/  MOV R70, R73 ;  /* 0x0000004900467202 */ /* 0x000fce0000000f00 */
[----:B------:R-:W-:Y:S05]  /*2b60*/  WARPSYNC.COLLECTIVE R72, `(.L_x_1171) ;  /* 0x0000000048087348 */ /* 0x000fea0003c00000 */
[----:B------:R0:W1:Y:S02]  /*2b70*/  SHFL.DOWN P3, R73, R75, R74, R77 ;  /* 0x0800004a4b497389 */ /* 0x000064000006004d */
[----:B01----:R-:W-:Y:S01]  /*2b80*/  ENDCOLLECTIVE ;  /* 0x000000000000791b */ /* 0x003fe20003800000 */
.L_x_1171:
[----:B------:R-:W-:-:S05]  /*2b90*/  FADD.FTZ R70, R71, R70 ;  /* 0x0000004647467221 */ /* 0x000fca0000010000 */
[----:B------:R-:W-:Y:S02]  /*2ba0*/  MOV R75, R70 ;  /* 0x00000046004b7202 */ /* 0x000fe40000000f00 */
[----:B------:R-:W-:-:S07]  /*2bb0*/  MOV R3, R73 ;  /* 0x0000004900037202 */ /* 0x000fce0000000f00 */
[----:B------:R-:W-:Y:S05]  /*2bc0*/  WARPSYNC.COLLECTIVE R72, `(.L_x_1172) ;  /* 0x0000000048087348 */ /* 0x000fea0003c00000 */
[----:B------:R0:W1:Y:S02]  /*2bd0*/  SHFL.DOWN P3, R73, R75, R74, R77 ;  /* 0x0800004a4b497389 */ /* 0x000064000006004d */
[----:B01----:R-:W-:Y:S01]  /*2be0*/  ENDCOLLECTIVE ;  /* 0x000000000000791b */ /* 0x003fe20003800000 */
.L_x_1172:
[----:B------:R-:W-:Y:S01]  /*2bf0*/  FADD.FTZ R2, R68, R3 ;  /* 0x0000000344027221 */ /* 0x000fe20000010000 */
[----:B------:R-:W-:-:S04]  /*2c00*/  HFMA2.MMA R74, -RZ, RZ, 0, 5.9604644775390625e-08 ;  /* 0x00000001ff4a7435 */ /* 0x000fc800000001ff */
[----:B------:R-:W-:Y:S02]  /*2c10*/  MOV R75, R2 ;  /* 0x00000002004b7202 */ /* 0x000fe40000000f00 */
[----:B------:R-:W-:-:S07]  /*2c20*/  MOV R65, R73 ;  /* 0x0000004900417202 */ /* 0x000fce0000000f00 */
[----:B------:R-:W-:Y:S05]  /*2c30*/  WARPSYNC.COLLECTIVE R72, `(.L_x_1173) ;  /* 0x0000000048087348 */ /* 0x000fea0003c00000 */
[----:B------:R0:W1:Y:S02]  /*2c40*/  SHFL.DOWN P3, R73, R75, R74, R77 ;  /* 0x0800004a4b497389 */ /* 0x000064000006004d */
[----:B01----:R-:W-:Y:S01]  /*2c50*/  ENDCOLLECTIVE ;  /* 0x000000000000791b */ /* 0x003fe20003800000 */
.L_x_1173:
[----:B------:R-:W-:-:S05]  /*2c60*/  FADD.FTZ R65, R70, R65 ;  /* 0x0000004146417221 */ /* 0x000fca0000010000 */
[----:B------:R-:W-:Y:S02]  /*2c70*/  MOV R75, R65 ;  /* 0x00000041004b7202 */ /* 0x000fe40000000f00 */
[----:B------:R-:W-:-:S07]  /*2c80*/  MOV R69, R73 ;  /* 0x0000004900457202 */ /* 0x000fce0000000f00 */
[----:B------:R-:W-:Y:S05]  /*2c90*/  WARPSYNC.COLLECTIVE R72, `(.L_x_1174) ;  /* 0x0000000048087348 */ /* 0x000fea0003c00000 */
[----:B------:R0:W1:Y:S02]  /*2ca0*/  SHFL.DOWN P3, R73, R75, R74, R77 ;  /* 0x0800004a4b497389 */ /* 0x000064000006004d */
[----:B01----:R-:W-:Y:S01]  /*2cb0*/  ENDCOLLECTIVE ;  /* 0x000000000000791b */ /* 0x003fe20003800000 */
.L_x_1174:
[----:B------:R-:W-:Y:S01]  /*2cc0*/  MOV R64, R73 ;  /* 0x0000004900407202 */ /* 0x000fe20000000f00 */
[----:B------:R-:W-:Y:S06]  /*2cd0*/  BRA `(.L_x_1175) ;  /* 0xffffffe800a47947 */ /* 0x000fec000383ffff */
.L_x_1176:
        /* <DEDUP_REMOVED lines=10> */
.L_x_2973:


//--------------------- .text._ZN10layer_norm31ln_parallel_residual_bwd_kernelINS_13Kernel_traitsIf13__nv_bfloat16fS2_fjLj4096ELj1ELj1ELj8ELj16ENS_18Kernel_traits_baseILj4096EfS2_fS2_fjLj256EEEEELb0ELb1ELb0EEEvNS_9BwdParamsE --------------------------
	.section	.text._ZN10layer_norm31ln_parallel_residual_bwd_kernelINS_13Kernel_traitsIf13__nv_bfloat16fS2_fjLj4096ELj1ELj1ELj8ELj16ENS_18Kernel_traits_baseILj4096EfS2_fS2_fjLj256EEEEELb0ELb1ELb0EEEvNS_9BwdParamsE,"ax",@progbits
	.align	128
        .global         _ZN10layer_norm31ln_parallel_residual_bwd_kernelINS_13Kernel_traitsIf13__nv_bfloat16fS2_fjLj4096ELj1ELj1ELj8ELj16ENS_18Kernel_traits_baseILj4096EfS2_fS2_fjLj256EEEEELb0ELb1ELb0EEEvNS_9BwdParamsE
        .type           _ZN10layer_norm31ln_parallel_residual_bwd_kernelINS_13Kernel_traitsIf13__nv_bfloat16fS2_fjLj4096ELj1ELj1ELj8ELj16ENS_18Kernel_traits_baseILj4096EfS2_fS2_fjLj256EEEEELb0ELb1ELb0EEEvNS_9BwdParamsE,@function
        .size           _ZN10layer_norm31ln_parallel_residual_bwd_kernelINS_13Kernel_traitsIf13__nv_bfloat16fS2_fjLj4096ELj1ELj1ELj8ELj16ENS_18Kernel_traits_baseILj4096EfS2_fS2_fjLj256EEEEELb0ELb1ELb0EEEvNS_9BwdParamsE,(.L_x_2974 - _ZN10layer_norm31ln_parallel_residual_bwd_kernelINS_13Kernel_traitsIf13__nv_bfloat16fS2_fjLj4096ELj1ELj1ELj8ELj16ENS_18Kernel_traits_baseILj4096EfS2_fS2_fjLj256EEEEELb0ELb1ELb0EEEvNS_9BwdParamsE)
        .other          _ZN10layer_norm31ln_parallel_residual_bwd_kernelINS_13Kernel_traitsIf13__nv_bfloat16fS2_fjLj4096ELj1ELj1ELj8ELj16ENS_18Kernel_traits_baseILj4096EfS2_fS2_fjLj256EEEEELb0ELb1ELb0EEEvNS_9BwdParamsE,@"STO_CUDA_ENTRY STV_DEFAULT"
_ZN10layer_norm31ln_parallel_residual_bwd_kernelINS_13Kernel_traitsIf13__nv_bfloat16fS2_fjLj4096ELj1ELj1ELj8ELj16ENS_18Kernel_traits_baseILj4096EfS2_fS2_fjLj256EEEEELb0ELb1ELb0EEEvNS_9BwdParamsE:
.text._ZN10layer_norm31ln_parallel_residual_bwd_kernelINS_13Kernel_traitsIf13__nv_bfloat16fS2_fjLj4096ELj1ELj1ELj8ELj16ENS_18Kernel_traits_baseILj4096EfS2_fS2_fjLj256EEEEELb0ELb1ELb0EEEvNS_9BwdParamsE:
        /* <DEDUP_REMOVED lines=56> */
.L_x_1187:
[----:B0-----:R-:W0:Y:S02]  /*0380*/  LDC.64 R88, c[0x0][0x250] ;  /* 0x00009400ff587b82 */ /* 0x001e240000000a00 */
[----:B0-----:R-:W-:-:S06]  /*0390*/  IMAD.WIDE R90, R109, 0x4, R88 ;  /* 0x000000046d5a7825 */ /* 0x001fcc00078e0258 */
[----:B------:R-:W0:Y:S01]  /*03a0*/  LDC.64 R88, c[0x0][0x258] ;  /* 0x00009600ff587b82 */ /* 0x000e220000000a00 */
[----:B------:R-:W2:Y:S01]  /*03b0*/  LDG.E R90, desc[UR4][R90.64] ;  /* 0x000000045a5a7981 */ /* 0x000ea2000c1e1900 */
[----:B0-----:R-:W-:-:S05]  /*03c0*/  IMAD.WIDE R88, R109, 0x4, R88 ;  /* 0x000000046d587825 */ /* 0x001fca00078e0258 */
[----:B-----5:R0:W5:Y:S01]  /*03d0*/  LDG.E R110, desc[UR4][R88.64] ;  /* 0x00000004586e7981 */ /* 0x020162000c1e1900 */
[----:B------:R-:W-:Y:S01]  /*03e0*/  MOV R104, UR20 ;  /* 0x0000001400687c02 */ /* 0x000fe20008000f00 */
[----:B------:R-:W-:Y:S01]  /*03f0*/  BSSY B0, `(.L_x_1178) ;  /* 0x000005d000007945 */ /* 0x000fe20003800000 */
[----:B------:R-:W-:-:S03]  /*0400*/  LOP3.LUT P5, RZ, R92, 0xff, RZ, 0xc0, !PT ;  /* 0x000000ff5cff7812 */ /* 0x000fc600078ac0ff */
[----:B------:R-:W-:-:S05]  /*0410*/  IMAD R93, R109, R104, RZ ;  /* 0x000000686d5d7224 */ /* 0x000fca00078e02ff */
[----:B-1----:R-:W-:-:S04]  /*0420*/  SHF.R.S32.HI R94, RZ, 0x1f, R93 ;  /* 0x0000001fff5e7819 */ /* 0x002fc8000001145d */
[----:B------:R-:W-:Y:S02]  /*0430*/  LEA.HI R93, R94, R93, RZ, 0x3 ;  /* 0x0000005d5e5d7211 */ /* 0x000fe400078f18ff */
[----:B------:R-:W-:Y:S02]  /*0440*/  MOV R94, RZ ;  /* 0x000000ff005e7202 */ /* 0x000fe40000000f00 */
[----:B------:R-:W-:Y:S02]  /*0450*/  LEA.HI.SX32 R107, R93, R108, 0x1d ;  /* 0x0000006c5d6b7211 */ /* 0x000fe400078feaff */
[----:B------:R-:W-:Y:S02]  /*0460*/  MOV R93, RZ ;  /* 0x000000ff005d7202 */ /* 0x000fe40000000f00 */
[----:B------:R-:W-:Y:S02]  /*0470*/  MOV R92, R107 ;  /* 0x0000006b005c7202 */ /* 0x000fe40000000f00 */
[----:B--2---:R-:W-:Y:S01]  /*0480*/  FSEL R121, R90, RZ, !P4 ;  /* 0x000000ff5a797208 */ /* 0x004fe20006000000 */
[----:B0-----:R-:W-:Y:S06]  /*0490*/  @!P2 BRA `(.L_x_1179) ;  /* 0x000000040048a947 */ /* 0x001fec0003800000 */
[----:B------:R-:W0:Y:S01]  /*04a0*/  LDC.64 R92, c[0x0][0x2b8] ;  /* 0x0000ae00ff5c7b82 */ /* 0x000e220000000a00 */
[----:B------:R-:W-:-:S04]  /*04b0*/  LEA R114, P0, R107, UR10, 0x5 ;  /* 0x0000000a6b727c11 */ /* 0x000fc8000f8028ff */
[----:B------:R-:W-:-:S05]  /*04c0*/  LEA.HI.X R115, R107, UR11, RZ, 0x5, P0 ;  /* 0x0000000b6b737c11 */ /* 0x000fca00080f2cff */
[----:B------:R-:W2:Y:S04]  /*04d0*/  LDG.E.128 R88, desc[UR4][R114.64] ;  /* 0x0000000472587981 */ /* 0x000ea8000c1e1d00 */
[----:B------:R1:W3:Y:S01]  /*04e0*/  LDG.E.128 R96, desc[UR4][R114.64+0x10] ;  /* 0x0000100472607981 */ /* 0x0002e2000c1e1d00 */
        /* <DEDUP_REMOVED lines=10> */
[C---:B------:R-:W-:Y:S01]  /*0590*/  FADD.FTZ R119, -R121.reuse, R90 ;  /* 0x0000005a79777221 */ /* 0x040fe20000010100 */
[----:B------:R-:W-:Y:S01]  /*05a0*/  FADD.FTZ R91, -R121, R91 ;  /* 0x0000005b795b7221 */ /* 0x000fe20000010100 */
[C---:B-----5:R-:W-:Y:S02]  /*05b0*/  FMUL.FTZ R122, R110.reuse, R89 ;  /* 0x000000596e7a7220 */ /* 0x060fe40000410000 */
[C---:B------:R-:W-:Y:S01]  /*05c0*/  FMUL.FTZ R119, R110.reuse, R119 ;  /* 0x000000776e777220 */ /* 0x040fe20000410000 */
[----:B------:R-:W-:Y:S01]  /*05d0*/  FMUL.FTZ R118, R110, R91 ;  /* 0x0000005b6e767220 */ /* 0x000fe20000410000 */
[----:B----4-:R-:W-:-:S02]  /*05e0*/  PRMT R120, R92, 0x7632, R120 ;  /* 0x000076325c787816 */ /* 0x010fc40000000078 */
[----:B-1----:R-:W-:Y:S02]  /*05f0*/  SHF.L.U32 R115, R92, 0x10, RZ ;  /* 0x000000105c737819 */ /* 0x002fe400000006ff */
[C---:B------:R-:W-:Y:S02]  /*0600*/  PRMT R116, R93.reuse, 0x7632, R116 ;  /* 0x000076325d747816 */ /* 0x040fe40000000074 */
[----:B------:R-:W-:Y:S01]  /*0610*/  SHF.L.U32 R117, R93, 0x10, RZ ;  /* 0x000000105d757819 */ /* 0x000fe200000006ff */
[----:B---3--:R-:W-:Y:S01]  /*0620*/  FADD.FTZ R93, -R121, R97 ;  /* 0x00000061795d7221 */ /* 0x008fe20000010100 */
[----:B------:R-:W-:Y:S01]  /*0630*/  SHF.L.U32 R120, R120, 0x10, RZ ;  /* 0x0000001078787819 */ /* 0x000fe200000006ff */
[----:B------:R-:W-:Y:S01]  /*0640*/  FMUL.FTZ R97, R110, R125 ;  /* 0x0000007d6e617220 */ /* 0x000fe20000410000 */
[----:B------:R-:W-:-:S03]  /*0650*/  FMUL.FTZ R124, R72, R115 ;  /* 0x00000073487c7220 */ /* 0x000fc60000410000 */
[----:B------:R-:W-:Y:S01]  /*0660*/  FADD.FTZ R41, R41, R120 ;  /* 0x0000007829297221 */ /* 0x000fe20000010000 */
[-C--:B------:R-:W-:Y:S01]  /*0670*/  FFMA.FTZ R57, R122, R120.reuse, R57 ;  /* 0x000000787a397223 */ /* 0x080fe20000010039 */
[----:B------:R-:W-:Y:S01]  /*0680*/  FMUL.FTZ R120, R73, R120 ;  /* 0x0000007849787220 */ /* 0x000fe20000410000 */
[----:B------:R-:W-:Y:S01]  /*0690*/  FADD.FTZ R89, RZ, R124 ;  /* 0x0000007cff597221 */ /* 0x000fe20000010000 */
[----:B------:R-:W-:Y:S01]  /*06a0*/  FFMA.FTZ R91, R97, R124, RZ ;  /* 0x0000007c615b7223 */ /* 0x000fe200000100ff */
[----:B------:R-:W-:Y:S01]  /*06b0*/  SHF.L.U32 R116, R116, 0x10, RZ ;  /* 0x0000001074747819 */ /* 0x000fe200000006ff */
[----:B------:R-:W-:Y:S01]  /*06c0*/  FADD.FTZ R42, R42, R117 ;  /* 0x000000752a2a7221 */ /* 0x000fe20000010000 */
[C---:B------:R-:W-:Y:S01]  /*06d0*/  PRMT R90, R94.reuse, 0x7632, R90 ;  /* 0x000076325e5a7816 */ /* 0x040fe2000000005a */
[-C--:B------:R-:W-:Y:S01]  /*06e0*/  FFMA.FTZ R58, R119, R117.reuse, R58 ;  /* 0x00000075773a7223 */ /* 0x080fe2000001003a */
[----:B------:R-:W-:Y:S01]  /*06f0*/  SHF.L.U32 R111, R94, 0x10, RZ ;  /* 0x000000105e6f7819 */ /* 0x000fe200000006ff */
[----:B------:R-:W-:Y:S01]  /*0700*/  FMUL.FTZ R117, R74, R117 ;  /* 0x000000754a757220 */ /* 0x000fe20000410000 */
[----:B------:R-:W-:Y:S01]  /*0710*/  FADD.FTZ R92, R89, R120 ;  /* 0x00000078595c7221 */ /* 0x000fe20000010000 */
[----:B------:R-:W-:Y:S01]  /*0720*/  FFMA.FTZ R94, R122, R120, R91 ;  /* 0x000000787a5e7223 */ /* 0x000fe2000001005b */
[----:B0-----:R-:W-:Y:S01]  /*0730*/  FADD.FTZ R113, -R121, R96 ;  /* 0x0000006079717221 */ /* 0x001fe20000010100 */
        /* <DEDUP_REMOVED lines=8> */
[----:B------:R-:W-:Y:S01]  /*07c0*/  SHF.L.U32 R90, R90, 0x10, RZ ;  /* 0x000000105a5a7819 */ /* 0x000fe200000006ff */
[----:B------:R-:W-:Y:S01]  /*07d0*/  FMUL.FTZ R113, R68, R111 ;  /* 0x0000006f44717220 */ /* 0x000fe20000410000 */
[----:B------:R-:W-:Y:S01]  /*07e0*/  FADD.FTZ R92, R89, R116 ;  /* 0x00000074595c7221 */ /* 0x000fe20000010000 */
[----:B------:R-:W-:Y:S01]  /*07f0*/  FFMA.FTZ R94, R118, R116, R91 ;  /* 0x00000074765e7223 */ /* 0x000fe2000001005b */
[C---:B------:R-:W-:Y:S01]  /*0800*/  PRMT R88, R95.reuse, 0x7632, R88 ;  /* 0x000076325f587816 */ /* 0x040fe20000000058 */
[----:B------:R-:W-:Y:S01]  /*0810*/  FMUL.FTZ R114, R110, R93 ;  /* 0x0000005d6e727220 */ /* 0x000fe20000410000 */
[----:B------:R-:W-:Y:S01]  /*0820*/  SHF.L.U32 R123, R95, 0x10, RZ ;  /* 0x000000105f7b7819 */ /* 0x000fe200000006ff */
[----:B------:R-:W-:Y:S01]  /*0830*/  FADD.FTZ R98, -R121, R98 ;  /* 0x0000006279627221 */ /* 0x000fe20000010100 */
[-C--:B------:R-:W-:Y:S01]  /*0840*/  FMUL.FTZ R112, R69, R90.reuse ;  /* 0x0000005a45707220 */ /* 0x080fe20000410000 */
[----:B------:R-:W-:Y:S01]  /*0850*/  FADD.FTZ R89, R92, R113 ;  /* 0x000000715c597221 */ /* 0x000fe20000010000 */
[----:B------:R-:W-:Y:S01]  /*0860*/  FFMA.FTZ R91, R115, R113, R94 ;  /* 0x00000071735b7223 */ /* 0x000fe2000001005e */
[----:B------:R-:W-:Y:S01]  /*0870*/  FADD.FTZ R95, -R121, R99 ;  /* 0x00000063795f7221 */ /* 0x000fe20000010100 */
        /* <DEDUP_REMOVED lines=9> */
[----:B------:R-:W-:Y:S01]  /*0910*/  FMUL.FTZ R98, R110, R95 ;  /* 0x0000005f6e627220 */ /* 0x000fe20000410000 */
[-C--:B------:R-:W-:Y:S01]  /*0920*/  FMUL.FTZ R96, R71, R88.reuse ;  /* 0x0000005847607220 */ /* 0x080fe20000410000 */
[----:B------:R-:W-:Y:S01]  /*0930*/  FADD.FTZ R93, R90, R99 ;  /* 0x000000635a5d7221 */ /* 0x000fe20000010000 */
[C---:B------:R-:W-:Y:S01]  /*0940*/  FFMA.FTZ R89, R111.reuse, R99, R92 ;  /* 0x000000636f597223 */ /* 0x040fe2000001005c */
[----:B------:R-:W-:Y:S01]  /*0950*/  FADD.FTZ R38, R38, R123 ;  /* 0x0000007b26267221 */ /* 0x000fe20000010000 */
[----:B------:R-:W-:Y:S01]  /*0960*/  FFMA.FTZ R54, R111, R123, R54 ;  /* 0x0000007b6f367223 */ /* 0x000fe20000010036 */
[----:B------:R-:W-:Y:S01]  /*0970*/  FADD.FTZ R39, R39, R88 ;  /* 0x0000005827277221 */ /* 0x000fe20000010000 */
[C---:B------:R-:W-:Y:S01]  /*0980*/  FFMA.FTZ R55, R98.reuse, R88, R55 ;  /* 0x0000005862377223 */ /* 0x040fe20000010037 */
[----:B------:R-:W-:Y:S01]  /*0990*/  FADD.FTZ R93, R93, R96 ;  /* 0x000000605d5d7221 */ /* 0x000fe20000010000 */
[----:B------:R-:W-:Y:S01]  /*09a0*/  FFMA.FTZ R94, R98, R96, R89 ;  /* 0x00000060625e7223 */ /* 0x000fe20000010059 */
[----:B------:R-:W-:-:S07]  /*09b0*/  IADD3 R92, R107, 0x100, RZ ;  /* 0x000001006b5c7810 */ /* 0x000fce0007ffe0ff */
.L_x_1179:
[----:B------:R-:W-:Y:S05]  /*09c0*/  BSYNC B0 ;  /* 0x0000000000007941 */ /* 0x000fea0003800000 */
.L_x_1178:
        /* <DEDUP_REMOVED lines=17> */
[C---:B-----5:R-:W-:Y:S01]  /*0ae0*/  FMUL.FTZ R105, R110.reuse, R105 ;  /* 0x000000696e697220 */ /* 0x060fe20000410000 */
[C---:B---3--:R-:W-:Y:S01]  /*0af0*/  FADD.FTZ R101, -R121.reuse, R88 ;  /* 0x0000005879657221 */ /* 0x048fe20000010100 */
[----:B------:R-:W-:Y:S01]  /*0b00*/  FMUL.FTZ R102, R110, R9 ;  /* 0x000000096e667220 */ /* 0x000fe20000410000 */
[C---:B------:R-:W-:Y:S01]  /*0b10*/  FADD.FTZ R123, -R121.reuse, R10 ;  /* 0x0000000a797b7221 */ /* 0x040fe20000010100 */
[----:B------:R-:W-:Y:S01]  /*0b20*/  FADD.FTZ R11, -R121, R11 ;  /* 0x0000000b790b7221 */ /* 0x000fe20000010100 */
[C---:B----4-:R-:W-:Y:S02]  /*0b30*/  PRMT R0, R4.reuse, 0x7632, R0 ;  /* 0x0000763204007816 */ /* 0x050fe40000000000 */
[----:B------:R-:W-:Y:S02]  /*0b40*/  SHF.L.U32 R103, R4, 0x10, RZ ;  /* 0x0000001004677819 */ /* 0x000fe400000006ff */
[C---:B------:R-:W-:Y:S02]  /*0b50*/  PRMT R88, R6.reuse, 0x7632, R88 ;  /* 0x0000763206587816 */ /* 0x040fe40000000058 */
[----:B------:R-:W-:Y:S01]  /*0b60*/  SHF.L.U32 R125, R6, 0x10, RZ ;  /* 0x00000010067d7819 */ /* 0x000fe200000006ff */
[----:B------:R-:W-:Y:S01]  /*0b70*/  FADD.FTZ R32, R32, R103 ;  /* 0x0000006720207221 */ /* 0x000fe20000010000 */
[----:B------:R-:W-:Y:S01]  /*0b80*/  SHF.L.U32 R6, R0, 0x10, RZ ;  /* 0x0000001000067819 */ /* 0x000fe200000006ff */
[-C--:B------:R-:W-:Y:S01]  /*0b90*/  FFMA.FTZ R48, R105, R103.reuse, R48 ;  /* 0x0000006769307223 */ /* 0x080fe20000010030 */
[----:B------:R-:W-:Y:S01]  /*0ba0*/  FMUL.FTZ R103, R64, R103 ;  /* 0x0000006740677220 */ /* 0x000fe20000410000 */
[----:B------:R-:W-:-:S02]  /*0bb0*/  PRMT R10, R5, 0x7632, R10 ;  /* 0x00007632050a7816 */ /* 0x000fc4000000000a */
[----:B0-----:R-:W-:Y:S01]  /*0bc0*/  SHF.L.U32 R3, R5, 0x10, RZ ;  /* 0x0000001005037819 */ /* 0x001fe200000006ff */
[----:B------:R-:W-:Y:S01]  /*0bd0*/  FADD.FTZ R33, R33, R6 ;  /* 0x0000000621217221 */ /* 0x000fe20000010000 */
[-C--:B------:R-:W-:Y:S01]  /*0be0*/  FFMA.FTZ R49, R102, R6.reuse, R49 ;  /* 0x0000000666317223 */ /* 0x080fe20000010031 */
[----:B------:R-:W-:Y:S01]  /*0bf0*/  FADD.FTZ R93, R93, R103 ;  /* 0x000000675d5d7221 */ /* 0x000fe20000010000 */
[----:B------:R-:W-:Y:S01]  /*0c00*/  FMUL.FTZ R6, R65, R6 ;  /* 0x0000000641067220 */ /* 0x000fe20000410000 */
[----:B------:R-:W-:Y:S01]  /*0c10*/  FFMA.FTZ R9, R105, R103, R94 ;  /* 0x0000006769097223 */ /* 0x000fe2000001005e */
[C---:B------:R-:W-:Y:S01]  /*0c20*/  FADD.FTZ R89, -R121.reuse, R89 ;  /* 0x0000005979597221 */ /* 0x040fe20000010100 */
[C-C-:B------:R-:W-:Y:S01]  /*0c30*/  FADD.FTZ R95, -R121.reuse, R90.reuse ;  /* 0x0000005a795f7221 */ /* 0x140fe20000010100 */
[----:B------:R-:W-:Y:S01]  /*0c40*/  FADD.FTZ R91, -R121, R91 ;  /* 0x0000005b795b7221 */ /* 0x000fe20000010100 */
[----:B------:R-:W-:Y:S01]  /*0c50*/  SHF.L.U32 R10, R10, 0x10, RZ ;  /* 0x000000100a0a7819 */ /* 0x000fe200000006ff */
[----:B------:R-:W-:Y:S01]  /*0c60*/  FMUL.FTZ R2, R66, R3 ;  /* 0x0000000342027220 */ /* 0x000fe20000410000 */
[----:B------:R-:W-:Y:S01]  /*0c70*/  PRMT R90, R7, 0x7632, R90 ;  /* 0x00007632075a7816 */ /* 0x000fe2000000005a */
[----:B------:R-:W-:Y:S01]  /*0c80*/  FADD.FTZ R93, R93, R6 ;  /* 0x000000065d5d7221 */ /* 0x000fe20000010000 */
[----:B------:R-:W-:Y:S01]  /*0c90*/  SHF.L.U32 R121, R7, 0x10, RZ ;  /* 0x0000001007797819 */ /* 0x000fe200000006ff */
[----:B------:R-:W-:Y:S01]  /*0ca0*/  FMUL.FTZ R7, R110, R123 ;  /* 0x0000007b6e077220 */ /* 0x000fe20000410000 */
[----:B------:R-:W-:Y:S01]  /*0cb0*/  FFMA.FTZ R92, R102, R6, R9 ;  /* 0x00000006665c7223 */ /* 0x000fe20000010009 */
[----:B------:R-:W-:Y:S01]  /*0cc0*/  FMUL.FTZ R8, R110, R11 ;  /* 0x0000000b6e087220 */ /* 0x000fe20000410000 */
        /* <DEDUP_REMOVED lines=35> */
.L_x_1181:
[----:B------:R-:W-:Y:S05]  /*0f00*/  BSYNC B0 ;  /* 0x0000000000007941 */ /* 0x000fea0003800000 */
.L_x_1180:
        /* <DEDUP_REMOVED lines=24> */
.L_x_1200:
[----:B------:R-:W3:Y:S01]  /*1090*/  S2R R90, SR_CgaCtaId ;  /* 0x00000000005a7919 */ /* 0x000ee20000008800 */
[----:B------:R-:W-:Y:S01]  /*10a0*/  @!P0 LOP3.LUT R88, R88, 0x7, RZ, 0xc0, !PT ;  /* 0x0000000758588812 */ /* 0x000fe200078ec0ff */
[----:B------:R-:W-:Y:S01]  /*10b0*/  UISETP.NE.AND UP0, UPT, UR13, URZ, UPT ;  /* 0x0000003f0d00728c */ /* 0x000fe2000bf05270 */
[----:B------:R-:W-:Y:S01]  /*10c0*/  MOV R89, 0x400 ;  /* 0x0000040000597802 */ /* 0x000fe20000000f00 */
[----:B-1----:R-:W-:Y:S01]  /*10d0*/  FADD.FTZ R92, R94, R123 ;  /* 0x0000007b5e5c7221 */ /* 0x002fe20000010000 */
[----:B------:R-:W-:Y:S01]  /*10e0*/  @!P0 IADD3 R88, R121, R88, RZ ;  /* 0x0000005879588210 */ /* 0x000fe20007ffe0ff */
[----:B0-2---:R-:W-:Y:S02]  /*10f0*/  FADD.FTZ R93, R93, R95 ;  /* 0x0000005f5d5d7221 */ /* 0x005fe40000010000 */
        /* <DEDUP_REMOVED lines=75> */
[----:B------:R-:W-:Y:S01]  /*15b0*/  FFMA.FTZ R90, R111, R94, R95 ;  /* 0x0000005e6f5a7223 */ /* 0x000fe2000001005f */
[----:B------:R-:W-:-:S02]  /*15c0*/  @P0 PRMT R81, R81, 0x5410, R92 ;  /* 0x0000541051510816 */ /* 0x000fc4000000005c */
[C---:B------:R-:W-:Y:S01]  /*15d0*/  FMUL.FTZ R92, R110.reuse, R91 ;  /* 0x0000005b6e5c7220 */ /* 0x040fe20000410000 */
[----:B------:R-:W-:Y:S01]  /*15e0*/  FADD.FTZ R91, R99, -R90 ;  /* 0x8000005a635b7221 */ /* 0x000fe20000010000 */
[----:B------:R-:W-:Y:S02]  /*15f0*/  SEL R84, R93, R84, P6 ;  /* 0x000000545d547207 */ /* 0x000fe40003000000 */
[----:B------:R-:W-:Y:S01]  /*1600*/  @P1 FADD.FTZ R92, R21, R92 ;  /* 0x0000005c155c1221 */ /* 0x000fe20000010000 */
[----:B------:R-:W-:-:S04]  /*1610*/  FMUL.FTZ R91, R110, R91 ;  /* 0x0000005b6e5b7220 */ /* 0x000fc80000410000 */
[----:B------:R-:W-:Y:S01]  /*1620*/  SEL R85, R92, R85, P6 ;  /* 0x000000555c557207 */ /* 0x000fe20003000000 */
[----:B------:R-:W-:Y:S01]  /*1630*/  @P1 FADD.FTZ R91, R22, R91 ;  /* 0x0000005b165b1221 */ /* 0x000fe20000010000 */
[----:B------:R-:W-:Y:S01]  /*1640*/  F2FP.BF16.F32.PACK_AB R90, R92, R93 ;  /* 0x0000005d5c5a723e */ /* 0x000fe200000010ff */
[----:B------:R-:W-:Y:S01]  /*1650*/  FFMA.FTZ R93, R98, R94, R95 ;  /* 0x0000005e625d7223 */ /* 0x000fe2000001005f */
[----:B------:R-:W-:Y:S02]  /*1660*/  @P0 F2FP.BF16.F32.PACK_AB R92, RZ, R92 ;  /* 0x0000005cff5c023e */ /* 0x000fe400000010ff */
[----:B------:R-:W-:Y:S01]  /*1670*/  SEL R86, R91, R86, P6 ;  /* 0x000000565b567207 */ /* 0x000fe20003000000 */
[----:B------:R-:W-:Y:S01]  /*1680*/  FADD.FTZ R93, R96, -R93 ;  /* 0x8000005d605d7221 */ /* 0x000fe20000010000 */
[----:B------:R-:W-:Y:S02]  /*1690*/  @P0 PRMT R82, R82, 0x5410, R92 ;  /* 0x0000541052520816 */ /* 0x000fe4000000005c */
[----:B------:R-:W-:-:S04]  /*16a0*/  @P0 F2FP.BF16.F32.PACK_AB R92, RZ, R91 ;  /* 0x0000005bff5c023e */ /* 0x000fc800000010ff */
        /* <DEDUP_REMOVED lines=18> */
.L_x_1184:
[----:B------:R-:W-:Y:S05]  /*17d0*/  BSYNC B0 ;  /* 0x0000000000007941 */ /* 0x000fea0003800000 */
.L_x_1183:
[----:B------:R-:W-:Y:S04]  /*17e0*/  BSSY B0, `(.L_x_1185) ;  /* 0x000004e000007945 */ /* 0x000fe80003800000 */
[----:B------:R-:W-:Y:S05]  /*17f0*/  @!P3 BRA `(.L_x_1186) ;  /* 0x000000040030b947 */ /* 0x000fea0003800000 */
[----:B------:R-:W-:Y:S01]  /*1800*/  ISETP.NE.U32.AND P1, PT, RZ, UR8, PT ;  /* 0x00000008ff007c0c */ /* 0x000fe2000bf25070 */
[-CC-:B0-----:R-:W-:Y:S01]  /*1810*/  FFMA.FTZ R89, R5, R94.reuse, R95.reuse ;  /* 0x0000005e05597223 */ /* 0x181fe2000001005f */
[----:B------:R-:W-:Y:S01]  /*1820*/  ISETP.NE.U32.AND P0, PT, RZ, UR16, PT ;  /* 0x00000010ff007c0c */ /* 0x000fe2000bf05070 */
[-CC-:B------:R-:W-:Y:S01]  /*1830*/  FFMA.FTZ R92, R105, R94.reuse, R95.reuse ;  /* 0x0000005e695c7223 */ /* 0x180fe2000001005f */
[----:B------:R-:W-:Y:S01]  /*1840*/  ISETP.NE.AND.EX P1, PT, RZ, UR9, PT, P1 ;  /* 0x00000009ff007c0c */ /* 0x000fe2000bf25310 */
[-C--:B------:R-:W-:Y:S01]  /*1850*/  FFMA.FTZ R91, R102, R94.reuse, R95 ;  /* 0x0000005e665b7223 */ /* 0x080fe2000001005f */
[----:B------:R-:W-:Y:S01]  /*1860*/  ISETP.NE.AND.EX P0, PT, RZ, UR17, PT, P0 ;  /* 0x00000011ff007c0c */ /* 0x000fe2000bf05300 */
[----:B------:R-:W-:Y:S01]  /*1870*/  FADD.FTZ R89, R0, -R89 ;  /* 0x8000005900597221 */ /* 0x000fe20000010000 */
[-CC-:B------:R-:W-:Y:S01]  /*1880*/  FFMA.FTZ R121, R7, R94.reuse, R95.reuse ;  /* 0x0000005e07797223 */ /* 0x180fe2000001005f */
[-CC-:B------:R-:W-:Y:S01]  /*1890*/  FFMA.FTZ R90, R8, R94.reuse, R95.reuse ;  /* 0x0000005e085a7223 */ /* 0x180fe2000001005f */
[-CC-:B------:R-:W-:Y:S01]  /*18a0*/  FFMA.FTZ R88, R10, R94.reuse, R95.reuse ;  /* 0x0000005e0a587223 */ /* 0x180fe2000001005f */
[-CC-:B------:R-:W-:Y:S01]  /*18b0*/  FFMA.FTZ R125, R3, R94.reuse, R95.reuse ;  /* 0x0000005e037d7223 */ /* 0x180fe2000001005f */
[----:B------:R-:W-:Y:S01]  /*18c0*/  FFMA.FTZ R94, R100, R94, R95 ;  /* 0x0000005e645e7223 */ /* 0x000fe2000001005f */
[----:B------:R-:W-:Y:S01]  /*18d0*/  FADD.FTZ R95, R103, -R92 ;  /* 0x8000005c675f7221 */ /* 0x000fe20000010000 */
[----:B------:R-:W-:Y:S01]  /*18e0*/  FADD.FTZ R92, R6, -R91 ;  /* 0x8000005b065c7221 */ /* 0x000fe20000010000 */
[----:B-----5:R-:W-:Y:S01]  /*18f0*/  FMUL.FTZ R89, R110, R89 ;  /* 0x000000596e597220 */ /* 0x020fe20000410000 */
[----:B------:R-:W-:Y:S01]  /*1900*/  FADD.FTZ R91, R11, -R88 ;  /* 0x800000580b5b7221 */ /* 0x000fe20000010000 */
[----:B------:R-:W-:Y:S01]  /*1910*/  FADD.FTZ R123, R9, -R90 ;  /* 0x8000005a097b7221 */ /* 0x000fe20000010000 */
[----:B------:R-:W-:Y:S01]  /*1920*/  FADD.FTZ R121, R2, -R121 ;  /* 0x8000007902797221 */ /* 0x000fe20000010000 */
[----:B------:R-:W-:Y:S01]  /*1930*/  @P1 FADD.FTZ R89, R12, R89 ;  /* 0x000000590c591221 */ /* 0x000fe20000010000 */
[C---:B------:R-:W-:Y:S01]  /*1940*/  FMUL.FTZ R90, R110.reuse, R91 ;  /* 0x0000005b6e5a7220 */ /* 0x040fe20000410000 */
[----:B------:R-:W-:Y:S01]  /*1950*/  ISETP.NE.U32.AND P6, PT, RZ, UR14, PT ;  /* 0x0000000eff007c0c */ /* 0x000fe2000bfc5070 */
[----:B------:R-:W-:Y:S01]  /*1960*/  FMUL.FTZ R121, R110, R121 ;  /* 0x000000796e797220 */ /* 0x000fe20000410000 */
[----:B------:R-:W-:Y:S01]  /*1970*/  FADD.FTZ R125, R4, -R125 ;  /* 0x8000007d047d7221 */ /* 0x000fe20000010000 */
[----:B------:R-:W-:Y:S01]  /*1980*/  @P0 F2FP.BF16.F32.PACK_AB R88, RZ, R89 ;  /* 0x00000059ff58023e */ /* 0x000fe200000010ff */
[----:B------:R-:W-:Y:S01]  /*1990*/  @P1 FADD.FTZ R90, R13, R90 ;  /* 0x0000005a0d5a1221 */ /* 0x000fe20000010000 */
[----:B------:R-:W-:Y:S01]  /*19a0*/  ISETP.NE.AND.EX P6, PT, RZ, UR15, PT, P6 ;  /* 0x0000000fff007c0c */ /* 0x000fe2000bfc5360 */
[----:B------:R-:W-:Y:S01]  /*19b0*/  @P1 FADD.FTZ R121, R18, R121 ;  /* 0x0000007912791221 */ /* 0x000fe20000010000 */
[----:B------:R-:W-:Y:S01]  /*19c0*/  @P0 PRMT R82, R88, 0x7610, R82 ;  /* 0x0000761058520816 */ /* 0x000fe20000000052 */
[----:B------:R-:W-:Y:S01]  /*19d0*/  FADD.FTZ R93, R101, -R94 ;  /* 0x8000005e655d7221 */ /* 0x000fe20000010000 */
[----:B------:R-:W-:Y:S01]  /*19e0*/  @P0 F2FP.BF16.F32.PACK_AB R88, RZ, R90 ;  /* 0x0000005aff58023e */ /* 0x000fe200000010ff */
[----:B------:R-:W-:Y:S01]  /*19f0*/  FMUL.FTZ R95, R110, R95 ;  /* 0x0000005f6e5f7220 */ /* 0x000fe20000410000 */
[----:B------:R-:W-:Y:S01]  /*1a00*/  SEL R85, R90, R85, P6 ;  /* 0x000000555a557207 */ /* 0x000fe20003000000 */
[----:B------:R-:W-:Y:S01]  /*1a10*/  FMUL.FTZ R92, R110, R92 ;  /* 0x0000005c6e5c7220 */ /* 0x000fe20000410000 */
[----:B------:R-:W-:Y:S01]  /*1a20*/  @P0 PRMT R82, R82, 0x5410, R88 ;  /* 0x0000541052520816 */ /* 0x000fe20000000058 */
[C---:B------:R-:W-:Y:S01]  /*1a30*/  FMUL.FTZ R123, R110.reuse, R123 ;  /* 0x0000007b6e7b7220 */ /* 0x040fe20000410000 */
[----:B------:R-:W-:Y:S01]  /*1a40*/  @P0 F2FP.BF16.F32.PACK_AB R88, RZ, R121 ;  /* 0x00000079ff58023e */ /* 0x000fe200000010ff */
[C---:B------:R-:W-:Y:S01]  /*1a50*/  FMUL.FTZ R91, R110.reuse, R125 ;  /* 0x0000007d6e5b7220 */ /* 0x040fe20000410000 */
[----:B------:R-:W-:Y:S01]  /*1a60*/  SEL R84, R89, R84, P6 ;  /* 0x0000005459547207 */ /* 0x000fe20003000000 */
[----:B------:R-:W-:Y:S01]  /*1a70*/  FMUL.FTZ R110, R110, R93 ;  /* 0x0000005d6e6e7220 */ /* 0x000fe20000410000 */
[----:B------:R-:W-:Y:S01]  /*1a80*/  F2FP.BF16.F32.PACK_AB R90, R90, R89 ;  /* 0x000000595a5a723e */ /* 0x000fe200000010ff */
[----:B------:R-:W-:Y:S01]  /*1a90*/  @P1 FADD.FTZ R123, R19, R123 ;  /* 0x0000007b137b1221 */ /* 0x000fe20000010000 */
[----:B------:R-:W-:Y:S01]  /*1aa0*/  @P0 PRMT R81, R88, 0x7610, R81 ;  /* 0x0000761058510816 */ /* 0x000fe20000000051 */
[----:B------:R-:W-:Y:S01]  /*1ab0*/  @P1 FADD.FTZ R95, R16, R95 ;  /* 0x0000005f105f1221 */ /* 0x000fe20000010000 */
[----:B------:R-:W0:Y:S01]  /*1ac0*/  @P6 LDC.64 R88, c[0x0][0x308] ;  /* 0x0000c200ff586b82 */ /* 0x000e220000000a00 */
[----:B------:R-:W-:Y:S01]  /*1ad0*/  @P1 FADD.FTZ R92, R17, R92 ;  /* 0x0000005c115c1221 */ /* 0x000fe20000010000 */
[----:B------:R-:W-:Y:S01]  /*1ae0*/  @P1 FADD.FTZ R91, R14, R91 ;  /* 0x0000005b0e5b1221 */ /* 0x000fe20000010000 */
        /* <DEDUP_REMOVED lines=8> */
[----:B------:R-:W-:Y:S02]  /*1b70*/  @P0 F2FP.BF16.F32.PACK_AB R93, RZ, R123 ;  /* 0x0000007bff5d023e */ /* 0x000fe400000010ff */
[----:B------:R-:W-:Y:S02]  /*1b80*/  @P0 PRMT R80, R94, 0x7610, R80 ;  /* 0x000076105e500816 */ /* 0x000fe40000000050 */
[----:B------:R-:W-:Y:S01]  /*1b90*/  @P0 PRMT R81, R81, 0x5410, R93 ;  /* 0x0000541051510816 */ /* 0x000fe2000000005d */
[----:B0-----:R-:W-:-:S05]  /*1ba0*/  @P6 IMAD.WIDE.U32 R88, R107, 0x20, R88 ;  /* 0x000000206b586825 */ /* 0x001fca00078e0058 */
[----:B------:R-:W-:Y:S04]  /*1bb0*/  @P6 STG.E.128 desc[UR4][R88.64], R76 ;  /* 0x0000004c58006986 */ /* 0x000fe8000c101d04 */
[----:B------:R0:W-:Y:S02]  /*1bc0*/  @P6 STG.E.128 desc[UR4][R88.64+0x10], R84 ;  /* 0x0000105458006986 */ /* 0x0001e4000c101d04 */
[----:B0-----:R-:W-:Y:S02]  /*1bd0*/  F2FP.BF16.F32.PACK_AB R88, R92, R95 ;  /* 0x0000005f5c58723e */ /* 0x001fe400000010ff */
[----:B------:R-:W0:Y:S01]  /*1be0*/  LDC.64 R94, c[0x0][0x2f8] ;  /* 0x0000be00ff5e7b82 */ /* 0x000e220000000a00 */
[----:B------:R-:W-:Y:S02]  /*1bf0*/  F2FP.BF16.F32.PACK_AB R89, R123, R121 ;  /* 0x000000797b59723e */ /* 0x000fe400000010ff */
[----:B------:R-:W-:-:S02]  /*1c00*/  @P0 F2FP.BF16.F32.PACK_AB R123, RZ, R91 ;  /* 0x0000005bff7b023e */ /* 0x000fc400000010ff */
[----:B------:R-:W-:Y:S02]  /*1c10*/  F2FP.BF16.F32.PACK_AB R91, R110, R91 ;  /* 0x0000005b6e5b723e */ /* 0x000fe400000010ff */
[----:B------:R-:W-:Y:S02]  /*1c20*/  @P0 F2FP.BF16.F32.PACK_AB R92, RZ, R92 ;  /* 0x0000005cff5c023e */ /* 0x000fe400000010ff */
[----:B------:R-:W-:Y:S02]  /*1c30*/  @P0 F2FP.BF16.F32.PACK_AB R121, RZ, R110 ;  /* 0x0000006eff79023e */ /* 0x000fe400000010ff */
[----:B------:R-:W-:Y:S02]  /*1c40*/  @P0 PRMT R83, R123, 0x7610, R83 ;  /* 0x000076107b530816 */ /* 0x000fe40000000053 */
[----:B------:R-:W-:Y:S02]  /*1c50*/  @P0 PRMT R80, R80, 0x5410, R92 ;  /* 0x0000541050500816 */ /* 0x000fe4000000005c */
[----:B------:R-:W-:Y:S01]  /*1c60*/  @P0 PRMT R83, R83, 0x5410, R121 ;  /* 0x0000541053530816 */ /* 0x000fe20000000079 */
[----:B0-----:R-:W-:-:S05]  /*1c70*/  IMAD.WIDE.U32 R94, R107, 0x10, R94 ;  /* 0x000000106b5e7825 */ /* 0x001fca00078e005e */
[----:B------:R0:W-:Y:S02]  /*1c80*/  STG.E.128 desc[UR4][R94.64], R88 ;  /* 0x000000585e007986 */ /* 0x0001e4000c101d04 */
[----:B0-----:R-:W-:-:S04]  /*1c90*/  @P0 LEA R94, P1, R107, UR16, 0x4 ;  /* 0x000000106b5e0c11 */ /* 0x001fc8000f8220ff */
[----:B------:R-:W-:-:S05]  /*1ca0*/  @P0 LEA.HI.X R95, R107, UR17, RZ, 0x4, P1 ;  /* 0x000000116b5f0c11 */ /* 0x000fca00088f24ff */
[----:B------:R1:W-:Y:S04]  /*1cb0*/  @P0 STG.E.128 desc[UR4][R94.64], R80 ;  /* 0x000000505e000986 */ /* 0x0003e8000c101d04 */
.L_x_1186:
[----:B------:R-:W-:Y:S05]  /*1cc0*/  BSYNC B0 ;  /* 0x0000000000007941 */ /* 0x000fea0003800000 */
.L_x_1185:
[----:B------:R-:W-:Y:S02]  /*1cd0*/  IADD3 R109, R109, UR18, RZ ;  /* 0x000000126d6d7c10 */ /* 0x000fe4000fffe0ff */
[----:B------:R-:W-:Y:S02]  /*1ce0*/  SEL R92, RZ, 0x1, P5 ;  /* 0x00000001ff5c7807 */ /* 0x000fe40002800000 */
[----:B------:R-:W-:-:S13]  /*1cf0*/  ISETP.GE.AND P0, PT, R109, UR19, PT ;  /* 0x000000136d007c0c */ /* 0x000fda000bf06270 */
[----:B------:R-:W-:Y:S05]  /*1d00*/  @!P0 BRA `(.L_x_1187) ;  /* 0xffffffe4009c8947 */ /* 0x000fea000383ffff */
.L_x_1177:
        /* <DEDUP_REMOVED lines=16> */
.L_x_1189:
[----:B------:R-:W-:Y:S05]  /*1e10*/  BSYNC B0 ;  /* 0x0000000000007941 */ /* 0x000fea0003800000 */
.L_x_1188:
        /* <DEDUP_REMOVED lines=10> */
.L_x_1182:
[----:B------:R-:W-:Y:S01]  /*1ec0*/  HFMA2.MMA R91, -RZ, RZ, 0, 9.5367431640625e-07 ;  /* 0x00000010ff5b7435 */ /* 0x000fe200000001ff */
[----:B------:R-:W-:Y:S02]  /*1ed0*/  MOV R92, R93 ;  /* 0x0000005d005c7202 */ /* 0x000fe40000000f00 */
[----:B------:R-:W-:Y:S02]  /*1ee0*/  MOV R90, 0x1f ;  /* 0x0000001f005a7802 */ /* 0x000fe40000000f00 */
[----:B------:R-:W-:-:S07]  /*1ef0*/  MOV R89, 0xffffffff ;  /* 0xffffffff00597802 */ /* 0x000fce0000000f00 */
[----:B-----5:R-:W-:Y:S05]  /*1f00*/  WARPSYNC.COLLECTIVE R89, `(.L_x_1190) ;  /* 0x0000000059087348 */ /* 0x020fea0003c00000 */
[----:B------:R0:W1:Y:S02]  /*1f10*/  SHFL.DOWN P1, R95, R92, R91, R90 ;  /* 0x0800005b5c5f7389 */ /* 0x000064000002005a */
[----:B01---5:R-:W-:Y:S01]  /*1f20*/  ENDCOLLECTIVE ;  /* 0x000000000000791b */ /* 0x023fe20003800000 */
.L_x_1190:
[----:B------:R-:W-:Y:S01]  /*1f30*/  MOV R92, R94 ;  /* 0x0000005e005c7202 */ /* 0x000fe20000000f00 */
[----:B------:R-:W-:-:S07]  /*1f40*/  FADD.FTZ R123, R95, R93 ;  /* 0x0000005d5f7b7221 */ /* 0x000fce0000010000 */
[----:B------:R-:W-:Y:S05]  /*1f50*/  WARPSYNC.COLLECTIVE R89, `(.L_x_1191) ;  /* 0x0000000059087348 */ /* 0x000fea0003c00000 */
[----:B------:R0:W1:Y:S02]  /*1f60*/  SHFL.DOWN P1, R95, R92, R91, R90 ;  /* 0x0800005b5c5f7389 */ /* 0x000064000002005a */
[----:B01----:R-:W-:Y:S01]  /*1f70*/  ENDCOLLECTIVE ;  /* 0x000000000000791b */ /* 0x003fe20003800000 */
.L_x_1191:
[----:B------:R-:W-:Y:S01]  /*1f80*/  HFMA2.MMA R91, -RZ, RZ, 0, 4.76837158203125e-07 ;  /* 0x00000008ff5b7435 */ /* 0x000fe200000001ff */
[----:B------:R-:W-:Y:S02]  /*1f90*/  MOV R92, R123 ;  /* 0x0000007b005c7202 */ /* 0x000fe40000000f00 */
[----:B------:R-:W-:-:S08]  /*1fa0*/  MOV R125, R95 ;  /* 0x0000005f007d7202 */ /* 0x000fd00000000f00 */
[----:B------:R-:W-:Y:S05]  /*1fb0*/  WARPSYNC.COLLECTIVE R89, `(.L_x_1192) ;  /* 0x0000000059087348 */ /* 0x000fea0003c00000 */
[----:B------:R0:W1:Y:S02]  /*1fc0*/  SHFL.DOWN P1, R95, R92, R91, R90 ;  /* 0x0800005b5c5f7389 */ /* 0x000064000002005a */
[----:B01----:R-:W-:Y:S01]  /*1fd0*/  ENDCOLLECTIVE ;  /* 0x000000000000791b */ /* 0x003fe20003800000 */
.L_x_1192:
[----:B------:R-:W-:-:S05]  /*1fe0*/  FADD.FTZ R125, R125, R94 ;  /* 0x0000005e7d7d7221 */ /* 0x000fca0000010000 */
[----:B------:R-:W-:Y:S01]  /*1ff0*/  MOV R92, R125 ;  /* 0x0000007d005c7202 */ /* 0x000fe20000000f00 */
[----:B------:R-:W-:-:S07]  /*2000*/  FADD.FTZ R123, R123, R95 ;  /* 0x0000005f7b7b7221 */ /* 0x000fce0000010000 */
[----:B------:R-:W-:Y:S05]  /*2010*/  WARPSYNC.COLLECTIVE R89, `(.L_x_1193) ;  /* 0x0000000059087348 */ /* 0x000fea0003c00000 */
[----:B------:R0:W1:Y:S02]  /*2020*/  SHFL.DOWN P1, R95, R92, R91, R90 ;  /* 0x0800005b5c5f7389 */ /* 0x000064000002005a */
[----:B01----:R-:W-:Y:S01]  /*2030*/  ENDCOLLECTIVE ;  /* 0x000000000000791b */ /* 0x003fe20003800000 */
.L_x_1193:
[----:B------:R-:W-:Y:S01]  /*2040*/  HFMA2.MMA R91, -RZ, RZ, 0, 2.384185791015625e-07 ;  /* 0x00000004ff5b7435 */ /* 0x000fe200000001ff */
[----:B------:R-:W-:Y:S02]  /*2050*/  MOV R92, R123 ;  /* 0x0000007b005c7202 */ /* 0x000fe40000000f00 */
[----:B------:R-:W-:-:S08]  /*2060*/  MOV R94, R95 ;  /* 0x0000005f005e7202 */ /* 0x000fd00000000f00 */
[----:B------:R-:W-:Y:S05]  /*2070*/  WARPSYNC.COLLECTIVE R89, `(.L_x_1194) ;  /* 0x0000000059087348 */ /* 0x000fea0003c00000 */
[----:B------:R0:W1:Y:S02]  /*2080*/  SHFL.DOWN P1, R95, R92, R91, R90 ;  /* 0x0800005b5c5f7389 */ /* 0x000064000002005a */
[----:B01----:R-:W-:Y:S01]  /*2090*/  ENDCOLLECTIVE ;  /* 0x000000000000791b */ /* 0x003fe20003800000 */
.L_x_1194:
[----:B------:R-:W-:-:S05]  /*20a0*/  FADD.FTZ R125, R125, R94 ;  /* 0x0000005e7d7d7221 */ /* 0x000fca0000010000 */
[----:B------:R-:W-:Y:S01]  /*20b0*/  MOV R92, R125 ;  /* 0x0000007d005c7202 */ /* 0x000fe20000000f00 */
[----:B------:R-:W-:-:S07]  /*20c0*/  FADD.FTZ R94, R123, R95 ;  /* 0x0000005f7b5e7221 */ /* 0x000fce0000010000 */
[----:B------:R-:W-:Y:S05]  /*20d0*/  WARPSYNC.COLLECTIVE R89, `(.L_x_1195) ;  /* 0x0000000059087348 */ /* 0x000fea0003c00000 */
[----:B------:R0:W1:Y:S02]  /*20e0*/  SHFL.DOWN P1, R95, R92, R91, R90 ;  /* 0x0800005b5c5f7389 */ /* 0x000064000002005a */
[----:B01----:R-:W-:Y:S01]  /*20f0*/  ENDCOLLECTIVE ;  /* 0x000000000000791b */ /* 0x003fe20003800000 */
.L_x_1195:
[----:B------:R-:W-:Y:S01]  /*2100*/  HFMA2.MMA R91, -RZ, RZ, 0, 1.1920928955078125e-07 ;  /* 0x00000002ff5b7435 */ /* 0x000fe200000001ff */
[----:B------:R-:W-:Y:S02]  /*2110*/  MOV R92, R94 ;  /* 0x0000005e005c7202 */ /* 0x000fe40000000f00 */
[----:B------:R-:W-:-:S08]  /*2120*/  MOV R93, R95 ;  /* 0x0000005f005d7202 */ /* 0x000fd00000000f00 */
[----:B------:R-:W-:Y:S05]  /*2130*/  WARPSYNC.COLLECTIVE R89, `(.L_x_1196) ;  /* 0x0000000059087348 */ /* 0x000fea0003c00000 */
[----:B------:R0:W1:Y:S02]  /*2140*/  SHFL.DOWN P1, R95, R92, R91, R90 ;  /* 0x0800005b5c5f7389 */ /* 0x000064000002005a */
[----:B01----:R-:W-:Y:S01]  /*2150*/  ENDCOLLECTIVE ;  /* 0x000000000000791b */ /* 0x003fe20003800000 */
.L_x_1196:
[----:B------:R-:W-:-:S05]  /*2160*/  FADD.FTZ R93, R125, R93 ;  /* 0x0000005d7d5d7221 */ /* 0x000fca0000010000 */
[----:B------:R-:W-:Y:S01]  /*2170*/  MOV R92, R93 ;  /* 0x0000005d005c7202 */ /* 0x000fe20000000f00 */
[----:B------:R-:W-:-:S07]  /*2180*/  FADD.FTZ R94, R94, R95 ;  /* 0x0000005f5e5e7221 */ /* 0x000fce0000010000 */
[----:B------:R-:W-:Y:S05]  /*2190*/  WARPSYNC.COLLECTIVE R89, `(.L_x_1197) ;  /* 0x0000000059087348 */ /* 0x000fea0003c00000 */
[----:B------:R0:W1:Y:S02]  /*21a0*/  SHFL.DOWN P1, R95, R92, R91, R90 ;  /* 0x0800005b5c5f7389 */ /* 0x000064000002005a */
[----:B01----:R-:W-:Y:S01]  /*21b0*/  ENDCOLLECTIVE ;  /* 0x000000000000791b */ /* 0x003fe20003800000 */
.L_x_1197:
[----:B------:R-:W-:Y:S01]  /*21c0*/  HFMA2.MMA R91, -RZ, RZ, 0, 5.9604644775390625e-08 ;  /* 0x00000001ff5b7435 */ /* 0x000fe200000001ff */
[----:B------:R-:W-:Y:S02]  /*21d0*/  MOV R92, R94 ;  /* 0x0000005e005c7202 */ /* 0x000fe40000000f00 */
[----:B------:R-:W-:-:S08]  /*21e0*/  MOV R123, R95 ;  /* 0x0000005f007b7202 */ /* 0x000fd00000000f00 */
[----:B------:R-:W-:Y:S05]  /*21f0*/  WARPSYNC.COLLECTIVE R89, `(.L_x_1198) ;  /* 0x0000000059087348 */ /* 0x000fea0003c00000 */
[----:B------:R0:W1:Y:S02]  /*2200*/  SHFL.DOWN P1, R95, R92, R91, R90 ;  /* 0x0800005b5c5f7389 */ /* 0x000064000002005a */
[----:B01----:R-:W-:Y:S01]  /*2210*/  ENDCOLLECTIVE ;  /* 0x000000000000791b */ /* 0x003fe20003800000 */
.L_x_1198:
[----:B------:R-:W-:-:S05]  /*2220*/  FADD.FTZ R93, R93, R123 ;  /* 0x0000007b5d5d7221 */ /* 0x000fca0000010000 */
[----:B------:R-:W-:Y:S02]  /*2230*/  MOV R92, R93 ;  /* 0x0000005d005c7202 */ /* 0x000fe40000000f00 */
[----:B------:R-:W-:-:S07]  /*2240*/  MOV R123, R95 ;  /* 0x0000005f007b7202 */ /* 0x000fce0000000f00 */
[----:B------:R-:W-:Y:S05]  /*2250*/  WARPSYNC.COLLECTIVE R89, `(.L_x_1199) ;  /* 0x0000000059087348 */ /* 0x000fea0003c00000 */
[----:B------:R0:W1:Y:S02]  /*2260*/  SHFL.DOWN P1, R95, R92, R91, R90 ;  /* 0x0800005b5c5f7389 */ /* 0x000064000002005a */
[----:B01----:R-:W-:Y:S01]  /*2270*/  ENDCOLLECTIVE ;  /* 0x000000000000791b */ /* 0x003fe20003800000 */
.L_x_1199:
[----:B------:R-:W-:Y:S05]  /*2280*/  BRA `(.L_x_1200) ;  /* 0xffffffec00807947 */ /* 0x000fea000383ffff */
.L_x_1201:
        /* <DEDUP_REMOVED lines=15> */
.L_x_2974:


//--------------------- .text._ZN10layer_norm31ln_parallel_residual_bwd_kernelINS_13Kernel_traitsIf13__nv_bfloat16fS2_fjLj4096ELj1ELj1ELj8ELj16ENS_18Kernel_traits_baseILj4096EfS2_fS2_fjLj256EEEEELb0ELb1ELb1EEEvNS_9BwdParamsE --------------------------
	.section	.text._ZN10layer_norm31ln_parallel_residual_bwd_kernelINS_13Kernel_traitsIf13__nv_bfloat16fS2_fjLj4096ELj1ELj1ELj8ELj16ENS_18Kernel_traits_baseILj4096EfS2_fS2_fjLj256EEEEELb0ELb1ELb1EEEvNS_9BwdParamsE,"ax",@progbits
	.align	128
        .global         _ZN10layer_norm31ln_parallel_residual_bwd_kernelINS_13Kernel_traitsIf13__nv_bfloat16fS2_fjLj4096ELj1ELj1ELj8ELj16ENS_18Kernel_traits_baseILj4096EfS2_fS2_fjLj256EEEEELb0ELb1ELb1EEEvNS_9BwdParamsE
        .type           _ZN10layer_norm31ln_parallel_residual_bwd_kernelINS_13Kernel_traitsIf13__nv_bfloat16fS2_fjLj4096ELj1ELj1ELj8ELj16ENS_18Kernel_traits_baseILj4096EfS2_fS2_fjLj256EEEEELb0ELb1ELb1EEEvNS_9BwdParamsE,@function
        .size           _ZN10layer_norm31ln_parallel_residual_bwd_kernelINS_13Kernel_traitsIf13__nv_bfloat16fS2_fjLj4096ELj1ELj1ELj8ELj16ENS_18Kernel_traits_baseILj4096EfS2_fS2_fjLj256EEEEELb0ELb1ELb1EEEvNS_9BwdParamsE,(.L_x_2975 - _ZN10layer_norm31ln_parallel_residual_bwd_kernelINS_13Kernel_traitsIf13__nv_bfloat16fS2_fjLj4096ELj1ELj1ELj8ELj16ENS_18Kernel_traits_baseILj4096EfS2_fS2_fjLj256EEEEELb0ELb1ELb1EEEvNS_9BwdParamsE)
        .other          _ZN10layer_norm31ln_parallel_residual_bwd_kernelINS_13Kernel_traitsIf13__nv_bfloat16fS2_fjLj4096ELj1ELj1ELj8ELj16ENS_18Kernel_traits_baseILj4096EfS2_fS2_fjLj256EEEEELb0ELb1ELb1EEEvNS_9BwdParamsE,@"STO_CUDA_ENTRY STV_DEFAULT"
_ZN10layer_norm31ln_parallel_residual_bwd_kernelINS_13Kernel_traitsIf13__nv_bfloat16fS2_fjLj4096ELj1ELj1ELj8ELj16ENS_18Kernel_traits_baseILj4096EfS2_fS2_fjLj256EEEEELb0ELb1ELb1EEEvNS_9BwdParamsE:
.text._ZN10layer_norm31ln_parallel_residual_bwd_kernelINS_13Kernel_traitsIf13__nv_bfloat16fS2_fjLj4096ELj1ELj1ELj8ELj16ENS_18Kernel_traits_baseILj4096EfS2_fS2_fjLj256EEEEELb0ELb1ELb1EEEvNS_9BwdParamsE:
        /* <DEDUP_REMOVED lines=32> */
.L_x_1202:
[----:B------:R-:W-:Y:S01]  /*0200*/  SHF.L.U32 R2, R0, 0x5, RZ ;  /* 0x0000000500027819 */ /* 0x000fe200000006ff */
[----:B------:R-:W-:-:S03]  /*0210*/  ULDC.64 UR6, c[0x0][0x260] ;  /* 0x0000980000067ab9 */ /* 0x000fc60000000a00 */
[----:B------:R-:W-:-:S04]  /*0220*/  LOP3.LUT R2, R2, 0x1fe0, RZ, 0xc0, !PT ;  /* 0x00001fe002027812 */ /* 0x000fc800078ec0ff */
[----:B------:R-:W-:-:S04]  /*0230*/  IADD3 R4, P0, R2, UR6, RZ ;  /* 0x0000000602047c10 */ /* 0x000fc8000ff1e0ff */
[----:B------:R-:W-:Y:S01]  /*0240*/  IADD3.X R5, RZ, UR7, RZ, P0, !PT ;  /* 0x00000007ff057c10 */ /* 0x000fe200087fe4ff */
[----:B------:R-:W-:Y:S02]  /*0250*/  ULDC.64 UR6, c[0x0][0x2c8] ;  /* 0x0000b20000067ab9 */ /* 0x000fe40000000a00 */
[----:B------:R-:W-:Y:S01]  /*0260*/  ISETP.NE.U32.AND P0, PT, RZ, UR6, PT ;  /* 0x00000006ff007c0c */ /* 0x000fe2000bf05070 */
[----:B------:R-:W-:Y:S01]  /*0270*/  ULDC.U8 UR6, c[0x0][0x2a0] ;  /* 0x0000a80000067ab9 */ /* 0x000fe20000000000 */
[----:B------:R-:W-:Y:S01]  /*0280*/  HFMA2.MMA R110, -RZ, RZ, 0, 5.9604644775390625e-08 ;  /* 0x00000001ff6e7435 */ /* 0x000fe200000001ff */
[----:B------:R-:W-:Y:S01]  /*0290*/  UISETP.NE.AND UP0, UPT, UR6, URZ, UPT ;  /* 0x0000003f0600728c */ /* 0x000fe2000bf05270 */
[----:B------:R-:W-:Y:S01]  /*02a0*/  HFMA2.MMA R102, -RZ, RZ, 0, 0 ;  /* 0x00000000ff667435 */ /* 0x000fe200000001ff */
[----:B------:R-:W5:Y:S01]  /*02b0*/  LDG.E.128 R28, desc[UR4][R4.64] ;  /* 0x00000004041c7981 */ /* 0x000f62000c1e1d00 */
[----:B------:R-:W-:Y:S02]  /*02c0*/  ISETP.NE.AND.EX P0, PT, RZ, UR7, PT, P0 ;  /* 0x00000007ff007c0c */ /* 0x000fe4000bf05300 */
[----:B------:R-:W-:-:S02]  /*02d0*/  CS2R R96, SRZ ;  /* 0x0000000000607805 */ /* 0x000fc4000001ff00 */
[----:B------:R-:W-:Y:S01]  /*02e0*/  CS2R R94, SRZ ;  /* 0x00000000005e7805 */ /* 0x000fe2000001ff00 */
[----:B------:R-:W5:Y:S01]  /*02f0*/  LDG.E.128 R24, desc[UR4][R4.64+0x10] ;  /* 0x0000100404187981 */ /* 0x000f62000c1e1d00 */
[----:B------:R-:W-:Y:S02]  /*0300*/  CS2R R2, SRZ ;  /* 0x0000000000027805 */ /* 0x000fe4000001ff00 */
[----:B------:R-:W-:Y:S02]  /*0310*/  CS2R R6, SRZ ;  /* 0x0000000000067805 */ /* 0x000fe4000001ff00 */
[----:B------:R-:W-:Y:S01]  /*0320*/  CS2R R8, SRZ ;  /* 0x0000000000087805 */ /* 0x000fe2000001ff00 */
[----:B------:R-:W5:Y:S01]  /*0330*/  LDG.E.128 R20, desc[UR4][R4.64+0x2000] ;  /* 0x0020000404147981 */ /* 0x000f62000c1e1d00 */
[----:B------:R-:W-:Y:S02]  /*0340*/  CS2R R10, SRZ ;  /* 0x00000000000a7805 */ /* 0x000fe4000001ff00 */
[----:B------:R-:W-:-:S02]  /*0350*/  CS2R R12, SRZ ;  /* 0x00000000000c7805 */ /* 0x000fc4000001ff00 */
[----:B------:R-:W-:Y:S01]  /*0360*/  MOV R100, RZ ;  /* 0x000000ff00647202 */ /* 0x000fe20000000f00 */
[----:B------:R0:W5:Y:S01]  /*0370*/  LDG.E.128 R16, desc[UR4][R4.64+0x2010] ;  /* 0x0020100404107981 */ /* 0x000162000c1e1d00 */
[----:B------:R-:W-:Y:S02]  /*0380*/  CS2R R98, SRZ ;  /* 0x0000000000627805 */ /* 0x000fe4000001ff00 */
[----:B------:R-:W-:Y:S02]  /*0390*/  CS2R R14, SRZ ;  /* 0x00000000000e7805 */ /* 0x000fe4000001ff00 */
[----:B------:R-:W-:Y:S02]  /*03a0*/  CS2R R84, SRZ ;  /* 0x0000000000547805 */ /* 0x000fe4000001ff00 */
[----:B------:R-:W-:Y:S02]  /*03b0*/  CS2R R86, SRZ ;  /* 0x0000000000567805 */ /* 0x000fe4000001ff00 */
[----:B------:R-:W-:-:S02]  /*03c0*/  CS2R R88, SRZ ;  /* 0x0000000000587805 */ /* 0x000fc4000001ff00 */
[----:B------:R-:W-:Y:S02]  /*03d0*/  CS2R R90, SRZ ;  /* 0x00000000005a7805 */ /* 0x000fe4000001ff00 */
[----:B------:R-:W-:Y:S02]  /*03e0*/  PLOP3.LUT P4, PT, PT, PT, UP0, 0x80, 0x0 ;  /* 0x000000000000781c */ /* 0x000fe40003f8f008 */
[----:B------:R-:W-:Y:S02]  /*03f0*/  CS2R R92, SRZ ;  /* 0x00000000005c7805 */ /* 0x000fe4000001ff00 */
[----:B0-----:R-:W-:-:S09]  /*0400*/  CS2R R4, SRZ ;  /* 0x0000000000047805 */ /* 0x001fd2000001ff00 */
.L_x_1205:
[----:B---3--:R-:W0:Y:S01]  /*0410*/  LDC.64 R60, c[0x0][0x250] ;  /* 0x00009400ff3c7b82 */ /* 0x008e220000000a00 */
[----:B------:R-:W-:Y:S01]  /*0420*/  IMAD R62, R103, UR8, RZ ;  /* 0x00000008673e7c24 */ /* 0x000fe2000f8e02ff */
        /* <DEDUP_REMOVED lines=8> */
[----:B------:R-:W-:-:S05]  /*04b0*/  IADD3 R101, R104, 0x100, RZ ;  /* 0x0000010068657810 */ /* 0x000fca0007ffe0ff */
[----:B------:R-:W4:Y:S01]  /*04c0*/  LDG.E R114, desc[UR4][R114.64] ;  /* 0x0000000472727981 */ /* 0x000f22000c1e1900 */
[C---:B-1----:R-:W-:Y:S01]  /*04d0*/  IMAD.WIDE.U32 R68, R104.reuse, 0x20, R76 ;  /* 0x0000002068447825 */ /* 0x042fe200078e004c */
[----:B------:R-:W0:Y:S04]  /*04e0*/  @P0 LDC.64 R108, c[0x0][0x2c8] ;  /* 0x0000b200ff6c0b82 */ /* 0x000e280000000a00 */
[----:B------:R-:W4:Y:S01]  /*04f0*/  LDG.E.128 R60, desc[UR4][R68.64] ;  /* 0x00000004443c7981 */ /* 0x000f22000c1e1d00 */
[----:B--2---:R-:W-:-:S04]  /*0500*/  IMAD.WIDE.U32 R64, R104, 0x10, R80 ;  /* 0x0000001068407825 */ /* 0x004fc800078e0050 */
[----:B---3--:R-:W-:Y:S02]  /*0510*/  IMAD.WIDE R106, R103, 0x4, R106 ;  /* 0x00000004676a7825 */ /* 0x008fe400078e026a */
[----:B------:R-:W2:Y:S04]  /*0520*/  LDG.E.128 R64, desc[UR4][R64.64] ;  /* 0x0000000440407981 */ /* 0x000ea8000c1e1d00 */
[----:B------:R-:W3:Y:S01]  /*0530*/  LDG.E.128 R68, desc[UR4][R68.64+0x10] ;  /* 0x0000100444447981 */ /* 0x000ee2000c1e1d00 */
[----:B------:R-:W-:-:S03]  /*0540*/  IMAD.WIDE.U32 R80, R101, 0x10, R80 ;  /* 0x0000001065507825 */ /* 0x000fc600078e0050 */
[----:B------:R1:W3:Y:S04]  /*0550*/  LDG.E R105, desc[UR4][R106.64] ;  /* 0x000000046a697981 */ /* 0x0002e8000c1e1900 */
[----:B------:R-:W3:Y:S01]  /*0560*/  LDG.E.128 R80, desc[UR4][R80.64] ;  /* 0x0000000450507981 */ /* 0x000ee2000c1e1d00 */
[----:B------:R-:W-:-:S05]  /*0570*/  IMAD.WIDE.U32 R76, R101, 0x20, R76 ;  /* 0x00000020654c7825 */ /* 0x000fca00078e004c */
[----:B------:R-:W3:Y:S01]  /*0580*/  LDG.E.128 R72, desc[UR4][R76.64] ;  /* 0x000000044c487981 */ /* 0x000ee2000c1e1d00 */
[----:B-1----:R-:W1:Y:S03]  /*0590*/  @P0 LDC.64 R106, c[0x0][0x2c8] ;  /* 0x0000b200ff6a0b82 */ /* 0x002e660000000a00 */
[----:B------:R-:W3:Y:S01]  /*05a0*/  LDG.E.128 R76, desc[UR4][R76.64+0x10] ;  /* 0x000010044c4c7981 */ /* 0x000ee2000c1e1d00 */
[----:B0-----:R-:W-:Y:S01]  /*05b0*/  @P0 IMAD.WIDE.U32 R108, R104, 0x20, R108 ;  /* 0x00000020686c0825 */ /* 0x001fe200078e006c */
[----:B------:R-:W-:-:S04]  /*05c0*/  LOP3.LUT P6, RZ, R110, 0xff, RZ, 0xc0, !PT ;  /* 0x000000ff6eff7812 */ /* 0x000fc800078cc0ff */
[----:B-----5:R-:W5:Y:S04]  /*05d0*/  @P0 LDG.E.128 R32, desc[UR4][R108.64] ;  /* 0x000000046c200981 */ /* 0x020f68000c1e1d00 */
[----:B------:R-:W5:Y:S01]  /*05e0*/  @P0 LDG.E.128 R36, desc[UR4][R108.64+0x10] ;  /* 0x000010046c240981 */ /* 0x000f62000c1e1d00 */
[----:B-1----:R-:W-:-:S05]  /*05f0*/  @P0 IMAD.WIDE.U32 R106, R101, 0x20, R106 ;  /* 0x00000020656a0825 */ /* 0x002fca00078e006a */
[----:B------:R-:W5:Y:S04]  /*0600*/  @P0 LDG.E.128 R40, desc[UR4][R106.64] ;  /* 0x000000046a280981 */ /* 0x000f68000c1e1d00 */
[----:B------:R0:W5:Y:S01]  /*0610*/  @P0 LDG.E.128 R44, desc[UR4][R106.64+0x10] ;  /* 0x000010046a2c0981 */ /* 0x000162000c1e1d00 */
[----:B------:R-:W-:Y:S01]  /*0620*/  UMOV UR6, 0xffffffff ;  /* 0xffffffff00067882 */ /* 0x000fe20000000000 */
[----:B------:R-:W-:Y:S02]  /*0630*/  IADD3 R103, R103, UR10, RZ ;  /* 0x0000000a67677c10 */ /* 0x000fe4000fffe0ff */
[----:B------:R-:W-:Y:S02]  /*0640*/  LOP3.LUT P1, RZ, R0, 0x1f, RZ, 0xc0, !PT ;  /* 0x0000001f00ff7812 */ /* 0x000fe4000782c0ff */
[----:B------:R-:W-:-:S02]  /*0650*/  ISETP.GE.AND P5, PT, R103, UR11, PT ;  /* 0x0000000b67007c0c */ /* 0x000fc4000bfa6270 */
[----:B----4-:R-:W-:-:S05]  /*0660*/  FSEL R114, R114, RZ, !P4 ;  /* 0x000000ff72727208 */ /* 0x010fca0006000000 */
[C---:B------:R-:W-:Y:S01]  /*0670*/  FADD.FTZ R60, -R114.reuse, R60 ;  /* 0x0000003c723c7221 */ /* 0x040fe20000010100 */
[C---:B0-----:R-:W-:Y:S01]  /*0680*/  FADD.FTZ R106, -R114.reuse, R63 ;  /* 0x0000003f726a7221 */ /* 0x041fe20000010100 */
[C---:B------:R-:W-:Y:S01]  /*0690*/  FADD.FTZ R62, -R114.reuse, R62 ;  /* 0x0000003e723e7221 */ /* 0x040fe20000010100 */
[----:B------:R-:W-:Y:S01]  /*06a0*/  FADD.FTZ R61, -R114, R61 ;  /* 0x0000003d723d7221 */ /* 0x000fe20000010100 */
[C---:B--2---:R-:W-:Y:S02]  /*06b0*/  SHF.L.U32 R107, R64.reuse, 0x10, RZ ;  /* 0x00000010406b7819 */ /* 0x044fe400000006ff */
[----:B------:R-:W-:Y:S01]  /*06c0*/  PRMT R63, R64, 0x7632, R63 ;  /* 0x00007632403f7816 */ /* 0x000fe2000000003f */
[----:B---3--:R-:W-:Y:S01]  /*06d0*/  FADD.FTZ R110, -R114, R68 ;  /* 0x00000044726e7221 */ /* 0x008fe20000010100 */
[----:B------:R-:W-:Y:S01]  /*06e0*/  FMUL.FTZ R68, R105, R60 ;  /* 0x0000003c69447220 */ /* 0x000fe20000410000 */
[----:B------:R-:W-:Y:S01]  /*06f0*/  PRMT R109, R67, 0x7632, R109 ;  /* 0x00007632436d7816 */ /* 0x000fe2000000006d */
[----:B------:R-:W-:Y:S01]  /*0700*/  FADD.FTZ R100, R107, R100 ;  /* 0x000000646b647221 */ /* 0x000fe20000010000 */
[----:B------:R-:W-:Y:S01]  /*0710*/  SHF.L.U32 R60, R63, 0x10, RZ ;  /* 0x000000103f3c7819 */ /* 0x000fe200000006ff */
[-C--:B------:R-:W-:Y:S01]  /*0720*/  FFMA.FTZ R102, R68, R107.reuse, R102 ;  /* 0x0000006b44667223 */ /* 0x080fe20000010066 */
[----:B------:R-:W-:Y:S01]  /*0730*/  FMUL.FTZ R107, R28, R107 ;  /* 0x0000006b1c6b7220 */ /* 0x000fe20000410000 */
[C---:B------:R-:W-:Y:S01]  /*0740*/  FADD.FTZ R112, -R114.reuse, R70 ;  /* 0x0000004672707221 */ /* 0x040fe20000010100 */
[----:B------:R-:W-:Y:S01]  /*0750*/  PRMT R119, R83, 0x7632, R119 ;  /* 0x0000763253777816 */ /* 0x000fe20000000077 */
[----:B------:R-:W-:Y:S01]  /*0760*/  FMUL.FTZ R70, R105, R62 ;  /* 0x0000003e69467220 */ /* 0x000fe20000410000 */
[----:B------:R-:W-:Y:S01]  /*0770*/  SHF.L.U32 R121, R83, 0x10, RZ ;  /* 0x0000001053797819 */ /* 0x000fe200000006ff */
[----:B------:R-:W-:Y:S01]  /*0780*/  FADD.FTZ R62, RZ, R107 ;  /* 0x0000006bff3e7221 */ /* 0x000fe20000010000 */
[----:B------:R-:W-:Y:S01]  /*0790*/  SHF.L.U32 R83, R109, 0x10, RZ ;  /* 0x000000106d537819 */ /* 0x000fe200000006ff */
[----:B------:R-:W-:Y:S01]  /*07a0*/  FMUL.FTZ R109, R29, R60 ;  /* 0x0000003c1d6d7220 */ /* 0x000fe20000410000 */
[C---:B------:R-:W-:Y:S01]  /*07b0*/  SHF.L.U32 R108, R65.reuse, 0x10, RZ ;  /* 0x00000010416c7819 */ /* 0x040fe200000006ff */
[----:B------:R-:W-:Y:S01]  /*07c0*/  FADD.FTZ R111, -R114, R69 ;  /* 0x00000045726f7221 */ /* 0x000fe20000010100 */
[----:B------:R-:W-:Y:S01]  /*07d0*/  PRMT R64, R65, 0x7632, R64 ;  /* 0x0000763241407816 */ /* 0x000fe20000000040 */
[----:B------:R-:W-:Y:S01]  /*07e0*/  FMUL.FTZ R69, R105, R61 ;  /* 0x0000003d69457220 */ /* 0x000fe20000410000 */
[----:B------:R-:W-:Y:S01]  /*07f0*/  FADD.FTZ R61, R62, R109 ;  /* 0x0000006d3e3d7221 */ /* 0x000fe20000010000 */
[----:B------:R-:W-:Y:S01]  /*0800*/  FFMA.FTZ R62, R68, R107, RZ ;  /* 0x0000006b443e7223 */ /* 0x000fe200000100ff */
[----:B------:R-:W-:Y:S01]  /*0810*/  SHF.L.U32 R64, R64, 0x10, RZ ;  /* 0x0000001040407819 */ /* 0x000fe200000006ff */
[----:B------:R-:W-:Y:S01]  /*0820*/  FADD.FTZ R11, R108, R11 ;  /* 0x0000000b6c0b7221 */ /* 0x000fe20000010000 */
[-C--:B------:R-:W-:Y:S01]  /*0830*/  FFMA.FTZ R97, R70, R108.reuse, R97 ;  /* 0x0000006c46617223 */ /* 0x080fe20000010061 */
[----:B------:R-:W-:Y:S01]  /*0840*/  FMUL.FTZ R108, R30, R108 ;  /* 0x0000006c1e6c7220 */ /* 0x000fe20000410000 */
[----:B------:R-:W-:Y:S01]  /*0850*/  FFMA.FTZ R63, R69, R109, R62 ;  /* 0x0000006d453f7223 */ /* 0x000fe2000001003e */
[----:B------:R-:W-:-:S02]  /*0860*/  PRMT R65, R66, 0x7632, R65 ;  /* 0x0000763242417816 */ /* 0x000fc40000000041 */
[----:B------:R-:W-:Y:S01]  /*0870*/  SHF.L.U32 R66, R66, 0x10, RZ ;  /* 0x0000001042427819 */ /* 0x000fe200000006ff */
[----:B------:R-:W-:Y:S01]  /*0880*/  FADD.FTZ R62, R61, R108 ;  /* 0x0000006c3d3e7221 */ /* 0x000fe20000010000 */
[C---:B------:R-:W-:Y:S02]  /*0890*/  PRMT R116, R81.reuse, 0x7632, R116 ;  /* 0x0000763251747816 */ /* 0x040fe40000000074 */
[----:B------:R-:W-:Y:S01]  /*08a0*/  SHF.L.U32 R118, R81, 0x10, RZ ;  /* 0x0000001051767819 */ /* 0x000fe200000006ff */
[----:B------:R-:W-:Y:S01]  /*08b0*/  FMUL.FTZ R81, R31, R64 ;  /* 0x000000401f517220 */ /* 0x000fe20000410000 */
[----:B------:R-:W-:Y:S01]  /*08c0*/  FMUL.FTZ R106, R105, R106 ;  /* 0x0000006a696a7220 */ /* 0x000fe20000410000 */
[----:B------:R-:W-:Y:S01]  /*08d0*/  FFMA.FTZ R63, R70, R108, R63 ;  /* 0x0000006c463f7223 */ /* 0x000fe2000001003f */
[----:B------:R-:W-:Y:S01]  /*08e0*/  SHF.L.U32 R65, R65, 0x10, RZ ;  /* 0x0000001041417819 */ /* 0x000fe200000006ff */
[----:B------:R-:W-:Y:S01]  /*08f0*/  FADD.FTZ R113, -R114, R77 ;  /* 0x0000004d72717221 */ /* 0x000fe20000010100 */
[C---:B------:R-:W-:Y:S01]  /*0900*/  FMUL.FTZ R111, R105.reuse, R111 ;  /* 0x0000006f696f7220 */ /* 0x040fe20000410000 */
[----:B------:R-:W-:Y:S01]  /*0910*/  FMUL.FTZ R77, R24, R66 ;  /* 0x00000042184d7220 */ /* 0x000fe20000410000 */
[----:B------:R-:W-:Y:S01]  /*0920*/  FADD.FTZ R62, R62, R81 ;  /* 0x000000513e3e7221 */ /* 0x000fe20000010000 */
[----:B------:R-:W-:Y:S01]  /*0930*/  FMUL.FTZ R110, R105, R110 ;  /* 0x0000006e696e7220 */ /* 0x000fe20000410000 */
[----:B------:R-:W-:Y:S01]  /*0940*/  FFMA.FTZ R63, R106, R81, R63 ;  /* 0x000000516a3f7223 */ /* 0x000fe2000001003f */
[----:B------:R-:W-:Y:S01]  /*0950*/  PRMT R117, R82, 0x7632, R117 ;  /* 0x0000763252757816 */ /* 0x000fe20000000075 */
[----:B------:R-:W-:Y:S01]  /*0960*/  FADD.FTZ R71, -R114, R71 ;  /* 0x0000004772477221 */ /* 0x000fe20000010100 */
[----:B------:R-:W-:Y:S01]  /*0970*/  SHF.L.U32 R120, R82, 0x10, RZ ;  /* 0x0000001052787819 */ /* 0x000fe200000006ff */
[----:B------:R-:W-:Y:S01]  /*0980*/  FADD.FTZ R10, R65, R10 ;  /* 0x0000000a410a7221 */ /* 0x000fe20000010000 */
[----:B------:R-:W-:Y:S01]  /*0990*/  SHF.L.U32 R67, R67, 0x10, RZ ;  /* 0x0000001043437819 */ /* 0x000fe200000006ff */
[-C--:B------:R-:W-:Y:S01]  /*09a0*/  FFMA.FTZ R92, R111, R65.reuse, R92 ;  /* 0x000000416f5c7223 */ /* 0x080fe2000001005c */
[----:B------:R-:W-:Y:S01]  /*09b0*/  FMUL.FTZ R82, R25, R65 ;  /* 0x0000004119527220 */ /* 0x000fe20000410000 */
[----:B------:R-:W-:Y:S01]  /*09c0*/  FADD.FTZ R65, R62, R77 ;  /* 0x0000004d3e417221 */ /* 0x000fe20000010000 */
[----:B------:R-:W-:Y:S01]  /*09d0*/  FFMA.FTZ R62, R110, R77, R63 ;  /* 0x0000004d6e3e7223 */ /* 0x000fe2000001003f */
        /* <DEDUP_REMOVED lines=8> */
[----:B------:R-:W-:Y:S01]  /*0a60*/  FFMA.FTZ R93, R106, R64, R93 ;  /* 0x000000406a5d7223 */ /* 0x000fe2000001005d */
[----:B------:R-:W-:Y:S01]  /*0a70*/  FADD.FTZ R12, R64, R12 ;  /* 0x0000000c400c7221 */ /* 0x000fe20000010000 */
[----:B------:R-:W-:Y:S01]  /*0a80*/  FMUL.FTZ R79, R26, R67 ;  /* 0x000000431a4f7220 */ /* 0x000fe20000410000 */
[----:B------:R-:W-:Y:S01]  /*0a90*/  FADD.FTZ R64, R65, R82 ;  /* 0x0000005241407221 */ /* 0x000fe20000010000 */
[C---:B------:R-:W-:Y:S01]  /*0aa0*/  PRMT R115, R80.reuse, 0x7632, R115 ;  /* 0x0000763250737816 */ /* 0x040fe20000000073 */
[----:B------:R-:W-:Y:S01]  /*0ab0*/  FMUL.FTZ R112, R105, R112 ;  /* 0x0000007069707220 */ /* 0x000fe20000410000 */
        /* <DEDUP_REMOVED lines=10> */
[----:B------:R-:W-:Y:S01]  /*0b60*/  FADD.FTZ R5, R80, R5 ;  /* 0x0000000550057221 */ /* 0x000fe20000010000 */
[-C--:B------:R-:W-:Y:S01]  /*0b70*/  FFMA.FTZ R87, R72, R80.reuse, R87 ;  /* 0x0000005048577223 */ /* 0x080fe20000010057 */
[----:B------:R-:W-:Y:S01]  /*0b80*/  FMUL.FTZ R80, R20, R80 ;  /* 0x0000005014507220 */ /* 0x000fe20000410000 */
[----:B------:R-:W-:Y:S01]  /*0b90*/  FADD.FTZ R63, R64, R83 ;  /* 0x00000053403f7221 */ /* 0x000fe20000010000 */
[----:B------:R-:W-:Y:S01]  /*0ba0*/  FFMA.FTZ R65, R71, R83, R62 ;  /* 0x0000005347417223 */ /* 0x000fe2000001003e */
[----:B------:R-:W-:Y:S01]  /*0bb0*/  FMUL.FTZ R74, R105, R74 ;  /* 0x0000004a694a7220 */ /* 0x000fe20000410000 */
[-C--:B------:R-:W-:Y:S01]  /*0bc0*/  FFMA.FTZ R88, R73, R115.reuse, R88 ;  /* 0x0000007349587223 */ /* 0x080fe20000010058 */
[----:B------:R-:W-:Y:S01]  /*0bd0*/  FADD.FTZ R6, R115, R6 ;  /* 0x0000000673067221 */ /* 0x000fe20000010000 */
[----:B------:R-:W-:Y:S01]  /*0be0*/  FMUL.FTZ R115, R21, R115 ;  /* 0x0000007315737220 */ /* 0x000fe20000410000 */
[----:B------:R-:W-:Y:S01]  /*0bf0*/  FADD.FTZ R62, R63, R80 ;  /* 0x000000503f3e7221 */ /* 0x000fe20000010000 */
[----:B------:R-:W-:Y:S01]  /*0c00*/  FFMA.FTZ R99, R69, R60, R99 ;  /* 0x0000003c45637223 */ /* 0x000fe20000010063 */
        /* <DEDUP_REMOVED lines=25> */
[C---:B------:R-:W-:Y:S01]  /*0da0*/  FMUL.FTZ R78, R105.reuse, R78 ;  /* 0x0000004e694e7220 */ /* 0x040fe20000410000 */
        /* <DEDUP_REMOVED lines=11> */
[----:B------:R-:W-:Y:S01]  /*0e60*/  SHF.R.U32.HI R60, RZ, 0x5, R0 ;  /* 0x00000005ff3c7819 */ /* 0x000fe20000011600 */
[----:B------:R-:W-:-:S02]  /*0e70*/  FFMA.FTZ R61, R113, R117, R62 ;  /* 0x00000075713d7223 */ /* 0x000fc4000001003e */
        /* <DEDUP_REMOVED lines=29> */
.L_x_1216:
[----:B------:R-:W3:Y:S01]  /*1050*/  S2R R67, SR_CgaCtaId ;  /* 0x0000000000437919 */ /* 0x000ee20000008800 */
[----:B--2---:R-:W-:Y:S01]  /*1060*/  FADD.FTZ R61, R65, R61 ;  /* 0x0000003d413d7221 */ /* 0x004fe20000010000 */
[----:B0-----:R-:W-:Y:S01]  /*1070*/  @!P1 LOP3.LUT R65, R60, 0x7, RZ, 0xc0, !PT ;  /* 0x000000073c419812 */ /* 0x001fe200078ec0ff */
[----:B------:R-:W-:Y:S01]  /*1080*/  UISETP.NE.AND UP0, UPT, UR16, URZ, UPT ;  /* 0x0000003f1000728c */ /* 0x000fe2000bf05270 */
[----:B------:R-:W-:Y:S02]  /*1090*/  MOV R60, 0x400 ;  /* 0x00000400003c7802 */ /* 0x000fe40000000f00 */
[----:B------:R-:W-:Y:S02]  /*10a0*/  @!P1 IADD3 R65, R62, R65, RZ ;  /* 0x000000413e419210 */ /* 0x000fe40007ffe0ff */
[----:B------:R-:W-:Y:S02]  /*10b0*/  ISETP.NE.U32.AND P2, PT, RZ, UR18, PT ;  /* 0x00000012ff007c0c */ /* 0x000fe4000bf45070 */
[----:B------:R-:W-:Y:S01]  /*10c0*/  PLOP3.LUT P4, PT, PT, PT, UP0, 0x80, 0x0 ;  /* 0x000000000000781c */ /* 0x000fe20003f8f008 */
[----:B------:R-:W-:Y:S05]  /*10d0*/  WARPSYNC.ALL ;  /* 0x0000000000007948 */ /* 0x000fea0003800000 */
[----:B------:R-:W-:-:S02]  /*10e0*/  ISETP.NE.AND.EX P2, PT, RZ, UR19, PT, P2 ;  /* 0x00000013ff007c0c */ /* 0x000fc4000bf45320 */
[----:B------:R-:W-:-:S04]  /*10f0*/  ISETP.NE.U32.AND P3, PT, RZ, UR12, PT ;  /* 0x0000000cff007c0c */ /* 0x000fc8000bf65070 */
[----:B------:R-:W-:Y:S02]  /*1100*/  ISETP.NE.AND.EX P3, PT, RZ, UR13, PT, P3 ;  /* 0x0000000dff007c0c */ /* 0x000fe4000bf65330 */
[----:B---3--:R-:W-:Y:S01]  /*1110*/  LEA R122, R67, R60, 0x18 ;  /* 0x0000003c437a7211 */ /* 0x008fe200078ec0ff */
[----:B-1----:R-:W-:-:S03]  /*1120*/  FADD.FTZ R60, R63, R64 ;  /* 0x000000403f3c7221 */ /* 0x002fc60000010000 */
        /* <DEDUP_REMOVED lines=34> */
[-CC-:B------:R-:W-:Y:S01]  /*1350*/  FFMA.FTZ R65, R72, R60.reuse, R61.reuse ;  /* 0x0000003c48417223 */ /* 0x180fe2000001003d */
[----:B------:R-:W-:Y:S01]  /*1360*/  FADD.FTZ R110, R77, -R110 ;  /* 0x8000006e4d6e7221 */ /* 0x000fe20000010000 */
[--C-:B------:R-:W-:Y:S01]  /*1370*/  FFMA.FTZ R72, R113, R60, R61.reuse ;  /* 0x0000003c71487223 */ /* 0x100fe2000001003d */
[----:B------:R-:W-:Y:S01]  /*1380*/  FMUL.FTZ R77, R105, R112 ;  /* 0x00000070694d7220 */ /* 0x000fe20000410000 */
[-CC-:B------:R-:W-:Y:S01]  /*1390*/  FFMA.FTZ R64, R71, R60.reuse, R61.reuse ;  /* 0x0000003c47407223 */ /* 0x180fe2000001003d */
[-CC-:B------:R-:W-:Y:S01]  /*13a0*/  FFMA.FTZ R63, R70, R60.reuse, R61.reuse ;  /* 0x0000003c463f7223 */ /* 0x180fe2000001003d */
[----:B------:R-:W-:Y:S01]  /*13b0*/  FADD.FTZ R62, R109, -R62 ;  /* 0x8000003e6d3e7221 */ /* 0x000fe20000010000 */
[-CC-:B------:R-:W-:Y:S01]  /*13c0*/  FFMA.FTZ R68, R68, R60.reuse, R61.reuse ;  /* 0x0000003c44447223 */ /* 0x180fe2000001003d */
[-CC-:B------:R-:W-:Y:S01]  /*13d0*/  FFMA.FTZ R111, R111, R60.reuse, R61.reuse ;  /* 0x0000003c6f6f7223 */ /* 0x180fe2000001003d */
[-CC-:B------:R-:W-:Y:S01]  /*13e0*/  FFMA.FTZ R66, R73, R60.reuse, R61.reuse ;  /* 0x0000003c49427223 */ /* 0x180fe2000001003d */
[-CC-:B------:R-:W-:Y:S01]  /*13f0*/  FFMA.FTZ R67, R74, R60.reuse, R61.reuse ;  /* 0x0000003c4a437223 */ /* 0x180fe2000001003d */
[-CC-:B------:R-:W-:Y:S01]  /*1400*/  FFMA.FTZ R70, R75, R60.reuse, R61.reuse ;  /* 0x0000003c4b467223 */ /* 0x180fe2000001003d */
[-CC-:B------:R-:W-:Y:S01]  /*1410*/  FFMA.FTZ R69, R76, R60.reuse, R61.reuse ;  /* 0x0000003c4c457223 */ /* 0x180fe2000001003d */
[-CC-:B------:R-:W-:Y:S01]  /*1420*/  FFMA.FTZ R78, R78, R60.reuse, R61.reuse ;  /* 0x0000003c4e4e7223 */ /* 0x180fe2000001003d */
[----:B------:R-:W-:Y:S01]  /*1430*/  FADD.FTZ R106, R81, -R106 ;  /* 0x8000006a516a7221 */ /* 0x000fe20000010000 */
[----:B------:R-:W-:Y:S01]  /*1440*/  FFMA.FTZ R61, R116, R60, R61 ;  /* 0x0000003c743d7223 */ /* 0x000fe2000001003d */
[----:B------:R-:W-:Y:S01]  /*1450*/  FADD.FTZ R72, R117, -R72 ;  /* 0x8000004875487221 */ /* 0x000fe20000010000 */
[----:B-----5:R-:W-:Y:S01]  /*1460*/  @P2 FADD.FTZ R77, R38, R77 ;  /* 0x0000004d264d2221 */ /* 0x020fe20000010000 */
[----:B------:R-:W-:Y:S01]  /*1470*/  FADD.FTZ R60, R83, -R64 ;  /* 0x80000040533c7221 */ /* 0x000fe20000010000 */
[C---:B------:R-:W-:Y:S01]  /*1480*/  FMUL.FTZ R64, R105.reuse, R62 ;  /* 0x0000003e69407220 */ /* 0x040fe20000410000 */
[----:B------:R-:W-:Y:S01]  /*1490*/  FMUL.FTZ R62, R105, R106 ;  /* 0x0000006a693e7220 */ /* 0x000fe20000410000 */
[----:B------:R-:W-:Y:S01]  /*14a0*/  FADD.FTZ R68, R107, -R68 ;  /* 0x800000446b447221 */ /* 0x000fe20000010000 */
[----:B------:R-:W-:Y:S01]  /*14b0*/  FADD.FTZ R78, R121, -R78 ;  /* 0x8000004e794e7221 */ /* 0x000fe20000010000 */
[----:B------:R-:W-:Y:S01]  /*14c0*/  FMUL.FTZ R106, R105, R72 ;  /* 0x00000048696a7220 */ /* 0x000fe20000410000 */
[----:B------:R-:W-:Y:S01]  /*14d0*/  @P3 F2FP.BF16.F32.PACK_AB R72, RZ, R77 ;  /* 0x0000004dff48323e */ /* 0x000fe200000010ff */
[----:B------:R-:W-:Y:S01]  /*14e0*/  FADD.FTZ R74, R115, -R66 ;  /* 0x80000042734a7221 */ /* 0x000fe20000010000 */
[----:B------:R-:W-:Y:S01]  /*14f0*/  FADD.FTZ R108, R108, -R63 ;  /* 0x8000003f6c6c7221 */ /* 0x000fe20000010000 */
[C---:B------:R-:W-:Y:S01]  /*1500*/  FMUL.FTZ R63, R105.reuse, R68 ;  /* 0x00000044693f7220 */ /* 0x040fe20000410000 */
[----:B------:R-:W-:Y:S01]  /*1510*/  FMUL.FTZ R107, R105, R78 ;  /* 0x0000004e696b7220 */ /* 0x000fe20000410000 */
        /* <DEDUP_REMOVED lines=9> */
[C---:B------:R-:W-:Y:S01]  /*15b0*/  FMUL.FTZ R112, R105.reuse, R74 ;  /* 0x0000004a69707220 */ /* 0x040fe20000410000 */
[----:B------:R-:W-:Y:S01]  /*15c0*/  @P2 FADD.FTZ R63, R32, R63 ;  /* 0x0000003f203f2221 */ /* 0x000fe20000010000 */
        /* <DEDUP_REMOVED lines=8> */
[----:B------:R-:W-:Y:S01]  /*1650*/  FMUL.FTZ R108, R105, R114 ;  /* 0x00000072696c7220 */ /* 0x000fe20000410000 */
[----:B------:R-:W-:Y:S01]  /*1660*/  @P2 FADD.FTZ R69, R34, R69 ;  /* 0x0000004522452221 */ /* 0x000fe20000010000 */
[----:B------:R-:W-:Y:S01]  /*1670*/  @P2 FADD.FTZ R64, R33, R64 ;  /* 0x0000004021402221 */ /* 0x000fe20000010000 */
[----:B------:R-:W2:Y:S01]  /*1680*/  @P3 LDC.64 R74, c[0x0][0x300] ;  /* 0x0000c000ff4a3b82 */ /* 0x000ea20000000a00 */
        /* <DEDUP_REMOVED lines=19> */
[----:B------:R-:W-:Y:S02]  /*17c0*/  ISETP.NE.AND.EX P2, PT, RZ, UR15, PT, P2 ;  /* 0x0000000fff007c0c */ /* 0x000fe4000bf45320 */
[----:B------:R-:W-:Y:S01]  /*17d0*/  @P3 F2FP.BF16.F32.PACK_AB R68, RZ, R67 ;  /* 0x00000043ff44323e */ /* 0x000fe200000010ff */
[----:B--2---:R-:W-:Y:S01]  /*17e0*/  @P3 IMAD.WIDE.U32 R74, R104, 0x10, R74 ;  /* 0x00000010684a3825 */ /* 0x004fe200078e004a */
        /* <DEDUP_REMOVED lines=95> */
.L_x_1203:
        /* <DEDUP_REMOVED lines=19> */
.L_x_1204:
[----:B------:R-:W-:Y:S01]  /*1f10*/  HFMA2.MMA R66, -RZ, RZ, 0, 9.5367431640625e-07 ;  /* 0x00000010ff427435 */ /* 0x000fe200000001ff */
[----:B------:R-:W-:Y:S02]  /*1f20*/  MOV R67, 0x1f ;  /* 0x0000001f00437802 */ /* 0x000fe40000000f00 */
[----:B------:R-:W-:-:S08]  /*1f30*/  MOV R122, 0xffffffff ;  /* 0xffffffff007a7802 */ /* 0x000fd00000000f00 */
[----:B-----5:R-:W-:Y:S05]  /*1f40*/  WARPSYNC.COLLECTIVE R122, `(.L_x_1206) ;  /* 0x000000007a087348 */ /* 0x020fea0003c00000 */
[----:B------:R0:W1:Y:S02]  /*1f50*/  SHFL.DOWN P2, R124, R123, R66, R67 ;  /* 0x080000427b7c7389 */ /* 0x0000640000040043 */
[----:B01---5:R-:W-:Y:S01]  /*1f60*/  ENDCOLLECTIVE ;  /* 0x000000000000791b */ /* 0x023fe20003800000 */
.L_x_1206:
[----:B------:R-:W-:Y:S01]  /*1f70*/  FADD.FTZ R61, R123, R124 ;  /* 0x0000007c7b3d7221 */ /* 0x000fe20000010000 */
[----:B------:R-:W-:-:S07]  /*1f80*/  MOV R123, R64 ;  /* 0x00000040007b7202 */ /* 0x000fce0000000f00 */
[----:B------:R-:W-:Y:S05]  /*1f90*/  WARPSYNC.COLLECTIVE R122, `(.L_x_1207) ;  /* 0x000000007a087348 */ /* 0x000fea0003c00000 */
[----:B------:R0:W1:Y:S02]  /*1fa0*/  SHFL.DOWN P2, R124, R123, R66, R67 ;  /* 0x080000427b7c7389 */ /* 0x0000640000040043 */
[----:B01----:R-:W-:Y:S01]  /*1fb0*/  ENDCOLLECTIVE ;  /* 0x000000000000791b */ /* 0x003fe20003800000 */
.L_x_1207:
[----:B------:R-:W-:Y:S01]  /*1fc0*/  HFMA2.MMA R66, -RZ, RZ, 0, 4.76837158203125e-07 ;  /* 0x00000008ff427435 */ /* 0x000fe200000001ff */
[----:B------:R-:W-:Y:S02]  /*1fd0*/  MOV R123, R61 ;  /* 0x0000003d007b7202 */ /* 0x000fe40000000f00 */
[----:B------:R-:W-:-:S08]  /*1fe0*/  MOV R63, R124 ;  /* 0x0000007c003f7202 */ /* 0x000fd00000000f00 */
[----:B------:R-:W-:Y:S05]  /*1ff0*/  WARPSYNC.COLLECTIVE R122, `(.L_x_1208) ;  /* 0x000000007a087348 */ /* 0x000fea0003c00000 */
[----:B------:R0:W1:Y:S02]  /*2000*/  SHFL.DOWN P2, R124, R123, R66, R67 ;  /* 0x080000427b7c7389 */ /* 0x0000640000040043 */
[----:B01----:R-:W-:Y:S01]  /*2010*/  ENDCOLLECTIVE ;  /* 0x000000000000791b */ /* 0x003fe20003800000 */
.L_x_1208:
[----:B------:R-:W-:-:S05]  /*2020*/  FADD.FTZ R64, R64, R63 ;  /* 0x0000003f40407221 */ /* 0x000fca0000010000 */
[----:B------:R-:W-:Y:S01]  /*2030*/  MOV R123, R64 ;  /* 0x00000040007b7202 */ /* 0x000fe20000000f00 */
[----:B------:R-:W-:-:S07]  /*2040*/  FADD.FTZ R125, R61, R124 ;  /* 0x0000007c3d7d7221 */ /* 0x000fce0000010000 */
[----:B------:R-:W-:Y:S05]  /*2050*/  WARPSYNC.COLLECTIVE R122, `(.L_x_1209) ;  /* 0x000000007a087348 */ /* 0x000fea0003c00000 */
[----:B------:R0:W1:Y:S02]  /*2060*/  SHFL.DOWN P2, R124, R123, R66, R67 ;  /* 0x080000427b7c7389 */ /* 0x0000640000040043 */
[----:B01----:R-:W-:Y:S01]  /*2070*/  ENDCOLLECTIVE ;  /* 0x000000000000791b */ /* 0x003fe20003800000 */
.L_x_1209:
[----:B------:R-:W-:Y:S01]  /*2080*/  HFMA2.MMA R66, -RZ, RZ, 0, 2.384185791015625e-07 ;  /* 0x00000004ff427435 */ /* 0x000fe200000001ff */
[----:B------:R-:W-:Y:S02]  /*2090*/  MOV R123, R125 ;  /* 0x0000007d007b7202 */ /* 0x000fe40000000f00 */
[----:B------:R-:W-:-:S08]  /*20a0*/  MOV R63, R124 ;  /* 0x0000007c003f7202 */ /* 0x000fd00000000f00 */
[----:B------:R-:W-:Y:S05]  /*20b0*/  WARPSYNC.COLLECTIVE R122, `(.L_x_1210) ;  /* 0x000000007a087348 */ /* 0x000fea0003c00000 */
[----:B------:R0:W1:Y:S02]  /*20c0*/  SHFL.DOWN P2, R124, R123, R66, R67 ;  /* 0x080000427b7c7389 */ /* 0x0000640000040043 */
[----:B01----:R-:W-:Y:S01]  /*20d0*/  ENDCOLLECTIVE ;  /* 0x000000000000791b */ /* 0x003fe20003800000 */
.L_x_1210:
[----:B------:R-:W-:-:S05]  /*20e0*/  FADD.FTZ R65, R64, R63 ;  /* 0x0000003f40417221 */ /* 0x000fca0000010000 */
[----:B------:R-:W-:Y:S01]  /*20f0*/  MOV R123, R65 ;  /* 0x00000041007b7202 */ /* 0x000fe20000000f00 */
[----:B------:R-:W-:-:S07]  /*2100*/  FADD.FTZ R63, R125, R124 ;  /* 0x0000007c7d3f7221 */ /* 0x000fce0000010000 */
[----:B------:R-:W-:Y:S05]  /*2110*/  WARPSYNC.COLLECTIVE R122, `(.L_x_1211) ;  /* 0x000000007a087348 */ /* 0x000fea0003c00000 */
[----:B------:R0:W1:Y:S02]  /*2120*/  SHFL.DOWN P2, R124, R123, R66, R67 ;  /* 0x080000427b7c7389 */ /* 0x0000640000040043 */
[----:B01----:R-:W-:Y:S01]  /*2130*/  ENDCOLLECTIVE ;  /* 0x000000000000791b */ /* 0x003fe20003800000 */
.L_x_1211:
[----:B------:R-:W-:Y:S01]  /*2140*/  HFMA2.MMA R66, -RZ, RZ, 0, 1.1920928955078125e-07 ;  /* 0x00000002ff427435 */ /* 0x000fe200000001ff */
[----:B------:R-:W-:Y:S02]  /*2150*/  MOV R123, R63 ;  /* 0x0000003f007b7202 */ /* 0x000fe40000000f00 */
[----:B------:R-:W-:-:S08]  /*2160*/  MOV R61, R124 ;  /* 0x0000007c003d7202 */ /* 0x000fd00000000f00 */
[----:B------:R-:W-:Y:S05]  /*2170*/  WARPSYNC.COLLECTIVE R122, `(.L_x_1212) ;  /* 0x000000007a087348 */ /* 0x000fea0003c00000 */
[----:B------:R0:W1:Y:S02]  /*2180*/  SHFL.DOWN P2, R124, R123, R66, R67 ;  /* 0x080000427b7c7389 */ /* 0x0000640000040043 */
[----:B01----:R-:W-:Y:S01]  /*2190*/  ENDCOLLECTIVE ;  /* 0x000000000000791b */ /* 0x003fe20003800000 */
.L_x_1212:
[----:B------:R-:W-:-:S05]  /*21a0*/  FADD.FTZ R125, R65, R61 ;  /* 0x0000003d417d7221 */ /* 0x000fca0000010000 */
[----:B------:R-:W-:Y:S01]  /*21b0*/  MOV R123, R125 ;  /* 0x0000007d007b7202 */ /* 0x000fe20000000f00 */
[----:B------:R-:W-:-:S07]  /*21c0*/  FADD.FTZ R63, R63, R124 ;  /* 0x0000007c3f3f7221 */ /* 0x000fce0000010000 */
[----:B------:R-:W-:Y:S05]  /*21d0*/  WARPSYNC.COLLECTIVE R122, `(.L_x_1213) ;  /* 0x000000007a087348 */ /* 0x000fea0003c00000 */
[----:B------:R0:W1:Y:S02]  /*21e0*/  SHFL.DOWN P2, R124, R123, R66, R67 ;  /* 0x080000427b7c7389 */ /* 0x0000640000040043 */
[----:B01----:R-:W-:Y:S01]  /*21f0*/  ENDCOLLECTIVE ;  /* 0x000000000000791b */ /* 0x003fe20003800000 */
.L_x_1213:
[----:B------:R-:W-:Y:S01]  /*2200*/  HFMA2.MMA R66, -RZ, RZ, 0, 5.9604644775390625e-08 ;  /* 0x00000001ff427435 */ /* 0x000fe200000001ff */
[----:B------:R-:W-:Y:S02]  /*2210*/  MOV R123, R63 ;  /* 0x0000003f007b7202 */ /* 0x000fe40000000f00 */
[----:B------:R-:W-:-:S08]  /*2220*/  MOV R64, R124 ;  /* 0x0000007c00407202 */ /* 0x000fd00000000f00 */
[----:B------:R-:W-:Y:S05]  /*2230*/  WARPSYNC.COLLECTIVE R122, `(.L_x_1214) ;  /* 0x000000007a087348 */ /* 0x000fea0003c00000 */
[----:B------:R0:W1:Y:S02]  /*2240*/  SHFL.DOWN P2, R124, R123, R66, R67 ;  /* 0x080000427b7c7389 */ /* 0x0000640000040043 */
[----:B01----:R-:W-:Y:S01]  /*2250*/  ENDCOLLECTIVE ;  /* 0x000000000000791b */ /* 0x003fe20003800000 */
.L_x_1214:
[----:B------:R-:W-:-:S05]  /*2260*/  FADD.FTZ R65, R125, R64 ;  /* 0x000000407d417221 */ /* 0x000fca0000010000 */
[----:B------:R-:W-:Y:S02]  /*2270*/  MOV R123, R65 ;  /* 0x00000041007b7202 */ /* 0x000fe40000000f00 */
[----:B------:R-:W-:-:S07]  /*2280*/  MOV R64, R124 ;  /* 0x0000007c00407202 */ /* 0x000fce0000000f00 */
[----:B------:R-:W-:Y:S05]  /*2290*/  WARPSYNC.COLLECTIVE R122, `(.L_x_1215) ;  /* 0x000000007a087348 */ /* 0x000fea0003c00000 */
[----:B------:R0:W1:Y:S02]  /*22a0*/  SHFL.DOWN P2, R124, R123, R66, R67 ;  /* 0x080000427b7c7389 */ /* 0x0000640000040043 */
[----:B01----:R-:W-:Y:S01]  /*22b0*/  ENDCOLLECTIVE ;  /* 0x000000000000791b */ /* 0x003fe20003800000 */
.L_x_1215:
[----:B------:R-:W-:Y:S01]  /*22c0*/  MOV R61, R124 ;  /* 0x0000007c003d7202 */ /* 0x000fe20000000f00 */
[----:B------:R-:W-:Y:S06]  /*22d0*/  BRA `(.L_x_1216) ;  /* 0xffffffec005c7947 */ /* 0x000fec000383ffff */
.L_x_1217:
        /* <DEDUP_REMOVED lines=10> */
.L_x_2975:


//--------------------- .text._ZN10layer_norm31ln_parallel_residual_bwd_kernelINS_13Kernel_traitsIf13__nv_bfloat16fS2_fjLj4096ELj1ELj1ELj8ELj16ENS_18Kernel_traits_baseILj4096EfS2_fS2_fjLj256EEEEELb1ELb0ELb0EEEvNS_9BwdParamsE --------------------------
	.section	.text._ZN10layer_norm31ln_parallel_residual_bwd_kernelINS_13Kernel_traitsIf13__nv_bfloat16fS2_fjLj4096ELj1ELj1ELj8ELj16ENS_18Kernel_traits_baseILj4096EfS2_fS2_fjLj256EEEEELb1ELb0ELb0EEEvNS_9BwdParamsE,"ax",@progbits
	.align	128
        .global         _ZN10layer_norm31ln_parallel_residual_bwd_kernelINS_13Kernel_traitsIf13__nv_bfloat16fS2_fjLj4096ELj1ELj1ELj8ELj16ENS_18Kernel_traits_baseILj4096EfS2_fS2_fjLj256EEEEELb1ELb0ELb0EEEvNS_9BwdParamsE
        .type           _ZN10layer_norm31ln_parallel_residual_bwd_kernelINS_13Kernel_traitsIf13__nv_bfloat16fS2_fjLj4096ELj1ELj1ELj8ELj16ENS_18Kernel_traits_baseILj4096EfS2_fS2_fjLj256EEEEELb1ELb0ELb0EEEvNS_9BwdParamsE,@function
        .size           _ZN10layer_norm31ln_parallel_residual_bwd_kernelINS_13Kernel_traitsIf13__nv_bfloat16fS2_fjLj4096ELj1ELj1ELj8ELj16ENS_18Kernel_traits_baseILj4096EfS2_fS2_fjLj256EEEEELb1ELb0ELb0EEEvNS_9BwdParamsE,(.L_x_2976 - _ZN10layer_norm31ln_parallel_residual_bwd_kernelINS_13Kernel_traitsIf13__nv_bfloat16fS2_fjLj4096ELj1ELj1ELj8ELj16ENS_18Kernel_traits_baseILj4096EfS2_fS2_fjLj256EEEEELb1ELb0ELb0EEEvNS_9BwdParamsE)
        .other          _ZN10layer_norm31ln_parallel_residual_bwd_kernelINS_13Kernel_traitsIf13__nv_bfloat16fS2_fjLj4096ELj1ELj1ELj8ELj16ENS_18Kernel_traits_baseILj4096EfS2_fS2_fjLj256EEEEELb1ELb0ELb0EEEvNS_9BwdParamsE,@"STO_CUDA_ENTRY STV_DEFAULT"
_ZN10layer_norm31ln_parallel_residual_bwd_kernelINS_13Kernel_traitsIf13__nv_bfloat16fS2_fjLj4096ELj1ELj1ELj8ELj16ENS_18Kernel_traits_baseILj4096EfS2_fS2_fjLj256EEEEELb1ELb0ELb0EEEvNS_9BwdParamsE:
.text._ZN10layer_norm31ln_parallel_residual_bwd_kernelINS_13Kernel_traitsIf13__nv_bfloat16fS2_fjLj4096ELj1ELj1ELj8ELj16ENS_18Kernel_traits_baseILj4096EfS2_fS2_fjLj256EEEEELb1ELb0ELb0EEEvNS_9BwdParamsE:
        /* <DEDUP_REMOVED lines=79> */
.L_x_1228:
        /* <DEDUP_REMOVED lines=13> */
[----:B------:R-:W-:Y:S02]  /*05c0*/  CS2R R190, SRZ ;  /* 0x0000000000be7805 */ /* 0x000fe4000001ff00 */
[----:B------:R-:W-:Y:S02]  /*05d0*/  LOP3.LUT P4, RZ, R132, 0xff, RZ, 0xc0, !PT ;  /* 0x000000ff84ff7812 */ /* 0x000fe4000788c0ff */
[----:B------:R-:W-:-:S02]  /*05e0*/  LOP3.LUT P5, RZ, R0, 0x1f, RZ, 0xc0, !PT ;  /* 0x0000001f00ff7812 */ /* 0x000fc400078ac0ff */
[----:B------:R-:W-:Y:S02]  /*05f0*/  LOP3.LUT R189, R188, 0x7fffff8, RZ, 0xc0, !PT ;  /* 0x07fffff8bcbd7812 */ /* 0x000fe400078ec0ff */
[----:B------:R-:W-:Y:S01]  /*0600*/  MOV R193, R154 ;  /* 0x0000009a00c17202 */ /* 0x000fe20000000f00 */
[----:B-1----:R-:W-:Y:S08]  /*0610*/  @!P2 BRA `(.L_x_1220) ;  /* 0x000000080018a947 */ /* 0x002ff00003800000 */
        /* <DEDUP_REMOVED lines=12> */
[----:B------:R-:W1:Y:S01]  /*06e0*/  @P0 LDC.64 R160, c[0x0][0x248] ;  /* 0x00009200ffa00b82 */ /* 0x000e620000000a00 */
[C---:B------:R-:W-:Y:S01]  /*06f0*/  IMAD.SHL.U32 R3, R154.reuse, 0x8, RZ ;  /* 0x000000089a037824 */ /* 0x040fe200078e00ff */
[----:B------:R-:W-:-:S04]  /*0700*/  SHF.L.U64.HI R156, R154, 0x3, RZ ;  /* 0x000000039a9c7819 */ /* 0x000fc800000102ff */
[----:B------:R-:W-:-:S04]  /*0710*/  IADD3 R158, P6, R3, UR12, RZ ;  /* 0x0000000c039e7c10 */ /* 0x000fc8000ffde0ff */
[----:B------:R-:W-:Y:S02]  /*0720*/  IADD3.X R159, R156, UR13, RZ, P6, !PT ;  /* 0x0000000d9c9f7c10 */ /* 0x000fe4000b7fe4ff */
[----:B------:R-:W-:-:S03]  /*0730*/  ISETP.NE.U32.AND P1, PT, RZ, UR8, PT ;  /* 0x00000008ff007c0c */ /* 0x000fc6000bf25070 */
[----:B------:R-:W5:Y:S01]  /*0740*/  LDG.E.64 R148, desc[UR4][R158.64] ;  /* 0x000000049e947981 */ /* 0x000f62000c1e1b00 */
[----:B------:R-:W-:Y:S02]  /*0750*/  ISETP.NE.AND.EX P1, PT, RZ, UR9, PT, P1 ;  /* 0x00000009ff007c0c */ /* 0x000fe4000bf25310 */
[----:B-1----:R-:W-:-:S04]  /*0760*/  @P0 IADD3 R160, P6, R3, R160, RZ ;  /* 0x000000a003a00210 */ /* 0x002fc80007fde0ff */
[----:B------:R-:W-:-:S05]  /*0770*/  @P0 IADD3.X R161, R156, R161, RZ, P6, !PT ;  /* 0x000000a19ca10210 */ /* 0x000fca00037fe4ff */
[----:B------:R-:W5:Y:S01]  /*0780*/  @P0 LDG.E.64 R150, desc[UR4][R160.64] ;  /* 0x00000004a0960981 */ /* 0x000f62000c1e1b00 */
[----:B0-----:R-:W-:-:S04]  /*0790*/  ISETP.NE.AND P0, PT, R192, RZ, PT ;  /* 0x000000ffc000720c */ /* 0x001fc80003f05270 */
[----:B-----5:R-:W-:Y:S02]  /*07a0*/  FSEL R3, R187, RZ, !P0 ;  /* 0x000000ffbb037208 */ /* 0x020fe40004000000 */
[----:B------:R-:W-:-:S04]  /*07b0*/  @P1 LEA R156, P6, R154, UR8, 0x5 ;  /* 0x000000089a9c1c11 */ /* 0x000fc8000f8c28ff */
[----:B------:R-:W-:-:S05]  /*07c0*/  @P1 LEA.HI.X R157, R154, UR9, RZ, 0x5, P6 ;  /* 0x000000099a9d1c11 */ /* 0x000fca000b0f2cff */
[----:B------:R-:W5:Y:S04]  /*07d0*/  @P1 LDG.E.128 R8, desc[UR4][R156.64] ;  /* 0x000000049c081981 */ /* 0x000f68000c1e1d00 */
[----:B------:R0:W5:Y:S01]  /*07e0*/  @P1 LDG.E.128 R4, desc[UR4][R156.64+0x10] ;  /* 0x000010049c041981 */ /* 0x000162000c1e1d00 */
[----:B------:R-:W-:Y:S01]  /*07f0*/  IADD3 R193, R154, 0x100, RZ ;  /* 0x000001009ac17810 */ /* 0x000fe20007ffe0ff */
[--C-:B---3--:R-:W-:Y:S01]  /*0800*/  FADD.FTZ R164, R130, -R3.reuse ;  /* 0x8000000382a47221 */ /* 0x108fe20000010000 */
[--C-:B------:R-:W-:Y:S01]  /*0810*/  FADD.FTZ R162, R129, -R3.reuse ;  /* 0x8000000381a27221 */ /* 0x100fe20000010000 */
[--C-:B------:R-:W-:Y:S01]  /*0820*/  FADD.FTZ R128, R128, -R3.reuse ;  /* 0x8000000380807221 */ /* 0x100fe20000010000 */
[--C-:B------:R-:W-:Y:S01]  /*0830*/  FADD.FTZ R166, R131, -R3.reuse ;  /* 0x8000000383a67221 */ /* 0x100fe20000010000 */
[--C-:B----4-:R-:W-:Y:S01]  /*0840*/  FADD.FTZ R140, R140, -R3.reuse ;  /* 0x800000038c8c7221 */ /* 0x110fe20000010000 */
[--C-:B------:R-:W-:Y:S01]  /*0850*/  FADD.FTZ R142, R142, -R3.reuse ;  /* 0x800000038e8e7221 */ /* 0x100fe20000010000 */
[----:B------:R-:W-:Y:S01]  /*0860*/  FADD.FTZ R170, R143, -R3 ;  /* 0x800000038faa7221 */ /* 0x000fe20000010000 */
[----:B0-----:R-:W-:Y:S01]  /*0870*/  FMUL.FTZ R156, R155, R162 ;  /* 0x000000a29b9c7220 */ /* 0x001fe20000410000 */
[----:B------:R-:W-:-:S04]  /*0880*/  PRMT R130, R136, 0x7632, R130 ;  /* 0x0000763288827816 */ /* 0x000fc80000000082 */
[----:B------:R-:W-:Y:S02]  /*0890*/  SHF.L.U32 R130, R130, 0x10, RZ ;  /* 0x0000001082827819 */ /* 0x000fe400000006ff */
[----:B--2---:R-:W-:Y:S02]  /*08a0*/  PRMT R129, R132, 0x7632, R129 ;  /* 0x0000763284817816 */ /* 0x004fe40000000081 */
[C---:B------:R-:W-:Y:S02]  /*08b0*/  PRMT R160, R133.reuse, 0x7632, R160 ;  /* 0x0000763285a07816 */ /* 0x040fe400000000a0 */
[----:B------:R-:W-:Y:S01]  /*08c0*/  SHF.L.U32 R161, R133, 0x10, RZ ;  /* 0x0000001085a17819 */ /* 0x000fe200000006ff */
[----:B------:R-:W-:Y:S01]  /*08d0*/  IMAD.U32 R133, R136, 0x10000, RZ ;  /* 0x0001000088857824 */ /* 0x000fe200078e00ff */
[C---:B------:R-:W-:Y:S02]  /*08e0*/  PRMT R163, R134.reuse, 0x7632, R163 ;  /* 0x0000763286a37816 */ /* 0x040fe400000000a3 */
[----:B------:R-:W-:Y:S01]  /*08f0*/  SHF.L.U32 R165, R134, 0x10, RZ ;  /* 0x0000001086a57819 */ /* 0x000fe200000006ff */
[----:B------:R-:W-:Y:S01]  /*0900*/  FADD.FTZ R136, R141, -R3 ;  /* 0x800000038d887221 */ /* 0x000fe20000010000 */
[----:B------:R-:W-:Y:S01]  /*0910*/  PRMT R134, R137, 0x7632, R134 ;  /* 0x0000763289867816 */ /* 0x000fe20000000086 */
[----:B------:R-:W-:Y:S01]  /*0920*/  FMUL.FTZ R3, R155, R128 ;  /* 0x000000809b037220 */ /* 0x000fe20000410000 */
[----:B------:R-:W-:Y:S01]  /*0930*/  SHF.L.U32 R131, R132, 0x10, RZ ;  /* 0x0000001084837819 */ /* 0x000fe200000006ff */
[----:B------:R-:W-:Y:S01]  /*0940*/  FMUL.FTZ R128, R97, R130 ;  /* 0x0000008261807220 */ /* 0x000fe20000410000 */
[----:B------:R-:W-:Y:S01]  /*0950*/  SHF.L.U32 R132, R129, 0x10, RZ ;  /* 0x0000001081847819 */ /* 0x000fe200000006ff */
[----:B------:R-:W-:Y:S01]  /*0960*/  FMUL.FTZ R129, R96, R133 ;  /* 0x0000008560817220 */ /* 0x000fe20000410000 */
[----:B------:R-:W-:-:S02]  /*0970*/  SHF.L.U32 R137, R137, 0x10, RZ ;  /* 0x0000001089897819 */ /* 0x000fc400000006ff */
[----:B------:R-:W-:Y:S01]  /*0980*/  SHF.L.U32 R134, R134, 0x10, RZ ;  /* 0x0000001086867819 */ /* 0x000fe200000006ff */
[----:B------:R-:W-:Y:S01]  /*0990*/  FFMA.FTZ R158, R104, R131, R129 ;  /* 0x00000083689e7223 */ /* 0x000fe20000010081 */
[----:B------:R-:W-:Y:S01]  /*09a0*/  PRMT R169, R135, 0x7632, R169 ;  /* 0x0000763287a97816 */ /* 0x000fe200000000a9 */
[-C--:B------:R-:W-:Y:S01]  /*09b0*/  FFMA.FTZ R157, R105, R132.reuse, R128 ;  /* 0x00000084699d7223 */ /* 0x080fe20000010080 */
[----:B------:R-:W-:Y:S01]  /*09c0*/  SHF.L.U32 R191, R135, 0x10, RZ ;  /* 0x0000001087bf7819 */ /* 0x000fe200000006ff */
[----:B------:R-:W-:Y:S01]  /*09d0*/  FADD.FTZ R57, R57, R132 ;  /* 0x0000008439397221 */ /* 0x000fe20000010000 */
[----:B------:R-:W-:Y:S01]  /*09e0*/  PRMT R135, R138, 0x7632, R135 ;  /* 0x000076328a877816 */ /* 0x000fe20000000087 */
[----:B------:R-:W-:Y:S01]  /*09f0*/  FFMA.FTZ R73, R156, R132, R73 ;  /* 0x000000849c497223 */ /* 0x000fe20000010049 */
[----:B------:R-:W-:Y:S02]  /*0a00*/  IMAD.U32 R128, R160, 0x10000, RZ ;  /* 0x00010000a0807824 */ /* 0x000fe400078e00ff */
        /* <DEDUP_REMOVED lines=71> */
.L_x_1220:
[----:B------:R-:W-:Y:S05]  /*0e80*/  BSYNC B0 ;  /* 0x0000000000007941 */ /* 0x000fea0003800000 */
.L_x_1219:
[----:B------:R-:W-:Y:S04]  /*0e90*/  BSSY B0, `(.L_x_1221) ;  /* 0x0000087000007945 */ /* 0x000fe80003800000 */
[----:B------:R-:W-:Y:S05]  /*0ea0*/  @!P3 BRA `(.L_x_1222) ;  /* 0x000000080014b947 */ /* 0x000fea0003800000 */
[----:B------:R-:W1:Y:S08]  /*0eb0*/  LDC.64 R128, c[0x0][0x2b8] ;  /* 0x0000ae00ff807b82 */ /* 0x000e700000000a00 */
[----:B------:R-:W2:Y:S01]  /*0ec0*/  LDC.64 R132, c[0x0][0x2c0] ;  /* 0x0000b000ff847b82 */ /* 0x000ea20000000a00 */
[----:B------:R-:W-:-:S04]  /*0ed0*/  LEA R144, P0, R193, UR10, 0x5 ;  /* 0x0000000ac1907c11 */ /* 0x000fc8000f8028ff */
[----:B------:R-:W-:-:S05]  /*0ee0*/  LEA.HI.X R145, R193, UR11, RZ, 0x5, P0 ;  /* 0x0000000bc1917c11 */ /* 0x000fca00080f2cff */
[----:B------:R-:W3:Y:S04]  /*0ef0*/  LDG.E.128 R136, desc[UR4][R144.64] ;  /* 0x0000000490887981 */ /* 0x000ee8000c1e1d00 */
[----:B------:R-:W4:Y:S01]  /*0f00*/  LDG.E.128 R140, desc[UR4][R144.64+0x10] ;  /* 0x00001004908c7981 */ /* 0x000f22000c1e1d00 */
[----:B-1----:R-:W-:-:S06]  /*0f10*/  IMAD.WIDE.U32 R128, R193, 0x10, R128 ;  /* 0x00000010c1807825 */ /* 0x002fcc00078e0080 */
[----:B------:R-:W4:Y:S01]  /*0f20*/  LDG.E.128 R128, desc[UR4][R128.64] ;  /* 0x0000000480807981 */ /* 0x000f22000c1e1d00 */
[----:B--2---:R-:W-:-:S06]  /*0f30*/  IMAD.WIDE.U32 R132, R193, 0x10, R132 ;  /* 0x00000010c1847825 */ /* 0x004fcc00078e0084 */
[----:B------:R-:W2:Y:S01]  /*0f40*/  LDG.E.128 R132, desc[UR4][R132.64] ;  /* 0x0000000484847981 */ /* 0x000ea2000c1e1d00 */
[----:B------:R-:W-:-:S04]  /*0f50*/  ISETP.NE.U32.AND P0, PT, RZ, UR14, PT ;  /* 0x0000000eff007c0c */ /* 0x000fc8000bf05070 */
[----:B------:R-:W-:Y:S02]  /*0f60*/  ISETP.NE.AND.EX P0, PT, RZ, UR15, PT, P0 ;  /* 0x0000000fff007c0c */ /* 0x000fe4000bf05300 */
[----:B------:R-:W-:-:S04]  /*0f70*/  ISETP.NE.U32.AND P1, PT, RZ, UR8, PT ;  /* 0x00000008ff007c0c */ /* 0x000fc8000bf25070 */
[----:B------:R-:W-:-:S07]  /*0f80*/  ISETP.NE.AND.EX P1, PT, RZ, UR9, PT, P1 ;  /* 0x00000009ff007c0c */ /* 0x000fce000bf25310 */
[----:B------:R-:W1:Y:S01]  /*0f90*/  @P0 LDC.64 R180, c[0x0][0x248] ;  /* 0x00009200ffb40b82 */ /* 0x000e620000000a00 */
        /* <DEDUP_REMOVED lines=9> */
[----:B-1----:R-:W-:-:S04]  /*1030*/  @P0 IADD3 R176, P6, R177, R180, RZ ;  /* 0x000000b4b1b00210 */ /* 0x002fc80007fde0ff */
[----:B------:R-:W-:-:S05]  /*1040*/  @P0 IADD3.X R177, R178, R181, RZ, P6, !PT ;  /* 0x000000b5b2b10210 */ /* 0x000fca00037fe4ff */
[----:B------:R1:W5:Y:S01]  /*1050*/  @P0 LDG.E.64 R146, desc[UR4][R176.64] ;  /* 0x00000004b0920981 */ /* 0x000362000c1e1b00 */
[----:B0-----:R-:W-:-:S04]  /*1060*/  ISETP.NE.AND P0, PT, R192, RZ, PT ;  /* 0x000000ffc000720c */ /* 0x001fc80003f05270 */
[----:B-----5:R-:W-:-:S05]  /*1070*/  FSEL R194, R187, RZ, !P0 ;  /* 0x000000ffbbc27208 */ /* 0x020fca0004000000 */
[C---:B---3--:R-:W-:Y:S01]  /*1080*/  FADD.FTZ R174, -R194.reuse, R137 ;  /* 0x00000089c2ae7221 */ /* 0x048fe20000010100 */
[----:B------:R-:W-:-:S03]  /*1090*/  FADD.FTZ R136, -R194, R136 ;  /* 0x00000088c2887221 */ /* 0x000fc60000010100 */
[----:B------:R-:W-:Y:S01]  /*10a0*/  FMUL.FTZ R174, R155, R174 ;  /* 0x000000ae9bae7220 */ /* 0x000fe20000410000 */
[C---:B----4-:R-:W-:Y:S02]  /*10b0*/  PRMT R178, R128.reuse, 0x7632, R178 ;  /* 0x0000763280b27816 */ /* 0x050fe400000000b2 */
[----:B------:R-:W-:Y:S02]  /*10c0*/  SHF.L.U32 R179, R128, 0x10, RZ ;  /* 0x0000001080b37819 */ /* 0x000fe400000006ff */
[C---:B------:R-:W-:Y:S02]  /*10d0*/  PRMT R180, R129.reuse, 0x7632, R180 ;  /* 0x0000763281b47816 */ /* 0x040fe400000000b4 */
[----:B------:R-:W-:Y:S02]  /*10e0*/  SHF.L.U32 R181, R129, 0x10, RZ ;  /* 0x0000001081b57819 */ /* 0x000fe400000006ff */
[C---:B--2---:R-:W-:Y:S02]  /*10f0*/  PRMT R128, R132.reuse, 0x7632, R128 ;  /* 0x0000763284807816 */ /* 0x044fe40000000080 */
[----:B------:R-:W-:-:S02]  /*1100*/  SHF.L.U32 R129, R132, 0x10, RZ ;  /* 0x0000001084817819 */ /* 0x000fc400000006ff */
[----:B------:R-:W-:Y:S02]  /*1110*/  PRMT R132, R133, 0x7632, R132 ;  /* 0x0000763285847816 */ /* 0x000fe40000000084 */
[----:B------:R-:W-:Y:S02]  /*1120*/  SHF.L.U32 R128, R128, 0x10, RZ ;  /* 0x0000001080807819 */ /* 0x000fe400000006ff */
[----:B------:R-:W-:Y:S01]  /*1130*/  SHF.L.U32 R132, R132, 0x10, RZ ;  /* 0x0000001084847819 */ /* 0x000fe200000006ff */
[----:B------:R-:W-:Y:S01]  /*1140*/  FMUL.FTZ R171, R155, R136 ;  /* 0x000000889bab7220 */ /* 0x000fe20000410000 */
[----:B------:R-:W-:Y:S01]  /*1150*/  PRMT R184, R134, 0x7632, R184 ;  /* 0x0000763286b87816 */ /* 0x000fe200000000b8 */
[----:B------:R-:W-:Y:S01]  /*1160*/  IMAD.U32 R133, R133, 0x10000, RZ ;  /* 0x0001000085857824 */ /* 0x000fe200078e00ff */
[C---:B------:R-:W-:Y:S01]  /*1170*/  PRMT R182, R130.reuse, 0x7632, R182 ;  /* 0x0000763282b67816 */ /* 0x040fe200000000b6 */
[----:B------:R-:W-:Y:S01]  /*1180*/  FADD.FTZ R17, R17, R128 ;  /* 0x0000008011117221 */ /* 0x000fe20000010000 */
[----:B------:R-:W-:Y:S01]  /*1190*/  SHF.L.U32 R183, R130, 0x10, RZ ;  /* 0x0000001082b77819 */ /* 0x000fe200000006ff */
[-C--:B------:R-:W-:Y:S01]  /*11a0*/  FMUL.FTZ R130, R81, R128.reuse ;  /* 0x0000008051827220 */ /* 0x080fe20000410000 */
[----:B------:R-:W-:Y:S01]  /*11b0*/  FFMA.FTZ R33, R174, R128, R33 ;  /* 0x00000080ae217223 */ /* 0x000fe20000010021 */
[----:B------:R-:W-:Y:S01]  /*11c0*/  SHF.L.U32 R180, R180, 0x10, RZ ;  /* 0x00000010b4b47819 */ /* 0x000fe200000006ff */
[----:B------:R-:W-:Y:S01]  /*11d0*/  FMUL.FTZ R128, R83, R132 ;  /* 0x0000008453807220 */ /* 0x000fe20000410000 */
[C---:B------:R-:W-:Y:S01]  /*11e0*/  PRMT R193, R131.reuse, 0x7632, R193 ;  /* 0x0000763283c17816 */ /* 0x040fe200000000c1 */
[----:B------:R-:W-:Y:S01]  /*11f0*/  FADD.FTZ R138, -R194, R138 ;  /* 0x0000008ac28a7221 */ /* 0x000fe20000010100 */
[----:B------:R-:W-:Y:S01]  /*1200*/  SHF.L.U32 R195, R131, 0x10, RZ ;  /* 0x0000001083c37819 */ /* 0x000fe200000006ff */
[-C--:B------:R-:W-:Y:S01]  /*1210*/  FMUL.FTZ R131, R80, R129.reuse ;  /* 0x0000008150837220 */ /* 0x080fe20000410000 */
[----:B------:R-:W-:Y:S01]  /*1220*/  SHF.L.U32 R178, R178, 0x10, RZ ;  /* 0x00000010b2b27819 */ /* 0x000fe200000006ff */
[----:B------:R-:W-:Y:S01]  /*1230*/  FADD.FTZ R16, R16, R129 ;  /* 0x0000008110107221 */ /* 0x000fe20000010000 */
[----:B------:R-:W-:Y:S01]  /*1240*/  SHF.L.U32 R185, R134, 0x10, RZ ;  /* 0x0000001086b97819 */ /* 0x000fe200000006ff */
[----:B------:R-:W-:Y:S01]  /*1250*/  FFMA.FTZ R32, R171, R129, R32 ;  /* 0x00000081ab207223 */ /* 0x000fe20000010020 */
[C---:B------:R-:W-:Y:S01]  /*1260*/  FADD.FTZ R134, -R194.reuse, R139 ;  /* 0x0000008bc2867221 */ /* 0x040fe20000010100 */
[----:B------:R-:W-:Y:S01]  /*1270*/  FADD.FTZ R186, -R194, R141 ;  /* 0x0000008dc2ba7221 */ /* 0x000fe20000010100 */
[----:B------:R-:W-:Y:S01]  /*1280*/  FMUL.FTZ R129, R82, R133 ;  /* 0x0000008552817220 */ /* 0x000fe20000410000 */
[----:B------:R-:W-:-:S02]  /*1290*/  IMAD.U32 R184, R184, 0x10000, RZ ;  /* 0x00010000b8b87824 */ /* 0x000fc400078e00ff */
[----:B-1----:R-:W-:Y:S01]  /*12a0*/  FFMA.FTZ R177, R91, R180, R128 ;  /* 0x000000b45bb17223 */ /* 0x002fe20000010080 */
[----:B------:R-:W-:Y:S01]  /*12b0*/  FADD.FTZ R49, R49, R178 ;  /* 0x000000b231317221 */ /* 0x000fe20000010000 */
[-C--:B------:R-:W-:Y:S01]  /*12c0*/  FFMA.FTZ R173, R89, R178.reuse, R130 ;  /* 0x000000b259ad7223 */ /* 0x080fe20000010082 */
[----:B------:R-:W-:Y:S01]  /*12d0*/  FFMA.FTZ R65, R174, R178, R65 ;  /* 0x000000b2ae417223 */ /* 0x000fe20000010041 */
[C---:B------:R-:W-:Y:S01]  /*12e0*/  FMUL.FTZ R175, R155.reuse, R138 ;  /* 0x0000008a9baf7220 */ /* 0x040fe20000410000 */
[----:B------:R-:W-:Y:S01]  /*12f0*/  SHF.L.U32 R128, R182, 0x10, RZ ;  /* 0x00000010b6807819 */ /* 0x000fe200000006ff */
[----:B------:R-:W-:Y:S01]  /*1300*/  FFMA.FTZ R176, R90, R181, R129 ;  /* 0x000000b55ab07223 */ /* 0x000fe20000010081 */
[----:B------:R-:W-:Y:S01]  /*1310*/  FMUL.FTZ R178, R155, R134 ;  /* 0x000000869bb27220 */ /* 0x000fe20000410000 */
[----:B------:R-:W-:Y:S01]  /*1320*/  FMUL.FTZ R130, R77, R184 ;  /* 0x000000b84d827220 */ /* 0x000fe20000410000 */
[----:B------:R-:W-:Y:S01]  /*1330*/  FMUL.FTZ R182, R155, R186 ;  /* 0x000000ba9bb67220 */ /* 0x000fe20000410000 */
[----:B------:R-:W-:Y:S01]  /*1340*/  FFMA.FTZ R172, R88, R179, R131 ;  /* 0x000000b358ac7223 */ /* 0x000fe20000010083 */
[----:B------:R-:W-:Y:S01]  /*1350*/  FMUL.FTZ R129, R76, R185 ;  /* 0x000000b94c817220 */ /* 0x000fe20000410000 */
[----:B------:R-:W-:Y:S01]  /*1360*/  FADD.FTZ R50, R50, R181 ;  /* 0x000000b532327221 */ /* 0x000fe20000010000 */
[----:B------:R-:W-:Y:S01]  /*1370*/  FFMA.FTZ R66, R175, R181, R66 ;  /* 0x000000b5af427223 */ /* 0x000fe20000010042 */
[----:B------:R-:W-:Y:S01]  /*1380*/  FADD.FTZ R51, R51, R180 ;  /* 0x000000b433337221 */ /* 0x000fe20000010000 */
[----:B------:R-:W-:Y:S01]  /*1390*/  FFMA.FTZ R67, R178, R180, R67 ;  /* 0x000000b4b2437223 */ /* 0x000fe20000010043 */
[----:B------:R-:W-:Y:S01]  /*13a0*/  FADD.FTZ R45, R45, R128 ;  /* 0x000000802d2d7221 */ /* 0x000fe20000010000 */
[-C--:B------:R-:W-:Y:S01]  /*13b0*/  FFMA.FTZ R181, R85, R128.reuse, R130 ;  /* 0x0000008055b57223 */ /* 0x080fe20000010082 */
[----:B------:R-:W-:Y:S01]  /*13c0*/  FFMA.FTZ R61, R182, R128, R61 ;  /* 0x00000080b63d7223 */ /* 0x000fe2000001003d */
[----:B------:R-:W-:Y:S01]  /*13d0*/  FFMA.FTZ R180, R84, R183, R129 ;  /* 0x000000b754b47223 */ /* 0x000fe20000010081 */
[----:B------:R-:W-:Y:S01]  /*13e0*/  FADD.FTZ R128, R191, R172 ;  /* 0x000000acbf807221 */ /* 0x000fe20000010000 */
[----:B------:R-:W-:-:S03]  /*13f0*/  FFMA.FTZ R129, R171, R172, R190 ;  /* 0x000000acab817223 */ /* 0x000fc600000100be */
[----:B------:R-:W-:Y:S01]  /*1400*/  FADD.FTZ R131, R128, R173 ;  /* 0x000000ad80837221 */ /* 0x000fe20000010000 */
[----:B------:R-:W-:Y:S01]  /*1410*/  FFMA.FTZ R128, R174, R173, R129 ;  /* 0x000000adae807223 */ /* 0x000fe20000010081 */
[----:B------:R-:W-:Y:S02]  /*1420*/  FADD.FTZ R140, -R194, R140 ;  /* 0x0000008cc28c7221 */ /* 0x000fe40000010100 */
[----:B------:R-:W-:Y:S01]  /*1430*/  FADD.FTZ R130, R131, R176 ;  /* 0x000000b083827221 */ /* 0x000fe20000010000 */
[----:B------:R-:W-:Y:S01]  /*1440*/  FFMA.FTZ R129, R175, R176, R128 ;  /* 0x000000b0af817223 */ /* 0x000fe20000010080 */
[C---:B------:R-:W-:Y:S01]  /*1450*/  PRMT R187, R135.reuse, 0x7632, R187 ;  /* 0x0000763287bb7816 */ /* 0x040fe200000000bb */
[----:B------:R-:W-:Y:S01]  /*1460*/  FADD.FTZ R48, R48, R179 ;  /* 0x000000b330307221 */ /* 0x000fe20000010000 */
[----:B------:R-:W-:Y:S01]  /*1470*/  SHF.L.U32 R135, R135, 0x10, RZ ;  /* 0x0000001087877819 */ /* 0x000fe200000006ff */
[----:B------:R-:W-:Y:S01]  /*1480*/  FFMA.FTZ R64, R171, R179, R64 ;  /* 0x000000b3ab407223 */ /* 0x000fe20000010040 */
[----:B------:R-:W-:Y:S01]  /*1490*/  FMUL.FTZ R179, R155, R140 ;  /* 0x0000008c9bb37220 */ /* 0x000fe20000410000 */
        /* <DEDUP_REMOVED lines=38> */
.L_x_1222:
[----:B------:R-:W-:Y:S05]  /*1700*/  BSYNC B0 ;  /* 0x0000000000007941 */ /* 0x000fea0003800000 */
.L_x_1221:
        /* <DEDUP_REMOVED lines=21> */
.L_x_1241:
        /* <DEDUP_REMOVED lines=8> */
[----:B----4-:R-:W-:-:S04]  /*18e0*/  LEA R130, R131, R130, 0x18 ;  /* 0x0000008283827211 */ /* 0x010fc800078ec0ff */
[----:B------:R-:W-:Y:S01]  /*18f0*/  @!P5 LEA R188, R188, R130, 0x3 ;  /* 0x00000082bcbcd211 */ /* 0x000fe200078e18ff */
[----:B------:R-:W-:-:S04]  /*1900*/  IMAD R189, R189, 0x8, R130 ;  /* 0x00000008bdbd7824 */ /* 0x000fc800078e0282 */
[----:B------:R-:W-:Y:S01]  /*1910*/  @!P5 STS.64 [R188+0x4000], R190 ;  /* 0x004000bebc00d388 */ /* 0x000fe20000000a00 */
[----:B------:R-:W-:Y:S06]  /*1920*/  BAR.SYNC.DEFER_BLOCKING 0x0 ;  /* 0x0000000000007b1d */ /* 0x000fec0000010000 */
[----:B------:R-:W2:Y:S04]  /*1930*/  LDS.128 R128, [R189+0x4000] ;  /* 0x00400000bd807984 */ /* 0x000ea80000000c00 */
[----:B-1----:R-:W1:Y:S04]  /*1940*/  LDS.128 R132, [R189+0x4010] ;  /* 0x00401000bd847984 */ /* 0x002e680000000c00 */
[----:B------:R-:W3:Y:S04]  /*1950*/  LDS.128 R136, [R189+0x4020] ;  /* 0x00402000bd887984 */ /* 0x000ee80000000c00 */
[----:B------:R-:W4:Y:S01]  /*1960*/  LDS.128 R140, [R189+0x4030] ;  /* 0x00403000bd8c7984 */ /* 0x000f220000000c00 */
[----:B--2--5:R-:W-:Y:S01]  /*1970*/  FADD.FTZ R187, RZ, R128 ;  /* 0x00000080ffbb7221 */ /* 0x024fe20000010000 */
        /* <DEDUP_REMOVED lines=18> */
[----:B0-----:R-:W-:Y:S02]  /*1aa0*/  ISETP.NE.AND P5, PT, R192, RZ, PT ;  /* 0x000000ffc000720c */ /* 0x001fe40003fa5270 */
        /* <DEDUP_REMOVED lines=12> */
[----:B------:R-:W-:Y:S01]  /*1b70*/  FMUL.FTZ R129, R155, R128 ;  /* 0x000000809b817220 */ /* 0x000fe20000410000 */
[----:B------:R-:W-:Y:S01]  /*1b80*/  FFMA.FTZ R139, R167, R134, R141 ;  /* 0x00000086a78b7223 */ /* 0x000fe2000001008d */
[C---:B------:R-:W-:Y:S01]  /*1b90*/  FMUL.FTZ R132, R155.reuse, R130 ;  /* 0x000000829b847220 */ /* 0x040fe20000410000 */
[----:B------:R-:W-:Y:S01]  /*1ba0*/  FMUL.FTZ R133, R155, R136 ;  /* 0x000000889b857220 */ /* 0x000fe20000410000 */
[----:B------:R-:W-:Y:S01]  /*1bb0*/  @P1 FADD.FTZ R129, R8, R129 ;  /* 0x0000008108811221 */ /* 0x000fe20000010000 */
[----:B------:R-:W-:Y:S01]  /*1bc0*/  FADD.FTZ R136, R164, -R137 ;  /* 0x80000089a4887221 */ /* 0x000fe20000010000 */
[----:B------:R-:W-:Y:S01]  /*1bd0*/  @P0 MOV R128, R150 ;  /* 0x0000009600800202 */ /* 0x000fe20000000f00 */
[----:B------:R-:W-:Y:S01]  /*1be0*/  @P1 FADD.FTZ R132, R9, R132 ;  /* 0x0000008409841221 */ /* 0x000fe20000010000 */
[----:B------:R-:W-:Y:S01]  /*1bf0*/  FMUL.FTZ R193, R129, UR17 ;  /* 0x0000001181c17c20 */ /* 0x000fe20008410000 */
[----:B------:R-:W-:Y:S01]  /*1c00*/  FMUL.FTZ R137, R155, R136 ;  /* 0x000000889b897220 */ /* 0x000fe20000410000 */
[----:B------:R-:W-:Y:S01]  /*1c10*/  @P0 LOP3.LUT P6, RZ, R128, 0xff, RZ, 0xc0, !PT ;  /* 0x000000ff80ff0812 */ /* 0x000fe200078cc0ff */
[----:B------:R-:W-:Y:S01]  /*1c20*/  @P1 FADD.FTZ R133, R10, R133 ;  /* 0x000000850a851221 */ /* 0x000fe20000010000 */
[-CC-:B------:R-:W-:Y:S01]  /*1c30*/  FFMA.FTZ R138, R166, R134.reuse, R141.reuse ;  /* 0x00000086a68a7223 */ /* 0x180fe2000001008d */
[----:B------:R-:W-:Y:S01]  /*1c40*/  FFMA.FTZ R140, R170, R134, R141 ;  /* 0x00000086aa8c7223 */ /* 0x000fe2000001008d */
[----:B------:R-:W-:Y:S01]  /*1c50*/  @P0 FSEL R130, R193, RZ, P6 ;  /* 0x000000ffc1820208 */ /* 0x000fe20003000000 */
[----:B------:R-:W-:Y:S01]  /*1c60*/  FADD.FTZ R136, R168, -R139 ;  /* 0x8000008ba8887221 */ /* 0x000fe20000010000 */
[----:B------:R-:W-:Y:S01]  /*1c70*/  FMUL.FTZ R194, R132, UR17 ;  /* 0x0000001184c27c20 */ /* 0x000fe20008410000 */
[----:B------:R-:W-:Y:S01]  /*1c80*/  @P0 LOP3.LUT P5, RZ, R150, 0xff00, RZ, 0xc0, !PT ;  /* 0x0000ff0096ff0812 */ /* 0x000fe200078ac0ff */
[----:B------:R-:W-:Y:S01]  /*1c90*/  FMUL.FTZ R195, R133, UR17 ;  /* 0x0000001185c37c20 */ /* 0x000fe20008410000 */
[----:B------:R-:W-:Y:S01]  /*1ca0*/  @P0 F2FP.BF16.F32.PACK_AB R135, RZ, R130 ;  /* 0x00000082ff87023e */ /* 0x000fe200000010ff */
[----:B------:R-:W-:Y:S01]  /*1cb0*/  FFMA.FTZ R130, R160, R134, R141 ;  /* 0x00000086a0827223 */ /* 0x000fe2000001008d */
[----:B------:R-:W-:Y:S01]  /*1cc0*/  MOV R128, R148 ;  /* 0x0000009400807202 */ /* 0x000fe20000000f00 */
[----:B------:R-:W-:Y:S01]  /*1cd0*/  FADD.FTZ R138, R165, -R138 ;  /* 0x8000008aa58a7221 */ /* 0x000fe20000010000 */
[----:B------:R-:W-:Y:S01]  /*1ce0*/  FADD.FTZ R140, R169, -R140 ;  /* 0x8000008ca98c7221 */ /* 0x000fe20000010000 */
[----:B------:R-:W-:Y:S01]  /*1cf0*/  FADD.FTZ R130, R161, -R130 ;  /* 0x80000082a1827221 */ /* 0x000fe20000010000 */
[C---:B------:R-:W-:Y:S01]  /*1d00*/  FMUL.FTZ R187, R155.reuse, R136 ;  /* 0x000000889bbb7220 */ /* 0x040fe20000410000 */
[----:B------:R-:W-:Y:S01]  /*1d10*/  @P0 LOP3.LUT P6, RZ, R150, 0xff0000, RZ, 0xc0, !PT ;  /* 0x00ff000096ff0812 */ /* 0x000fe200078cc0ff */
[C---:B------:R-:W-:Y:S01]  /*1d20*/  FMUL.FTZ R142, R155.reuse, R138 ;  /* 0x0000008a9b8e7220 */ /* 0x040fe20000410000 */
[C---:B------:R-:W-:Y:S01]  /*1d30*/  FMUL.FTZ R130, R155.reuse, R130 ;  /* 0x000000829b827220 */ /* 0x040fe20000410000 */
[----:B------:R-:W-:Y:S01]  /*1d40*/  @P0 FSEL R131, R194, RZ, P5 ;  /* 0x000000ffc2830208 */ /* 0x000fe20002800000 */
[----:B------:R-:W-:Y:S01]  /*1d50*/  FMUL.FTZ R190, R155, R140 ;  /* 0x0000008c9bbe7220 */ /* 0x000fe20000410000 */
[----:B------:R-:W-:Y:S01]  /*1d60*/  LOP3.LUT P5, RZ, R128, 0xff, RZ, 0xc0, !PT ;  /* 0x000000ff80ff7812 */ /* 0x000fe200078ac0ff */
[----:B------:R-:W-:Y:S01]  /*1d70*/  @P1 FADD.FTZ R130, R11, R130 ;  /* 0x000000820b821221 */ /* 0x000fe20000010000 */
[----:B------:R-:W-:Y:S01]  /*1d80*/  @P1 FADD.FTZ R187, R6, R187 ;  /* 0x000000bb06bb1221 */ /* 0x000fe20000010000 */
[----:B------:R-:W-:Y:S01]  /*1d90*/  @P0 FSEL R128, R195, RZ, P6 ;  /* 0x000000ffc3800208 */ /* 0x000fe20003000000 */
[----:B------:R-:W-:Y:S01]  /*1da0*/  @P1 FADD.FTZ R137, R4, R137 ;  /* 0x0000008904891221 */ /* 0x000fe20000010000 */
[----:B------:R-:W-:Y:S01]  /*1db0*/  FMUL.FTZ R196, R130, UR17 ;  /* 0x0000001182c47c20 */ /* 0x000fe20008410000 */
[----:B------:R-:W-:Y:S01]  /*1dc0*/  @P0 LOP3.LUT P6, RZ, R150, 0xff000000, RZ, 0xc0, !PT ;  /* 0xff00000096ff0812 */ /* 0x000fe200078cc0ff */
        /* <DEDUP_REMOVED lines=36> */
[C---:B------:R-:W-:Y:S01]  /*2010*/  LOP3.LUT P5, RZ, R149.reuse, 0xff, RZ, 0xc0, !PT ;  /* 0x000000ff95ff7812 */ /* 0x040fe200078ac0ff */
        /* <DEDUP_REMOVED lines=9> */
[----:B------:R-:W-:Y:S02]  /*20b0*/  @P0 PRMT R124, R135, 0x7610, R124 ;  /* 0x00007610877c0816 */ /* 0x000fe4000000007c */
[----:B------:R-:W-:Y:S02]  /*20c0*/  @P0 F2FP.BF16.F32.PACK_AB R141, RZ, R141 ;  /* 0x0000008dff8d023e */ /* 0x000fe400000010ff */
        /* <DEDUP_REMOVED lines=18> */
[----:B------:R-:W-:-:S02]  /*21f0*/  @P0 LEA.HI.X R139, R154, UR15, RZ, 0x4, P5 ;  /* 0x0000000f9a8b0c11 */ /* 0x000fc4000a8f24ff */
[----:B------:R-:W-:Y:S02]  /*2200*/  @P0 PRMT R127, R127, 0x5410, R189 ;  /* 0x000054107f7f0816 */ /* 0x000fe400000000bd */
[----:B------:R-:W-:-:S03]  /*2210*/  IADD3 R154, R154, 0x100, RZ ;  /* 0x000001009a9a7810 */ /* 0x000fc60007ffe0ff */
[----:B------:R1:W-:Y:S04]  /*2220*/  @P0 STG.E.128 desc[UR4][R138.64], R124 ;  /* 0x0000007c8a000986 */ /* 0x0003e8000c101d04 */
.L_x_1225:
[----:B------:R-:W-:Y:S05]  /*2230*/  BSYNC B0 ;  /* 0x0000000000007941 */ /* 0x000fea0003800000 */
.L_x_1224:
[----:B------:R-:W-:Y:S04]  /*2240*/  BSSY B0, `(.L_x_1226) ;  /* 0x000007a000007945 */ /* 0x000fe80003800000 */
[----:B------:R-:W-:Y:S05]  /*2250*/  @!P3 BRA `(.L_x_1227) ;  /* 0x0000000400e0b947 */ /* 0x000fea0003800000 */
[----:B0-----:R-:W-:Y:S02]  /*2260*/  ISETP.NE.AND P5, PT, R192, RZ, PT ;  /* 0x000000ffc000720c */ /* 0x001fe40003fa5270 */
[----:B------:R-:W-:Y:S02]  /*2270*/  ISETP.NE.U32.AND P1, PT, RZ, UR8, PT ;  /* 0x00000008ff007c0c */ /* 0x000fe4000bf25070 */
[----:B-1----:R-:W-:Y:S02]  /*2280*/  FSEL R133, R191, RZ, !P5 ;  /* 0x000000ffbf857208 */ /* 0x002fe40006800000 */
        /* <DEDUP_REMOVED lines=37> */
[----:B------:R-:W-:Y:S01]  /*24e0*/  FMUL.FTZ R142, R155, R140 ;  /* 0x0000008c9b8e7220 */ /* 0x000fe20000410000 */
        /* <DEDUP_REMOVED lines=38> */
[----:B------:R-:W-:Y:S02]  /*2750*/  FSEL R128, R190, RZ, P5 ;  /* 0x000000ffbe807208 */ /* 0x000fe40002800000 */
[----:B------:R-:W-:-:S02]  /*2760*/  FSEL R191, R191, RZ, P6 ;  /* 0x000000ffbfbf7208 */ /* 0x000fc40003000000 */
[C---:B------:R-:W-:Y:S02]  /*2770*/  LOP3.LUT P5, RZ, R144.reuse, 0xff0000, RZ, 0xc0, !PT ;  /* 0x00ff000090ff7812 */ /* 0x040fe400078ac0ff */
[----:B------:R-:W-:Y:S02]  /*2780*/  LOP3.LUT P6, RZ, R144, 0xff000000, RZ, 0xc0, !PT ;  /* 0xff00000090ff7812 */ /* 0x000fe400078cc0ff */
[----:B------:R-:W-:Y:S02]  /*2790*/  SEL R116, R129, R116, P1 ;  /* 0x0000007481747207 */ /* 0x000fe40000800000 */
[----:B------:R-:W-:Y:S02]  /*27a0*/  FSEL R129, R193, RZ, P5 ;  /* 0x000000ffc1817208 */ /* 0x000fe40002800000 */
[----:B------:R-:W-:Y:S01]  /*27b0*/  FSEL R194, R194, RZ, P6 ;  /* 0x000000ffc2c27208 */ /* 0x000fe20003000000 */
[----:B0-----:R-:W-:Y:S01]  /*27c0*/  @P1 IMAD.WIDE.U32 R134, R154, 0x20, R134 ;  /* 0x000000209a861825 */ /* 0x001fe200078e0086 */
[----:B------:R-:W-:-:S02]  /*27d0*/  LOP3.LUT P5, RZ, R145, 0xff, RZ, 0xc0, !PT ;  /* 0x000000ff91ff7812 */ /* 0x000fc400078ac0ff */
[----:B------:R-:W-:Y:S02]  /*27e0*/  LOP3.LUT P6, RZ, R145, 0xff00, RZ, 0xc0, !PT ;  /* 0x0000ff0091ff7812 */ /* 0x000fe400078cc0ff */
[----:B------:R-:W-:Y:S02]  /*27f0*/  @P0 F2FP.BF16.F32.PACK_AB R189, RZ, R130 ;  /* 0x00000082ffbd023e */ /* 0x000fe400000010ff */
[----:B------:R-:W-:Y:S01]  /*2800*/  SEL R118, R131, R118, P1 ;  /* 0x0000007683767207 */ /* 0x000fe20000800000 */
[----:B-1----:R-:W-:Y:S01]  /*2810*/  IMAD.WIDE.U32 R132, R154, 0x10, R132 ;  /* 0x000000109a847825 */ /* 0x002fe200078e0084 */
[----:B------:R-:W-:Y:S02]  /*2820*/  FSEL R130, R195, RZ, P5 ;  /* 0x000000ffc3827208 */ /* 0x000fe40002800000 */
[----:B------:R-:W-:Y:S01]  /*2830*/  FSEL R131, R196, RZ, P6 ;  /* 0x000000ffc4837208 */ /* 0x000fe20003000000 */
[----:B------:R2:W-:Y:S01]  /*2840*/  @P1 STG.E.128 desc[UR4][R134.64], R116 ;  /* 0x0000007486001986 */ /* 0x0005e2000c101d04 */
[----:B------:R-:W-:-:S02]  /*2850*/  LOP3.LUT P5, RZ, R145, 0xff0000, RZ, 0xc0, !PT ;  /* 0x00ff000091ff7812 */ /* 0x000fc400078ac0ff */
[----:B------:R-:W-:Y:S02]  /*2860*/  LOP3.LUT P6, RZ, R145, 0xff000000, RZ, 0xc0, !PT ;  /* 0xff00000091ff7812 */ /* 0x000fe400078cc0ff */
        /* <DEDUP_REMOVED lines=23> */
.L_x_1227:
[----:B------:R-:W-:Y:S05]  /*29e0*/  BSYNC B0 ;  /* 0x0000000000007941 */ /* 0x000fea0003800000 */
.L_x_1226:
[----:B------:R-:W-:Y:S02]  /*29f0*/  IADD3 R153, R153, UR18, RZ ;  /* 0x0000001299997c10 */ /* 0x000fe4000fffe0ff */
[----:B-12---:R-:W-:Y:S02]  /*2a00*/  SEL R132, RZ, 0x1, P4 ;  /* 0x00000001ff847807 */ /* 0x006fe40002000000 */
[----:B------:R-:W-:-:S13]  /*2a10*/  ISETP.GE.AND P0, PT, R153, UR19, PT ;  /* 0x0000001399007c0c */ /* 0x000fda000bf06270 */
[----:B------:R-:W-:Y:S05]  /*2a20*/  @!P0 BRA `(.L_x_1228) ;  /* 0xffffffd800b08947 */ /* 0x000fea000383ffff */
.L_x_1218:
        /* <DEDUP_REMOVED lines=19> */
[----:B----4-:R-:W-:-:S03]  /*2b60*/  IMAD.WIDE.U32 R8, R11, 0x20, R8 ;  /* 0x000000200b087825 */ /* 0x010fc600078e0008 */
[----:B------:R1:W-:Y:S01]  /*2b70*/  STG.E.128 desc[UR4][R6.64+0x10], R20 ;  /* 0x0000101406007986 */ /* 0x0003e2000c101d04 */
[----:B------:R-:W-:-:S03]  /*2b80*/  VIADD R11, R11, 0x100 ;  /* 0x000001000b0b7836 */ /* 0x000fc60000000000 */
[----:B------:R1:W-:Y:S04]  /*2b90*/  STG.E.128 desc[UR4][R8.64], R40 ;  /* 0x0000002808007986 */ /* 0x0003e8000c101d04 */
[----:B------:R1:W-:Y:S02]  /*2ba0*/  STG.E.128 desc[UR4][R8.64+0x10], R36 ;  /* 0x0000102408007986 */ /* 0x0003e4000c101d04 */
.L_x_1230:
[----:B------:R-:W-:Y:S05]  /*2bb0*/  BSYNC B0 ;  /* 0x0000000000007941 */ /* 0x000fea0003800000 */
.L_x_1229:
        /* <DEDUP_REMOVED lines=18> */
.L_x_1223:
[----:B------:R-:W-:Y:S01]  /*2ce0*/  HFMA2.MMA R138, -RZ, RZ, 0, 9.5367431640625e-07 ;  /* 0x00000010ff8a7435 */ /* 0x000fe200000001ff */
[----:B------:R-:W-:Y:S02]  /*2cf0*/  MOV R139, R191 ;  /* 0x000000bf008b7202 */ /* 0x000fe40000000f00 */
[----:B------:R-:W-:Y:S02]  /*2d00*/  MOV R141, 0x1f ;  /* 0x0000001f008d7802 */ /* 0x000fe40000000f00 */
[----:B------:R-:W-:-:S07]  /*2d10*/  MOV R136, 0xffffffff ;  /* 0xffffffff00887802 */ /* 0x000fce0000000f00 */
[----:B0----5:R-:W-:Y:S05]  /*2d20*/  WARPSYNC.COLLECTIVE R136, `(.L_x_1231) ;  /* 0x0000000088087348 */ /* 0x021fea0003c00000 */
[----:B------:R1:W2:Y:S02]  /*2d30*/  SHFL.DOWN P0, R137, R139, R138, R141 ;  /* 0x0800008a8b897389 */ /* 0x0002a4000000008d */
[----:B012--5:R-:W-:Y:S01]  /*2d40*/  ENDCOLLECTIVE ;  /* 0x000000000000791b */ /* 0x027fe20003800000 */
.L_x_1231:
[----:B------:R-:W-:Y:S02]  /*2d50*/  MOV R139, R190 ;  /* 0x000000be008b7202 */ /* 0x000fe40000000f00 */
[----:B------:R-:W-:-:S07]  /*2d60*/  MOV R128, R137 ;  /* 0x0000008900807202 */ /* 0x000fce0000000f00 */
[----:B------:R-:W-:Y:S05]  /*2d70*/  WARPSYNC.COLLECTIVE R136, `(.L_x_1232) ;  /* 0x0000000088087348 */ /* 0x000fea0003c00000 */
[----:B------:R0:W1:Y:S02]  /*2d80*/  SHFL.DOWN P0, R137, R139, R138, R141 ;  /* 0x0800008a8b897389 */ /* 0x000064000000008d */
[----:B01----:R-:W-:Y:S01]  /*2d90*/  ENDCOLLECTIVE ;  /* 0x000000000000791b */ /* 0x003fe20003800000 */
.L_x_1232:
[----:B------:R-:W-:Y:S01]  /*2da0*/  FADD.FTZ R128, R128, R191 ;  /* 0x000000bf80807221 */ /* 0x000fe20000010000 */
[----:B------:R-:W-:-:S04]  /*2db0*/  HFMA2.MMA R138, -RZ, RZ, 0, 4.76837158203125e-07 ;  /* 0x00000008ff8a7435 */ /* 0x000fc800000001ff */
[----:B------:R-:W-:Y:S01]  /*2dc0*/  MOV R139, R128 ;  /* 0x00000080008b7202 */ /* 0x000fe20000000f00 */
[----:B------:R-:W-:-:S07]  /*2dd0*/  IMAD.MOV.U32 R129, RZ, RZ, R137 ;  /* 0x000000ffff817224 */ /* 0x000fce00078e0089 */
[----:B------:R-:W-:Y:S05]  /*2de0*/  WARPSYNC.COLLECTIVE R136, `(.L_x_1233) ;  /* 0x0000000088087348 */ /* 0x000fea0003c00000 */
[----:B------:R0:W1:Y:S02]  /*2df0*/  SHFL.DOWN P0, R137, R139, R138, R141 ;  /* 0x0800008a8b897389 */ /* 0x000064000000008d */
[----:B01----:R-:W-:Y:S01]  /*2e00*/  ENDCOLLECTIVE ;  /* 0x000000000000791b */ /* 0x003fe20003800000 */
.L_x_1233:
[----:B------:R-:W-:-:S05]  /*2e10*/  FADD.FTZ R129, R129, R190 ;  /* 0x000000be81817221 */ /* 0x000fca0000010000 */
[----:B------:R-:W-:Y:S02]  /*2e20*/  MOV R139, R129 ;  /* 0x00000081008b7202 */ /* 0x000fe40000000f00 */
[----:B------:R-:W-:-:S07]  /*2e30*/  MOV R131, R137 ;  /* 0x0000008900837202 */ /* 0x000fce0000000f00 */
[----:B------:R-:W-:Y:S05]  /*2e40*/  WARPSYNC.COLLECTIVE R136, `(.L_x_1234) ;  /* 0x0000000088087348 */ /* 0x000fea0003c00000 */
[----:B------:R0:W1:Y:S02]  /*2e50*/  SHFL.DOWN P0, R137, R139, R138, R141 ;  /* 0x0800008a8b897389 */ /* 0x000064000000008d */
[----:B01----:R-:W-:Y:S01]  /*2e60*/  ENDCOLLECTIVE ;  /* 0x000000000000791b */ /* 0x003fe20003800000 */
.L_x_1234:
[----:B------:R-:W-:-:S05]  /*2e70*/  FADD.FTZ R131, R128, R131 ;  /* 0x0000008380837221 */ /* 0x000fca0000010000 */
[----:B------:R-:W-:Y:S01]  /*2e80*/  MOV R139, R131 ;  /* 0x00000083008b7202 */ /* 0x000fe20000000f00 */
[----:B------:R-:W-:Y:S01]  /*2e90*/  IMAD.MOV.U32 R138, RZ, RZ, 0x4 ;  /* 0x00000004ff8a7424 */ /* 0x000fe200078e00ff */
[----:B------:R-:W-:-:S07]  /*2ea0*/  MOV R130, R137 ;  /* 0x0000008900827202 */ /* 0x000fce0000000f00 */
[----:B------:R-:W-:Y:S05]  /*2eb0*/  WARPSYNC.COLLECTIVE R136, `(.L_x_1235) ;  /* 0x0000000088087348 */ /* 0x000fea0003c00000 */
[----:B------:R0:W1:Y:S02]  /*2ec0*/  SHFL.DOWN P0, R137, R139, R138, R141 ;  /* 0x0800008a8b897389 */ /* 0x000064000000008d */
[----:B01----:R-:W-:Y:S01]  /*2ed0*/  ENDCOLLECTIVE ;  /* 0x000000000000791b */ /* 0x003fe20003800000 */
.L_x_1235:
[----:B------:R-:W-:-:S05]  /*2ee0*/  FADD.FTZ R130, R129, R130 ;  /* 0x0000008281827221 */ /* 0x000fca0000010000 */
[----:B------:R-:W-:Y:S02]  /*2ef0*/  MOV R139, R130 ;  /* 0x00000082008b7202 */ /* 0x000fe40000000f00 */
[----:B------:R-:W-:-:S07]  /*2f00*/  MOV R132, R137 ;  /* 0x0000008900847202 */ /* 0x000fce0000000f00 */
[----:B------:R-:W-:Y:S05]  /*2f10*/  WARPSYNC.COLLECTIVE R136, `(.L_x_1236) ;  /* 0x0000000088087348 */ /* 0x000fea0003c00000 */
[----:B------:R0:W1:Y:S02]  /*2f20*/  SHFL.DOWN P0, R137, R139, R138, R141 ;  /* 0x0800008a8b897389 */ /* 0x000064000000008d */
[----:B01----:R-:W-:Y:S01]  /*2f30*/  ENDCOLLECTIVE ;  /* 0x000000000000791b */ /* 0x003fe20003800000 */
.L_x_1236:
[----:B------:R-:W-:Y:S01]  /*2f40*/  FADD.FTZ R132, R131, R132 ;  /* 0x0000008483847221 */ /* 0x000fe20000010000 */
[----:B------:R-:W-:-:S04]  /*2f50*/  HFMA2.MMA R138, -RZ, RZ, 0, 1.1920928955078125e-07 ;  /* 0x00000002ff8a7435 */ /* 0x000fc800000001ff */
[----:B------:R-:W-:Y:S02]  /*2f60*/  MOV R139, R132 ;  /* 0x00000084008b7202 */ /* 0x000fe40000000f00 */
[----:B------:R-:W-:-:S07]  /*2f70*/  MOV R133, R137 ;  /* 0x0000008900857202 */ /* 0x000fce0000000f00 */
[----:B------:R-:W-:Y:S05]  /*2f80*/  WARPSYNC.COLLECTIVE R136, `(.L_x_1237) ;  /* 0x0000000088087348 */ /* 0x000fea0003c00000 */
[----:B------:R0:W1:Y:S02]  /*2f90*/  SHFL.DOWN P0, R137, R139, R138, R141 ;  /* 0x0800008a8b897389 */ /* 0x000064000000008d */
[----:B01----:R-:W-:Y:S01]  /*2fa0*/  ENDCOLLECTIVE ;  /* 0x000000000000791b */ /* 0x003fe20003800000 */
.L_x_1237:
[----:B------:R-:W-:-:S04]  /*2fb0*/  FADD.FTZ R133, R130, R133 ;  /* 0x0000008582857221 */ /* 0x000fc80000010000 */
[----:B------:R-:W-:Y:S01]  /*2fc0*/  IMAD.MOV.U32 R139, RZ, RZ, R133 ;  /* 0x000000ffff8b7224 */ /* 0x000fe200078e0085 */
[----:B------:R-:W-:-:S07]  /*2fd0*/  MOV R135, R137 ;  /* 0x0000008900877202 */ /* 0x000fce0000000f00 */
[----:B------:R-:W-:Y:S05]  /*2fe0*/  WARPSYNC.COLLECTIVE R136, `(.L_x_1238) ;  /* 0x0000000088087348 */ /* 0x000fea0003c00000 */
[----:B------:R0:W1:Y:S02]  /*2ff0*/  SHFL.DOWN P0, R137, R139, R138, R141 ;  /* 0x0800008a8b897389 */ /* 0x000064000000008d */
[----:B01----:R-:W-:Y:S01]  /*3000*/  ENDCOLLECTIVE ;  /* 0x000000000000791b */ /* 0x003fe20003800000 */
.L_x_1238:
[----:B------:R-:W-:Y:S01]  /*3010*/  FADD.FTZ R135, R132, R135 ;  /* 0x0000008784877221 */ /* 0x000fe20000010000 */
[----:B------:R-:W-:-:S04]  /*3020*/  HFMA2.MMA R138, -RZ, RZ, 0, 5.9604644775390625e-08 ;  /* 0x00000001ff8a7435 */ /* 0x000fc800000001ff */
[----:B------:R-:W-:Y:S02]  /*3030*/  MOV R139, R135 ;  /* 0x00000087008b7202 */ /* 0x000fe40000000f00 */
[----:B------:R-:W-:-:S07]  /*3040*/  MOV R134, R137 ;  /* 0x0000008900867202 */ /* 0x000fce0000000f00 */
[----:B------:R-:W-:Y:S05]  /*3050*/  WARPSYNC.COLLECTIVE R136, `(.L_x_1239) ;  /* 0x0000000088087348 */ /* 0x000fea0003c00000 */
[----:B------:R0:W1:Y:S02]  /*3060*/  SHFL.DOWN P0, R137, R139, R138, R141 ;  /* 0x0800008a8b897389 */ /* 0x000064000000008d */
[----:B01----:R-:W-:Y:S01]  /*3070*/  ENDCOLLECTIVE ;  /* 0x000000000000791b */ /* 0x003fe20003800000 */
.L_x_1239:
[----:B------:R-:W-:-:S05]  /*3080*/  FADD.FTZ R134, R133, R134 ;  /* 0x0000008685867221 */ /* 0x000fca0000010000 */
[----:B------:R-:W-:Y:S02]  /*3090*/  MOV R139, R134 ;  /* 0x00000086008b7202 */ /* 0x000fe40000000f00 */
[----:B------:R-:W-:-:S07]  /*30a0*/  MOV R128, R137 ;  /* 0x0000008900807202 */ /* 0x000fce0000000f00 */
[----:B------:R-:W-:Y:S05]  /*30b0*/  WARPSYNC.COLLECTIVE R136, `(.L_x_1240) ;  /* 0x0000000088087348 */ /* 0x000fea0003c00000 */
[----:B------:R0:W1:Y:S02]  /*30c0*/  SHFL.DOWN P0, R137, R139, R138, R141 ;  /* 0x0800008a8b897389 */ /* 0x000064000000008d */
[----:B01----:R-:W-:Y:S01]  /*30d0*/  ENDCOLLECTIVE ;  /* 0x000000000000791b */ /* 0x003fe20003800000 */
.L_x_1240:
[----:B------:R-:W-:Y:S01]  /*30e0*/  MOV R129, R137 ;  /* 0x0000008900817202 */ /* 0x000fe20000000f00 */
[----:B------:R-:W-:Y:S06]  /*30f0*/  BRA `(.L_x_1241) ;  /* 0xffffffe400d87947 */ /* 0x000fec000383ffff */
.L_x_1242:
        /* <DEDUP_REMOVED lines=16> */
.L_x_2976:


//--------------------- .text._ZN10layer_norm31ln_parallel_residual_bwd_kernelINS_13Kernel_traitsIf13__nv_bfloat16fS2_fjLj4096ELj1ELj1ELj8ELj16ENS_18Kernel_traits_baseILj4096EfS2_fS2_fjLj256EEEEELb1ELb0ELb1EEEvNS_9BwdParamsE --------------------------
	.section	.text._ZN10layer_norm31ln_parallel_residual_bwd_kernelINS_13Kernel_traitsIf13__nv_bfloat16fS2_fjLj4096ELj1ELj1ELj8ELj16ENS_18Kernel_traits_baseILj4096EfS2_fS2_fjLj256EEEEELb1ELb0ELb1EEEvNS_9BwdParamsE,"ax",@progbits
	.align	128
        .global         _ZN10layer_norm31ln_parallel_residual_bwd_kernelINS_13Kernel_traitsIf13__nv_bfloat16fS2_fjLj4096ELj1ELj1ELj8ELj16ENS_18Kernel_traits_baseILj4096EfS2_fS2_fjLj256EEEEELb1ELb0ELb1EEEvNS_9BwdParamsE
        .type           _ZN10layer_norm31ln_parallel_residual_bwd_kernelINS_13Kernel_traitsIf13__nv_bfloat16fS2_fjLj4096ELj1ELj1ELj8ELj16ENS_18Kernel_traits_baseILj4096EfS2_fS2_fjLj256EEEEELb1ELb0ELb1EEEvNS_9BwdParamsE,@function
        .size           _ZN10layer_norm31ln_parallel_residual_bwd_kernelINS_13Kernel_traitsIf13__nv_bfloat16fS2_fjLj4096ELj1ELj1ELj8ELj16ENS_18Kernel_traits_baseILj4096EfS2_fS2_fjLj256EEEEELb1ELb0ELb1EEEvNS_9BwdParamsE,(.L_x_2977 - _ZN10layer_norm31ln_parallel_residual_bwd_kernelINS_13Kernel_traitsIf13__nv_bfloat16fS2_fjLj4096ELj1ELj1ELj8ELj16ENS_18Kernel_traits_baseILj4096EfS2_fS2_fjLj256EEEEELb1ELb0ELb1EEEvNS_9BwdParamsE)
        .other          _ZN10layer_norm31ln_parallel_residual_bwd_kernelINS_13Kernel_traitsIf13__nv_bfloat16fS2_fjLj4096ELj1ELj1ELj8ELj16ENS_18Kernel_traits_baseILj4096EfS2_fS2_fjLj256EEEEELb1ELb0ELb1EEEvNS_9BwdParamsE,@"STO_CUDA_ENTRY STV_DEFAULT"
_ZN10layer_norm31ln_parallel_residual_bwd_kernelINS_13Kernel_traitsIf13__nv_bfloat16fS2_fjLj4096ELj1ELj1ELj8ELj16ENS_18Kernel_traits_baseILj4096EfS2_fS2_fjLj256EEEEELb1ELb0ELb1EEEvNS_9BwdParamsE:
.text._ZN10layer_norm31ln_parallel_residual_bwd_kernelINS_13Kernel_traitsIf13__nv_bfloat16fS2_fjLj4096ELj1ELj1ELj8ELj16ENS_18Kernel_traits_baseILj4096EfS2_fS2_fjLj256EEEEELb1ELb0ELb1EEEvNS_9BwdParamsE:
        /* <DEDUP_REMOVED lines=49> */
.L_x_1243:
        /* <DEDUP_REMOVED lines=53> */
[----:B0-----:R-:W-:-:S07]  /*0660*/  LOP3.LUT R167, R137, 0xff, RZ, 0xc0, !PT ;  /* 0x000000ff89a77812 */ /* 0x001fce00078ec0ff */
.L_x_1246:
        /* <DEDUP_REMOVED lines=14> */
[----:B------:R-:W-:Y:S02]  /*0750*/  ISETP.NE.U32.AND P1, PT, RZ, UR14, PT ;  /* 0x0000000eff007c0c */ /* 0x000fe4000bf25070 */
[----:B------:R1:W2:Y:S01]  /*0760*/  LDG.E.128 R68, desc[UR4][R100.64+0x10] ;  /* 0x0000100464447981 */ /* 0x0002a2000c1e1d00 */
[----:B------:R-:W0:Y:S03]  /*0770*/  @P0 LDC.64 R172, c[0x0][0x2c8] ;  /* 0x0000b200ffac0b82 */ /* 0x000e260000000a00 */
[----:B------:R-:W2:Y:S01]  /*0780*/  LDG.E.128 R92, desc[UR4][R92.64] ;  /* 0x000000045c5c7981 */ /* 0x000ea2000c1e1d00 */
[C---:B---3--:R-:W-:Y:S01]  /*0790*/  IMAD.WIDE.U32 R64, R170.reuse, 0x10, R80 ;  /* 0x00000010aa407825 */ /* 0x048fe200078e0050 */
[----:B------:R-:W-:-:S03]  /*07a0*/  IADD3 R166, R170, 0x100, RZ ;  /* 0x00000100aaa67810 */ /* 0x000fc60007ffe0ff */
[----:B-1----:R-:W1:Y:S02]  /*07b0*/  @P0 LDC.64 R100, c[0x0][0x2c8] ;  /* 0x0000b200ff640b82 */ /* 0x002e640000000a00 */
[----:B------:R-:W3:Y:S01]  /*07c0*/  LDG.E.128 R64, desc[UR4][R64.64] ;  /* 0x0000000440407981 */ /* 0x000ee2000c1e1d00 */
[----:B0-----:R-:W-:-:S05]  /*07d0*/  IMAD.WIDE R98, R168, 0x4, R98 ;  /* 0x00000004a8627825 */ /* 0x001fca00078e0262 */
[----:B------:R0:W3:Y:S01]  /*07e0*/  LDG.E R171, desc[UR4][R98.64] ;  /* 0x0000000462ab7981 */ /* 0x0000e2000c1e1900 */
[----:B------:R-:W-:-:S04]  /*07f0*/  IMAD.WIDE.U32 R80, R166, 0x10, R80 ;  /* 0x00000010a6507825 */ /* 0x000fc800078e0050 */
[C---:B------:R-:W-:Y:S02]  /*0800*/  IMAD.WIDE.U32 R76, R166.reuse, 0x10, R72 ;  /* 0x00000010a64c7825 */ /* 0x040fe400078e0048 */
[----:B------:R-:W3:Y:S02]  /*0810*/  LDG.E.128 R80, desc[UR4][R80.64] ;  /* 0x0000000450507981 */ /* 0x000ee4000c1e1d00 */
[C---:B------:R-:W-:Y:S01]  /*0820*/  IMAD.WIDE.U32 R178, R166.reuse, 0x20, R178 ;  /* 0x00000020a6b27825 */ /* 0x040fe200078e00b2 */
[----:B0-----:R-:W0:Y:S01]  /*0830*/  LDC.64 R98, c[0x0][0x240] ;  /* 0x00009000ff627b82 */ /* 0x001e220000000a00 */
[----:B------:R-:W3:Y:S04]  /*0840*/  LDG.E.128 R76, desc[UR4][R76.64] ;  /* 0x000000044c4c7981 */ /* 0x000ee8000c1e1d00 */
[----:B------:R-:W3:Y:S04]  /*0850*/  LDG.E.128 R72, desc[UR4][R178.64] ;  /* 0x00000004b2487981 */ /* 0x000ee8000c1e1d00 */
[----:B------:R1:W3:Y:S02]  /*0860*/  LDG.E.128 R84, desc[UR4][R178.64+0x10] ;  /* 0x00001004b2547981 */ /* 0x0002e4000c1e1d00 */
[----:B-1----:R-:W-:-:S04]  /*0870*/  @P0 IMAD.WIDE.U32 R178, R166, 0x20, R100 ;  /* 0x00000020a6b20825 */ /* 0x002fc800078e0064 */
[--C-:B0-----:R-:W-:Y:S01]  /*0880*/  IMAD.WIDE.U32 R100, R170, 0x8, R98.reuse ;  /* 0x00000008aa647825 */ /* 0x101fe200078e0062 */
[----:B------:R-:W-:Y:S01]  /*0890*/  ISETP.NE.AND.EX P1, PT, RZ, UR15, PT, P1 ;  /* 0x0000000fff007c0c */ /* 0x000fe2000bf25310 */
[----:B-----5:R-:W5:Y:S02]  /*08a0*/  @P0 LDG.E.128 R44, desc[UR4][R178.64] ;  /* 0x00000004b22c0981 */ /* 0x020f64000c1e1d00 */
[----:B------:R-:W-:Y:S02]  /*08b0*/  IMAD.WIDE.U32 R98, R166, 0x8, R98 ;  /* 0x00000008a6627825 */ /* 0x000fe400078e0062 */
[----:B------:R-:W5:Y:S04]  /*08c0*/  LDG.E.64 R100, desc[UR4][R100.64] ;  /* 0x0000000464647981 */ /* 0x000f68000c1e1b00 */
[----:B------:R-:W5:Y:S04]  /*08d0*/  LDG.E.64 R98, desc[UR4][R98.64] ;  /* 0x0000000462627981 */ /* 0x000f68000c1e1b00 */
[----:B------:R-:W0:Y:S01]  /*08e0*/  @P1 LDC.64 R174, c[0x0][0x248] ;  /* 0x00009200ffae1b82 */ /* 0x000e220000000a00 */
[----:B------:R-:W-:Y:S01]  /*08f0*/  ISETP.NE.AND P3, PT, RZ, UR11, PT ;  /* 0x0000000bff007c0c */ /* 0x000fe2000bf65270 */
[----:B------:R-:W-:Y:S01]  /*0900*/  @P0 IMAD.WIDE.U32 R172, R170, 0x20, R172 ;  /* 0x00000020aaac0825 */ /* 0x000fe200078e00ac */
[----:B------:R-:W-:Y:S01]  /*0910*/  LOP3.LUT P5, RZ, R0, 0xff, RZ, 0xc0, !PT ;  /* 0x000000ff00ff7812 */ /* 0x000fe200078ac0ff */
[----:B------:R-:W5:Y:S04]  /*0920*/  @P0 LDG.E.128 R48, desc[UR4][R178.64+0x10] ;  /* 0x00001004b2300981 */ /* 0x000f68000c1e1d00 */
[----:B------:R-:W1:Y:S01]  /*0930*/  @P1 LDC.64 R176, c[0x0][0x248] ;  /* 0x00009200ffb01b82 */ /* 0x000e620000000a00 */
[----:B------:R-:W5:Y:S04]  /*0940*/  @P0 LDG.E.128 R36, desc[UR4][R172.64] ;  /* 0x00000004ac240981 */ /* 0x000f68000c1e1d00 */
[----:B------:R-:W5:Y:S01]  /*0950*/  @P0 LDG.E.128 R40, desc[UR4][R172.64+0x10] ;  /* 0x00001004ac280981 */ /* 0x000f62000c1e1d00 */
[----:B0-----:R-:W-:-:S05]  /*0960*/  @P1 IMAD.WIDE.U32 R174, R166, 0x8, R174 ;  /* 0x00000008a6ae1825 */ /* 0x001fca00078e00ae */
[----:B------:R4:W5:Y:S01]  /*0970*/  @P1 LDG.E.64 R96, desc[UR4][R174.64] ;  /* 0x00000004ae601981 */ /* 0x000962000c1e1b00 */
[----:B-1----:R-:W-:-:S05]  /*0980*/  @P1 IMAD.WIDE.U32 R176, R170, 0x8, R176 ;  /* 0x00000008aab01825 */ /* 0x002fca00078e00b0 */
[----:B------:R0:W5:Y:S01]  /*0990*/  @P1 LDG.E.64 R2, desc[UR4][R176.64] ;  /* 0x00000004b0021981 */ /* 0x000162000c1e1b00 */
        /* <DEDUP_REMOVED lines=8> */
[C---:B--2---:R-:W-:Y:S01]  /*0a20*/  PRMT R90, R92.reuse, 0x7632, R90 ;  /* 0x000076325c5a7816 */ /* 0x044fe2000000005a */
[----:B------:R-:W-:Y:S01]  /*0a30*/  IMAD.U32 R91, R92, 0x10000, RZ ;  /* 0x000100005c5b7824 */ /* 0x000fe200078e00ff */
[C---:B------:R-:W-:Y:S02]  /*0a40*/  PRMT R173, R94.reuse, 0x7632, R173 ;  /* 0x000076325ead7816 */ /* 0x040fe400000000ad */
[----:B0-----:R-:W-:Y:S02]  /*0a50*/  SHF.L.U32 R177, R94, 0x10, RZ ;  /* 0x000000105eb17819 */ /* 0x001fe400000006ff */
[C---:B---3--:R-:W-:Y:S01]  /*0a60*/  PRMT R92, R64.reuse, 0x7632, R92 ;  /* 0x00007632405c7816 */ /* 0x048fe2000000005c */
[----:B------:R-:W-:Y:S01]  /*0a70*/  IMAD.U32 R64, R64, 0x10000, RZ ;  /* 0x0001000040407824 */ /* 0x000fe200078e00ff */
[----:B------:R-:W-:-:S02]  /*0a80*/  PRMT R179, R95, 0x7632, R179 ;  /* 0x000076325fb37816 */ /* 0x000fc400000000b3 */
[----:B------:R-:W-:Y:S02]  /*0a90*/  SHF.L.U32 R181, R95, 0x10, RZ ;  /* 0x000000105fb57819 */ /* 0x000fe400000006ff */
[----:B------:R-:W-:Y:S01]  /*0aa0*/  PRMT R94, R65, 0x7632, R94 ;  /* 0x00007632415e7816 */ /* 0x000fe2000000005e */
[----:B------:R-:W-:Y:S01]  /*0ab0*/  FMUL.FTZ R0, R171, R0 ;  /* 0x00000000ab007220 */ /* 0x000fe20000410000 */
[----:B------:R-:W-:Y:S01]  /*0ac0*/  SHF.L.U32 R95, R65, 0x10, RZ ;  /* 0x00000010415f7819 */ /* 0x000fe200000006ff */
[----:B------:R-:W-:Y:S01]  /*0ad0*/  FMUL.FTZ R65, R16, R64 ;  /* 0x0000004010417220 */ /* 0x000fe20000410000 */
[----:B------:R-:W-:Y:S01]  /*0ae0*/  PRMT R172, R93, 0x7632, R172 ;  /* 0x000076325dac7816 */ /* 0x000fe200000000ac */
[----:B------:R-:W-:Y:S01]  /*0af0*/  FADD.FTZ R164, R91, R164 ;  /* 0x000000a45ba47221 */ /* 0x000fe20000010000 */
        /* <DEDUP_REMOVED lines=12> */
[C---:B------:R-:W-:Y:S01]  /*0bc0*/  FMUL.FTZ R93, R171.reuse, R176 ;  /* 0x000000b0ab5d7220 */ /* 0x040fe20000410000 */
[----:B------:R-:W-:Y:S01]  /*0bd0*/  SHF.L.U32 R94, R94, 0x10, RZ ;  /* 0x000000105e5e7819 */ /* 0x000fe200000006ff */
[----:B------:R-:W-:Y:S01]  /*0be0*/  FMUL.FTZ R95, R171, R180 ;  /* 0x000000b4ab5f7220 */ /* 0x000fe20000410000 */
[----:B------:R-:W-:Y:S01]  /*0bf0*/  PRMT R175, R66, 0x7632, R175 ;  /* 0x0000763242af7816 */ /* 0x000fe200000000af */
[----:B------:R-:W-:Y:S01]  /*0c00*/  FADD.FTZ R68, R68, -R174 ;  /* 0x800000ae44447221 */ /* 0x000fe20000010000 */
[----:B------:R-:W-:Y:S01]  /*0c10*/  SHF.L.U32 R66, R66, 0x10, RZ ;  /* 0x0000001042427819 */ /* 0x000fe200000006ff */
[----:B------:R-:W-:-:S02]  /*0c20*/  IMAD.U32 R90, R90, 0x10000, RZ ;  /* 0x000100005a5a7824 */ /* 0x000fc400078e00ff */
[-C--:B------:R-:W-:Y:S01]  /*0c30*/  FFMA.FTZ R160, R93, R92.reuse, R160 ;  /* 0x0000005c5da07223 */ /* 0x080fe200000100a0 */
[----:B------:R-:W-:Y:S01]  /*0c40*/  FADD.FTZ R159, R92, R159 ;  /* 0x0000009f5c9f7221 */ /* 0x000fe20000010000 */
[----:B------:R-:W-:Y:S01]  /*0c50*/  SHF.L.U32 R172, R172, 0x10, RZ ;  /* 0x00000010acac7819 */ /* 0x000fe200000006ff */
[----:B------:R-:W-:Y:S01]  /*0c60*/  FMUL.FTZ R92, R17, R92 ;  /* 0x0000005c115c7220 */ /* 0x000fe20000410000 */
[----:B------:R-:W-:Y:S01]  /*0c70*/  FFMA.FTZ R152, R95, R94, R152 ;  /* 0x0000005e5f987223 */ /* 0x000fe20000010098 */
[----:B------:R-:W-:Y:S01]  /*0c80*/  FADD.FTZ R151, R94, R151 ;  /* 0x000000975e977221 */ /* 0x000fe20000010000 */
[----:B------:R-:W-:Y:S01]  /*0c90*/  FADD.FTZ R178, R70, -R174 ;  /* 0x800000ae46b27221 */ /* 0x000fe20000010000 */
[----:B------:R-:W-:Y:S01]  /*0ca0*/  FADD.FTZ R163, R64, R163 ;  /* 0x000000a340a37221 */ /* 0x000fe20000010000 */
[----:B------:R-:W-:Y:S01]  /*0cb0*/  FFMA.FTZ R165, R0, R64, R165 ;  /* 0x0000004000a57223 */ /* 0x000fe200000100a5 */
[----:B------:R-:W-:Y:S01]  /*0cc0*/  FMUL.FTZ R94, R19, R94 ;  /* 0x0000005e135e7220 */ /* 0x000fe20000410000 */
[----:B------:R-:W-:-:S02]  /*0cd0*/  IMAD.U32 R70, R173, 0x10000, RZ ;  /* 0x00010000ad467824 */ /* 0x000fc400078e00ff */
[----:B------:R-:W-:Y:S01]  /*0ce0*/  FADD.FTZ R64, R69, -R174 ;  /* 0x800000ae45407221 */ /* 0x000fe20000010000 */
[----:B------:R-:W-:Y:S01]  /*0cf0*/  FMUL.FTZ R65, R12, R66 ;  /* 0x000000420c417220 */ /* 0x000fe20000410000 */
[----:B------:R-:W-:Y:S01]  /*0d00*/  FMUL.FTZ R173, R171, R68 ;  /* 0x00000044abad7220 */ /* 0x000fe20000410000 */
[-C--:B------:R-:W-:Y:S01]  /*0d10*/  FFMA.FTZ R162, R93, R90.reuse, R162 ;  /* 0x0000005a5da27223 */ /* 0x080fe200000100a2 */
[----:B------:R-:W-:Y:S01]  /*0d20*/  FADD.FTZ R161, R90, R161 ;  /* 0x000000a15aa17221 */ /* 0x000fe20000010000 */
[----:B------:R-:W-:Y:S01]  /*0d30*/  FFMA.FTZ R90, R33, R90, R92 ;  /* 0x0000005a215a7223 */ /* 0x000fe2000001005c */
[----:B------:R-:W-:Y:S01]  /*0d40*/  PRMT R182, R67, 0x7632, R182 ;  /* 0x0000763243b67816 */ /* 0x000fe200000000b6 */
[----:B------:R-:W-:Y:S01]  /*0d50*/  FFMA.FTZ R92, R35, R172, R94 ;  /* 0x000000ac235c7223 */ /* 0x000fe2000001005e */
[----:B------:R-:W-:Y:S01]  /*0d60*/  SHF.L.U32 R176, R175, 0x10, RZ ;  /* 0x00000010afb07819 */ /* 0x000fe200000006ff */
[----:B------:R-:W-:Y:S01]  /*0d70*/  FADD.FTZ R147, R177, R147 ;  /* 0x00000093b1937221 */ /* 0x000fe20000010000 */
[----:B------:R-:W-:Y:S01]  /*0d80*/  SHF.L.U32 R67, R67, 0x10, RZ ;  /* 0x0000001043437819 */ /* 0x000fe200000006ff */
[----:B------:R-:W-:Y:S01]  /*0d90*/  FMUL.FTZ R175, R171, R64 ;  /* 0x00000040abaf7220 */ /* 0x000fe20000410000 */
[-C--:B------:R-:W-:Y:S01]  /*0da0*/  FFMA.FTZ R94, R28, R177.reuse, R65 ;  /* 0x000000b11c5e7223 */ /* 0x080fe20000010041 */
[----:B------:R-:W-:Y:S01]  /*0db0*/  FFMA.FTZ R150, R173, R177, R150 ;  /* 0x000000b1ad967223 */ /* 0x000fe20000010096 */
[----:B------:R-:W-:Y:S01]  /*0dc0*/  FADD.FTZ R180, R71, -R174 ;  /* 0x800000ae47b47221 */ /* 0x000fe20000010000 */
[----:B------:R-:W-:Y:S01]  /*0dd0*/  FMUL.FTZ R177, R171, R178 ;  /* 0x000000b2abb17220 */ /* 0x000fe20000410000 */
[----:B------:R-:W-:Y:S01]  /*0de0*/  FFMA.FTZ R154, R95, R172, R154 ;  /* 0x000000ac5f9a7223 */ /* 0x000fe2000001009a */
[----:B------:R-:W-:Y:S01]  /*0df0*/  FADD.FTZ R153, R172, R153 ;  /* 0x00000099ac997221 */ /* 0x000fe20000010000 */
[-C--:B------:R-:W-:Y:S01]  /*0e00*/  FMUL.FTZ R172, R13, R176.reuse ;  /* 0x000000b00dac7220 */ /* 0x080fe20000410000 */
[----:B------:R-:W-:Y:S01]  /*0e10*/  FADD.FTZ R145, R176, R145 ;  /* 0x00000091b0917221 */ /* 0x000fe20000010000 */
[----:B------:R-:W-:Y:S01]  /*0e20*/  FFMA.FTZ R144, R175, R176, R144 ;  /* 0x000000b0af907223 */ /* 0x000fe20000010090 */
[----:B------:R-:W-:Y:S01]  /*0e30*/  SHF.L.U32 R182, R182, 0x10, RZ ;  /* 0x00000010b6b67819 */ /* 0x000fe200000006ff */
[-C--:B------:R-:W-:Y:S01]  /*0e40*/  FMUL.FTZ R65, R14, R67.reuse ;  /* 0x000000430e417220 */ /* 0x080fe20000410000 */
[----:B------:R-:W-:Y:S01]  /*0e50*/  FMUL.FTZ R176, R171, R180 ;  /* 0x000000b4abb07220 */ /* 0x000fe20000410000 */
[----:B------:R-:W-:Y:S01]  /*0e60*/  FADD.FTZ R141, R67, R141 ;  /* 0x0000008d438d7221 */ /* 0x000fe20000010000 */
[----:B------:R-:W-:Y:S01]  /*0e70*/  FFMA.FTZ R140, R177, R67, R140 ;  /* 0x00000043b18c7223 */ /* 0x000fe2000001008c */
[----:B------:R-:W-:Y:S01]  /*0e80*/  PRMT R67, R80, 0x7632, R67 ;  /* 0x0000763250437816 */ /* 0x000fe20000000043 */
[----:B------:R-:W-:Y:S01]  /*0e90*/  FADD.FTZ R149, R66, R149 ;  /* 0x0000009542957221 */ /* 0x000fe20000010000 */
[----:B------:R-:W-:Y:S01]  /*0ea0*/  FFMA.FTZ R148, R173, R66, R148 ;  /* 0x00000042ad947223 */ /* 0x000fe20000010094 */
[-C--:B------:R-:W-:Y:S01]  /*0eb0*/  FMUL.FTZ R64, R15, R182.reuse ;  /* 0x000000b60f407220 */ /* 0x080fe20000410000 */
[----:B------:R-:W-:Y:S01]  /*0ec0*/  FADD.FTZ R128, R182, R128 ;  /* 0x00000080b6807221 */ /* 0x000fe20000010000 */
[----:B------:R-:W-:Y:S01]  /*0ed0*/  FFMA.FTZ R119, R176, R182, R119 ;  /* 0x000000b6b0777223 */ /* 0x000fe20000010077 */
[----:B------:R-:W-:Y:S01]  /*0ee0*/  FADD.FTZ R182, -R174, R75 ;  /* 0x0000004baeb67221 */ /* 0x000fe20000010100 */
[----:B------:R-:W-:Y:S01]  /*0ef0*/  PRMT R66, R76, 0x7632, R66 ;  /* 0x000076324c427816 */ /* 0x000fe20000000042 */
[----:B------:R-:W-:Y:S01]  /*0f00*/  FADD.FTZ R68, -R174, R73 ;  /* 0x00000049ae447221 */ /* 0x000fe20000010100 */
[----:B------:R-:W-:Y:S01]  /*0f10*/  SHF.L.U32 R67, R67, 0x10, RZ ;  /* 0x0000001043437819 */ /* 0x000fe200000006ff */
[----:B------:R-:W-:-:S02]  /*0f20*/  FMUL.FTZ R185, R171, R182 ;  /* 0x000000b6abb97220 */ /* 0x000fc40000410000 */
[----:B------:R-:W-:Y:S01]  /*0f30*/  FMUL.FTZ R183, R171, R68 ;  /* 0x00000044abb77220 */ /* 0x000fe20000410000 */
[----:B------:R-:W-:Y:S02]  /*0f40*/  IMAD.U32 R66, R66, 0x10000, RZ ;  /* 0x0001000042427824 */ /* 0x000fe400078e00ff */
[-C--:B------:R-:W-:Y:S01]  /*0f50*/  FMUL.FTZ R182, R9, R67.reuse ;  /* 0x0000004309b67220 */ /* 0x080fe20000410000 */
[----:B------:R-:W-:Y:S01]  /*0f60*/  FADD.FTZ R74, -R174, R74 ;  /* 0x0000004aae4a7221 */ /* 0x000fe20000010100 */
[-C--:B------:R-:W-:Y:S01]  /*0f70*/  FFMA.FTZ R102, R183, R66.reuse, R102 ;  /* 0x00000042b7667223 */ /* 0x080fe20000010066 */
[----:B------:R-:W-:Y:S01]  /*0f80*/  FADD.FTZ R111, R66, R111 ;  /* 0x0000006f426f7221 */ /* 0x000fe20000010000 */
[----:B------:R-:W-:Y:S01]  /*0f90*/  FFMA.FTZ R182, R25, R66, R182 ;  /* 0x0000004219b67223 */ /* 0x000fe200000100b6 */
[C---:B------:R-:W-:Y:S01]  /*0fa0*/  FADD.FTZ R66, -R174.reuse, R85 ;  /* 0x00000055ae427221 */ /* 0x040fe20000010100 */
[----:B------:R-:W-:Y:S01]  /*0fb0*/  FMUL.FTZ R180, R171, R74 ;  /* 0x0000004aabb47220 */ /* 0x000fe20000410000 */
[----:B------:R-:W-:Y:S01]  /*0fc0*/  FFMA.FTZ R120, R183, R67, R120 ;  /* 0x00000043b7787223 */ /* 0x000fe20000010078 */
[----:B------:R-:W-:Y:S01]  /*0fd0*/  FADD.FTZ R129, R67, R129 ;  /* 0x0000008143817221 */ /* 0x000fe20000010000 */
[----:B------:R-:W-:Y:S01]  /*0fe0*/  FADD.FTZ R74, -R174, R87 ;  /* 0x00000057ae4a7221 */ /* 0x000fe20000010100 */
[----:B------:R-:W-:Y:S01]  /*0ff0*/  FMUL.FTZ R87, R171, R66 ;  /* 0x00000042ab577220 */ /* 0x000fe20000410000 */
[----:B------:R-:W-:Y:S01]  /*1000*/  FADD.FTZ R67, RZ, R91 ;  /* 0x0000005bff437221 */ /* 0x000fe20000010000 */
[----:B------:R-:W-:Y:S01]  /*1010*/  FFMA.FTZ R66, R0, R91, RZ ;  /* 0x0000005b00427223 */ /* 0x000fe200000100ff */
[----:B------:R-:W-:-:S02]  /*1020*/  PRMT R71, R81, 0x7632, R71 ;  /* 0x0000763251477816 */ /* 0x000fc40000000047 */
        /* <DEDUP_REMOVED lines=8> */
[----:B------:R-:W-:Y:S01]  /*10b0*/  PRMT R70, R77, 0x7632, R70 ;  /* 0x000076324d467816 */ /* 0x000fe20000000046 */
[----:B------:R-:W-:Y:S01]  /*10c0*/  FADD.FTZ R67, R88, R67 ;  /* 0x0000004358437221 */ /* 0x000fe20000010000 */
[----:B------:R-:W-:Y:S01]  /*10d0*/  SHF.L.U32 R68, R71, 0x10, RZ ;  /* 0x0000001047447819 */ /* 0x000fe200000006ff */
[----:B------:R-:W-:-:S02]  /*10e0*/  IMAD.U32 R181, R76, 0x10000, RZ ;  /* 0x000100004cb57824 */ /* 0x000fc400078e00ff */
[----:B------:R-:W-:Y:S01]  /*10f0*/  FFMA.FTZ R66, R89, R88, R66 ;  /* 0x0000005859427223 */ /* 0x000fe20000010042 */
[----:B------:R-:W-:Y:S01]  /*1100*/  PRMT R76, R82, 0x7632, R76 ;  /* 0x00007632524c7816 */ /* 0x000fe2000000004c */
[----:B------:R-:W-:Y:S01]  /*1110*/  FADD.FTZ R67, R92, R67 ;  /* 0x000000435c437221 */ /* 0x000fe20000010000 */
[----:B------:R-:W-:Y:S01]  /*1120*/  SHF.L.U32 R70, R70, 0x10, RZ ;  /* 0x0000001046467819 */ /* 0x000fe200000006ff */
[----:B------:R-:W-:Y:S01]  /*1130*/  FMUL.FTZ R184, R11, R68 ;  /* 0x000000440bb87220 */ /* 0x000fe20000410000 */
[----:B------:R-:W-:Y:S01]  /*1140*/  SHF.L.U32 R69, R179, 0x10, RZ ;  /* 0x00000010b3457819 */ /* 0x000fe200000006ff */
[----:B------:R-:W-:Y:S01]  /*1150*/  FFMA.FTZ R66, R95, R92, R66 ;  /* 0x0000005c5f427223 */ /* 0x000fe20000010042 */
[----:B------:R-:W-:Y:S01]  /*1160*/  PRMT R73, R78, 0x7632, R73 ;  /* 0x000076324e497816 */ /* 0x000fe20000000049 */
[----:B------:R-:W-:Y:S01]  /*1170*/  FADD.FTZ R72, -R174, R72 ;  /* 0x00000048ae487221 */ /* 0x000fe20000010100 */
[----:B------:R-:W-:Y:S02]  /*1180*/  IMAD.U32 R76, R76, 0x10000, RZ ;  /* 0x000100004c4c7824 */ /* 0x000fe400078e00ff */
[----:B------:R-:W-:Y:S01]  /*1190*/  FADD.FTZ R67, R94, R67 ;  /* 0x000000435e437221 */ /* 0x000fe20000010000 */
[C---:B------:R-:W-:Y:S01]  /*11a0*/  FFMA.FTZ R122, R185.reuse, R68, R122 ;  /* 0x00000044b97a7223 */ /* 0x040fe2000001007a */
[----:B------:R-:W-:Y:S01]  /*11b0*/  FADD.FTZ R131, R68, R131 ;  /* 0x0000008344837221 */ /* 0x000fe20000010000 */
[-C--:B------:R-:W-:Y:S01]  /*11c0*/  FFMA.FTZ R104, R185, R70.reuse, R104 ;  /* 0x00000046b9687223 */ /* 0x080fe20000010068 */
[----:B------:R-:W-:Y:S01]  /*11d0*/  FADD.FTZ R113, R70, R113 ;  /* 0x0000007146717221 */ /* 0x000fe20000010000 */
[----:B------:R-:W-:Y:S01]  /*11e0*/  FFMA.FTZ R184, R27, R70, R184 ;  /* 0x000000461bb87223 */ /* 0x000fe200000100b8 */
[----:B------:R-:W-:Y:S01]  /*11f0*/  FFMA.FTZ R66, R173, R94, R66 ;  /* 0x0000005ead427223 */ /* 0x000fe20000010042 */
[----:B------:R-:W-:Y:S01]  /*1200*/  FADD.FTZ R110, R69, R110 ;  /* 0x0000006e456e7221 */ /* 0x000fe20000010000 */
[-C--:B------:R-:W-:Y:S01]  /*1210*/  FFMA.FTZ R179, R31, R69.reuse, R64 ;  /* 0x000000451fb37223 */ /* 0x080fe20000010040 */
[----:B------:R-:W-:Y:S01]  /*1220*/  FFMA.FTZ R138, R176, R69, R138 ;  /* 0x00000045b08a7223 */ /* 0x000fe2000001008a */
[----:B------:R-:W-:Y:S01]  /*1230*/  SHF.L.U32 R187, R82, 0x10, RZ ;  /* 0x0000001052bb7819 */ /* 0x000fe200000006ff */
[----:B------:R-:W-:Y:S01]  /*1240*/  FADD.FTZ R70, -R174, R86 ;  /* 0x00000056ae467221 */ /* 0x000fe20000010100 */
[----:B------:R-:W-:Y:S01]  /*1250*/  SHF.L.U32 R68, R73, 0x10, RZ ;  /* 0x0000001049447819 */ /* 0x000fe200000006ff */
[----:B------:R-:W-:-:S02]  /*1260*/  IMAD.U32 R69, R80, 0x10000, RZ ;  /* 0x0001000050457824 */ /* 0x000fc400078e00ff */
        /* <DEDUP_REMOVED lines=8> */
[----:B------:R-:W-:Y:S01]  /*12f0*/  FFMA.FTZ R106, R87, R68, R106 ;  /* 0x00000044576a7223 */ /* 0x000fe2000001006a */
[----:B------:R-:W-:Y:S01]  /*1300*/  FMUL.FTZ R69, R8, R69 ;  /* 0x0000004508457220 */ /* 0x000fe20000410000 */
[----:B------:R-:W-:Y:S01]  /*1310*/  FADD.FTZ R68, R178, R67 ;  /* 0x00000043b2447221 */ /* 0x000fe20000010000 */
[----:B------:R-:W-:Y:S01]  /*1320*/  FFMA.FTZ R67, R177, R178, R66 ;  /* 0x000000b2b1437223 */ /* 0x000fe20000010042 */
[----:B------:R-:W-:Y:S01]  /*1330*/  FADD.FTZ R112, R181, R112 ;  /* 0x00000070b5707221 */ /* 0x000fe20000010000 */
[-C--:B------:R-:W-:Y:S01]  /*1340*/  FFMA.FTZ R103, R82, R181.reuse, R103 ;  /* 0x000000b552677223 */ /* 0x080fe20000010067 */
[----:B------:R-:W-:Y:S01]  /*1350*/  PRMT R64, R79, 0x7632, R64 ;  /* 0x000076324f407816 */ /* 0x000fe20000000040 */
[----:B------:R-:W-:Y:S01]  /*1360*/  FFMA.FTZ R181, R24, R181, R69 ;  /* 0x000000b518b57223 */ /* 0x000fe20000010045 */
[----:B------:R-:W-:Y:S01]  /*1370*/  SHF.L.U32 R81, R81, 0x10, RZ ;  /* 0x0000001051517819 */ /* 0x000fe200000006ff */
[----:B------:R-:W-:Y:S01]  /*1380*/  FADD.FTZ R68, R179, R68 ;  /* 0x00000044b3447221 */ /* 0x000fe20000010000 */
[----:B------:R-:W-:Y:S01]  /*1390*/  FFMA.FTZ R69, R176, R179, R67 ;  /* 0x000000b3b0457223 */ /* 0x000fe20000010043 */
[----:B------:R-:W-:Y:S01]  /*13a0*/  FADD.FTZ R84, -R174, R84 ;  /* 0x00000054ae547221 */ /* 0x000fe20000010100 */
[----:B------:R-:W-:Y:S01]  /*13b0*/  FMUL.FTZ R174, R171, R70 ;  /* 0x00000046abae7220 */ /* 0x000fe20000410000 */
[----:B------:R-:W-:Y:S01]  /*13c0*/  SHF.L.U32 R77, R77, 0x10, RZ ;  /* 0x000000104d4d7819 */ /* 0x000fe200000006ff */
[----:B------:R-:W-:Y:S01]  /*13d0*/  FADD.FTZ R67, R181, R68 ;  /* 0x00000044b5437221 */ /* 0x000fe20000010000 */
[----:B------:R-:W-:-:S02]  /*13e0*/  PRMT R72, R83, 0x7632, R72 ;  /* 0x0000763253487816 */ /* 0x000fc40000000048 */
[----:B------:R-:W-:Y:S01]  /*13f0*/  SHF.L.U32 R65, R83, 0x10, RZ ;  /* 0x0000001053417819 */ /* 0x000fe200000006ff */
[----:B------:R-:W-:Y:S01]  /*1400*/  FMUL.FTZ R83, R10, R81 ;  /* 0x000000510a537220 */ /* 0x000fe20000410000 */
[----:B------:R-:W-:Y:S01]  /*1410*/  SHF.L.U32 R70, R64, 0x10, RZ ;  /* 0x0000001040467819 */ /* 0x000fe200000006ff */
[----:B------:R-:W-:Y:S01]  /*1420*/  FFMA.FTZ R64, R82, R181, R69 ;  /* 0x000000b552407223 */ /* 0x000fe20000010045 */
[----:B------:R-:W-:Y:S01]  /*1430*/  FADD.FTZ R66, R67, R182 ;  /* 0x000000b643427221 */ /* 0x000fe20000010000 */
[----:B------:R-:W-:Y:S02]  /*1440*/  FFMA.FTZ R83, R26, R77, R83 ;  /* 0x0000004d1a537223 */ /* 0x000fe40000010053 */
[----:B------:R-:W-:Y:S01]  /*1450*/  FFMA.FTZ R67, R183, R182, R64 ;  /* 0x000000b6b7437223 */ /* 0x000fe20000010040 */
[----:B------:R-:W-:Y:S01]  /*1460*/  FMUL.FTZ R84, R171, R84 ;  /* 0x00000054ab547220 */ /* 0x000fe20000410000 */
[----:B------:R-:W-:Y:S01]  /*1470*/  SHF.L.U32 R75, R78, 0x10, RZ ;  /* 0x000000104e4b7819 */ /* 0x000fe200000006ff */
[----:B------:R-:W-:Y:S01]  /*1480*/  FMUL.FTZ R85, R4, R187 ;  /* 0x000000bb04557220 */ /* 0x000fe20000410000 */
[----:B------:R-:W-:Y:S01]  /*1490*/  FADD.FTZ R69, R66, R83 ;  /* 0x0000005342457221 */ /* 0x000fe20000010000 */
[----:B------:R-:W-:Y:S01]  /*14a0*/  FFMA.FTZ R64, R180, R83, R67 ;  /* 0x00000053b4407223 */ /* 0x000fe20000010043 */
[----:B------:R-:W-:Y:S01]  /*14b0*/  FADD.FTZ R134, R187, R134 ;  /* 0x00000086bb867221 */ /* 0x000fe20000010000 */
[----:B------:R-:W-:Y:S01]  /*14c0*/  FFMA.FTZ R125, R84, R187, R125 ;  /* 0x000000bb547d7223 */ /* 0x000fe2000001007d */
[-C--:B------:R-:W-:Y:S01]  /*14d0*/  FMUL.FTZ R187, R6, R65.reuse ;  /* 0x0000004106bb7220 */ /* 0x080fe20000410000 */
[----:B------:R-:W-:Y:S01]  /*14e0*/  FADD.FTZ R136, R65, R136 ;  /* 0x0000008841887221 */ /* 0x000fe20000010000 */
[----:B------:R-:W-:Y:S01]  /*14f0*/  FFMA.FTZ R127, R174, R65, R127 ;  /* 0x00000041ae7f7223 */ /* 0x000fe2000001007f */
[----:B------:R-:W-:Y:S01]  /*1500*/  FFMA.FTZ R85, R20, R75, R85 ;  /* 0x0000004b14557223 */ /* 0x000fe20000010055 */
[----:B------:R-:W-:Y:S01]  /*1510*/  FADD.FTZ R66, R69, R184 ;  /* 0x000000b845427221 */ /* 0x000fe20000010000 */
[----:B------:R-:W-:Y:S01]  /*1520*/  FFMA.FTZ R65, R185, R184, R64 ;  /* 0x000000b8b9417223 */ /* 0x000fe20000010040 */
[----:B------:R-:W-:-:S02]  /*1530*/  SHF.L.U32 R79, R79, 0x10, RZ ;  /* 0x000000104f4f7819 */ /* 0x000fc400000006ff */
[----:B------:R-:W-:Y:S01]  /*1540*/  SHF.L.U32 R72, R72, 0x10, RZ ;  /* 0x0000001048487819 */ /* 0x000fe200000006ff */
[----:B------:R-:W-:Y:S01]  /*1550*/  FADD.FTZ R67, R66, R85 ;  /* 0x0000005542437221 */ /* 0x000fe20000010000 */
[----:B------:R-:W-:Y:S01]  /*1560*/  FFMA.FTZ R64, R84, R85, R65 ;  /* 0x0000005554407223 */ /* 0x000fe20000010041 */
[----:B------:R-:W-:Y:S01]  /*1570*/  FFMA.FTZ R187, R22, R79, R187 ;  /* 0x0000004f16bb7223 */ /* 0x000fe200000100bb */
[----:B------:R-:W-:Y:S01]  /*1580*/  SHF.R.U32.HI R68, RZ, 0x5, R137 ;  /* 0x00000005ff447819 */ /* 0x000fe20000011689 */
[----:B------:R-:W-:Y:S01]  /*1590*/  FMUL.FTZ R186, R7, R72 ;  /* 0x0000004807ba7220 */ /* 0x000fe20000410000 */
        /* <DEDUP_REMOVED lines=43> */
.L_x_1257:
        /* <DEDUP_REMOVED lines=8> */
[----:B------:R-:W-:Y:S01]  /*18d0*/  @!P2 LEA R188, R68, R66, 0x3 ;  /* 0x0000004244bca211 */ /* 0x000fe200078e18ff */
[----:B------:R-:W-:-:S04]  /*18e0*/  IMAD R190, R69, 0x8, R66 ;  /* 0x0000000845be7824 */ /* 0x000fc800078e0242 */
        /* <DEDUP_REMOVED lines=13> */
[----:B------:R-:W-:Y:S02]  /*19c0*/  @P1 IMAD.MOV.U32 R66, RZ, RZ, R96 ;  /* 0x000000ffff421224 */ /* 0x000fe400078e0060 */
        /* <DEDUP_REMOVED lines=16> */
[----:B------:R-:W-:Y:S02]  /*1ad0*/  LOP3.LUT P3, RZ, R65, 0xff, RZ, 0xc0, !PT ;  /* 0x000000ff41ff7812 */ /* 0x000fe4000786c0ff */
[----:B------:R-:W-:Y:S01]  /*1ae0*/  @P1 LOP3.LUT P6, RZ, R64, 0xff, RZ, 0xc0, !PT ;  /* 0x000000ff40ff1812 */ /* 0x000fe200078cc0ff */
        /* <DEDUP_REMOVED lines=9> */
[C---:B------:R-:W-:Y:S01]  /*1b80*/  FMUL.FTZ R90, R171.reuse, R90 ;  /* 0x0000005aab5a7220 */ /* 0x040fe20000410000 */
[----:B------:R-:W-:Y:S01]  /*1b90*/  FMUL.FTZ R67, R171, R88 ;  /* 0x00000058ab437220 */ /* 0x000fe20000410000 */
[----:B------:R-:W-:Y:S01]  /*1ba0*/  FFMA.FTZ R173, R173, R68, R77 ;  /* 0x00000044adad7223 */ /* 0x000fe2000001004d */
[----:B------:R-:W-:Y:S01]  /*1bb0*/  @P2 FADD.FTZ R65, R36, R65 ;  /* 0x0000004124412221 */ /* 0x000fe20000010000 */
[----:B------:R-:W-:Y:S01]  /*1bc0*/  @P2 FADD.FTZ R90, R37, R90 ;  /* 0x0000005a255a2221 */ /* 0x000fe20000010000 */
[----:B------:R-:W-:Y:S01]  /*1bd0*/  @P2 FADD.FTZ R67, R38, R67 ;  /* 0x0000004326432221 */ /* 0x000fe20000010000 */
[----:B------:R-:W-:Y:S01]  /*1be0*/  FMUL.FTZ R92, R171, R92 ;  /* 0x0000005cab5c7220 */ /* 0x000fe20000410000 */
[----:B------:R-:W-:Y:S01]  /*1bf0*/  FMUL.FTZ R75, R65, UR17 ;  /* 0x00000011414b7c20 */ /* 0x000fe20008410000 */
[----:B------:R-:W-:Y:S01]  /*1c00*/  FMUL.FTZ R88, R90, UR17 ;  /* 0x000000115a587c20 */ /* 0x000fe20008410000 */
[----:B------:R-:W-:Y:S01]  /*1c10*/  FADD.FTZ R94, R94, -R173 ;  /* 0x800000ad5e5e7221 */ /* 0x000fe20000010000 */
[----:B------:R-:W-:Y:S01]  /*1c20*/  FFMA.FTZ R175, R175, R68, R77 ;  /* 0x00000044afaf7223 */ /* 0x000fe2000001004d */
        /* <DEDUP_REMOVED lines=8> */
[----:B------:R-:W-:Y:S01]  /*1cb0*/  FFMA.FTZ R177, R177, R68, R77 ;  /* 0x00000044b1b17223 */ /* 0x000fe2000001004d */
        /* <DEDUP_REMOVED lines=11> */
[----:B------:R-:W-:Y:S01]  /*1d70*/  FFMA.FTZ R176, R176, R68, R77 ;  /* 0x00000044b0b07223 */ /* 0x000fe2000001004d */
[----:B------:R-:W-:Y:S01]  /*1d80*/  @P1 FSEL R91, R91, RZ, P6 ;  /* 0x000000ff5b5b1208 */ /* 0x000fe20003000000 */
[----:B------:R-:W-:Y:S01]  /*1d90*/  @P2 FADD.FTZ R172, R41, R172 ;  /* 0x000000ac29ac2221 */ /* 0x000fe20000010000 */
[----:B------:R-:W-:Y:S01]  /*1da0*/  @P1 LOP3.LUT P6, RZ, R2, 0xff000000, RZ, 0xc0, !PT ;  /* 0xff00000002ff1812 */ /* 0x000fe200078cc0ff */
[----:B------:R-:W-:Y:S01]  /*1db0*/  FMUL.FTZ R71, R171, R178 ;  /* 0x000000b2ab477220 */ /* 0x000fe20000410000 */
[----:B------:R-:W-:Y:S01]  /*1dc0*/  FSEL R0, R93, RZ, P3 ;  /* 0x000000ff5d007208 */ /* 0x000fe20001800000 */
[----:B------:R-:W-:Y:S01]  /*1dd0*/  FADD.FTZ R176, R179, -R176 ;  /* 0x800000b0b3b07221 */ /* 0x000fe20000010000 */
[----:B------:R-:W-:Y:S01]  /*1de0*/  LOP3.LUT P3, RZ, R101, 0xff, RZ, 0xc0, !PT ;  /* 0x000000ff65ff7812 */ /* 0x000fe2000786c0ff */
[----:B------:R-:W-:Y:S01]  /*1df0*/  FMUL.FTZ R95, R172, UR17 ;  /* 0x00000011ac5f7c20 */ /* 0x000fe20008410000 */
[----:B------:R-:W-:Y:S01]  /*1e00*/  @P1 FSEL R93, R93, RZ, P6 ;  /* 0x000000ff5d5d1208 */ /* 0x000fe20003000000 */
[----:B------:R-:W-:Y:S01]  /*1e10*/  @P2 FADD.FTZ R71, R42, R71 ;  /* 0x000000472a472221 */ /* 0x000fe20000010000 */
[----:B------:R-:W-:Y:S01]  /*1e20*/  @P1 LOP3.LUT P6, RZ, R3, 0xff, RZ, 0xc0, !PT ;  /* 0x000000ff03ff1812 */ /* 0x000fe200078cc0ff */
[----:B------:R-:W-:Y:S01]  /*1e30*/  FMUL.FTZ R176, R171, R176 ;  /* 0x000000b0abb07220 */ /* 0x000fe20000410000 */
[----:B------:R-:W-:Y:S01]  /*1e40*/  FSEL R74, R94, RZ, P3 ;  /* 0x000000ff5e4a7208 */ /* 0x000fe20001800000 */
[-CC-:B------:R-:W-:Y:S01]  /*1e50*/  FFMA.FTZ R82, R82, R68.reuse, R77.reuse ;  /* 0x0000004452527223 */ /* 0x180fe2000001004d */
[----:B------:R-:W-:Y:S01]  /*1e60*/  LOP3.LUT P3, RZ, R101, 0xff00, RZ, 0xc0, !PT ;  /* 0x0000ff0065ff7812 */ /* 0x000fe2000786c0ff */
[----:B------:R-:W-:Y:S01]  /*1e70*/  FMUL.FTZ R100, R71, UR17 ;  /* 0x0000001147647c20 */ /* 0x000fe20008410000 */
[----:B------:R-:W-:Y:S01]  /*1e80*/  @P1 FSEL R94, R94, RZ, P6 ;  /* 0x000000ff5e5e1208 */ /* 0x000fe20003000000 */
[----:B------:R-:W-:Y:S01]  /*1e90*/  @P2 FADD.FTZ R176, R43, R176 ;  /* 0x000000b02bb02221 */ /* 0x000fe20000010000 */
[----:B------:R-:W-:Y:S01]  /*1ea0*/  @P1 LOP3.LUT P6, RZ, R3, 0xff00, RZ, 0xc0, !PT ;  /* 0x0000ff0003ff1812 */ /* 0x000fe200078cc0ff */
[----:B------:R-:W-:Y:S01]  /*1eb0*/  FADD.FTZ R82, R181, -R82 ;  /* 0x80000052b5527221 */ /* 0x000fe20000010000 */
        /* <DEDUP_REMOVED lines=8> */
[----:B------:R-:W-:Y:S01]  /*1f40*/  FSEL R188, R100, RZ, P3 ;  /* 0x000000ff64bc7208 */ /* 0x000fe20001800000 */
[-CC-:B------:R-:W-:Y:S01]  /*1f50*/  FFMA.FTZ R87, R87, R68.reuse, R77.reuse ;  /* 0x0000004457577223 */ /* 0x180fe2000001004d */
[----:B------:R-:W-:Y:S01]  /*1f60*/  LOP3.LUT P3, RZ, R101, 0xff000000, RZ, 0xc0, !PT ;  /* 0xff00000065ff7812 */ /* 0x000fe2000786c0ff */
[-CC-:B------:R-:W-:Y:S01]  /*1f70*/  FFMA.FTZ R174, R174, R68.reuse, R77.reuse ;  /* 0x00000044aeae7223 */ /* 0x180fe2000001004d */
[----:B------:R-:W-:Y:S01]  /*1f80*/  FFMA.FTZ R189, R189, R68, R77 ;  /* 0x00000044bdbd7223 */ /* 0x000fe2000001004d */
[----:B------:R-:W-:Y:S01]  /*1f90*/  FMUL.FTZ R101, R176, UR17 ;  /* 0x00000011b0657c20 */ /* 0x000fe20008410000 */
[----:B------:R-:W-:Y:S01]  /*1fa0*/  FMUL.FTZ R77, R171, R82 ;  /* 0x00000052ab4d7220 */ /* 0x000fe20000410000 */
[----:B------:R-:W-:Y:S01]  /*1fb0*/  @P1 FSEL R100, R100, RZ, P6 ;  /* 0x000000ff64641208 */ /* 0x000fe20003000000 */
[----:B------:R-:W-:Y:S01]  /*1fc0*/  FADD.FTZ R180, R83, -R180 ;  /* 0x800000b453b47221 */ /* 0x000fe20000010000 */
[----:B------:R-:W-:Y:S01]  /*1fd0*/  @P1 LOP3.LUT P6, RZ, R3, 0xff000000, RZ, 0xc0, !PT ;  /* 0xff00000003ff1812 */ /* 0x000fe200078cc0ff */
[----:B------:R-:W-:Y:S01]  /*1fe0*/  @P2 FADD.FTZ R77, R44, R77 ;  /* 0x0000004d2c4d2221 */ /* 0x000fe20000010000 */
[----:B------:R-:W-:Y:S01]  /*1ff0*/  FSEL R191, R101, RZ, P3 ;  /* 0x000000ff65bf7208 */ /* 0x000fe20001800000 */
[----:B------:R-:W-:Y:S01]  /*2000*/  FMUL.FTZ R79, R171, R180 ;  /* 0x000000b4ab4f7220 */ /* 0x000fe20000410000 */
[----:B------:R-:W-:Y:S01]  /*2010*/  @P1 FSEL R101, R101, RZ, P6 ;  /* 0x000000ff65651208 */ /* 0x000fe20003000000 */
[----:B------:R-:W-:Y:S01]  /*2020*/  FADD.FTZ R184, R184, -R185 ;  /* 0x800000b9b8b87221 */ /* 0x000fe20000010000 */
[----:B------:R-:W-:Y:S01]  /*2030*/  MOV R64, R98 ;  /* 0x0000006200407202 */ /* 0x000fe20000000f00 */
[----:B------:R-:W-:Y:S01]  /*2040*/  @P2 FADD.FTZ R79, R46, R79 ;  /* 0x0000004f2e4f2221 */ /* 0x000fe20000010000 */
[----:B------:R-:W-:Y:S01]  /*2050*/  @P1 LOP3.LUT P6, RZ, R66, 0xff, RZ, 0xc0, !PT ;  /* 0x000000ff42ff1812 */ /* 0x000fe200078cc0ff */
[----:B------:R-:W-:Y:S01]  /*2060*/  FMUL.FTZ R66, R77, UR17 ;  /* 0x000000114d427c20 */ /* 0x000fe20008410000 */
[----:B------:R-:W-:Y:S01]  /*2070*/  FMUL.FTZ R184, R171, R184 ;  /* 0x000000b8abb87220 */ /* 0x000fe20000410000 */
[----:B------:R-:W-:Y:S01]  /*2080*/  LOP3.LUT P3, RZ, R64, 0xff, RZ, 0xc0, !PT ;  /* 0x000000ff40ff7812 */ /* 0x000fe2000786c0ff */
[----:B------:R-:W-:Y:S01]  /*2090*/  FADD.FTZ R84, R85, -R84 ;  /* 0x8000005455547221 */ /* 0x000fe20000010000 */
[----:B------:R-:W-:Y:S01]  /*20a0*/  FADD.FTZ R64, R86, -R87 ;  /* 0x8000005756407221 */ /* 0x000fe20000010000 */
[----:B------:R-:W-:Y:S01]  /*20b0*/  FADD.FTZ R182, R182, -R183 ;  /* 0x800000b7b6b67221 */ /* 0x000fe20000010000 */
[----:B------:R-:W-:Y:S01]  /*20c0*/  FMUL.FTZ R173, R79, UR17 ;  /* 0x000000114fad7c20 */ /* 0x000fe20008410000 */
[----:B------:R-:W-:Y:S01]  /*20d0*/  @P1 FSEL R86, R66, RZ, P6 ;  /* 0x000000ff42561208 */ /* 0x000fe20003000000 */
[----:B------:R-:W-:Y:S01]  /*20e0*/  @P2 FADD.FTZ R184, R47, R184 ;  /* 0x000000b82fb82221 */ /* 0x000fe20000010000 */
[----:B------:R-:W-:Y:S01]  /*20f0*/  LOP3.LUT P6, RZ, R98, 0xff0000, RZ, 0xc0, !PT ;  /* 0x00ff000062ff7812 */ /* 0x000fe200078cc0ff */
[C---:B------:R-:W-:Y:S01]  /*2100*/  FMUL.FTZ R81, R171.reuse, R84 ;  /* 0x00000054ab517220 */ /* 0x040fe20000410000 */
[----:B------:R-:W-:Y:S01]  /*2110*/  FMUL.FTZ R182, R171, R182 ;  /* 0x000000b6abb67220 */ /* 0x000fe20000410000 */
[----:B------:R-:W-:Y:S01]  /*2120*/  FSEL R180, R66, RZ, P3 ;  /* 0x000000ff42b47208 */ /* 0x000fe20001800000 */
[----:B------:R-:W-:Y:S01]  /*2130*/  FMUL.FTZ R66, R184, UR17 ;  /* 0x00000011b8427c20 */ /* 0x000fe20008410000 */
[----:B------:R-:W-:Y:S01]  /*2140*/  FSEL R183, R173, RZ, P6 ;  /* 0x000000ffadb77208 */ /* 0x000fe20003000000 */
[----:B------:R-:W-:Y:S01]  /*2150*/  @P2 FADD.FTZ R81, R48, R81 ;  /* 0x0000005130512221 */ /* 0x000fe20000010000 */
[----:B------:R-:W-:Y:S01]  /*2160*/  LOP3.LUT P6, RZ, R98, 0xff000000, RZ, 0xc0, !PT ;  /* 0xff00000062ff7812 */ /* 0x000fe200078cc0ff */
[----:B------:R-:W-:Y:S01]  /*2170*/  FMUL.FTZ R70, R171, R64 ;  /* 0x00000040ab467220 */ /* 0x000fe20000410000 */
[----:B------:R-:W-:Y:S01]  /*2180*/  FADD.FTZ R174, R187, -R174 ;  /* 0x800000aebbae7221 */ /* 0x000fe20000010000 */
[----:B------:R-:W-:Y:S01]  /*2190*/  @P2 FADD.FTZ R182, R45, R182 ;  /* 0x000000b62db62221 */ /* 0x000fe20000010000 */
[----:B------:R-:W-:Y:S01]  /*21a0*/  FSEL R190, R66, RZ, P6 ;  /* 0x000000ff42be7208 */ /* 0x000fe20003000000 */
[----:B------:R-:W-:Y:S01]  /*21b0*/  FMUL.FTZ R175, R81, UR17 ;  /* 0x0000001151af7c20 */ /* 0x000fe20008410000 */
[----:B------:R-:W-:Y:S01]  /*21c0*/  LOP3.LUT P6, RZ, R99, 0xff, RZ, 0xc0, !PT ;  /* 0x000000ff63ff7812 */ /* 0x000fe200078cc0ff */
[----:B------:R-:W-:Y:S01]  /*21d0*/  @P2 FADD.FTZ R70, R49, R70 ;  /* 0x0000004631462221 */ /* 0x000fe20000010000 */
[----:B------:R-:W-:Y:S01]  /*21e0*/  FMUL.FTZ R181, R182, UR17 ;  /* 0x00000011b6b57c20 */ /* 0x000fe20008410000 */
[----:B------:R-:W-:Y:S01]  /*21f0*/  FMUL.FTZ R83, R171, R174 ;  /* 0x000000aeab537220 */ /* 0x000fe20000410000 */
[----:B------:R-:W-:Y:S01]  /*2200*/  @P1 LOP3.LUT P3, RZ, R96, 0xff00, RZ, 0xc0, !PT ;  /* 0x0000ff0060ff1812 */ /* 0x000fe2000786c0ff */
[----:B------:R-:W-:Y:S01]  /*2210*/  FMUL.FTZ R177, R70, UR17 ;  /* 0x0000001146b17c20 */ /* 0x000fe20008410000 */
[----:B------:R-:W-:Y:S01]  /*2220*/  FSEL R185, R175, RZ, P6 ;  /* 0x000000ffafb97208 */ /* 0x000fe20003000000 */
[----:B------:R-:W-:Y:S01]  /*2230*/  @P2 FADD.FTZ R83, R50, R83 ;  /* 0x0000005332532221 */ /* 0x000fe20000010000 */
[----:B------:R-:W-:Y:S01]  /*2240*/  LOP3.LUT P6, RZ, R99, 0xff00, RZ, 0xc0, !PT ;  /* 0x0000ff0063ff7812 */ /* 0x000fe200078cc0ff */
[----:B------:R-:W-:Y:S01]  /*2250*/  FADD.FTZ R186, R186, -R189 ;  /* 0x800000bdbaba7221 */ /* 0x000fe20000010000 */
[----:B------:R-:W-:Y:S01]  /*2260*/  @P1 FSEL R87, R181, RZ, P3 ;  /* 0x000000ffb5571208 */ /* 0x000fe20001800000 */
[----:B------:R-:W-:Y:S01]  /*2270*/  FMUL.FTZ R178, R83, UR17 ;  /* 0x0000001153b27c20 */ /* 0x000fe20008410000 */
[----:B------:R-:W-:Y:S01]  /*2280*/  @P1 LOP3.LUT P3, RZ, R96, 0xff0000, RZ, 0xc0, !PT ;  /* 0x00ff000060ff1812 */ /* 0x000fe2000786c0ff */
[----:B------:R-:W-:Y:S01]  /*2290*/  FMUL.FTZ R186, R171, R186 ;  /* 0x000000baabba7220 */ /* 0x000fe20000410000 */
[----:B------:R-:W-:-:S02]  /*22a0*/  FSEL R192, R177, RZ, P6 ;  /* 0x000000ffb1c07208 */ /* 0x000fc40003000000 */
[----:B------:R-:W-:Y:S01]  /*22b0*/  LOP3.LUT P6, RZ, R99, 0xff0000, RZ, 0xc0, !PT ;  /* 0x00ff000063ff7812 */ /* 0x000fe200078cc0ff */
[----:B------:R-:W-:Y:S01]  /*22c0*/  @P2 FADD.FTZ R186, R51, R186 ;  /* 0x000000ba33ba2221 */ /* 0x000fe20000010000 */
[----:B------:R-:W-:Y:S02]  /*22d0*/  @P1 FSEL R173, R173, RZ, P3 ;  /* 0x000000ffadad1208 */ /* 0x000fe40001800000 */
[----:B------:R-:W-:Y:S02]  /*22e0*/  @P1 LOP3.LUT P3, RZ, R96, 0xff000000, RZ, 0xc0, !PT ;  /* 0xff00000060ff1812 */ /* 0x000fe4000786c0ff */
[----:B------:R-:W-:Y:S02]  /*22f0*/  FSEL R187, R178, RZ, P6 ;  /* 0x000000ffb2bb7208 */ /* 0x000fe40003000000 */
[----:B------:R-:W-:Y:S02]  /*2300*/  @P1 LOP3.LUT P6, RZ, R97, 0xff0000, RZ, 0xc0, !PT ;  /* 0x00ff000061ff1812 */ /* 0x000fe400078cc0ff */
[----:B------:R-:W-:-:S02]  /*2310*/  @P1 FSEL R174, R66, RZ, P3 ;  /* 0x000000ff42ae1208 */ /* 0x000fc40001800000 */
[----:B------:R-:W-:Y:S02]  /*2320*/  @P1 LOP3.LUT P3, RZ, R97, 0xff, RZ, 0xc0, !PT ;  /* 0x000000ff61ff1812 */ /* 0x000fe4000786c0ff */
[----:B------:R-:W-:Y:S02]  /*2330*/  @P1 FSEL R178, R178, RZ, P6 ;  /* 0x000000ffb2b21208 */ /* 0x000fe40003000000 */
[----:B------:R-:W-:Y:S02]  /*2340*/  ISETP.NE.U32.AND P6, PT, RZ, UR18, PT ;  /* 0x00000012ff007c0c */ /* 0x000fe4000bfc5070 */
[----:B------:R-:W-:Y:S02]  /*2350*/  @P1 FSEL R175, R175, RZ, P3 ;  /* 0x000000ffafaf1208 */ /* 0x000fe40001800000 */
[----:B------:R-:W-:Y:S02]  /*2360*/  @P1 LOP3.LUT P3, RZ, R97, 0xff00, RZ, 0xc0, !PT ;  /* 0x0000ff0061ff1812 */ /* 0x000fe4000786c0ff */
[----:B------:R-:W-:-:S02]  /*2370*/  ISETP.NE.AND.EX P6, PT, RZ, UR19, PT, P6 ;  /* 0x00000013ff007c0c */ /* 0x000fc4000bfc5360 */
[----:B------:R-:W-:Y:S02]  /*2380*/  @P1 FSEL R177, R177, RZ, P3 ;  /* 0x000000ffb1b11208 */ /* 0x000fe40001800000 */
[----:B------:R-:W-:Y:S02]  /*2390*/  ISETP.NE.U32.AND P3, PT, RZ, UR18, PT ;  /* 0x00000012ff007c0c */ /* 0x000fe4000bf65070 */
[----:B------:R-:W-:Y:S02]  /*23a0*/  @P1 F2FP.BF16.F32.PACK_AB R82, RZ, R75 ;  /* 0x0000004bff52123e */ /* 0x000fe400000010ff */
[----:B------:R-:W-:Y:S02]  /*23b0*/  ISETP.NE.AND.EX P3, PT, RZ, UR19, PT, P3 ;  /* 0x00000013ff007c0c */ /* 0x000fe4000bf65330 */
[----:B------:R-:W-:Y:S02]  /*23c0*/  @P1 PRMT R60, R82, 0x7610, R60 ;  /* 0x00007610523c1816 */ /* 0x000fe4000000003c */
[----:B------:R-:W-:-:S02]  /*23d0*/  SEL R64, R65, R52, P3 ;  /* 0x0000003441407207 */ /* 0x000fc40001800000 */
[----:B------:R-:W-:Y:S02]  /*23e0*/  SEL R68, R69, R56, P3 ;  /* 0x0000003845447207 */ /* 0x000fe40001800000 */
[----:B------:R-:W-:Y:S02]  /*23f0*/  SEL R52, R77, R52, P3 ;  /* 0x000000344d347207 */ /* 0x000fe40001800000 */
[----:B------:R-:W-:Y:S01]  /*2400*/  SEL R66, R67, R54, P3 ;  /* 0x0000003643427207 */ /* 0x000fe20001800000 */
[----:B------:R-:W0:Y:S01]  /*2410*/  LDC.64 R76, c[0x0][0x2f8] ;  /* 0x0000be00ff4c7b82 */ /* 0x000e220000000a00 */
[----:B------:R-:W-:Y:S02]  /*2420*/  SEL R56, R81, R56, P3 ;  /* 0x0000003851387207 */ /* 0x000fe40001800000 */
[----:B------:R-:W-:Y:S02]  /*2430*/  SEL R54, R79, R54, P3 ;  /* 0x000000364f367207 */ /* 0x000fe40001800000 */
[----:B------:R-:W-:-:S02]  /*2440*/  SEL R69, R172, R57, P3 ;  /* 0x00000039ac457207 */ /* 0x000fc40001800000 */
[----:B------:R-:W-:Y:S01]  /*2450*/  SEL R57, R70, R57, P3 ;  /* 0x0000003946397207 */ /* 0x000fe20001800000 */
[----:B------:R-:W1:Y:S01]  /*2460*/  @P6 LDC.64 R80, c[0x0][0x308] ;  /* 0x0000c200ff506b82 */ /* 0x000e620000000a00 */
[-C--:B------:R-:W-:Y:S02]  /*2470*/  SEL R70, R71, R58.reuse, P3 ;  /* 0x0000003a47467207 */ /* 0x080fe40001800000 */
[----:B------:R-:W-:Y:S02]  /*2480*/  SEL R58, R83, R58, P3 ;  /* 0x0000003a533a7207 */ /* 0x000fe40001800000 */
[----:B------:R-:W-:Y:S02]  /*2490*/  SEL R65, R90, R53, P3 ;  /* 0x000000355a417207 */ /* 0x000fe40001800000 */
[----:B------:R-:W-:Y:S01]  /*24a0*/  SEL R67, R92, R55, P3 ;  /* 0x000000375c437207 */ /* 0x000fe20001800000 */
[----:B------:R-:W2:Y:S01]  /*24b0*/  @P1 LDC.64 R78, c[0x0][0x300] ;  /* 0x0000c000ff4e1b82 */ /* 0x000ea20000000a00 */
[----:B------:R-:W-:-:S02]  /*24c0*/  SEL R71, R176, R59, P3 ;  /* 0x0000003bb0477207 */ /* 0x000fc40001800000 */
[----:B------:R-:W-:Y:S01]  /*24d0*/  F2FP.BF16.F32.PACK_AB R73, R0, R73 ;  /* 0x000000490049723e */ /* 0x000fe200000010ff */
[----:B------:R-:W-:Y:S01]  /*24e0*/  FMUL.FTZ R0, R186, UR17 ;  /* 0x00000011ba007c20 */ /* 0x000fe20008410000 */
[----:B------:R-:W-:Y:S02]  /*24f0*/  SEL R53, R182, R53, P3 ;  /* 0x00000035b6357207 */ /* 0x000fe40001800000 */
[----:B------:R-:W-:Y:S01]  /*2500*/  SEL R55, R184, R55, P3 ;  /* 0x00000037b8377207 */ /* 0x000fe20001800000 */
[--C-:B0-----:R-:W-:Y:S01]  /*2510*/  IMAD.WIDE.U32 R84, R170, 0x10, R76.reuse ;  /* 0x00000010aa547825 */ /* 0x101fe200078e004c */
[----:B------:R-:W0:Y:S01]  /*2520*/  @P6 LDC.64 R82, c[0x0][0x308] ;  /* 0x0000c200ff526b82 */ /* 0x000e220000000a00 */
[----:B------:R-:W-:Y:S02]  /*2530*/  SEL R59, R186, R59, P3 ;  /* 0x0000003bba3b7207 */ /* 0x000fe40001800000 */
[----:B------:R-:W-:Y:S01]  /*2540*/  @P1 F2FP.BF16.F32.PACK_AB R88, RZ, R88 ;  /* 0x00000058ff58123e */ /* 0x000fe200000010ff */
[----:B------:R-:W-:Y:S01]  /*2550*/  IMAD.WIDE.U32 R76, R166, 0x10, R76 ;  /* 0x00000010a64c7825 */ /* 0x000fe200078e004c */
[----:B------:R-:W-:-:S02]  /*2560*/  @P1 F2FP.BF16.F32.PACK_AB R91, RZ, R91 ;  /* 0x0000005bff5b123e */ /* 0x000fc400000010ff */
[----:B------:R-:W-:Y:S01]  /*2570*/  @P1 F2FP.BF16.F32.PACK_AB R94, RZ, R94 ;  /* 0x0000005eff5e123e */ /* 0x000fe200000010ff */
[C---:B-1----:R-:W-:Y:S01]  /*2580*/  @P6 IMAD.WIDE.U32 R80, R170.reuse, 0x20, R80 ;  /* 0x00000020aa506825 */ /* 0x042fe200078e0050 */
[----:B------:R-:W-:Y:S02]  /*2590*/  @P1 F2FP.BF16.F32.PACK_AB R100, RZ, R100 ;  /* 0x00000064ff64123e */ /* 0x000fe400000010ff */
[----:B------:R-:W-:Y:S02]  /*25a0*/  LOP3.LUT P3, RZ, R99, 0xff000000, RZ, 0xc0, !PT ;  /* 0xff00000063ff7812 */ /* 0x000fe4000786c0ff */
[----:B------:R-:W-:Y:S01]  /*25b0*/  @P1 F2FP.BF16.F32.PACK_AB R93, RZ, R93 ;  /* 0x0000005dff5d123e */ /* 0x000fe200000010ff */
[----:B------:R-:W-:Y:S01]  /*25c0*/  @P6 STG.E.128 desc[UR4][R80.64], R64 ;  /* 0x0000004050006986 */ /* 0x000fe2000c101d04 */
[----:B--2---:R-:W-:Y:S01]  /*25d0*/  @P1 IMAD.WIDE.U32 R170, R170, 0x10, R78 ;  /* 0x00000010aaaa1825 */ /* 0x004fe200078e004e */
[----:B------:R-:W-:Y:S01]  /*25e0*/  @P1 F2FP.BF16.F32.PACK_AB R95, RZ, R95 ;  /* 0x0000005fff5f123e */ /* 0x000fe200000010ff */
[----:B------:R-:W1:Y:S01]  /*25f0*/  @P1 LDC.64 R78, c[0x0][0x300] ;  /* 0x0000c000ff4e1b82 */ /* 0x000e620000000a00 */
[----:B------:R-:W-:Y:S01]  /*2600*/  @P1 F2FP.BF16.F32.PACK_AB R101, RZ, R101 ;  /* 0x00000065ff65123e */ /* 0x000fe200000010ff */
[----:B------:R-:W-:Y:S01]  /*2610*/  @P6 STG.E.128 desc[UR4][R80.64+0x10], R68 ;  /* 0x0000104450006986 */ /* 0x000fe2000c101d04 */
[----:B------:R-:W-:-:S02]  /*2620*/  @P1 PRMT R61, R91, 0x7610, R61 ;  /* 0x000076105b3d1816 */ /* 0x000fc4000000003d */
[----:B------:R-:W-:Y:S02]  /*2630*/  @P1 PRMT R62, R94, 0x7610, R62 ;  /* 0x000076105e3e1816 */ /* 0x000fe4000000003e */
[----:B------:R-:W-:Y:S01]  /*2640*/  @P1 PRMT R63, R100, 0x7610, R63 ;  /* 0x00007610643f1816 */ /* 0x000fe2000000003f */
[----:B0-----:R-:W-:Y:S01]  /*2650*/  @P6 IMAD.WIDE.U32 R82, R166, 0x20, R82 ;  /* 0x00000020a6526825 */ /* 0x001fe200078e0052 */
[----:B------:R-:W-:Y:S02]  /*2660*/  @P1 PRMT R60, R60, 0x5410, R88 ;  /* 0x000054103c3c1816 */ /* 0x000fe40000000058 */
[----:B------:R-:W-:Y:S02]  /*2670*/  FSEL R88, R0, RZ, P3 ;  /* 0x000000ff00587208 */ /* 0x000fe40001800000 */
[----:B------:R-:W-:Y:S02]  /*2680*/  @P1 LOP3.LUT P3, RZ, R97, 0xff000000, RZ, 0xc0, !PT ;  /* 0xff00000061ff1812 */ /* 0x000fe4000786c0ff */
[----:B------:R-:W-:-:S02]  /*2690*/  F2FP.BF16.F32.PACK_AB R75, R191, R188 ;  /* 0x000000bcbf4b723e */ /* 0x000fc400000010ff */
[----:B------:R-:W-:Y:S02]  /*26a0*/  F2FP.BF16.F32.PACK_AB R74, R179, R74 ;  /* 0x0000004ab34a723e */ /* 0x000fe400000010ff */
[----:B------:R-:W-:Y:S02]  /*26b0*/  F2FP.BF16.F32.PACK_AB R72, R89, R72 ;  /* 0x000000485948723e */ /* 0x000fe400000010ff */
[----:B------:R-:W-:Y:S02]  /*26c0*/  @P1 PRMT R61, R61, 0x5410, R93 ;  /* 0x000054103d3d1816 */ /* 0x000fe4000000005d */
[----:B------:R-:W-:Y:S01]  /*26d0*/  @P1 PRMT R62, R62, 0x5410, R95 ;  /* 0x000054103e3e1816 */ /* 0x000fe2000000005f */
[----:B------:R-:W-:Y:S01]  /*26e0*/  STG.E.128 desc[UR4][R84.64], R72 ;  /* 0x0000004854007986 */ /* 0x000fe2000c101d04 */
[----:B------:R-:W-:Y:S01]  /*26f0*/  @P1 PRMT R63, R63, 0x5410, R101 ;  /* 0x000054103f3f1816 */ /* 0x000fe20000000065 */
[----:B-1----:R-:W-:Y:S01]  /*2700*/  @P1 IMAD.WIDE.U32 R78, R166, 0x10, R78 ;  /* 0x00000010a64e1825 */ /* 0x002fe200078e004e */
[----:B------:R-:W-:-:S02]  /*2710*/  LOP3.LUT P2, RZ, R98, 0xff00, RZ, 0xc0, !PT ;  /* 0x0000ff0062ff7812 */ /* 0x000fc4000784c0ff */
[----:B------:R-:W-:Y:S01]  /*2720*/  @P1 F2FP.BF16.F32.PACK_AB R86, RZ, R86 ;  /* 0x00000056ff56123e */ /* 0x000fe200000010ff */
[----:B------:R0:W-:Y:S01]  /*2730*/  @P1 STG.E.128 desc[UR4][R170.64], R60 ;  /* 0x0000003caa001986 */ /* 0x0001e2000c101d04 */
[----:B------:R-:W-:Y:S02]  /*2740*/  @P1 F2FP.BF16.F32.PACK_AB R173, RZ, R173 ;  /* 0x000000adffad123e */ /* 0x000fe400000010ff */
[----:B------:R-:W-:Y:S01]  /*2750*/  @P1 FSEL R0, R0, RZ, P3 ;  /* 0x000000ff00001208 */ /* 0x000fe20001800000 */
[----:B------:R1:W-:Y:S01]  /*2760*/  @P6 STG.E.128 desc[UR4][R82.64], R52 ;  /* 0x0000003452006986 */ /* 0x0003e2000c101d04 */
[----:B------:R-:W-:Y:S02]  /*2770*/  @P1 F2FP.BF16.F32.PACK_AB R175, RZ, R175 ;  /* 0x000000afffaf123e */ /* 0x000fe400000010ff */
[----:B------:R-:W-:Y:S01]  /*2780*/  @P1 F2FP.BF16.F32.PACK_AB R178, RZ, R178 ;  /* 0x000000b2ffb2123e */ /* 0x000fe200000010ff */
[----:B------:R1:W-:Y:S01]  /*2790*/  @P6 STG.E.128 desc[UR4][R82.64+0x10], R56 ;  /* 0x0000103852006986 */ /* 0x0003e2000c101d04 */
[----:B------:R-:W-:-:S02]  /*27a0*/  FSEL R181, R181, RZ, P2 ;  /* 0x000000ffb5b57208 */ /* 0x000fc40001000000 */
[----:B------:R-:W-:Y:S02]  /*27b0*/  @P1 F2FP.BF16.F32.PACK_AB R87, RZ, R87 ;  /* 0x00000057ff57123e */ /* 0x000fe400000010ff */
[----:B------:R-:W-:Y:S02]  /*27c0*/  @P1 F2FP.BF16.F32.PACK_AB R174, RZ, R174 ;  /* 0x000000aeffae123e */ /* 0x000fe400000010ff */
[----:B------:R-:W-:Y:S02]  /*27d0*/  @P1 F2FP.BF16.F32.PACK_AB R177, RZ, R177 ;  /* 0x000000b1ffb1123e */ /* 0x000fe400000010ff */
[----:B------:R-:W-:Y:S02]  /*27e0*/  @P1 F2FP.BF16.F32.PACK_AB R0, RZ, R0 ;  /* 0x00000000ff00123e */ /* 0x000fe400000010ff */
[----:B0-----:R-:W-:Y:S02]  /*27f0*/  @P1 PRMT R60, R86, 0x7610, R60 ;  /* 0x00007610563c1816 */ /* 0x001fe4000000003c */
[----:B------:R-:W-:-:S02]  /*2800*/  @P1 PRMT R61, R173, 0x7610, R61 ;  /* 0x00007610ad3d1816 */ /* 0x000fc4000000003d */
[----:B------:R-:W-:Y:S02]  /*2810*/  @P1 PRMT R62, R175, 0x7610, R62 ;  /* 0x00007610af3e1816 */ /* 0x000fe4000000003e */
[----:B------:R-:W-:Y:S02]  /*2820*/  @P1 PRMT R63, R178, 0x7610, R63 ;  /* 0x00007610b23f1816 */ /* 0x000fe4000000003f */
[----:B------:R-:W-:Y:S02]  /*2830*/  F2FP.BF16.F32.PACK_AB R67, R88, R187 ;  /* 0x000000bb5843723e */ /* 0x000fe400000010ff */
[----:B------:R-:W-:Y:S02]  /*2840*/  F2FP.BF16.F32.PACK_AB R66, R192, R185 ;  /* 0x000000b9c042723e */ /* 0x000fe400000010ff */
        /* <DEDUP_REMOVED lines=69> */
.L_x_1244:
        /* <DEDUP_REMOVED lines=31> */
.L_x_1245:
[----:B------:R-:W-:Y:S01]  /*2e90*/  HFMA2.MMA R76, -RZ, RZ, 0, 9.5367431640625e-07 ;  /* 0x00000010ff4c7435 */ /* 0x000fe200000001ff */
[----:B------:R-:W-:Y:S01]  /*2ea0*/  IMAD.MOV.U32 R77, RZ, RZ, R67 ;  /* 0x000000ffff4d7224 */ /* 0x000fe200078e0043 */
[----:B------:R-:W-:Y:S02]  /*2eb0*/  MOV R79, 0x1f ;  /* 0x0000001f004f7802 */ /* 0x000fe40000000f00 */
[----:B------:R-:W-:-:S07]  /*2ec0*/  MOV R74, 0xffffffff ;  /* 0xffffffff004a7802 */ /* 0x000fce0000000f00 */
[----:B-----5:R-:W-:Y:S05]  /*2ed0*/  WARPSYNC.COLLECTIVE R74, `(.L_x_1247) ;  /* 0x000000004a087348 */ /* 0x020fea0003c00000 */
[----:B------:R0:W1:Y:S02]  /*2ee0*/  SHFL.DOWN P6, R75, R77, R76, R79 ;  /* 0x0800004c4d4b7389 */ /* 0x00006400000c004f */
[----:B01---5:R-:W-:Y:S01]  /*2ef0*/  ENDCOLLECTIVE ;  /* 0x000000000000791b */ /* 0x023fe20003800000 */
.L_x_1247:
[----:B------:R-:W-:Y:S01]  /*2f00*/  MOV R77, R65 ;  /* 0x00000041004d7202 */ /* 0x000fe20000000f00 */
[----:B------:R-:W-:-:S07]  /*2f10*/  IMAD.MOV.U32 R64, RZ, RZ, R75 ;  /* 0x000000ffff407224 */ /* 0x000fce00078e004b */
[----:B------:R-:W-:Y:S05]  /*2f20*/  WARPSYNC.COLLECTIVE R74, `(.L_x_1248) ;  /* 0x000000004a087348 */ /* 0x000fea0003c00000 */
[----:B------:R0:W1:Y:S02]  /*2f30*/  SHFL.DOWN P6, R75, R77, R76, R79 ;  /* 0x0800004c4d4b7389 */ /* 0x00006400000c004f */
[----:B01----:R-:W-:Y:S01]  /*2f40*/  ENDCOLLECTIVE ;  /* 0x000000000000791b */ /* 0x003fe20003800000 */
.L_x_1248:
[----:B------:R-:W-:-:S05]  /*2f50*/  FADD.FTZ R64, R67, R64 ;  /* 0x0000004043407221 */ /* 0x000fca0000010000 */
[----:B------:R-:W-:Y:S01]  /*2f60*/  MOV R77, R64 ;  /* 0x00000040004d7202 */ /* 0x000fe20000000f00 */
[----:B------:R-:W-:Y:S01]  /*2f70*/  IMAD.MOV.U32 R76, RZ, RZ, 0x8 ;  /* 0x00000008ff4c7424 */ /* 0x000fe200078e00ff */
[----:B------:R-:W-:-:S07]  /*2f80*/  MOV R66, R75 ;  /* 0x0000004b00427202 */ /* 0x000fce0000000f00 */
[----:B------:R-:W-:Y:S05]  /*2f90*/  WARPSYNC.COLLECTIVE R74, `(.L_x_1249) ;  /* 0x000000004a087348 */ /* 0x000fea0003c00000 */
[----:B------:R0:W1:Y:S02]  /*2fa0*/  SHFL.DOWN P6, R75, R77, R76, R79 ;  /* 0x0800004c4d4b7389 */ /* 0x00006400000c004f */
[----:B01----:R-:W-:Y:S01]  /*2fb0*/  ENDCOLLECTIVE ;  /* 0x000000000000791b */ /* 0x003fe20003800000 */
.L_x_1249:
[----:B------:R-:W-:-:S05]  /*2fc0*/  FADD.FTZ R66, R65, R66 ;  /* 0x0000004241427221 */ /* 0x000fca0000010000 */
[----:B------:R-:W-:Y:S02]  /*2fd0*/  MOV R77, R66 ;  /* 0x00000042004d7202 */ /* 0x000fe40000000f00 */
[----:B------:R-:W-:-:S07]  /*2fe0*/  MOV R71, R75 ;  /* 0x0000004b00477202 */ /* 0x000fce0000000f00 */
[----:B------:R-:W-:Y:S05]  /*2ff0*/  WARPSYNC.COLLECTIVE R74, `(.L_x_1250) ;  /* 0x000000004a087348 */ /* 0x000fea0003c00000 */
[----:B------:R0:W1:Y:S02]  /*3000*/  SHFL.DOWN P6, R75, R77, R76, R79 ;  /* 0x0800004c4d4b7389 */ /* 0x00006400000c004f */
[----:B01----:R-:W-:Y:S01]  /*3010*/  ENDCOLLECTIVE ;  /* 0x000000000000791b */ /* 0x003fe20003800000 */
.L_x_1250:
[----:B------:R-:W-:Y:S01]  /*3020*/  FADD.FTZ R71, R64, R71 ;  /* 0x0000004740477221 */ /* 0x000fe20000010000 */
[----:B------:R-:W-:-:S03]  /*3030*/  HFMA2.MMA R76, -RZ, RZ, 0, 2.384185791015625e-07 ;  /* 0x00000004ff4c7435 */ /* 0x000fc600000001ff */
[----:B------:R-:W-:Y:S01]  /*3040*/  IMAD.MOV.U32 R77, RZ, RZ, R71 ;  /* 0x000000ffff4d7224 */ /* 0x000fe200078e0047 */
[----:B------:R-:W-:-:S07]  /*3050*/  MOV R73, R75 ;  /* 0x0000004b00497202 */ /* 0x000fce0000000f00 */
[----:B------:R-:W-:Y:S05]  /*3060*/  WARPSYNC.COLLECTIVE R74, `(.L_x_1251) ;  /* 0x000000004a087348 */ /* 0x000fea0003c00000 */
[----:B------:R0:W1:Y:S02]  /*3070*/  SHFL.DOWN P6, R75, R77, R76, R79 ;  /* 0x0800004c4d4b7389 */ /* 0x00006400000c004f */
[----:B01----:R-:W-:Y:S01]  /*3080*/  ENDCOLLECTIVE ;  /* 0x000000000000791b */ /* 0x003fe20003800000 */
.L_x_1251:
[----:B------:R-:W-:-:S05]  /*3090*/  FADD.FTZ R73, R66, R73 ;  /* 0x0000004942497221 */ /* 0x000fca0000010000 */
[----:B------:R-:W-:Y:S02]  /*30a0*/  MOV R77, R73 ;  /* 0x00000049004d7202 */ /* 0x000fe40000000f00 */
[----:B------:R-:W-:-:S07]  /*30b0*/  MOV R70, R75 ;  /* 0x0000004b00467202 */ /* 0x000fce0000000f00 */
[----:B------:R-:W-:Y:S05]  /*30c0*/  WARPSYNC.COLLECTIVE R74, `(.L_x_1252) ;  /* 0x000000004a087348 */ /* 0x000fea0003c00000 */
[----:B------:R0:W1:Y:S02]  /*30d0*/  SHFL.DOWN P6, R75, R77, R76, R79 ;  /* 0x0800004c4d4b7389 */ /* 0x00006400000c004f */
[----:B01----:R-:W-:Y:S01]  /*30e0*/  ENDCOLLECTIVE ;  /* 0x000000000000791b */ /* 0x003fe20003800000 */
.L_x_1252:
[----:B------:R-:W-:Y:S01]  /*30f0*/  FADD.FTZ R70, R71, R70 ;  /* 0x0000004647467221 */ /* 0x000fe20000010000 */
[----:B------:R-:W-:-:S03]  /*3100*/  HFMA2.MMA R76, -RZ, RZ, 0, 1.1920928955078125e-07 ;  /* 0x00000002ff4c7435 */ /* 0x000fc600000001ff */
[----:B------:R-:W-:Y:S01]  /*3110*/  IMAD.MOV.U32 R77, RZ, RZ, R70 ;  /* 0x000000ffff4d7224 */ /* 0x000fe200078e0046 */
[----:B------:R-:W-:-:S07]  /*3120*/  MOV R72, R75 ;  /* 0x0000004b00487202 */ /* 0x000fce0000000f00 */
[----:B------:R-:W-:Y:S05]  /*3130*/  WARPSYNC.COLLECTIVE R74, `(.L_x_1253) ;  /* 0x000000004a087348 */ /* 0x000fea0003c00000 */
[----:B------:R0:W1:Y:S02]  /*3140*/  SHFL.DOWN P6, R75, R77, R76, R79 ;  /* 0x0800004c4d4b7389 */ /* 0x00006400000c004f */
[----:B01----:R-:W-:Y:S01]  /*3150*/  ENDCOLLECTIVE ;  /* 0x000000000000791b */ /* 0x003fe20003800000 */
.L_x_1253:
[----:B------:R-:W-:-:S05]  /*3160*/  FADD.FTZ R72, R73, R72 ;  /* 0x0000004849487221 */ /* 0x000fca0000010000 */
[----:B------:R-:W-:Y:S02]  /*3170*/  MOV R77, R72 ;  /* 0x00000048004d7202 */ /* 0x000fe40000000f00 */
[----:B------:R-:W-:-:S07]  /*3180*/  MOV R65, R75 ;  /* 0x0000004b00417202 */ /* 0x000fce0000000f00 */
[----:B------:R-:W-:Y:S05]  /*3190*/  WARPSYNC.COLLECTIVE R74, `(.L_x_1254) ;  /* 0x000000004a087348 */ /* 0x000fea0003c00000 */
[----:B------:R0:W1:Y:S02]  /*31a0*/  SHFL.DOWN P6, R75, R77, R76, R79 ;  /* 0x0800004c4d4b7389 */ /* 0x00006400000c004f */
[----:B01----:R-:W-:Y:S01]  /*31b0*/  ENDCOLLECTIVE ;  /* 0x000000000000791b */ /* 0x003fe20003800000 */
.L_x_1254:
[----:B------:R-:W-:Y:S01]  /*31c0*/  FADD.FTZ R65, R70, R65 ;  /* 0x0000004146417221 */ /* 0x000fe20000010000 */
[----:B------:R-:W-:-:S03]  /*31d0*/  HFMA2.MMA R76, -RZ, RZ, 0, 5.9604644775390625e-08 ;  /* 0x00000001ff4c7435 */ /* 0x000fc600000001ff */
[----:B------:R-:W-:Y:S01]  /*31e0*/  IMAD.MOV.U32 R77, RZ, RZ, R65 ;  /* 0x000000ffff4d7224 */ /* 0x000fe200078e0041 */
[----:B------:R-:W-:-:S07]  /*31f0*/  MOV R67, R75 ;  /* 0x0000004b00437202 */ /* 0x000fce0000000f00 */
[----:B------:R-:W-:Y:S05]  /*3200*/  WARPSYNC.COLLECTIVE R74, `(.L_x_1255) ;  /* 0x000000004a087348 */ /* 0x000fea0003c00000 */
[----:B------:R0:W1:Y:S02]  /*3210*/  SHFL.DOWN P6, R75, R77, R76, R79 ;  /* 0x0800004c4d4b7389 */ /* 0x00006400000c004f */
[----:B01----:R-:W-:Y:S01]  /*3220*/  ENDCOLLECTIVE ;  /* 0x000000000000791b */ /* 0x003fe20003800000 */
.L_x_1255:
[----:B------:R-:W-:-:S05]  /*3230*/  FADD.FTZ R67, R72, R67 ;  /* 0x0000004348437221 */ /* 0x000fca0000010000 */
[----:B------:R-:W-:Y:S02]  /*3240*/  MOV R77, R67 ;  /* 0x00000043004d7202 */ /* 0x000fe40000000f00 */
[----:B------:R-:W-:-:S07]  /*3250*/  MOV R80, R75 ;  /* 0x0000004b00507202 */ /* 0x000fce0000000f00 */
[----:B------:R-:W-:Y:S05]  /*3260*/  WARPSYNC.COLLECTIVE R74, `(.L_x_1256) ;  /* 0x000000004a087348 */ /* 0x000fea0003c00000 */
[----:B------:R0:W1:Y:S02]  /*3270*/  SHFL.DOWN P6, R75, R77, R76, R79 ;  /* 0x0800004c4d4b7389 */ /* 0x00006400000c004f */
[----:B01----:R-:W-:Y:S01]  /*3280*/  ENDCOLLECTIVE ;  /* 0x000000000000791b */ /* 0x003fe20003800000 */
.L_x_1256:
[----:B------:R-:W-:Y:S01]  /*3290*/  MOV R64, R75 ;  /* 0x0000004b00407202 */ /* 0x000fe20000000f00 */
[----:B------:R-:W-:Y:S06]  /*32a0*/  BRA `(.L_x_1257) ;  /* 0xffffffe400687947 */ /* 0x000fec000383ffff */
.L_x_1258:
        /* <DEDUP_REMOVED lines=13> */
.L_x_2977:


//--------------------- .text._ZN10layer_norm22ln_bwd_finalize_kernelINS_22Kernel_traits_finalizeILj4096Ef13__nv_bfloat16fS2_fjLb0ELj1024ELj4ENS_18Kernel_traits_baseILj4096EfS2_fS2_fjLj1024EEEEELb0ELb0EEEvNS_9BwdParamsE --------------------------
	.section	.text._ZN10layer_norm22ln_bwd_finalize_kernelINS_22Kernel_traits_finalizeILj4096Ef13__nv_bfloat16fS2_fjLb0ELj1024ELj4ENS_18Kernel_traits_baseILj4096EfS2_fS2_fjLj1024EEEEELb0ELb0EEEvNS_9BwdParamsE,"ax",@progbits
	.align	128
        .global         _ZN10layer_norm22ln_bwd_finalize_kernelINS_22Kernel_traits_finalizeILj4096Ef13__nv_bfloat16fS2_fjLb0ELj1024ELj4ENS_18Kernel_traits_baseILj4096EfS2_fS2_fjLj1024EEEEELb0ELb0EEEvNS_9BwdParamsE
        .type           _ZN10layer_norm22ln_bwd_finalize_kernelINS_22Kernel_traits_finalizeILj4096Ef13__nv_bfloat16fS2_fjLb0ELj1024ELj4ENS_18Kernel_traits_baseILj4096EfS2_fS2_fjLj1024EEEEELb0ELb0EEEvNS_9BwdParamsE,@function
        .size           _ZN10layer_norm22ln_bwd_finalize_kernelINS_22Kernel_traits_finalizeILj4096Ef13__nv_bfloat16fS2_fjLb0ELj1024ELj4ENS_18Kernel_traits_baseILj4096EfS2_fS2_fjLj1024EEEEELb0ELb0EEEvNS_9BwdParamsE,(.L_x_2978 - _ZN10layer_norm22ln_bwd_finalize_kernelINS_22Kernel_traits_finalizeILj4096Ef13__nv_bfloat16fS2_fjLb0ELj1024ELj4ENS_18Kernel_traits_baseILj4096EfS2_fS2_fjLj1024EEEEELb0ELb0EEEvNS_9BwdParamsE)
        .other          _ZN10layer_norm22ln_bwd_finalize_kernelINS_22Kernel_traits_finalizeILj4096Ef13__nv_bfloat16fS2_fjLb0ELj1024ELj4ENS_18Kernel_traits_baseILj4096EfS2_fS2_fjLj1024EEEEELb0ELb0EEEvNS_9BwdParamsE,@"STO_CUDA_ENTRY STV_DEFAULT"
_ZN10layer_norm22ln_bwd_finalize_kernelINS_22Kernel_traits_finalizeILj4096Ef13__nv_bfloat16fS2_fjLb0ELj1024ELj4ENS_18Kernel_traits_baseILj4096EfS2_fS2_fjLj1024EEEEELb0ELb0EEEvNS_9BwdParamsE:
.text._ZN10layer_norm22ln_bwd_finalize_kernelINS_22Kernel_traits_finalizeILj4096Ef13__nv_bfloat16fS2_fjLb0ELj1024ELj4ENS_18Kernel_traits_baseILj4096EfS2_fS2_fjLj1024EEEEELb0ELb0EEEvNS_9BwdParamsE:
        /* <DEDUP_REMOVED lines=25> */
.L_x_1271:
        /* <DEDUP_REMOVED lines=30> */
.L_x_1263:
        /* <DEDUP_REMOVED lines=36> */
.L_x_1262:
[----:B------:R-:W-:Y:S05]  /*05b0*/  BSYNC B1 ;  /* 0x0000000000017941 */ /* 0x000fea0003800000 */
.L_x_1261:
        /* <DEDUP_REMOVED lines=24> */
.L_x_1265:
[----:B------:R-:W-:Y:S05]  /*0740*/  BSYNC B1 ;  /* 0x0000000000017941 */ /* 0x000fea0003800000 */
.L_x_1264:
        /* <DEDUP_REMOVED lines=12> */
.L_x_1266:
[----:B------:R-:W-:Y:S05]  /*0810*/  BSYNC B1 ;  /* 0x0000000000017941 */ /* 0x000fea0003800000 */
.L_x_1260:
[----:B------:R-:W-:Y:S05]  /*0820*/  BSYNC B0 ;  /* 0x0000000000007941 */ /* 0x000fea0003800000 */
.L_x_1259:
        /* <DEDUP_REMOVED lines=29> */
.L_x_1282:
[----:B---3--:R-:W-:Y:S01]  /*0a00*/  FADD.FTZ R9, R18, R9 ;  /* 0x0000000912097221 */ /* 0x008fe20000010000 */
[----:B--2---:R-:W-:-:S04]  /*0a10*/  FADD.FTZ R11, R10, R11 ;  /* 0x0000000b0a0b7221 */ /* 0x004fc80000010000 */
[----:B------:R2:W-:Y:S04]  /*0a20*/  @!P1 STS [R6+0x2000], R9 ;  /* 0x0020000906009388 */ /* 0x0005e80000000800 */
[----:B------:R2:W-:Y:S02]  /*0a30*/  @!P1 STS [R6+0x2080], R11 ;  /* 0x0020800b06009388 */ /* 0x0005e40000000800 */
.L_x_1267:
        /* <DEDUP_REMOVED lines=16> */
.L_x_1270:
[----:B------:R-:W-:Y:S05]  /*0b40*/  BSYNC B0 ;  /* 0x0000000000007941 */ /* 0x000fea0003800000 */
.L_x_1269:
[C---:B------:R-:W-:Y:S01]  /*0b50*/  ISETP.GT.U32.AND P1, PT, R3.reuse, -0x1001, PT ;  /* 0xffffefff0300780c */ /* 0x040fe20003f24070 */
[----:B------:R-:W-:Y:S01]  /*0b60*/  VIADD R4, R4, 0x800 ;  /* 0x0000080004047836 */ /* 0x000fe20000000000 */
[----:B------:R-:W-:-:S11]  /*0b70*/  IADD3 R3, R3, 0x1000, RZ ;  /* 0x0000100003037810 */ /* 0x000fd60007ffe0ff */
[----:B------:R-:W-:Y:S05]  /*0b80*/  @P1 BRA `(.L_x_1271) ;  /* 0xfffffff400801947 */ /* 0x000fea000383ffff */
[----:B------:R-:W-:Y:S05]  /*0b90*/  EXIT ;  /* 0x000000000000794d */ /* 0x000fea0003800000 */
.L_x_1268:
[----:B------:R-:W-:Y:S01]  /*0ba0*/  HFMA2.MMA R21, -RZ, RZ, 0, 5.9604644775390625e-08 ;  /* 0x00000001ff157435 */ /* 0x000fe200000001ff */
[----:B0--3--:R-:W-:Y:S01]  /*0bb0*/  MOV R22, R10 ;  /* 0x0000000a00167202 */ /* 0x009fe20000000f00 */
[----:B------:R-:W-:Y:S01]  /*0bc0*/  IMAD.MOV.U32 R19, RZ, RZ, -0x1 ;  /* 0xffffffffff137424 */ /* 0x000fe200078e00ff */
[----:B------:R-:W-:-:S08]  /*0bd0*/  MOV R24, 0x1f ;  /* 0x0000001f00187802 */ /* 0x000fd00000000f00 */
[----:B-12---:R-:W-:Y:S05]  /*0be0*/  WARPSYNC.COLLECTIVE R19, `(.L_x_1272) ;  /* 0x0000000013087348 */ /* 0x006fea0003c00000 */
[----:B------:R0:W3:Y:S02]  /*0bf0*/  SHFL.BFLY P2, R20, R22, R21, R24 ;  /* 0x0c00001516147389 */ /* 0x0000e40000040018 */
[----:B0123--:R-:W-:Y:S01]  /*0c00*/  ENDCOLLECTIVE ;  /* 0x000000000000791b */ /* 0x00ffe20003800000 */
.L_x_1272:
[----:B------:R-:W-:Y:S01]  /*0c10*/  HFMA2.MMA R21, -RZ, RZ, 0, 1.1920928955078125e-07 ;  /* 0x00000002ff157435 */ /* 0x000fe200000001ff */
[----:B------:R-:W-:-:S05]  /*0c20*/  MOV R11, R20 ;  /* 0x00000014000b7202 */ /* 0x000fca0000000f00 */
[----:B------:R-:W-:-:S05]  /*0c30*/  FADD.FTZ R11, R10, R11 ;  /* 0x0000000b0a0b7221 */ /* 0x000fca0000010000 */
[----:B------:R-:W-:-:S07]  /*0c40*/  MOV R22, R11 ;  /* 0x0000000b00167202 */ /* 0x000fce0000000f00 */
[----:B------:R-:W-:Y:S05]  /*0c50*/  WARPSYNC.COLLECTIVE R19, `(.L_x_1273) ;  /* 0x0000000013087348 */ /* 0x000fea0003c00000 */
[----:B------:R0:W1:Y:S02]  /*0c60*/  SHFL.BFLY P2, R20, R22, R21, R24 ;  /* 0x0c00001516147389 */ /* 0x0000640000040018 */
[----:B01----:R-:W-:Y:S01]  /*0c70*/  ENDCOLLECTIVE ;  /* 0x000000000000791b */ /* 0x003fe20003800000 */
.L_x_1273:
[----:B------:R-:W-:Y:S01]  /*0c80*/  HFMA2.MMA R21, -RZ, RZ, 0, 2.384185791015625e-07 ;  /* 0x00000004ff157435 */ /* 0x000fe200000001ff */
[----:B------:R-:W-:-:S04]  /*0c90*/  IMAD.MOV.U32 R14, RZ, RZ, R20 ;  /* 0x000000ffff0e7224 */ /* 0x000fc800078e0014 */
[----:B------:R-:W-:-:S05]  /*0ca0*/  FADD.FTZ R14, R11, R14 ;  /* 0x0000000e0b0e7221 */ /* 0x000fca0000010000 */
[----:B------:R-:W-:-:S07]  /*0cb0*/  MOV R22, R14 ;  /* 0x0000000e00167202 */ /* 0x000fce0000000f00 */
[----:B------:R-:W-:Y:S05]  /*0cc0*/  WARPSYNC.COLLECTIVE R19, `(.L_x_1274) ;  /* 0x0000000013087348 */ /* 0x000fea0003c00000 */
[----:B------:R0:W1:Y:S02]  /*0cd0*/  SHFL.BFLY P2, R20, R22, R21, R24 ;  /* 0x0c00001516147389 */ /* 0x0000640000040018 */
[----:B01----:R-:W-:Y:S01]  /*0ce0*/  ENDCOLLECTIVE ;  /* 0x000000000000791b */ /* 0x003fe20003800000 */
.L_x_1274:
[----:B------:R-:W-:Y:S01]  /*0cf0*/  IMAD.MOV.U32 R21, RZ, RZ, 0x8 ;  /* 0x00000008ff157424 */ /* 0x000fe200078e00ff */
[----:B------:R-:W-:-:S05]  /*0d00*/  MOV R13, R20 ;  /* 0x00000014000d7202 */ /* 0x000fca0000000f00 */
[----:B------:R-:W-:-:S05]  /*0d10*/  FADD.FTZ R13, R14, R13 ;  /* 0x0000000d0e0d7221 */ /* 0x000fca0000010000 */
[----:B------:R-:W-:-:S07]  /*0d20*/  MOV R22, R13 ;  /* 0x0000000d00167202 */ /* 0x000fce0000000f00 */
[----:B------:R-:W-:Y:S05]  /*0d30*/  WARPSYNC.COLLECTIVE R19, `(.L_x_1275) ;  /* 0x0000000013087348 */ /* 0x000fea0003c00000 */
[----:B------:R0:W1:Y:S02]  /*0d40*/  SHFL.BFLY P2, R20, R22, R21, R24 ;  /* 0x0c00001516147389 */ /* 0x0000640000040018 */
[----:B01----:R-:W-:Y:S01]  /*0d50*/  ENDCOLLECTIVE ;  /* 0x000000000000791b */ /* 0x003fe20003800000 */
.L_x_1275:
[----:B------:R-:W-:Y:S01]  /*0d60*/  HFMA2.MMA R21, -RZ, RZ, 0, 9.5367431640625e-07 ;  /* 0x00000010ff157435 */ /* 0x000fe200000001ff */
[----:B------:R-:W-:-:S05]  /*0d70*/  MOV R10, R20 ;  /* 0x00000014000a7202 */ /* 0x000fca0000000f00 */
[----:B------:R-:W-:-:S05]  /*0d80*/  FADD.FTZ R10, R13, R10 ;  /* 0x0000000a0d0a7221 */ /* 0x000fca0000010000 */
[----:B------:R-:W-:-:S07]  /*0d90*/  MOV R22, R10 ;  /* 0x0000000a00167202 */ /* 0x000fce0000000f00 */
[----:B------:R-:W-:Y:S05]  /*0da0*/  WARPSYNC.COLLECTIVE R19, `(.L_x_1276) ;  /* 0x0000000013087348 */ /* 0x000fea0003c00000 */
[----:B------:R0:W1:Y:S02]  /*0db0*/  SHFL.BFLY P2, R20, R22, R21, R24 ;  /* 0x0c00001516147389 */ /* 0x0000640000040018 */
[----:B01----:R-:W-:Y:S01]  /*0dc0*/  ENDCOLLECTIVE ;  /* 0x000000000000791b */ /* 0x003fe20003800000 */
.L_x_1276:
[----:B------:R-:W-:Y:S01]  /*0dd0*/  HFMA2.MMA R21, -RZ, RZ, 0, 5.9604644775390625e-08 ;  /* 0x00000001ff157435 */ /* 0x000fe200000001ff */
[----:B------:R-:W-:Y:S01]  /*0de0*/  IMAD.MOV.U32 R22, RZ, RZ, R9 ;  /* 0x000000ffff167224 */ /* 0x000fe200078e0009 */
[----:B------:R-:W-:-:S09]  /*0df0*/  MOV R11, R20 ;  /* 0x00000014000b7202 */ /* 0x000fd20000000f00 */
[----:B------:R-:W-:Y:S05]  /*0e00*/  WARPSYNC.COLLECTIVE R19, `(.L_x_1277) ;  /* 0x0000000013087348 */ /* 0x000fea0003c00000 */
[----:B------:R0:W1:Y:S02]  /*0e10*/  SHFL.BFLY P2, R20, R22, R21, R24 ;  /* 0x0c00001516147389 */ /* 0x0000640000040018 */
[----:B01----:R-:W-:Y:S01]  /*0e20*/  ENDCOLLECTIVE ;  /* 0x000000000000791b */ /* 0x003fe20003800000 */
.L_x_1277:
[----:B------:R-:W-:Y:S01]  /*0e30*/  HFMA2.MMA R21, -RZ, RZ, 0, 1.1920928955078125e-07 ;  /* 0x00000002ff157435 */ /* 0x000fe200000001ff */
[----:B------:R-:W-:-:S05]  /*0e40*/  MOV R14, R20 ;  /* 0x00000014000e7202 */ /* 0x000fca0000000f00 */
[----:B------:R-:W-:-:S05]  /*0e50*/  FADD.FTZ R15, R9, R14 ;  /* 0x0000000e090f7221 */ /* 0x000fca0000010000 */
[----:B------:R-:W-:-:S07]  /*0e60*/  MOV R22, R15 ;  /* 0x0000000f00167202 */ /* 0x000fce0000000f00 */
[----:B------:R-:W-:Y:S05]  /*0e70*/  WARPSYNC.COLLECTIVE R19, `(.L_x_1278) ;  /* 0x0000000013087348 */ /* 0x000fea0003c00000 */
[----:B------:R0:W1:Y:S02]  /*0e80*/  SHFL.BFLY P2, R20, R22, R21, R24 ;  /* 0x0c00001516147389 */ /* 0x0000640000040018 */
[----:B01----:R-:W-:Y:S01]  /*0e90*/  ENDCOLLECTIVE ;  /* 0x000000000000791b */ /* 0x003fe20003800000 */
.L_x_1278:
[----:B------:R-:W-:Y:S01]  /*0ea0*/  HFMA2.MMA R21, -RZ, RZ, 0, 2.384185791015625e-07 ;  /* 0x00000004ff157435 */ /* 0x000fe200000001ff */
[----:B------:R-:W-:-:S04]  /*0eb0*/  IMAD.MOV.U32 R16, RZ, RZ, R20 ;  /* 0x000000ffff107224 */ /* 0x000fc800078e0014 */
[----:B------:R-:W-:-:S05]  /*0ec0*/  FADD.FTZ R16, R15, R16 ;  /* 0x000000100f107221 */ /* 0x000fca0000010000 */
[----:B------:R-:W-:-:S07]  /*0ed0*/  MOV R22, R16 ;  /* 0x0000001000167202 */ /* 0x000fce0000000f00 */
[----:B------:R-:W-:Y:S05]  /*0ee0*/  WARPSYNC.COLLECTIVE R19, `(.L_x_1279) ;  /* 0x0000000013087348 */ /* 0x000fea0003c00000 */
[----:B------:R0:W1:Y:S02]  /*0ef0*/  SHFL.BFLY P2, R20, R22, R21, R24 ;  /* 0x0c00001516147389 */ /* 0x0000640000040018 */
[----:B01----:R-:W-:Y:S01]  /*0f00*/  ENDCOLLECTIVE ;  /* 0x000000000000791b */ /* 0x003fe20003800000 */
.L_x_1279:
[----:B------:R-:W-:Y:S01]  /*0f10*/  IMAD.MOV.U32 R21, RZ, RZ, 0x8 ;  /* 0x00000008ff157424 */ /* 0x000fe200078e00ff */
[----:B------:R-:W-:-:S05]  /*0f20*/  MOV R17, R20 ;  /* 0x0000001400117202 */ /* 0x000fca0000000f00 */
[----:B------:R-:W-:-:S05]  /*0f30*/  FADD.FTZ R17, R16, R17 ;  /* 0x0000001110117221 */ /* 0x000fca0000010000 */
[----:B------:R-:W-:-:S07]  /*0f40*/  MOV R22, R17 ;  /* 0x0000001100167202 */ /* 0x000fce0000000f00 */
[----:B------:R-:W-:Y:S05]  /*0f50*/  WARPSYNC.COLLECTIVE R19, `(.L_x_1280) ;  /* 0x0000000013087348 */ /* 0x000fea0003c00000 */
[----:B------:R0:W1:Y:S02]  /*0f60*/  SHFL.BFLY P2, R20, R22, R21, R24 ;  /* 0x0c00001516147389 */ /* 0x0000640000040018 */
[----:B01----:R-:W-:Y:S01]  /*0f70*/  ENDCOLLECTIVE ;  /* 0x000000000000791b */ /* 0x003fe20003800000 */
.L_x_1280:
[----:B------:R-:W-:Y:S01]  /*0f80*/  HFMA2.MMA R21, -RZ, RZ, 0, 9.5367431640625e-07 ;  /* 0x00000010ff157435 */ /* 0x000fe200000001ff */
[----:B------:R-:W-:-:S05]  /*0f90*/  MOV R18, R20 ;  /* 0x0000001400127202 */ /* 0x000fca0000000f00 */
[----:B------:R-:W-:-:S05]  /*0fa0*/  FADD.FTZ R18, R17, R18 ;  /* 0x0000001211127221 */ /* 0x000fca0000010000 */
[----:B------:R-:W-:-:S07]  /*0fb0*/  MOV R22, R18 ;  /* 0x0000001200167202 */ /* 0x000fce0000000f00 */
[----:B------:R-:W-:Y:S05]  /*0fc0*/  WARPSYNC.COLLECTIVE R19, `(.L_x_1281) ;  /* 0x0000000013087348 */ /* 0x000fea0003c00000 */
[----:B------:R0:W1:Y:S02]  /*0fd0*/  SHFL.BFLY P2, R20, R22, R21, R24 ;  /* 0x0c00001516147389 */ /* 0x0000640000040018 */
[----:B01----:R-:W-:Y:S01]  /*0fe0*/  ENDCOLLECTIVE ;  /* 0x000000000000791b */ /* 0x003fe20003800000 */
.L_x_1281:
[----:B------:R-:W-:Y:S01]  /*0ff0*/  MOV R9, R20 ;  /* 0x0000001400097202 */ /* 0x000fe20000000f00 */
[----:B------:R-:W-:Y:S06]  /*1000*/  BRA `(.L_x_1282) ;  /* 0xfffffff8007c7947 */ /* 0x000fec000383ffff */
.L_x_1283:
        /* <DEDUP_REMOVED lines=15> */
.L_x_2978:


//--------------------- .text._ZN10layer_norm40ln_parallel_residual_bwd_finalize_kernelINS_22Kernel_traits_finalizeILj4096Ef13__nv_bfloat16fS2_fjLb0ELj1024ELj4ENS_18Kernel_traits_baseILj4096EfS2_fS2_fjLj1024EEEEELb0EEEvNS_9BwdParamsE --------------------------
	.section	.text._ZN10layer_norm40ln_parallel_residual_bwd_finalize_kernelINS_22Kernel_traits_finalizeILj4096Ef13__nv_bfloat16fS2_fjLb0ELj1024ELj4ENS_18Kernel_traits_baseILj4096EfS2_fS2_fjLj1024EEEEELb0EEEvNS_9BwdParamsE,"ax",@progbits
	.align	128
        .global         _ZN10layer_norm40ln_parallel_residual_bwd_finalize_kernelINS_22Kernel_traits_finalizeILj4096Ef13__nv_bfloat16fS2_fjLb0ELj1024ELj4ENS_18Kernel_traits_baseILj4096EfS2_fS2_fjLj1024EEEEELb0EEEvNS_9BwdParamsE
        .type           _ZN10layer_norm40ln_parallel_residual_bwd_finalize_kernelINS_22Kernel_traits_finalizeILj4096Ef13__nv_bfloat16fS2_fjLb0ELj1024ELj4ENS_18Kernel_traits_baseILj4096EfS2_fS2_fjLj1024EEEEELb0EEEvNS_9BwdParamsE,@function
        .size           _ZN10layer_norm40ln_parallel_residual_bwd_finalize_kernelINS_22Kernel_traits_finalizeILj4096Ef13__nv_bfloat16fS2_fjLb0ELj1024ELj4ENS_18Kernel_traits_baseILj4096EfS2_fS2_fjLj1024EEEEELb0EEEvNS_9BwdParamsE,(.L_x_2979 - _ZN10layer_norm40ln_parallel_residual_bwd_finalize_kernelINS_22Kernel_traits_finalizeILj4096Ef13__nv_bfloat16fS2_fjLb0ELj1024ELj4ENS_18Kernel_traits_baseILj4096EfS2_fS2_fjLj1024EEEEELb0EEEvNS_9BwdParamsE)
        .other          _ZN10layer_norm40ln_parallel_residual_bwd_finalize_kernelINS_22Kernel_traits_finalizeILj4096Ef13__nv_bfloat16fS2_fjLb0ELj1024ELj4ENS_18Kernel_traits_baseILj4096EfS2_fS2_fjLj1024EEEEELb0EEEvNS_9BwdParamsE,@"STO_CUDA_ENTRY STV_DEFAULT"
_ZN10layer_norm40ln_parallel_residual_bwd_finalize_kernelINS_22Kernel_traits_finalizeILj4096Ef13__nv_bfloat16fS2_fjLb0ELj1024ELj4ENS_18Kernel_traits_baseILj4096EfS2_fS2_fjLj1024EEEEELb0EEEvNS_9BwdParamsE:
.text._ZN10layer_norm40ln_parallel_residual_bwd_finalize_kernelINS_22Kernel_traits_finalizeILj4096Ef13__nv_bfloat16fS2_fjLb0ELj1024ELj4ENS_18Kernel_traits_baseILj4096EfS2_fS2_fjLj1024EEEEELb0EEEvNS_9BwdParamsE:
        /* <DEDUP_REMOVED lines=22> */
.L_x_1296:
        /* <DEDUP_REMOVED lines=42> */
.L_x_1288:
        /* <DEDUP_REMOVED lines=62> */
.L_x_1287:
[----:B------:R-:W-:Y:S05]  /*07e0*/  BSYNC B1 ;  /* 0x0000000000017941 */ /* 0x000fea0003800000 */
.L_x_1286:
        /* <DEDUP_REMOVED lines=38> */
.L_x_1290:
[----:B------:R-:W-:Y:S05]  /*0a50*/  BSYNC B1 ;  /* 0x0000000000017941 */ /* 0x000fea0003800000 */
.L_x_1289:
        /* <DEDUP_REMOVED lines=20> */
.L_x_1291:
[----:B------:R-:W-:Y:S05]  /*0ba0*/  BSYNC B1 ;  /* 0x0000000000017941 */ /* 0x000fea0003800000 */
.L_x_1285:
[----:B------:R-:W-:Y:S05]  /*0bb0*/  BSYNC B0 ;  /* 0x0000000000007941 */ /* 0x000fea0003800000 */
.L_x_1284:
        /* <DEDUP_REMOVED lines=54> */
.L_x_1317:
        /* <DEDUP_REMOVED lines=10> */
.L_x_1292:
        /* <DEDUP_REMOVED lines=24> */
.L_x_1295:
[----:B------:R-:W-:Y:S05]  /*1140*/  BSYNC B0 ;  /* 0x0000000000007941 */ /* 0x000fea0003800000 */
.L_x_1294:
[C---:B------:R-:W-:Y:S02]  /*1150*/  ISETP.GT.U32.AND P1, PT, R4.reuse, -0x1001, PT ;  /* 0xffffefff0400780c */ /* 0x040fe40003f24070 */
[----:B------:R-:W-:Y:S02]  /*1160*/  IADD3 R4, R4, 0x1000, RZ ;  /* 0x0000100004047810 */ /* 0x000fe40007ffe0ff */
[----:B------:R-:W-:-:S09]  /*1170*/  IADD3 R5, R5, 0x800, RZ ;  /* 0x0000080005057810 */ /* 0x000fd20007ffe0ff */
[----:B------:R-:W-:Y:S05]  /*1180*/  @P1 BRA `(.L_x_1296) ;  /* 0xffffffec00f41947 */ /* 0x000fea000383ffff */
[----:B------:R-:W-:Y:S05]  /*1190*/  EXIT ;  /* 0x000000000000794d */ /* 0x000fea0003800000 */
.L_x_1293:
[----:B------:R-:W-:Y:S01]  /*11a0*/  HFMA2.MMA R14, -RZ, RZ, 0, 5.9604644775390625e-08 ;  /* 0x00000001ff0e7435 */ /* 0x000fe200000001ff */
[----:B----4-:R-:W-:Y:S02]  /*11b0*/  MOV R27, R10 ;  /* 0x0000000a001b7202 */ /* 0x010fe40000000f00 */
[----:B------:R-:W-:Y:S02]  /*11c0*/  MOV R13, 0x1f ;  /* 0x0000001f000d7802 */ /* 0x000fe40000000f00 */
[----:B------:R-:W-:-:S07]  /*11d0*/  MOV R12, 0xffffffff ;  /* 0xffffffff000c7802 */ /* 0x000fce0000000f00 */
[----:B0123--:R-:W-:Y:S05]  /*11e0*/  WARPSYNC.COLLECTIVE R12, `(.L_x_1297) ;  /* 0x000000000c087348 */ /* 0x00ffea0003c00000 */
[----:B------:R4:W0:Y:S02]  /*11f0*/  SHFL.BFLY P2, R17, R27, R14, R13 ;  /* 0x0c00000e1b117389 */ /* 0x000824000004000d */
[----:B01234-:R-:W-:Y:S01]  /*1200*/  ENDCOLLECTIVE ;  /* 0x000000000000791b */ /* 0x01ffe20003800000 */
.L_x_1297:
[----:B------:R-:W-:Y:S01]  /*1210*/  HFMA2.MMA R14, -RZ, RZ, 0, 1.1920928955078125e-07 ;  /* 0x00000002ff0e7435 */ /* 0x000fe200000001ff */
[----:B------:R-:W-:-:S05]  /*1220*/  FADD.FTZ R11, R10, R17 ;  /* 0x000000110a0b7221 */ /* 0x000fca0000010000 */
[----:B------:R-:W-:-:S07]  /*1230*/  MOV R27, R11 ;  /* 0x0000000b001b7202 */ /* 0x000fce0000000f00 */
[----:B------:R-:W-:Y:S05]  /*1240*/  WARPSYNC.COLLECTIVE R12, `(.L_x_1298) ;  /* 0x000000000c087348 */ /* 0x000fea0003c00000 */
[----:B------:R0:W1:Y:S02]  /*1250*/  SHFL.BFLY P2, R17, R27, R14, R13 ;  /* 0x0c00000e1b117389 */ /* 0x000064000004000d */
[----:B01----:R-:W-:Y:S01]  /*1260*/  ENDCOLLECTIVE ;  /* 0x000000000000791b */ /* 0x003fe20003800000 */
.L_x_1298:
[----:B------:R-:W-:Y:S01]  /*1270*/  HFMA2.MMA R14, -RZ, RZ, 0, 2.384185791015625e-07 ;  /* 0x00000004ff0e7435 */ /* 0x000fe200000001ff */
[----:B------:R-:W-:-:S05]  /*1280*/  FADD.FTZ R10, R11, R17 ;  /* 0x000000110b0a7221 */ /* 0x000fca0000010000 */
[----:B------:R-:W-:-:S07]  /*1290*/  MOV R27, R10 ;  /* 0x0000000a001b7202 */ /* 0x000fce0000000f00 */
[----:B------:R-:W-:Y:S05]  /*12a0*/  WARPSYNC.COLLECTIVE R12, `(.L_x_1299) ;  /* 0x000000000c087348 */ /* 0x000fea0003c00000 */
[----:B------:R0:W1:Y:S02]  /*12b0*/  SHFL.BFLY P2, R17, R27, R14, R13 ;  /* 0x0c00000e1b117389 */ /* 0x000064000004000d */
[----:B01----:R-:W-:Y:S01]  /*12c0*/  ENDCOLLECTIVE ;  /* 0x000000000000791b */ /* 0x003fe20003800000 */
.L_x_1299:
[----:B------:R-:W-:Y:S01]  /*12d0*/  HFMA2.MMA R14, -RZ, RZ, 0, 4.76837158203125e-07 ;  /* 0x00000008ff0e7435 */ /* 0x000fe200000001ff */
[----:B------:R-:W-:-:S05]  /*12e0*/  FADD.FTZ R19, R10, R17 ;  /* 0x000000110a137221 */ /* 0x000fca0000010000 */
[----:B------:R-:W-:-:S07]  /*12f0*/  MOV R27, R19 ;  /* 0x00000013001b7202 */ /* 0x000fce0000000f00 */
[----:B------:R-:W-:Y:S05]  /*1300*/  WARPSYNC.COLLECTIVE R12, `(.L_x_1300) ;  /* 0x000000000c087348 */ /* 0x000fea0003c00000 */
[----:B------:R0:W1:Y:S02]  /*1310*/  SHFL.BFLY P2, R17, R27, R14, R13 ;  /* 0x0c00000e1b117389 */ /* 0x000064000004000d */
[----:B01----:R-:W-:Y:S01]  /*1320*/  ENDCOLLECTIVE ;  /* 0x000000000000791b */ /* 0x003fe20003800000 */
.L_x_1300:
[----:B------:R-:W-:Y:S01]  /*1330*/  HFMA2.MMA R14, -RZ, RZ, 0, 9.5367431640625e-07 ;  /* 0x00000010ff0e7435 */ /* 0x000fe200000001ff */
[----:B------:R-:W-:-:S05]  /*1340*/  FADD.FTZ R11, R19, R17 ;  /* 0x00000011130b7221 */ /* 0x000fca0000010000 */
[----:B------:R-:W-:-:S07]  /*1350*/  MOV R27, R11 ;  /* 0x0000000b001b7202 */ /* 0x000fce0000000f00 */
[----:B------:R-:W-:Y:S05]  /*1360*/  WARPSYNC.COLLECTIVE R12, `(.L_x_1301) ;  /* 0x000000000c087348 */ /* 0x000fea0003c00000 */
[----:B------:R0:W1:Y:S02]  /*1370*/  SHFL.BFLY P2, R17, R27, R14, R13 ;  /* 0x0c00000e1b117389 */ /* 0x000064000004000d */
[----:B01----:R-:W-:Y:S01]  /*1380*/  ENDCOLLECTIVE ;  /* 0x000000000000791b */ /* 0x003fe20003800000 */
.L_x_1301:
[----:B------:R-:W-:Y:S01]  /*1390*/  HFMA2.MMA R14, -RZ, RZ, 0, 5.9604644775390625e-08 ;  /* 0x00000001ff0e7435 */ /* 0x000fe200000001ff */
[----:B------:R-:W-:Y:S01]  /*13a0*/  IMAD.MOV.U32 R27, RZ, RZ, R15 ;  /* 0x000000ffff1b7224 */ /* 0x000fe200078e000f */
[----:B------:R-:W-:-:S09]  /*13b0*/  MOV R10, R17 ;  /* 0x00000011000a7202 */ /* 0x000fd20000000f00 */
[----:B------:R-:W-:Y:S05]  /*13c0*/  WARPSYNC.COLLECTIVE R12, `(.L_x_1302) ;  /* 0x000000000c087348 */ /* 0x000fea0003c00000 */
[----:B------:R0:W1:Y:S02]  /*13d0*/  SHFL.BFLY P2, R17, R27, R14, R13 ;  /* 0x0c00000e1b117389 */ /* 0x000064000004000d */
[----:B01----:R-:W-:Y:S01]  /*13e0*/  ENDCOLLECTIVE ;  /* 0x000000000000791b */ /* 0x003fe20003800000 */
.L_x_1302:
[----:B------:R-:W-:Y:S01]  /*13f0*/  HFMA2.MMA R14, -RZ, RZ, 0, 1.1920928955078125e-07 ;  /* 0x00000002ff0e7435 */ /* 0x000fe200000001ff */
[----:B------:R-:W-:-:S05]  /*1400*/  MOV R16, R17 ;  /* 0x0000001100107202 */ /* 0x000fca0000000f00 */
[----:B------:R-:W-:-:S05]  /*1410*/  FADD.FTZ R16, R15, R16 ;  /* 0x000000100f107221 */ /* 0x000fca0000010000 */
[----:B------:R-:W-:-:S07]  /*1420*/  MOV R27, R16 ;  /* 0x00000010001b7202 */ /* 0x000fce0000000f00 */
[----:B------:R-:W-:Y:S05]  /*1430*/  WARPSYNC.COLLECTIVE R12, `(.L_x_1303) ;  /* 0x000000000c087348 */ /* 0x000fea0003c00000 */
[----:B------:R0:W1:Y:S02]  /*1440*/  SHFL.BFLY P2, R17, R27, R14, R13 ;  /* 0x0c00000e1b117389 */ /* 0x000064000004000d */
[----:B01----:R-:W-:Y:S01]  /*1450*/  ENDCOLLECTIVE ;  /* 0x000000000000791b */ /* 0x003fe20003800000 */
.L_x_1303:
[----:B------:R-:W-:Y:S01]  /*1460*/  HFMA2.MMA R14, -RZ, RZ, 0, 2.384185791015625e-07 ;  /* 0x00000004ff0e7435 */ /* 0x000fe200000001ff */
[----:B------:R-:W-:-:S05]  /*1470*/  MOV R19, R17 ;  /* 0x0000001100137202 */ /* 0x000fca0000000f00 */
[----:B------:R-:W-:-:S05]  /*1480*/  FADD.FTZ R15, R16, R19 ;  /* 0x00000013100f7221 */ /* 0x000fca0000010000 */
[----:B------:R-:W-:-:S07]  /*1490*/  MOV R27, R15 ;  /* 0x0000000f001b7202 */ /* 0x000fce0000000f00 */
[----:B------:R-:W-:Y:S05]  /*14a0*/  WARPSYNC.COLLECTIVE R12, `(.L_x_1304) ;  /* 0x000000000c087348 */ /* 0x000fea0003c00000 */
[----:B------:R0:W1:Y:S02]  /*14b0*/  SHFL.BFLY P2, R17, R27, R14, R13 ;  /* 0x0c00000e1b117389 */ /* 0x000064000004000d */
[----:B01----:R-:W-:Y:S01]  /*14c0*/  ENDCOLLECTIVE ;  /* 0x000000000000791b */ /* 0x003fe20003800000 */
.L_x_1304:
[----:B------:R-:W-:Y:S01]  /*14d0*/  HFMA2.MMA R14, -RZ, RZ, 0, 4.76837158203125e-07 ;  /* 0x00000008ff0e7435 */ /* 0x000fe200000001ff */
[----:B------:R-:W-:-:S05]  /*14e0*/  MOV R18, R17 ;  /* 0x0000001100127202 */ /* 0x000fca0000000f00 */
[----:B------:R-:W-:-:S05]  /*14f0*/  FADD.FTZ R20, R15, R18 ;  /* 0x000000120f147221 */ /* 0x000fca0000010000 */
[----:B------:R-:W-:-:S07]  /*1500*/  MOV R27, R20 ;  /* 0x00000014001b7202 */ /* 0x000fce0000000f00 */
[----:B------:R-:W-:Y:S05]  /*1510*/  WARPSYNC.COLLECTIVE R12, `(.L_x_1305) ;  /* 0x000000000c087348 */ /* 0x000fea0003c00000 */
[----:B------:R0:W1:Y:S02]  /*1520*/  SHFL.BFLY P2, R17, R27, R14, R13 ;  /* 0x0c00000e1b117389 */ /* 0x000064000004000d */
[----:B01----:R-:W-:Y:S01]  /*1530*/  ENDCOLLECTIVE ;  /* 0x000000000000791b */ /* 0x003fe20003800000 */
.L_x_1305:
[----:B------:R-:W-:Y:S01]  /*1540*/  HFMA2.MMA R14, -RZ, RZ, 0, 9.5367431640625e-07 ;  /* 0x00000010ff0e7435 */ /* 0x000fe200000001ff */
[----:B------:R-:W-:-:S05]  /*1550*/  MOV R21, R17 ;  /* 0x0000001100157202 */ /* 0x000fca0000000f00 */
[----:B------:R-:W-:-:S05]  /*1560*/  FADD.FTZ R16, R20, R21 ;  /* 0x0000001514107221 */ /* 0x000fca0000010000 */
[----:B------:R-:W-:-:S07]  /*1570*/  MOV R27, R16 ;  /* 0x00000010001b7202 */ /* 0x000fce0000000f00 */
[----:B------:R-:W-:Y:S05]  /*1580*/  WARPSYNC.COLLECTIVE R12, `(.L_x_1306) ;  /* 0x000000000c087348 */ /* 0x000fea0003c00000 */
[----:B------:R0:W1:Y:S02]  /*1590*/  SHFL.BFLY P2, R17, R27, R14, R13 ;  /* 0x0c00000e1b117389 */ /* 0x000064000004000d */
[----:B01----:R-:W-:Y:S01]  /*15a0*/  ENDCOLLECTIVE ;  /* 0x000000000000791b */ /* 0x003fe20003800000 */
.L_x_1306:
[----:B------:R-:W-:Y:S01]  /*15b0*/  HFMA2.MMA R14, -RZ, RZ, 0, 5.9604644775390625e-08 ;  /* 0x00000001ff0e7435 */ /* 0x000fe200000001ff */
[----:B------:R-:W-:Y:S02]  /*15c0*/  MOV R27, R9 ;  /* 0x00000009001b7202 */ /* 0x000fe40000000f00 */
[----:B------:R-:W-:-:S08]  /*15d0*/  MOV R15, R17 ;  /* 0x00000011000f7202 */ /* 0x000fd00000000f00 */
[----:B------:R-:W-:Y:S05]  /*15e0*/  WARPSYNC.COLLECTIVE R12, `(.L_x_1307) ;  /* 0x000000000c087348 */ /* 0x000fea0003c00000 */
[----:B------:R0:W1:Y:S02]  /*15f0*/  SHFL.BFLY P2, R17, R27, R14, R13 ;  /* 0x0c00000e1b117389 */ /* 0x000064000004000d */
[----:B01----:R-:W-:Y:S01]  /*1600*/  ENDCOLLECTIVE ;  /* 0x000000000000791b */ /* 0x003fe20003800000 */
.L_x_1307:
[----:B------:R-:W-:Y:S01]  /*1610*/  HFMA2.MMA R14, -RZ, RZ, 0, 1.1920928955078125e-07 ;  /* 0x00000002ff0e7435 */ /* 0x000fe200000001ff */
[----:B------:R-:W-:-:S05]  /*1620*/  MOV R18, R17 ;  /* 0x0000001100127202 */ /* 0x000fca0000000f00 */
[----:B------:R-:W-:-:S05]  /*1630*/  FADD.FTZ R20, R9, R18 ;  /* 0x0000001209147221 */ /* 0x000fca0000010000 */
[----:B------:R-:W-:-:S07]  /*1640*/  MOV R27, R20 ;  /* 0x00000014001b7202 */ /* 0x000fce0000000f00 */
[----:B------:R-:W-:Y:S05]  /*1650*/  WARPSYNC.COLLECTIVE R12, `(.L_x_1308) ;  /* 0x000000000c087348 */ /* 0x000fea0003c00000 */
[----:B------:R0:W1:Y:S02]  /*1660*/  SHFL.BFLY P2, R17, R27, R14, R13 ;  /* 0x0c00000e1b117389 */ /* 0x000064000004000d */
[----:B01----:R-:W-:Y:S01]  /*1670*/  ENDCOLLECTIVE ;  /* 0x000000000000791b */ /* 0x003fe20003800000 */
.L_x_1308:
[----:B------:R-:W-:Y:S01]  /*1680*/  IMAD.MOV.U32 R14, RZ, RZ, 0x4 ;  /* 0x00000004ff0e7424 */ /* 0x000fe200078e00ff */
[----:B------:R-:W-:-:S05]  /*1690*/  MOV R21, R17 ;  /* 0x0000001100157202 */ /* 0x000fca0000000f00 */
[----:B------:R-:W-:-:S05]  /*16a0*/  FADD.FTZ R9, R20, R21 ;  /* 0x0000001514097221 */ /* 0x000fca0000010000 */
[----:B------:R-:W-:-:S07]  /*16b0*/  MOV R27, R9 ;  /* 0x00000009001b7202 */ /* 0x000fce0000000f00 */
[----:B------:R-:W-:Y:S05]  /*16c0*/  WARPSYNC.COLLECTIVE R12, `(.L_x_1309) ;  /* 0x000000000c087348 */ /* 0x000fea0003c00000 */
[----:B------:R0:W1:Y:S02]  /*16d0*/  SHFL.BFLY P2, R17, R27, R14, R13 ;  /* 0x0c00000e1b117389 */ /* 0x000064000004000d */
[----:B01----:R-:W-:Y:S01]  /*16e0*/  ENDCOLLECTIVE ;  /* 0x000000000000791b */ /* 0x003fe20003800000 */
.L_x_1309:
[----:B------:R-:W-:Y:S01]  /*16f0*/  HFMA2.MMA R14, -RZ, RZ, 0, 4.76837158203125e-07 ;  /* 0x00000008ff0e7435 */ /* 0x000fe200000001ff */
[----:B------:R-:W-:-:S05]  /*1700*/  MOV R22, R17 ;  /* 0x0000001100167202 */ /* 0x000fca0000000f00 */
[----:B------:R-:W-:-:S05]  /*1710*/  FADD.FTZ R22, R9, R22 ;  /* 0x0000001609167221 */ /* 0x000fca0000010000 */
[----:B------:R-:W-:-:S07]  /*1720*/  MOV R27, R22 ;  /* 0x00000016001b7202 */ /* 0x000fce0000000f00 */
[----:B------:R-:W-:Y:S05]  /*1730*/  WARPSYNC.COLLECTIVE R12, `(.L_x_1310) ;  /* 0x000000000c087348 */ /* 0x000fea0003c00000 */
[----:B------:R0:W1:Y:S02]  /*1740*/  SHFL.BFLY P2, R17, R27, R14, R13 ;  /* 0x0c00000e1b117389 */ /* 0x000064000004000d */
[----:B01----:R-:W-:Y:S01]  /*1750*/  ENDCOLLECTIVE ;  /* 0x000000000000791b */ /* 0x003fe20003800000 */
.L_x_1310:
[----:B------:R-:W-:Y:S01]  /*1760*/  HFMA2.MMA R14, -RZ, RZ, 0, 9.5367431640625e-07 ;  /* 0x00000010ff0e7435 */ /* 0x000fe200000001ff */
[----:B------:R-:W-:-:S05]  /*1770*/  MOV R23, R17 ;  /* 0x0000001100177202 */ /* 0x000fca0000000f00 */
[----:B------:R-:W-:-:S05]  /*1780*/  FADD.FTZ R18, R22, R23 ;  /* 0x0000001716127221 */ /* 0x000fca0000010000 */
[----:B------:R-:W-:-:S07]  /*1790*/  MOV R27, R18 ;  /* 0x00000012001b7202 */ /* 0x000fce0000000f00 */
[----:B------:R-:W-:Y:S05]  /*17a0*/  WARPSYNC.COLLECTIVE R12, `(.L_x_1311) ;  /* 0x000000000c087348 */ /* 0x000fea0003c00000 */
[----:B------:R0:W1:Y:S02]  /*17b0*/  SHFL.BFLY P2, R17, R27, R14, R13 ;  /* 0x0c00000e1b117389 */ /* 0x000064000004000d */
[----:B01----:R-:W-:Y:S01]  /*17c0*/  ENDCOLLECTIVE ;  /* 0x000000000000791b */ /* 0x003fe20003800000 */
.L_x_1311:
[----:B------:R-:W-:Y:S01]  /*17d0*/  HFMA2.MMA R14, -RZ, RZ, 0, 5.9604644775390625e-08 ;  /* 0x00000001ff0e7435 */ /* 0x000fe200000001ff */
[----:B------:R-:W-:Y:S02]  /*17e0*/  MOV R27, R8 ;  /* 0x00000008001b7202 */ /* 0x000fe40000000f00 */
[----:B------:R-:W-:-:S08]  /*17f0*/  MOV R9, R17 ;  /* 0x0000001100097202 */ /* 0x000fd00000000f00 */
[----:B------:R-:W-:Y:S05]  /*1800*/  WARPSYNC.COLLECTIVE R12, `(.L_x_1312) ;  /* 0x000000000c087348 */ /* 0x000fea0003c00000 */
[----:B------:R0:W1:Y:S02]  /*1810*/  SHFL.BFLY P2, R17, R27, R14, R13 ;  /* 0x0c00000e1b117389 */ /* 0x000064000004000d */
[----:B01----:R-:W-:Y:S01]  /*1820*/  ENDCOLLECTIVE ;  /* 0x000000000000791b */ /* 0x003fe20003800000 */
.L_x_1312:
[----:B------:R-:W-:Y:S01]  /*1830*/  HFMA2.MMA R14, -RZ, RZ, 0, 1.1920928955078125e-07 ;  /* 0x00000002ff0e7435 */ /* 0x000fe200000001ff */
[----:B------:R-:W-:-:S05]  /*1840*/  MOV R19, R17 ;  /* 0x0000001100137202 */ /* 0x000fca0000000f00 */
[----:B------:R-:W-:-:S05]  /*1850*/  FADD.FTZ R23, R8, R19 ;  /* 0x0000001308177221 */ /* 0x000fca0000010000 */
[----:B------:R-:W-:-:S07]  /*1860*/  MOV R27, R23 ;  /* 0x00000017001b7202 */ /* 0x000fce0000000f00 */
[----:B------:R-:W-:Y:S05]  /*1870*/  WARPSYNC.COLLECTIVE R12, `(.L_x_1313) ;  /* 0x000000000c087348 */ /* 0x000fea0003c00000 */
[----:B------:R0:W1:Y:S02]  /*1880*/  SHFL.BFLY P2, R17, R27, R14, R13 ;  /* 0x0c00000e1b117389 */ /* 0x000064000004000d */
[----:B01----:R-:W-:Y:S01]  /*1890*/  ENDCOLLECTIVE ;  /* 0x000000000000791b */ /* 0x003fe20003800000 */
.L_x_1313:
[----:B------:R-:W-:Y:S01]  /*18a0*/  HFMA2.MMA R14, -RZ, RZ, 0, 2.384185791015625e-07 ;  /* 0x00000004ff0e7435 */ /* 0x000fe200000001ff */
[----:B------:R-:W-:-:S05]  /*18b0*/  MOV R22, R17 ;  /* 0x0000001100167202 */ /* 0x000fca0000000f00 */
[----:B------:R-:W-:-:S05]  /*18c0*/  FADD.FTZ R8, R23, R22 ;  /* 0x0000001617087221 */ /* 0x000fca0000010000 */
[----:B------:R-:W-:-:S07]  /*18d0*/  MOV R27, R8 ;  /* 0x00000008001b7202 */ /* 0x000fce0000000f00 */
[----:B------:R-:W-:Y:S05]  /*18e0*/  WARPSYNC.COLLECTIVE R12, `(.L_x_1314) ;  /* 0x000000000c087348 */ /* 0x000fea0003c00000 */
[----:B------:R0:W1:Y:S02]  /*18f0*/  SHFL.BFLY P2, R17, R27, R14, R13 ;  /* 0x0c00000e1b117389 */ /* 0x000064000004000d */
[----:B01----:R-:W-:Y:S01]  /*1900*/  ENDCOLLECTIVE ;  /* 0x000000000000791b */ /* 0x003fe20003800000 */
.L_x_1314:
[----:B------:R-:W-:Y:S01]  /*1910*/  HFMA2.MMA R14, -RZ, RZ, 0, 4.76837158203125e-07 ;  /* 0x00000008ff0e7435 */ /* 0x000fe200000001ff */
[----:B------:R-:W-:-:S05]  /*1920*/  MOV R21, R17 ;  /* 0x0000001100157202 */ /* 0x000fca0000000f00 */
[----:B------:R-:W-:-:S05]  /*1930*/  FADD.FTZ R24, R8, R21 ;  /* 0x0000001508187221 */ /* 0x000fca0000010000 */
[----:B------:R-:W-:-:S07]  /*1940*/  MOV R27, R24 ;  /* 0x00000018001b7202 */ /* 0x000fce0000000f00 */
[----:B------:R-:W-:Y:S05]  /*1950*/  WARPSYNC.COLLECTIVE R12, `(.L_x_1315) ;  /* 0x000000000c087348 */ /* 0x000fea0003c00000 */
[----:B------:R0:W1:Y:S02]  /*1960*/  SHFL.BFLY P2, R17, R27, R14, R13 ;  /* 0x0c00000e1b117389 */ /* 0x000064000004000d */
[----:B01----:R-:W-:Y:S01]  /*1970*/  ENDCOLLECTIVE ;  /* 0x000000000000791b */ /* 0x003fe20003800000 */
.L_x_1315:
[----:B------:R-:W-:Y:S01]  /*1980*/  HFMA2.MMA R14, -RZ, RZ, 0, 9.5367431640625e-07 ;  /* 0x00000010ff0e7435 */ /* 0x000fe200000001ff */
[----:B------:R-:W-:-:S05]  /*1990*/  MOV R25, R17 ;  /* 0x0000001100197202 */ /* 0x000fca0000000f00 */
[----:B------:R-:W-:-:S05]  /*19a0*/  FADD.FTZ R25, R24, R25 ;  /* 0x0000001918197221 */ /* 0x000fca0000010000 */
[----:B------:R-:W-:-:S07]  /*19b0*/  MOV R27, R25 ;  /* 0x00000019001b7202 */ /* 0x000fce0000000f00 */
[----:B------:R-:W-:Y:S05]  /*19c0*/  WARPSYNC.COLLECTIVE R12, `(.L_x_1316) ;  /* 0x000000000c087348 */ /* 0x000fea0003c00000 */
[----:B------:R0:W1:Y:S02]  /*19d0*/  SHFL.BFLY P2, R17, R27, R14, R13 ;  /* 0x0c00000e1b117389 */ /* 0x000064000004000d */
[----:B01----:R-:W-:Y:S01]  /*19e0*/  ENDCOLLECTIVE ;  /* 0x000000000000791b */ /* 0x003fe20003800000 */
.L_x_1316:
[----:B------:R-:W-:Y:S05]  /*19f0*/  BRA `(.L_x_1317) ;  /* 0xfffffff400487947 */ /* 0x000fea000383ffff */
.L_x_1318:
        /* <DEDUP_REMOVED lines=16> */
.L_x_2979:


//--------------------- .text._ZN10layer_norm31ln_parallel_residual_bwd_kernelINS_13Kernel_traitsIf13__nv_bfloat16fS2_fjLj4096ELj1ELj1ELj8ELj16ENS_18Kernel_traits_baseILj4096EfS2_fS2_fjLj256EEEEELb1ELb1ELb0EEEvNS_9BwdParamsE --------------------------
	.section	.text._ZN10layer_norm31ln_parallel_residual_bwd_kernelINS_13Kernel_traitsIf13__nv_bfloat16fS2_fjLj4096ELj1ELj1ELj8ELj16ENS_18Kernel_traits_baseILj4096EfS2_fS2_fjLj256EEEEELb1ELb1ELb0EEEvNS_9BwdParamsE,"ax",@progbits
	.align	128
        .global         _ZN10layer_norm31ln_parallel_residual_bwd_kernelINS_13Kernel_traitsIf13__nv_bfloat16fS2_fjLj4096ELj1ELj1ELj8ELj16ENS_18Kernel_traits_baseILj4096EfS2_fS2_fjLj256EEEEELb1ELb1ELb0EEEvNS_9BwdParamsE
        .type           _ZN10layer_norm31ln_parallel_residual_bwd_kernelINS_13Kernel_traitsIf13__nv_bfloat16fS2_fjLj4096ELj1ELj1ELj8ELj16ENS_18Kernel_traits_baseILj4096EfS2_fS2_fjLj256EEEEELb1ELb1ELb0EEEvNS_9BwdParamsE,@function
        .size           _ZN10layer_norm31ln_parallel_residual_bwd_kernelINS_13Kernel_traitsIf13__nv_bfloat16fS2_fjLj4096ELj1ELj1ELj8ELj16ENS_18Kernel_traits_baseILj4096EfS2_fS2_fjLj256EEEEELb1ELb1ELb0EEEvNS_9BwdParamsE,(.L_x_2980 - _ZN10layer_norm31ln_parallel_residual_bwd_kernelINS_13Kernel_traitsIf13__nv_bfloat16fS2_fjLj4096ELj1ELj1ELj8ELj16ENS_18Kernel_traits_baseILj4096EfS2_fS2_fjLj256EEEEELb1ELb1ELb0EEEvNS_9BwdParamsE)
        .other          _ZN10layer_norm31ln_parallel_residual_bwd_kernelINS_13Kernel_traitsIf13__nv_bfloat16fS2_fjLj4096ELj1ELj1ELj8ELj16ENS_18Kernel_traits_baseILj4096EfS2_fS2_fjLj256EEEEELb1ELb1ELb0EEEvNS_9BwdParamsE,@"STO_CUDA_ENTRY STV_DEFAULT"
_ZN10layer_norm31ln_parallel_residual_bwd_kernelINS_13Kernel_traitsIf13__nv_bfloat16fS2_fjLj4096ELj1ELj1ELj8ELj16ENS_18Kernel_traits_baseILj4096EfS2_fS2_fjLj256EEEEELb1ELb1ELb0EEEvNS_9BwdParamsE:
.text._ZN10layer_norm31ln_parallel_residual_bwd_kernelINS_13Kernel_traitsIf13__nv_bfloat16fS2_fjLj4096ELj1ELj1ELj8ELj16ENS_18Kernel_traits_baseILj4096EfS2_fS2_fjLj256EEEEELb1ELb1ELb0EEEvNS_9BwdParamsE:
        /* <DEDUP_REMOVED lines=53> */
[----:B------:R-:W-:Y:S01]  /*0350*/  HFMA2.MMA R41, -RZ, RZ, 0, 0 ;  /* 0x00000000ff297435 */ /* 0x000fe200000001ff */
[----:B------:R-:W-:Y:S01]  /*0360*/  ISETP.NE.AND P0, PT, RZ, UR6, PT ;  /* 0x00000006ff007c0c */ /* 0x000fe2000bf05270 */
[----:B------:R-:W-:-:S03]  /*0370*/  IMAD.MOV.U32 R84, RZ, RZ, 0x1 ;  /* 0x00000001ff547424 */ /* 0x000fc600078e00ff */
[----:B------:R-:W-:-:S09]  /*0380*/  P2R R139, PR, RZ, 0x1 ;  /* 0x00000001ff8b7803 */ /* 0x000fd20000000000 */
.L_x_1329:
[----:B------:R-:W0:Y:S01]  /*0390*/  LDC.64 R80, c[0x0][0x250] ;  /* 0x00009400ff507b82 */ /* 0x000e220000000a00 */
[----:B------:R-:W-:-:S07]  /*03a0*/  ISETP.NE.AND P0, PT, R139, RZ, PT ;  /* 0x000000ff8b00720c */ /* 0x000fce0003f05270 */
[----:B------:R-:W1:Y:S01]  /*03b0*/  LDC.64 R82, c[0x0][0x258] ;  /* 0x00009600ff527b82 */ /* 0x000e620000000a00 */
[----:B0-----:R-:W-:-:S06]  /*03c0*/  IMAD.WIDE R80, R105, 0x4, R80 ;  /* 0x0000000469507825 */ /* 0x001fcc00078e0250 */
[----:B------:R-:W2:Y:S01]  /*03d0*/  LDG.E R80, desc[UR4][R80.64] ;  /* 0x0000000450507981 */ /* 0x000ea2000c1e1900 */
[----:B-1----:R-:W-:-:S05]  /*03e0*/  IMAD.WIDE R82, R105, 0x4, R82 ;  /* 0x0000000469527825 */ /* 0x002fca00078e0252 */
[----:B-----5:R0:W5:Y:S01]  /*03f0*/  LDG.E R107, desc[UR4][R82.64] ;  /* 0x00000004526b7981 */ /* 0x020162000c1e1900 */
[----:B------:R-:W-:Y:S01]  /*0400*/  MOV R104, UR22 ;  /* 0x0000001600687c02 */ /* 0x000fe20008000f00 */
[----:B------:R-:W-:Y:S01]  /*0410*/  BSSY B0, `(.L_x_1320) ;  /* 0x000006b000007945 */ /* 0x000fe20003800000 */
[----:B------:R-:W-:Y:S01]  /*0420*/  SHF.R.U32.HI R92, RZ, 0x5, R0 ;  /* 0x00000005ff5c7819 */ /* 0x000fe20000011600 */
[----:B------:R-:W-:Y:S01]  /*0430*/  IMAD.MOV.U32 R137, RZ, RZ, RZ ;  /* 0x000000ffff897224 */ /* 0x000fe200078e00ff */
[----:B------:R-:W-:Y:S01]  /*0440*/  LOP3.LUT P4, RZ, R84, 0xff, RZ, 0xc0, !PT ;  /* 0x000000ff54ff7812 */ /* 0x000fe2000788c0ff */
[----:B------:R-:W-:Y:S01]  /*0450*/  IMAD R85, R105, R104, RZ ;  /* 0x0000006869557224 */ /* 0x000fe200078e02ff */
[----:B------:R-:W-:Y:S02]  /*0460*/  LOP3.LUT P5, RZ, R0, 0x1f, RZ, 0xc0, !PT ;  /* 0x0000001f00ff7812 */ /* 0x000fe400078ac0ff */
[----:B------:R-:W-:Y:S02]  /*0470*/  MOV R142, RZ ;  /* 0x000000ff008e7202 */ /* 0x000fe40000000f00 */
[----:B------:R-:W-:-:S02]  /*0480*/  SHF.R.S32.HI R86, RZ, 0x1f, R85 ;  /* 0x0000001fff567819 */ /* 0x000fc40000011455 */
[----:B------:R-:W-:Y:S02]  /*0490*/  LOP3.LUT R93, R92, 0x7fffff8, RZ, 0xc0, !PT ;  /* 0x07fffff85c5d7812 */ /* 0x000fe400078ec0ff */
[----:B------:R-:W-:-:S04]  /*04a0*/  LEA.HI R85, R86, R85, RZ, 0x3 ;  /* 0x0000005556557211 */ /* 0x000fc800078f18ff */
[----:B------:R-:W-:-:S04]  /*04b0*/  LEA.HI.SX32 R106, R85, R2, 0x1d ;  /* 0x00000002556a7211 */ /* 0x000fc800078feaff */
[----:B------:R-:W-:Y:S02]  /*04c0*/  MOV R87, R106 ;  /* 0x0000006a00577202 */ /* 0x000fe40000000f00 */
[----:B--2---:R-:W-:Y:S01]  /*04d0*/  FSEL R141, R80, RZ, !P0 ;  /* 0x000000ff508d7208 */ /* 0x004fe20004000000 */
[----:B0-----:R-:W-:Y:S06]  /*04e0*/  @!P3 BRA `(.L_x_1321) ;  /* 0x000000040074b947 */ /* 0x001fec0003800000 */
[----:B------:R-:W0:Y:S01]  /*04f0*/  LDC.64 R84, c[0x0][0x2b8] ;  /* 0x0000ae00ff547b82 */ /* 0x000e220000000a00 */
[----:B------:R-:W-:-:S04]  /*0500*/  LEA R94, P0, R106, UR10, 0x5 ;  /* 0x0000000a6a5e7c11 */ /* 0x000fc8000f8028ff */
[C---:B------:R-:W-:Y:S01]  /*0510*/  LEA.HI.X R95, R106.reuse, UR11, RZ, 0x5, P0 ;  /* 0x0000000b6a5f7c11 */ /* 0x040fe200080f2cff */
[C---:B------:R-:W-:Y:S01]  /*0520*/  IMAD.SHL.U32 R3, R106.reuse, 0x8, RZ ;  /* 0x000000086a037824 */ /* 0x040fe200078e00ff */
[C---:B------:R-:W-:Y:S02]  /*0530*/  SHF.L.U64.HI R108, R106.reuse, 0x3, RZ ;  /* 0x000000036a6c7819 */ /* 0x040fe400000102ff */
[----:B------:R-:W-:Y:S01]  /*0540*/  ISETP.NE.U32.AND P0, PT, RZ, UR14, PT ;  /* 0x0000000eff007c0c */ /* 0x000fe2000bf05070 */
[----:B------:R-:W2:Y:S04]  /*0550*/  LDG.E.128 R88, desc[UR4][R94.64] ;  /* 0x000000045e587981 */ /* 0x000ea8000c1e1d00 */
        /* <DEDUP_REMOVED lines=11> */
[----:B------:R-:W5:Y:S01]  /*0610*/  @P0 LDG.E.64 R96, desc[UR4][R116.64] ;  /* 0x0000000474600981 */ /* 0x000f62000c1e1b00 */
[----:B------:R-:W-:-:S13]  /*0620*/  ISETP.NE.AND.EX P1, PT, RZ, UR9, PT, P1 ;  /* 0x00000009ff007c0c */ /* 0x000fda000bf25310 */
[----:B-1----:R-:W-:-:S04]  /*0630*/  @P1 LEA R94, P0, R106, UR8, 0x5 ;  /* 0x000000086a5e1c11 */ /* 0x002fc8000f8028ff */
[----:B------:R-:W-:-:S05]  /*0640*/  @P1 LEA.HI.X R95, R106, UR9, RZ, 0x5, P0 ;  /* 0x000000096a5f1c11 */ /* 0x000fca00080f2cff */
[----:B------:R-:W5:Y:S04]  /*0650*/  @P1 LDG.E.128 R8, desc[UR4][R94.64] ;  /* 0x000000045e081981 */ /* 0x000f68000c1e1d00 */
[----:B------:R0:W5:Y:S01]  /*0660*/  @P1 LDG.E.128 R4, desc[UR4][R94.64+0x10] ;  /* 0x000010045e041981 */ /* 0x000162000c1e1d00 */
[C---:B--2---:R-:W-:Y:S01]  /*0670*/  FADD.FTZ R124, -R141.reuse, R89 ;  /* 0x000000598d7c7221 */ /* 0x044fe20000010100 */
[C---:B------:R-:W-:Y:S01]  /*0680*/  FADD.FTZ R126, -R141.reuse, R91 ;  /* 0x0000005b8d7e7221 */ /* 0x040fe20000010100 */
[----:B------:R-:W-:Y:S02]  /*0690*/  FADD.FTZ R88, -R141, R88 ;  /* 0x000000588d587221 */ /* 0x000fe40000010100 */
[C---:B-----5:R-:W-:Y:S02]  /*06a0*/  FMUL.FTZ R124, R107.reuse, R124 ;  /* 0x0000007c6b7c7220 */ /* 0x060fe40000410000 */
[----:B------:R-:W-:Y:S01]  /*06b0*/  FMUL.FTZ R3, R107, R88 ;  /* 0x000000586b037220 */ /* 0x000fe20000410000 */
[C---:B---3--:R-:W-:Y:S01]  /*06c0*/  FADD.FTZ R130, -R141.reuse, R81 ;  /* 0x000000518d827221 */ /* 0x048fe20000010100 */
[----:B------:R-:W-:Y:S01]  /*06d0*/  FADD.FTZ R90, -R141, R90 ;  /* 0x0000005a8d5a7221 */ /* 0x000fe20000010100 */
[----:B----4-:R-:W-:-:S02]  /*06e0*/  PRMT R89, R84, 0x7632, R89 ;  /* 0x0000763254597816 */ /* 0x010fc40000000059 */
[----:B------:R-:W-:Y:S02]  /*06f0*/  SHF.L.U32 R91, R84, 0x10, RZ ;  /* 0x00000010545b7819 */ /* 0x000fe400000006ff */
[C---:B------:R-:W-:Y:S02]  /*0700*/  PRMT R121, R86.reuse, 0x7632, R121 ;  /* 0x0000763256797816 */ /* 0x040fe40000000079 */
[----:B0-----:R-:W-:Y:S01]  /*0710*/  SHF.L.U32 R95, R86, 0x10, RZ ;  /* 0x00000010565f7819 */ /* 0x001fe200000006ff */
[----:B------:R-:W-:Y:S01]  /*0720*/  FADD.FTZ R86, -R141, R80 ;  /* 0x000000508d567221 */ /* 0x000fe20000010100 */
[----:B------:R-:W-:Y:S02]  /*0730*/  IMAD.U32 R80, R89, 0x10000, RZ ;  /* 0x0001000059507824 */ /* 0x000fe400078e00ff */
[----:B------:R-:W-:Y:S01]  /*0740*/  FMUL.FTZ R108, R56, R91 ;  /* 0x0000005b386c7220 */ /* 0x000fe20000410000 */
[----:B------:R-:W-:Y:S01]  /*0750*/  FMUL.FTZ R117, R107, R86 ;  /* 0x000000566b757220 */ /* 0x000fe20000410000 */
[----:B------:R-:W-:Y:S01]  /*0760*/  SHF.L.U32 R86, R121, 0x10, RZ ;  /* 0x0000001079567819 */ /* 0x000fe200000006ff */
[----:B------:R-:W-:Y:S01]  /*0770*/  FADD.FTZ R25, R25, R80 ;  /* 0x0000005019197221 */ /* 0x000fe20000010000 */
[-C--:B------:R-:W-:Y:S01]  /*0780*/  FFMA.FTZ R41, R124, R80.reuse, R41 ;  /* 0x000000507c297223 */ /* 0x080fe20000010029 */
[----:B------:R-:W-:Y:S01]  /*0790*/  FMUL.FTZ R121, R57, R80 ;  /* 0x0000005039797220 */ /* 0x000fe20000410000 */
[C---:B------:R-:W-:Y:S01]  /*07a0*/  PRMT R84, R85.reuse, 0x7632, R84 ;  /* 0x0000763255547816 */ /* 0x040fe20000000054 */
[----:B------:R-:W-:Y:S01]  /*07b0*/  FADD.FTZ R80, RZ, R108 ;  /* 0x0000006cff507221 */ /* 0x000fe20000010000 */
[----:B------:R-:W-:-:S02]  /*07c0*/  IMAD.U32 R85, R85, 0x10000, RZ ;  /* 0x0001000055557824 */ /* 0x000fc400078e00ff */
[----:B------:R-:W-:Y:S01]  /*07d0*/  FFMA.FTZ R81, R3, R108, RZ ;  /* 0x0000006c03517223 */ /* 0x000fe200000100ff */
[C---:B------:R-:W-:Y:S01]  /*07e0*/  FADD.FTZ R140, -R141.reuse, R83 ;  /* 0x000000538d8c7221 */ /* 0x040fe20000010100 */
[----:B------:R-:W-:Y:S01]  /*07f0*/  FADD.FTZ R82, -R141, R82 ;  /* 0x000000528d527221 */ /* 0x000fe20000010100 */
[----:B------:R-:W-:Y:S01]  /*0800*/  SHF.L.U32 R84, R84, 0x10, RZ ;  /* 0x0000001054547819 */ /* 0x000fe200000006ff */
[----:B------:R-:W-:Y:S01]  /*0810*/  FADD.FTZ R83, R80, R121 ;  /* 0x0000007950537221 */ /* 0x000fe20000010000 */
[C---:B------:R-:W-:Y:S01]  /*0820*/  FMUL.FTZ R111, R107.reuse, R90 ;  /* 0x0000005a6b6f7220 */ /* 0x040fe20000410000 */
[----:B------:R-:W-:Y:S01]  /*0830*/  FMUL.FTZ R116, R58, R85 ;  /* 0x000000553a747220 */ /* 0x000fe20000410000 */
[----:B------:R-:W-:Y:S01]  /*0840*/  FFMA.FTZ R80, R124, R121, R81 ;  /* 0x000000797c507223 */ /* 0x000fe20000010051 */
[C---:B------:R-:W-:Y:S01]  /*0850*/  FMUL.FTZ R127, R107.reuse, R82 ;  /* 0x000000526b7f7220 */ /* 0x040fe20000410000 */
[----:B------:R-:W-:Y:S01]  /*0860*/  FMUL.FTZ R126, R107, R126 ;  /* 0x0000007e6b7e7220 */ /* 0x000fe20000410000 */
[----:B------:R-:W-:Y:S01]  /*0870*/  FMUL.FTZ R123, R59, R84 ;  /* 0x000000543b7b7220 */ /* 0x000fe20000410000 */
[----:B------:R-:W-:Y:S01]  /*0880*/  FADD.FTZ R82, R83, R116 ;  /* 0x0000007453527221 */ /* 0x000fe20000010000 */
[----:B------:R-:W-:Y:S01]  /*0890*/  FFMA.FTZ R81, R111, R116, R80 ;  /* 0x000000746f517223 */ /* 0x000fe20000010050 */
[----:B------:R-:W-:-:S02]  /*08a0*/  FMUL.FTZ R122, R52, R95 ;  /* 0x0000005f347a7220 */ /* 0x000fc40000410000 */
[----:B------:R-:W-:Y:S01]  /*08b0*/  FADD.FTZ R83, R82, R123 ;  /* 0x0000007b52537221 */ /* 0x000fe20000010000 */
[----:B------:R-:W-:Y:S01]  /*08c0*/  FFMA.FTZ R80, R126, R123, R81 ;  /* 0x0000007b7e507223 */ /* 0x000fe20000010051 */
[----:B------:R-:W-:Y:S01]  /*08d0*/  PRMT R94, R87, 0x7632, R94 ;  /* 0x00007632575e7816 */ /* 0x000fe2000000005e */
[----:B------:R-:W-:Y:S01]  /*08e0*/  FMUL.FTZ R130, R107, R130 ;  /* 0x000000826b827220 */ /* 0x000fe20000410000 */
[----:B------:R-:W-:Y:S01]  /*08f0*/  SHF.L.U32 R87, R87, 0x10, RZ ;  /* 0x0000001057577819 */ /* 0x000fe200000006ff */
[----:B------:R-:W-:Y:S01]  /*0900*/  FMUL.FTZ R133, R53, R86 ;  /* 0x0000005635857220 */ /* 0x000fe20000410000 */
[----:B------:R-:W-:Y:S01]  /*0910*/  FADD.FTZ R82, R83, R122 ;  /* 0x0000007a53527221 */ /* 0x000fe20000010000 */
        /* <DEDUP_REMOVED lines=26> */
.L_x_1321:
[----:B------:R-:W-:Y:S05]  /*0ac0*/  BSYNC B0 ;  /* 0x0000000000007941 */ /* 0x000fea0003800000 */
.L_x_1320:
        /* <DEDUP_REMOVED lines=9> */
[C---:B------:R-:W-:Y:S01]  /*0b60*/  IADD3 R102, P1, R115.reuse, UR12, RZ ;  /* 0x0000000c73667c10 */ /* 0x040fe2000ff3e0ff */
[----:B------:R-:W2:Y:S03]  /*0b70*/  LDG.E.128 R88, desc[UR4][R112.64+0x10] ;  /* 0x0000100470587981 */ /* 0x000ea6000c1e1d00 */
[----:B------:R-:W-:Y:S01]  /*0b80*/  IADD3.X R103, R80, UR13, RZ, P1, !PT ;  /* 0x0000000d50677c10 */ /* 0x000fe20008ffe4ff */
[----:B------:R-:W1:Y:S05]  /*0b90*/  @P0 LDC.64 R82, c[0x0][0x248] ;  /* 0x00009200ff520b82 */ /* 0x000e6a0000000a00 */
[----:B------:R-:W5:Y:S01]  /*0ba0*/  LDG.E.64 R102, desc[UR4][R102.64] ;  /* 0x0000000466667981 */ /* 0x000f62000c1e1b00 */
[----:B-1----:R-:W-:-:S05]  /*0bb0*/  @P0 IADD3 R114, P1, R115, R82, RZ ;  /* 0x0000005273720210 */ /* 0x002fca0007f3e0ff */
[----:B------:R-:W-:Y:S01]  /*0bc0*/  @P0 IMAD.X R115, R80, 0x1, R83, P1 ;  /* 0x0000000150730824 */ /* 0x000fe200008e0653 */
[----:B------:R-:W-:Y:S01]  /*0bd0*/  ISETP.NE.U32.AND P1, PT, RZ, UR8, PT ;  /* 0x00000008ff007c0c */ /* 0x000fe2000bf25070 */
[C---:B0-----:R-:W-:Y:S01]  /*0be0*/  IMAD.WIDE.U32 R84, R87.reuse, 0x10, R84 ;  /* 0x0000001057547825 */ /* 0x041fe200078e0054 */
[----:B------:R-:W3:Y:S02]  /*0bf0*/  LDG.E.128 R80, desc[UR4][R112.64] ;  /* 0x0000000470507981 */ /* 0x000ee4000c1e1d00 */
[----:B------:R-:W-:Y:S02]  /*0c00*/  ISETP.NE.AND.EX P1, PT, RZ, UR9, PT, P1 ;  /* 0x00000009ff007c0c */ /* 0x000fe4000bf25310 */
[----:B------:R0:W5:Y:S11]  /*0c10*/  @P0 LDG.E.64 R98, desc[UR4][R114.64] ;  /* 0x0000000472620981 */ /* 0x000176000c1e1b00 */
[----:B------:R-:W-:-:S04]  /*0c20*/  @P1 LEA R94, P6, R87, UR8, 0x5 ;  /* 0x00000008575e1c11 */ /* 0x000fc8000f8c28ff */
[----:B------:R-:W-:Y:S02]  /*0c30*/  @P1 LEA.HI.X R95, R87, UR9, RZ, 0x5, P6 ;  /* 0x00000009575f1c11 */ /* 0x000fe4000b0f2cff */
[----:B------:R-:W4:Y:S04]  /*0c40*/  LDG.E.128 R84, desc[UR4][R84.64] ;  /* 0x0000000454547981 */ /* 0x000f28000c1e1d00 */
[----:B------:R-:W5:Y:S04]  /*0c50*/  @P1 LDG.E.128 R60, desc[UR4][R94.64] ;  /* 0x000000045e3c1981 */ /* 0x000f68000c1e1d00 */
[----:B------:R1:W5:Y:S01]  /*0c60*/  @P1 LDG.E.128 R64, desc[UR4][R94.64+0x10] ;  /* 0x000010045e401981 */ /* 0x000362000c1e1d00 */
[C---:B--2---:R-:W-:Y:S01]  /*0c70*/  FADD.FTZ R132, -R141.reuse, R89 ;  /* 0x000000598d847221 */ /* 0x044fe20000010100 */
[C---:B------:R-:W-:Y:S01]  /*0c80*/  FADD.FTZ R138, -R141.reuse, R91 ;  /* 0x0000005b8d8a7221 */ /* 0x040fe20000010100 */
[----:B------:R-:W-:-:S04]  /*0c90*/  FADD.FTZ R88, -R141, R88 ;  /* 0x000000588d587221 */ /* 0x000fc80000010100 */
[----:B0----5:R-:W-:Y:S01]  /*0ca0*/  FMUL.FTZ R115, R107, R88 ;  /* 0x000000586b737220 */ /* 0x021fe20000410000 */
[C---:B------:R-:W-:Y:S01]  /*0cb0*/  FADD.FTZ R90, -R141.reuse, R90 ;  /* 0x0000005a8d5a7221 */ /* 0x040fe20000010100 */
[C---:B---3--:R-:W-:Y:S01]  /*0cc0*/  FADD.FTZ R118, -R141.reuse, R81 ;  /* 0x000000518d767221 */ /* 0x048fe20000010100 */
[C---:B------:R-:W-:Y:S01]  /*0cd0*/  FADD.FTZ R128, -R141.reuse, R83 ;  /* 0x000000538d807221 */ /* 0x040fe20000010100 */
[C---:B------:R-:W-:Y:S01]  /*0ce0*/  FADD.FTZ R80, -R141.reuse, R80 ;  /* 0x000000508d507221 */ /* 0x040fe20000010100 */
[----:B------:R-:W-:-:S03]  /*0cf0*/  FADD.FTZ R120, -R141, R82 ;  /* 0x000000528d787221 */ /* 0x000fc60000010100 */
[C---:B------:R-:W-:Y:S01]  /*0d00*/  FMUL.FTZ R109, R107.reuse, R80 ;  /* 0x000000506b6d7220 */ /* 0x040fe20000410000 */
[----:B------:R-:W-:Y:S01]  /*0d10*/  FMUL.FTZ R118, R107, R118 ;  /* 0x000000766b767220 */ /* 0x000fe20000410000 */
[C---:B----4-:R-:W-:Y:S02]  /*0d20*/  PRMT R81, R84.reuse, 0x7632, R81 ;  /* 0x0000763254517816 */ /* 0x050fe40000000051 */
[----:B------:R-:W-:Y:S02]  /*0d30*/  SHF.L.U32 R83, R84, 0x10, RZ ;  /* 0x0000001054537819 */ /* 0x000fe400000006ff */
[----:B------:R-:W-:-:S03]  /*0d40*/  SHF.L.U32 R82, R81, 0x10, RZ ;  /* 0x0000001051527819 */ /* 0x000fc600000006ff */
[-C--:B------:R-:W-:Y:S01]  /*0d50*/  FMUL.FTZ R110, R48, R83.reuse ;  /* 0x00000053306e7220 */ /* 0x080fe20000410000 */
[----:B------:R-:W-:Y:S01]  /*0d60*/  PRMT R84, R85, 0x7632, R84 ;  /* 0x0000763255547816 */ /* 0x000fe20000000054 */
[----:B------:R-:W-:Y:S01]  /*0d70*/  FMUL.FTZ R119, R49, R82 ;  /* 0x0000005231777220 */ /* 0x000fe20000410000 */
[----:B------:R-:W-:Y:S01]  /*0d80*/  SHF.L.U32 R85, R85, 0x10, RZ ;  /* 0x0000001055557819 */ /* 0x000fe200000006ff */
[----:B------:R-:W-:Y:S01]  /*0d90*/  FADD.FTZ R80, R137, R110 ;  /* 0x0000006e89507221 */ /* 0x000fe20000010000 */
[C---:B------:R-:W-:Y:S01]  /*0da0*/  FFMA.FTZ R81, R109.reuse, R110, R142 ;  /* 0x0000006e6d517223 */ /* 0x040fe2000001008e */
[----:B------:R-:W-:Y:S01]  /*0db0*/  FADD.FTZ R16, R16, R83 ;  /* 0x0000005310107221 */ /* 0x000fe20000010000 */
[----:B------:R-:W-:Y:S01]  /*0dc0*/  FFMA.FTZ R32, R109, R83, R32 ;  /* 0x000000536d207223 */ /* 0x000fe20000010020 */
[----:B------:R-:W-:Y:S01]  /*0dd0*/  FADD.FTZ R83, R80, R119 ;  /* 0x0000007750537221 */ /* 0x000fe20000010000 */
[----:B------:R-:W-:Y:S01]  /*0de0*/  FMUL.FTZ R113, R107, R120 ;  /* 0x000000786b717220 */ /* 0x000fe20000410000 */
[----:B------:R-:W-:-:S02]  /*0df0*/  IMAD.U32 R84, R84, 0x10000, RZ ;  /* 0x0001000054547824 */ /* 0x000fc400078e00ff */
[----:B------:R-:W-:Y:S01]  /*0e00*/  FMUL.FTZ R114, R50, R85 ;  /* 0x0000005532727220 */ /* 0x000fe20000410000 */
[----:B------:R-:W-:Y:S01]  /*0e10*/  FFMA.FTZ R80, R118, R119, R81 ;  /* 0x0000007776507223 */ /* 0x000fe20000010051 */
[----:B------:R-:W-:Y:S01]  /*0e20*/  PRMT R89, R86, 0x7632, R89 ;  /* 0x0000763256597816 */ /* 0x000fe20000000059 */
[----:B------:R-:W-:Y:S01]  /*0e30*/  FADD.FTZ R17, R17, R82 ;  /* 0x0000005211117221 */ /* 0x000fe20000010000 */
[----:B------:R-:W-:Y:S01]  /*0e40*/  FFMA.FTZ R33, R118, R82, R33 ;  /* 0x0000005276217223 */ /* 0x000fe20000010021 */
[----:B------:R-:W-:Y:S02]  /*0e50*/  IMAD.U32 R91, R86, 0x10000, RZ ;  /* 0x00010000565b7824 */ /* 0x000fe400078e00ff */
[----:B------:R-:W-:Y:S01]  /*0e60*/  FMUL.FTZ R120, R107, R128 ;  /* 0x000000806b787220 */ /* 0x000fe20000410000 */
[----:B------:R-:W-:Y:S01]  /*0e70*/  FMUL.FTZ R125, R51, R84 ;  /* 0x00000054337d7220 */ /* 0x000fe20000410000 */
[----:B------:R-:W-:Y:S01]  /*0e80*/  FADD.FTZ R82, R83, R114 ;  /* 0x0000007253527221 */ /* 0x000fe20000010000 */
[----:B------:R-:W-:Y:S01]  /*0e90*/  FFMA.FTZ R81, R113, R114, R80 ;  /* 0x0000007271517223 */ /* 0x000fe20000010050 */
[----:B------:R-:W-:Y:S01]  /*0ea0*/  SHF.L.U32 R86, R89, 0x10, RZ ;  /* 0x0000001059567819 */ /* 0x000fe200000006ff */
[----:B------:R-:W-:Y:S01]  /*0eb0*/  FMUL.FTZ R112, R44, R91 ;  /* 0x0000005b2c707220 */ /* 0x000fe20000410000 */
[----:B------:R-:W-:Y:S01]  /*0ec0*/  FADD.FTZ R83, R82, R125 ;  /* 0x0000007d52537221 */ /* 0x000fe20000010000 */
[----:B------:R-:W-:Y:S01]  /*0ed0*/  FFMA.FTZ R80, R120, R125, R81 ;  /* 0x0000007d78507223 */ /* 0x000fe20000010051 */
[----:B-1----:R-:W-:Y:S01]  /*0ee0*/  PRMT R94, R87, 0x7632, R94 ;  /* 0x00007632575e7816 */ /* 0x002fe2000000005e */
[----:B------:R-:W-:Y:S01]  /*0ef0*/  FMUL.FTZ R128, R107, R132 ;  /* 0x000000846b807220 */ /* 0x000fe20000410000 */
[----:B------:R-:W-:Y:S01]  /*0f00*/  SHF.L.U32 R87, R87, 0x10, RZ ;  /* 0x0000001057577819 */ /* 0x000fe200000006ff */
[----:B------:R-:W-:Y:S01]  /*0f10*/  FMUL.FTZ R131, R45, R86 ;  /* 0x000000562d837220 */ /* 0x000fe20000410000 */
[----:B------:R-:W-:Y:S01]  /*0f20*/  FADD.FTZ R82, R83, R112 ;  /* 0x0000007053527221 */ /* 0x000fe20000010000 */
[----:B------:R-:W-:Y:S01]  /*0f30*/  FFMA.FTZ R81, R115, R112, R80 ;  /* 0x0000007073517223 */ /* 0x000fe20000010050 */
[----:B------:R-:W-:Y:S01]  /*0f40*/  SHF.L.U32 R94, R94, 0x10, RZ ;  /* 0x000000105e5e7819 */ /* 0x000fe200000006ff */
[C---:B------:R-:W-:Y:S01]  /*0f50*/  FMUL.FTZ R129, R107.reuse, R90 ;  /* 0x0000005a6b817220 */ /* 0x040fe20000410000 */
        /* <DEDUP_REMOVED lines=21> */
.L_x_1323:
[----:B------:R-:W-:Y:S05]  /*10b0*/  BSYNC B0 ;  /* 0x0000000000007941 */ /* 0x000fea0003800000 */
.L_x_1322:
        /* <DEDUP_REMOVED lines=21> */
.L_x_1342:
        /* <DEDUP_REMOVED lines=56> */
[-C--:B------:R-:W-:Y:S01]  /*1590*/  FFMA.FTZ R84, R126, R147.reuse, R90 ;  /* 0x000000937e547223 */ /* 0x080fe2000001005a */
[----:B------:R-:W-:Y:S01]  /*15a0*/  FMUL.FTZ R85, R81, UR17 ;  /* 0x0000001151557c20 */ /* 0x000fe20008410000 */
[----:B------:R-:W-:Y:S01]  /*15b0*/  @P0 MOV R80, R96 ;  /* 0x0000006000500202 */ /* 0x000fe20000000f00 */
        /* <DEDUP_REMOVED lines=94> */
[C---:B------:R-:W-:Y:S01]  /*1ba0*/  @P0 LEA.HI.X R89, R106.reuse, UR15, RZ, 0x4, P5 ;  /* 0x0000000f6a590c11 */ /* 0x040fe2000a8f24ff */
[----:B------:R-:W-:Y:S01]  /*1bb0*/  VIADD R106, R106, 0x100 ;  /* 0x000001006a6a7836 */ /* 0x000fe20000000000 */
[----:B------:R-:W-:-:S05]  /*1bc0*/  @P0 PRMT R79, R79, 0x5410, R145 ;  /* 0x000054104f4f0816 */ /* 0x000fca0000000091 */
[----:B------:R0:W-:Y:S02]  /*1bd0*/  @P0 STG.E.128 desc[UR4][R88.64], R76 ;  /* 0x0000004c58000986 */ /* 0x0001e4000c101d04 */
.L_x_1326:
[----:B------:R-:W-:Y:S05]  /*1be0*/  BSYNC B0 ;  /* 0x0000000000007941 */ /* 0x000fea0003800000 */
.L_x_1325:
        /* <DEDUP_REMOVED lines=12> */
[-C--:B------:R-:W-:Y:S01]  /*1cb0*/  FFMA.FTZ R88, R128, R147.reuse, R90 ;  /* 0x0000009380587223 */ /* 0x080fe2000001005a */
        /* <DEDUP_REMOVED lines=8> */
[----:B------:R-:W-:Y:S01]  /*1d40*/  @P0 MOV R80, R98 ;  /* 0x0000006200500202 */ /* 0x000fe20000000f00 */
        /* <DEDUP_REMOVED lines=99> */
.L_x_1328:
[----:B------:R-:W-:Y:S05]  /*2380*/  BSYNC B0 ;  /* 0x0000000000007941 */ /* 0x000fea0003800000 */
.L_x_1327:
[----:B------:R-:W-:Y:S02]  /*2390*/  IADD3 R105, R105, UR20, RZ ;  /* 0x0000001469697c10 */ /* 0x000fe4000fffe0ff */
[----:B01----:R-:W-:Y:S02]  /*23a0*/  SEL R84, RZ, 0x1, P4 ;  /* 0x00000001ff547807 */ /* 0x003fe40002000000 */
[----:B------:R-:W-:-:S13]  /*23b0*/  ISETP.GE.AND P0, PT, R105, UR21, PT ;  /* 0x0000001569007c0c */ /* 0x000fda000bf06270 */
[----:B------:R-:W-:Y:S05]  /*23c0*/  @!P0 BRA `(.L_x_1329) ;  /* 0xffffffdc00f08947 */ /* 0x000fea000383ffff */
.L_x_1319:
        /* <DEDUP_REMOVED lines=13> */
[----:B------:R-:W-:-:S03]  /*24a0*/  VIADD R7, R7, 0x100 ;  /* 0x0000010007077836 */ /* 0x000fc60000000000 */
[----:B------:R0:W-:Y:S04]  /*24b0*/  STG.E.128 desc[UR4][R4.64], R40 ;  /* 0x0000002804007986 */ /* 0x0001e8000c101d04 */
[----:B------:R0:W-:Y:S02]  /*24c0*/  STG.E.128 desc[UR4][R4.64+0x10], R36 ;  /* 0x0000102404007986 */ /* 0x0001e4000c101d04 */
.L_x_1331:
[----:B------:R-:W-:Y:S05]  /*24d0*/  BSYNC B0 ;  /* 0x0000000000007941 */ /* 0x000fea0003800000 */
.L_x_1330:
        /* <DEDUP_REMOVED lines=10> */
.L_x_1324:
[----:B------:R-:W-:Y:S01]  /*2580*/  HFMA2.MMA R90, -RZ, RZ, 0, 9.5367431640625e-07 ;  /* 0x00000010ff5a7435 */ /* 0x000fe200000001ff */
[----:B------:R-:W-:Y:S01]  /*2590*/  MOV R91, R137 ;  /* 0x00000089005b7202 */ /* 0x000fe20000000f00 */
[----:B------:R-:W-:Y:S01]  /*25a0*/  IMAD.MOV.U32 R88, RZ, RZ, -0x1 ;  /* 0xffffffffff587424 */ /* 0x000fe200078e00ff */
[----:B------:R-:W-:-:S08]  /*25b0*/  MOV R95, 0x1f ;  /* 0x0000001f005f7802 */ /* 0x000fd00000000f00 */
[----:B-----5:R-:W-:Y:S05]  /*25c0*/  WARPSYNC.COLLECTIVE R88, `(.L_x_1332) ;  /* 0x0000000058087348 */ /* 0x020fea0003c00000 */
[----:B------:R0:W1:Y:S02]  /*25d0*/  SHFL.DOWN P0, R89, R91, R90, R95 ;  /* 0x0800005a5b597389 */ /* 0x000064000000005f */
[----:B01---5:R-:W-:Y:S01]  /*25e0*/  ENDCOLLECTIVE ;  /* 0x000000000000791b */ /* 0x023fe20003800000 */
.L_x_1332:
[----:B------:R-:W-:Y:S02]  /*25f0*/  MOV R91, R142 ;  /* 0x0000008e005b7202 */ /* 0x000fe40000000f00 */
[----:B------:R-:W-:-:S07]  /*2600*/  MOV R80, R89 ;  /* 0x0000005900507202 */ /* 0x000fce0000000f00 */
[----:B------:R-:W-:Y:S05]  /*2610*/  WARPSYNC.COLLECTIVE R88, `(.L_x_1333) ;  /* 0x0000000058087348 */ /* 0x000fea0003c00000 */
[----:B------:R0:W1:Y:S02]  /*2620*/  SHFL.DOWN P0, R89, R91, R90, R95 ;  /* 0x0800005a5b597389 */ /* 0x000064000000005f */
[----:B01----:R-:W-:Y:S01]  /*2630*/  ENDCOLLECTIVE ;  /* 0x000000000000791b */ /* 0x003fe20003800000 */
.L_x_1333:
[----:B------:R-:W-:Y:S01]  /*2640*/  FADD.FTZ R80, R80, R137 ;  /* 0x0000008950507221 */ /* 0x000fe20000010000 */
[----:B------:R-:W-:-:S03]  /*2650*/  HFMA2.MMA R90, -RZ, RZ, 0, 4.76837158203125e-07 ;  /* 0x00000008ff5a7435 */ /* 0x000fc600000001ff */
[----:B------:R-:W-:Y:S01]  /*2660*/  IMAD.MOV.U32 R91, RZ, RZ, R80 ;  /* 0x000000ffff5b7224 */ /* 0x000fe200078e0050 */
[----:B------:R-:W-:-:S07]  /*2670*/  MOV R81, R89 ;  /* 0x0000005900517202 */ /* 0x000fce0000000f00 */
[----:B------:R-:W-:Y:S05]  /*2680*/  WARPSYNC.COLLECTIVE R88, `(.L_x_1334) ;  /* 0x0000000058087348 */ /* 0x000fea0003c00000 */
[----:B------:R0:W1:Y:S02]  /*2690*/  SHFL.DOWN P0, R89, R91, R90, R95 ;  /* 0x0800005a5b597389 */ /* 0x000064000000005f */
[----:B01----:R-:W-:Y:S01]  /*26a0*/  ENDCOLLECTIVE ;  /* 0x000000000000791b */ /* 0x003fe20003800000 */
.L_x_1334:
[----:B------:R-:W-:-:S05]  /*26b0*/  FADD.FTZ R81, R81, R142 ;  /* 0x0000008e51517221 */ /* 0x000fca0000010000 */
[----:B------:R-:W-:Y:S02]  /*26c0*/  MOV R91, R81 ;  /* 0x00000051005b7202 */ /* 0x000fe40000000f00 */
[----:B------:R-:W-:-:S07]  /*26d0*/  MOV R83, R89 ;  /* 0x0000005900537202 */ /* 0x000fce0000000f00 */
[----:B------:R-:W-:Y:S05]  /*26e0*/  WARPSYNC.COLLECTIVE R88, `(.L_x_1335) ;  /* 0x0000000058087348 */ /* 0x000fea0003c00000 */
[----:B------:R0:W1:Y:S02]  /*26f0*/  SHFL.DOWN P0, R89, R91, R90, R95 ;  /* 0x0800005a5b597389 */ /* 0x000064000000005f */
[----:B01----:R-:W-:Y:S01]  /*2700*/  ENDCOLLECTIVE ;  /* 0x000000000000791b */ /* 0x003fe20003800000 */
.L_x_1335:
[----:B------:R-:W-:Y:S01]  /*2710*/  FADD.FTZ R83, R80, R83 ;  /* 0x0000005350537221 */ /* 0x000fe20000010000 */
[----:B------:R-:W-:-:S04]  /*2720*/  HFMA2.MMA R90, -RZ, RZ, 0, 2.384185791015625e-07 ;  /* 0x00000004ff5a7435 */ /* 0x000fc800000001ff */
[----:B------:R-:W-:Y:S01]  /*2730*/  MOV R91, R83 ;  /* 0x00000053005b7202 */ /* 0x000fe20000000f00 */
[----:B------:R-:W-:-:S07]  /*2740*/  IMAD.MOV.U32 R82, RZ, RZ, R89 ;  /* 0x000000ffff527224 */ /* 0x000fce00078e0059 */
[----:B------:R-:W-:Y:S05]  /*2750*/  WARPSYNC.COLLECTIVE R88, `(.L_x_1336) ;  /* 0x0000000058087348 */ /* 0x000fea0003c00000 */
[----:B------:R0:W1:Y:S02]  /*2760*/  SHFL.DOWN P0, R89, R91, R90, R95 ;  /* 0x0800005a5b597389 */ /* 0x000064000000005f */
[----:B01----:R-:W-:Y:S01]  /*2770*/  ENDCOLLECTIVE ;  /* 0x000000000000791b */ /* 0x003fe20003800000 */
.L_x_1336:
[----:B------:R-:W-:-:S04]  /*2780*/  FADD.FTZ R82, R81, R82 ;  /* 0x0000005251527221 */ /* 0x000fc80000010000 */
[----:B------:R-:W-:Y:S01]  /*2790*/  IMAD.MOV.U32 R91, RZ, RZ, R82 ;  /* 0x000000ffff5b7224 */ /* 0x000fe200078e0052 */
[----:B------:R-:W-:-:S07]  /*27a0*/  MOV R84, R89 ;  /* 0x0000005900547202 */ /* 0x000fce0000000f00 */
[----:B------:R-:W-:Y:S05]  /*27b0*/  WARPSYNC.COLLECTIVE R88, `(.L_x_1337) ;  /* 0x0000000058087348 */ /* 0x000fea0003c00000 */
[----:B------:R0:W1:Y:S02]  /*27c0*/  SHFL.DOWN P0, R89, R91, R90, R95 ;  /* 0x0800005a5b597389 */ /* 0x000064000000005f */
[----:B01----:R-:W-:Y:S01]  /*27d0*/  ENDCOLLECTIVE ;  /* 0x000000000000791b */ /* 0x003fe20003800000 */
.L_x_1337:
[----:B------:R-:W-:Y:S01]  /*27e0*/  FADD.FTZ R84, R83, R84 ;  /* 0x0000005453547221 */ /* 0x000fe20000010000 */
[----:B------:R-:W-:-:S04]  /*27f0*/  HFMA2.MMA R90, -RZ, RZ, 0, 1.1920928955078125e-07 ;  /* 0x00000002ff5a7435 */ /* 0x000fc800000001ff */
[----:B------:R-:W-:Y:S02]  /*2800*/  MOV R91, R84 ;  /* 0x00000054005b7202 */ /* 0x000fe40000000f00 */
[----:B------:R-:W-:-:S07]  /*2810*/  MOV R85, R89 ;  /* 0x0000005900557202 */ /* 0x000fce0000000f00 */
[----:B------:R-:W-:Y:S05]  /*2820*/  WARPSYNC.COLLECTIVE R88, `(.L_x_1338) ;  /* 0x0000000058087348 */ /* 0x000fea0003c00000 */
[----:B------:R0:W1:Y:S02]  /*2830*/  SHFL.DOWN P0, R89, R91, R90, R95 ;  /* 0x0800005a5b597389 */ /* 0x000064000000005f */
[----:B01----:R-:W-:Y:S01]  /*2840*/  ENDCOLLECTIVE ;  /* 0x000000000000791b */ /* 0x003fe20003800000 */
.L_x_1338:
[----:B------:R-:W-:-:S05]  /*2850*/  FADD.FTZ R85, R82, R85 ;  /* 0x0000005552557221 */ /* 0x000fca0000010000 */
[----:B------:R-:W-:Y:S01]  /*2860*/  MOV R91, R85 ;  /* 0x00000055005b7202 */ /* 0x000fe20000000f00 */
[----:B------:R-:W-:-:S07]  /*2870*/  IMAD.MOV.U32 R87, RZ, RZ, R89 ;  /* 0x000000ffff577224 */ /* 0x000fce00078e0059 */
[----:B------:R-:W-:Y:S05]  /*2880*/  WARPSYNC.COLLECTIVE R88, `(.L_x_1339) ;  /* 0x0000000058087348 */ /* 0x000fea0003c00000 */
[----:B------:R0:W1:Y:S02]  /*2890*/  SHFL.DOWN P0, R89, R91, R90, R95 ;  /* 0x0800005a5b597389 */ /* 0x000064000000005f */
[----:B01----:R-:W-:Y:S01]  /*28a0*/  ENDCOLLECTIVE ;  /* 0x000000000000791b */ /* 0x003fe20003800000 */
.L_x_1339:
[----:B------:R-:W-:-:S05]  /*28b0*/  FADD.FTZ R87, R84, R87 ;  /* 0x0000005754577221 */ /* 0x000fca0000010000 */
[----:B------:R-:W-:Y:S01]  /*28c0*/  MOV R91, R87 ;  /* 0x00000057005b7202 */ /* 0x000fe20000000f00 */
[----:B------:R-:W-:Y:S01]  /*28d0*/  IMAD.MOV.U32 R90, RZ, RZ, 0x1 ;  /* 0x00000001ff5a7424 */ /* 0x000fe200078e00ff */
[----:B------:R-:W-:-:S07]  /*28e0*/  MOV R86, R89 ;  /* 0x0000005900567202 */ /* 0x000fce0000000f00 */
[----:B------:R-:W-:Y:S05]  /*28f0*/  WARPSYNC.COLLECTIVE R88, `(.L_x_1340) ;  /* 0x0000000058087348 */ /* 0x000fea0003c00000 */
[----:B------:R0:W1:Y:S02]  /*2900*/  SHFL.DOWN P0, R89, R91, R90, R95 ;  /* 0x0800005a5b597389 */ /* 0x000064000000005f */
[----:B01----:R-:W-:Y:S01]  /*2910*/  ENDCOLLECTIVE ;  /* 0x000000000000791b */ /* 0x003fe20003800000 */
.L_x_1340:
[----:B------:R-:W-:-:S05]  /*2920*/  FADD.FTZ R86, R85, R86 ;  /* 0x0000005655567221 */ /* 0x000fca0000010000 */
[----:B------:R-:W-:Y:S02]  /*2930*/  MOV R91, R86 ;  /* 0x00000056005b7202 */ /* 0x000fe40000000f00 */
[----:B------:R-:W-:-:S07]  /*2940*/  MOV R80, R89 ;  /* 0x0000005900507202 */ /* 0x000fce0000000f00 */
[----:B------:R-:W-:Y:S05]  /*2950*/  WARPSYNC.COLLECTIVE R88, `(.L_x_1341) ;  /* 0x0000000058087348 */ /* 0x000fea0003c00000 */
[----:B------:R0:W1:Y:S02]  /*2960*/  SHFL.DOWN P0, R89, R91, R90, R95 ;  /* 0x0800005a5b597389 */ /* 0x000064000000005f */
[----:B01----:R-:W-:Y:S01]  /*2970*/  ENDCOLLECTIVE ;  /* 0x000000000000791b */ /* 0x003fe20003800000 */
.L_x_1341:
[----:B------:R-:W-:Y:S01]  /*2980*/  MOV R81, R89 ;  /* 0x0000005900517202 */ /* 0x000fe20000000f00 */
[----:B------:R-:W-:Y:S06]  /*2990*/  BRA `(.L_x_1342) ;  /* 0xffffffe8001c7947 */ /* 0x000fec000383ffff */
.L_x_1343:
        /* <DEDUP_REMOVED lines=14> */
.L_x_2980:


//--------------------- .text._ZN10layer_norm22ln_bwd_finalize_kernelINS_22Kernel_traits_finalizeILj4096Ef13__nv_bfloat16fS2_fjLb0ELj1024ELj4ENS_18Kernel_traits_baseILj4096EfS2_fS2_fjLj1024EEEEELb0ELb1EEEvNS_9BwdParamsE --------------------------
	.section	.text._ZN10layer_norm22ln_bwd_finalize_kernelINS_22Kernel_traits_finalizeILj4096Ef13__nv_bfloat16fS2_fjLb0ELj1024ELj4ENS_18Kernel_traits_baseILj4096EfS2_fS2_fjLj1024EEEEELb0ELb1EEEvNS_9BwdParamsE,"ax",@progbits
	.align	128
        .global         _ZN10layer_norm22ln_bwd_finalize_kernelINS_22Kernel_traits_finalizeILj4096Ef13__nv_bfloat16fS2_fjLb0ELj1024ELj4ENS_18Kernel_traits_baseILj4096EfS2_fS2_fjLj1024EEEEELb0ELb1EEEvNS_9BwdParamsE
        .type           _ZN10layer_norm22ln_bwd_finalize_kernelINS_22Kernel_traits_finalizeILj4096Ef13__nv_bfloat16fS2_fjLb0ELj1024ELj4ENS_18Kernel_traits_baseILj4096EfS2_fS2_fjLj1024EEEEELb0ELb1EEEvNS_9BwdParamsE,@function
        .size           _ZN10layer_norm22ln_bwd_finalize_kernelINS_22Kernel_traits_finalizeILj4096Ef13__nv_bfloat16fS2_fjLb0ELj1024ELj4ENS_18Kernel_traits_baseILj4096EfS2_fS2_fjLj1024EEEEELb0ELb1EEEvNS_9BwdParamsE,(.L_x_2981 - _ZN10layer_norm22ln_bwd_finalize_kernelINS_22Kernel_traits_finalizeILj4096Ef13__nv_bfloat16fS2_fjLb0ELj1024ELj4ENS_18Kernel_traits_baseILj4096EfS2_fS2_fjLj1024EEEEELb0ELb1EEEvNS_9BwdParamsE)
        .other          _ZN10layer_norm22ln_bwd_finalize_kernelINS_22Kernel_traits_finalizeILj4096Ef13__nv_bfloat16fS2_fjLb0ELj1024ELj4ENS_18Kernel_traits_baseILj4096EfS2_fS2_fjLj1024EEEEELb0ELb1EEEvNS_9BwdParamsE,@"STO_CUDA_ENTRY STV_DEFAULT"
_ZN10layer_norm22ln_bwd_finalize_kernelINS_22Kernel_traits_finalizeILj4096Ef13__nv_bfloat16fS2_fjLb0ELj1024ELj4ENS_18Kernel_traits_baseILj4096EfS2_fS2_fjLj1024EEEEELb0ELb1EEEvNS_9BwdParamsE:
.text._ZN10layer_norm22ln_bwd_finalize_kernelINS_22Kernel_traits_finalizeILj4096Ef13__nv_bfloat16fS2_fjLb0ELj1024ELj4ENS_18Kernel_traits_baseILj4096EfS2_fS2_fjLj1024EEEEELb0ELb1EEEvNS_9BwdParamsE:
        /* <DEDUP_REMOVED lines=26> */
.L_x_1353:
        /* <DEDUP_REMOVED lines=31> */
.L_x_1348:
        /* <DEDUP_REMOVED lines=34> */
.L_x_1347:
[----:B------:R-:W-:Y:S05]  /*05b0*/  BSYNC B1 ;  /* 0x0000000000017941 */ /* 0x000fea0003800000 */
.L_x_1346:
        /* <DEDUP_REMOVED lines=25> */
.L_x_1350:
[----:B------:R-:W-:Y:S05]  /*0750*/  BSYNC B1 ;  /* 0x0000000000017941 */ /* 0x000fea0003800000 */
.L_x_1349:
        /* <DEDUP_REMOVED lines=12> */
.L_x_1345:
[----:B------:R-:W-:Y:S05]  /*0820*/  BSYNC B0 ;  /* 0x0000000000007941 */ /* 0x000fea0003800000 */
.L_x_1344:
        /* <DEDUP_REMOVED lines=29> */
.L_x_1364:
[----:B------:R-:W-:Y:S01]  /*0a00*/  @!P1 SHF.R.U32.HI R12, RZ, 0x3, R0 ;  /* 0x00000003ff0c9819 */ /* 0x000fe20000011600 */
[----:B----4-:R-:W-:Y:S01]  /*0a10*/  FADD.FTZ R14, R9, R14 ;  /* 0x0000000e090e7221 */ /* 0x010fe20000010000 */
[----:B---3--:R-:W-:Y:S02]  /*0a20*/  FADD.FTZ R11, R10, R11 ;  /* 0x0000000b0a0b7221 */ /* 0x008fe40000010000 */
[----:B------:R-:W-:-:S05]  /*0a30*/  @!P1 LOP3.LUT R12, R12, 0x1ffffffc, RZ, 0xc0, !PT ;  /* 0x1ffffffc0c0c9812 */ /* 0x000fca00078ec0ff */
[----:B------:R3:W-:Y:S04]  /*0a40*/  @!P1 STS [R12+UR4+0x2000], R14 ;  /* 0x0020000e0c009988 */ /* 0x0007e80008000804 */
[----:B------:R3:W-:Y:S02]  /*0a50*/  @!P1 STS [R12+UR4+0x2080], R11 ;  /* 0x0020800b0c009988 */ /* 0x0007e40008000804 */
.L_x_1351:
        /* <DEDUP_REMOVED lines=15> */
.L_x_1352:
[----:B------:R-:W-:Y:S01]  /*0b50*/  HFMA2.MMA R19, -RZ, RZ, 0, 5.9604644775390625e-08 ;  /* 0x00000001ff137435 */ /* 0x000fe200000001ff */
[----:B0--3--:R-:W-:Y:S01]  /*0b60*/  MOV R20, R10 ;  /* 0x0000000a00147202 */ /* 0x009fe20000000f00 */
[----:B------:R-:W-:Y:S01]  /*0b70*/  IMAD.MOV.U32 R22, RZ, RZ, 0x1f ;  /* 0x0000001fff167424 */ /* 0x000fe200078e00ff */
[----:B------:R-:W-:-:S08]  /*0b80*/  MOV R17, 0xffffffff ;  /* 0xffffffff00117802 */ /* 0x000fd00000000f00 */
[----:B-12---:R-:W-:Y:S05]  /*0b90*/  WARPSYNC.COLLECTIVE R17, `(.L_x_1354) ;  /* 0x0000000011087348 */ /* 0x006fea0003c00000 */
[----:B------:R0:W3:Y:S02]  /*0ba0*/  SHFL.BFLY P2, R18, R20, R19, R22 ;  /* 0x0c00001314127389 */ /* 0x0000e40000040016 */
[----:B0123--:R-:W-:Y:S01]  /*0bb0*/  ENDCOLLECTIVE ;  /* 0x000000000000791b */ /* 0x00ffe20003800000 */
.L_x_1354:
[----:B------:R-:W-:Y:S01]  /*0bc0*/  HFMA2.MMA R19, -RZ, RZ, 0, 1.1920928955078125e-07 ;  /* 0x00000002ff137435 */ /* 0x000fe200000001ff */
[----:B------:R-:W-:-:S05]  /*0bd0*/  MOV R11, R18 ;  /* 0x00000012000b7202 */ /* 0x000fca0000000f00 */
[----:B------:R-:W-:-:S05]  /*0be0*/  FADD.FTZ R11, R10, R11 ;  /* 0x0000000b0a0b7221 */ /* 0x000fca0000010000 */
[----:B------:R-:W-:-:S07]  /*0bf0*/  MOV R20, R11 ;  /* 0x0000000b00147202 */ /* 0x000fce0000000f00 */
[----:B------:R-:W-:Y:S05]  /*0c00*/  WARPSYNC.COLLECTIVE R17, `(.L_x_1355) ;  /* 0x0000000011087348 */ /* 0x000fea0003c00000 */
[----:B------:R0:W1:Y:S02]  /*0c10*/  SHFL.BFLY P2, R18, R20, R19, R22 ;  /* 0x0c00001314127389 */ /* 0x0000640000040016 */
[----:B01----:R-:W-:Y:S01]  /*0c20*/  ENDCOLLECTIVE ;  /* 0x000000000000791b */ /* 0x003fe20003800000 */
.L_x_1355:
[----:B------:R-:W-:Y:S01]  /*0c30*/  HFMA2.MMA R19, -RZ, RZ, 0, 2.384185791015625e-07 ;  /* 0x00000004ff137435 */ /* 0x000fe200000001ff */
[----:B------:R-:W-:-:S04]  /*0c40*/  IMAD.MOV.U32 R12, RZ, RZ, R18 ;  /* 0x000000ffff0c7224 */ /* 0x000fc800078e0012 */
[----:B------:R-:W-:-:S05]  /*0c50*/  FADD.FTZ R12, R11, R12 ;  /* 0x0000000c0b0c7221 */ /* 0x000fca0000010000 */
[----:B------:R-:W-:-:S07]  /*0c60*/  MOV R20, R12 ;  /* 0x0000000c00147202 */ /* 0x000fce0000000f00 */
[----:B------:R-:W-:Y:S05]  /*0c70*/  WARPSYNC.COLLECTIVE R17, `(.L_x_1356) ;  /* 0x0000000011087348 */ /* 0x000fea0003c00000 */
[----:B------:R0:W1:Y:S02]  /*0c80*/  SHFL.BFLY P2, R18, R20, R19, R22 ;  /* 0x0c00001314127389 */ /* 0x0000640000040016 */
[----:B01----:R-:W-:Y:S01]  /*0c90*/  ENDCOLLECTIVE ;  /* 0x000000000000791b */ /* 0x003fe20003800000 */
.L_x_1356:
[----:B------:R-:W-:Y:S01]  /*0ca0*/  IMAD.MOV.U32 R19, RZ, RZ, 0x8 ;  /* 0x00000008ff137424 */ /* 0x000fe200078e00ff */
[----:B------:R-:W-:-:S05]  /*0cb0*/  MOV R13, R18 ;  /* 0x00000012000d7202 */ /* 0x000fca0000000f00 */
[----:B------:R-:W-:-:S05]  /*0cc0*/  FADD.FTZ R13, R12, R13 ;  /* 0x0000000d0c0d7221 */ /* 0x000fca0000010000 */
[----:B------:R-:W-:-:S07]  /*0cd0*/  MOV R20, R13 ;  /* 0x0000000d00147202 */ /* 0x000fce0000000f00 */
[----:B------:R-:W-:Y:S05]  /*0ce0*/  WARPSYNC.COLLECTIVE R17, `(.L_x_1357) ;  /* 0x0000000011087348 */ /* 0x000fea0003c00000 */
[----:B------:R0:W1:Y:S02]  /*0cf0*/  SHFL.BFLY P2, R18, R20, R19, R22 ;  /* 0x0c00001314127389 */ /* 0x0000640000040016 */
[----:B01----:R-:W-:Y:S01]  /*0d00*/  ENDCOLLECTIVE ;  /* 0x000000000000791b */ /* 0x003fe20003800000 */
.L_x_1357:
[----:B------:R-:W-:Y:S01]  /*0d10*/  HFMA2.MMA R19, -RZ, RZ, 0, 9.5367431640625e-07 ;  /* 0x00000010ff137435 */ /* 0x000fe200000001ff */
[----:B------:R-:W-:-:S05]  /*0d20*/  MOV R10, R18 ;  /* 0x00000012000a7202 */ /* 0x000fca0000000f00 */
[----:B------:R-:W-:-:S05]  /*0d30*/  FADD.FTZ R10, R13, R10 ;  /* 0x0000000a0d0a7221 */ /* 0x000fca0000010000 */
[----:B------:R-:W-:-:S07]  /*0d40*/  MOV R20, R10 ;  /* 0x0000000a00147202 */ /* 0x000fce0000000f00 */
[----:B------:R-:W-:Y:S05]  /*0d50*/  WARPSYNC.COLLECTIVE R17, `(.L_x_1358) ;  /* 0x0000000011087348 */ /* 0x000fea0003c00000 */
[----:B------:R0:W1:Y:S02]  /*0d60*/  SHFL.BFLY P2, R18, R20, R19, R22 ;  /* 0x0c00001314127389 */ /* 0x0000640000040016 */
[----:B01----:R-:W-:Y:S01]  /*0d70*/  ENDCOLLECTIVE ;  /* 0x000000000000791b */ /* 0x003fe20003800000 */
.L_x_1358:
[----:B------:R-:W-:Y:S01]  /*0d80*/  HFMA2.MMA R19, -RZ, RZ, 0, 5.9604644775390625e-08 ;  /* 0x00000001ff137435 */ /* 0x000fe200000001ff */
[----:B------:R-:W-:Y:S01]  /*0d90*/  IMAD.MOV.U32 R20, RZ, RZ, R9 ;  /* 0x000000ffff147224 */ /* 0x000fe200078e0009 */
[----:B------:R-:W-:-:S09]  /*0da0*/  MOV R11, R18 ;  /* 0x00000012000b7202 */ /* 0x000fd20000000f00 */
[----:B------:R-:W-:Y:S05]  /*0db0*/  WARPSYNC.COLLECTIVE R17, `(.L_x_1359) ;  /* 0x0000000011087348 */ /* 0x000fea0003c00000 */
[----:B------:R0:W1:Y:S02]  /*0dc0*/  SHFL.BFLY P2, R18, R20, R19, R22 ;  /* 0x0c00001314127389 */ /* 0x0000640000040016 */
[----:B01----:R-:W-:Y:S01]  /*0dd0*/  ENDCOLLECTIVE ;  /* 0x000000000000791b */ /* 0x003fe20003800000 */
.L_x_1359:
[----:B------:R-:W-:Y:S01]  /*0de0*/  HFMA2.MMA R19, -RZ, RZ, 0, 1.1920928955078125e-07 ;  /* 0x00000002ff137435 */ /* 0x000fe200000001ff */
[----:B------:R-:W-:-:S05]  /*0df0*/  MOV R12, R18 ;  /* 0x00000012000c7202 */ /* 0x000fca0000000f00 */
[----:B------:R-:W-:-:S05]  /*0e00*/  FADD.FTZ R14, R9, R12 ;  /* 0x0000000c090e7221 */ /* 0x000fca0000010000 */
[----:B------:R-:W-:-:S07]  /*0e10*/  MOV R20, R14 ;  /* 0x0000000e00147202 */ /* 0x000fce0000000f00 */
[----:B------:R-:W-:Y:S05]  /*0e20*/  WARPSYNC.COLLECTIVE R17, `(.L_x_1360) ;  /* 0x0000000011087348 */ /* 0x000fea0003c00000 */
[----:B------:R0:W1:Y:S02]  /*0e30*/  SHFL.BFLY P2, R18, R20, R19, R22 ;  /* 0x0c00001314127389 */ /* 0x0000640000040016 */
[----:B01----:R-:W-:Y:S01]  /*0e40*/  ENDCOLLECTIVE ;  /* 0x000000000000791b */ /* 0x003fe20003800000 */
.L_x_1360:
[----:B------:R-:W-:Y:S01]  /*0e50*/  HFMA2.MMA R19, -RZ, RZ, 0, 2.384185791015625e-07 ;  /* 0x00000004ff137435 */ /* 0x000fe200000001ff */
[----:B------:R-:W-:-:S04]  /*0e60*/  IMAD.MOV.U32 R13, RZ, RZ, R18 ;  /* 0x000000ffff0d7224 */ /* 0x000fc800078e0012 */
[----:B------:R-:W-:-:S05]  /*0e70*/  FADD.FTZ R15, R14, R13 ;  /* 0x0000000d0e0f7221 */ /* 0x000fca0000010000 */
[----:B------:R-:W-:-:S07]  /*0e80*/  MOV R20, R15 ;  /* 0x0000000f00147202 */ /* 0x000fce0000000f00 */
[----:B------:R-:W-:Y:S05]  /*0e90*/  WARPSYNC.COLLECTIVE R17, `(.L_x_1361) ;  /* 0x0000000011087348 */ /* 0x000fea0003c00000 */
[----:B------:R0:W1:Y:S02]  /*0ea0*/  SHFL.BFLY P2, R18, R20, R19, R22 ;  /* 0x0c00001314127389 */ /* 0x0000640000040016 */
[----:B01----:R-:W-:Y:S01]  /*0eb0*/  ENDCOLLECTIVE ;  /* 0x000000000000791b */ /* 0x003fe20003800000 */
.L_x_1361:
[----:B------:R-:W-:Y:S01]  /*0ec0*/  IMAD.MOV.U32 R19, RZ, RZ, 0x8 ;  /* 0x00000008ff137424 */ /* 0x000fe200078e00ff */
[----:B------:R-:W-:-:S05]  /*0ed0*/  MOV R16, R18 ;  /* 0x0000001200107202 */ /* 0x000fca0000000f00 */
[----:B------:R-:W-:-:S05]  /*0ee0*/  FADD.FTZ R16, R15, R16 ;  /* 0x000000100f107221 */ /* 0x000fca0000010000 */
[----:B------:R-:W-:-:S07]  /*0ef0*/  MOV R20, R16 ;  /* 0x0000001000147202 */ /* 0x000fce0000000f00 */
[----:B------:R-:W-:Y:S05]  /*0f00*/  WARPSYNC.COLLECTIVE R17, `(.L_x_1362) ;  /* 0x0000000011087348 */ /* 0x000fea0003c00000 */
[----:B------:R0:W1:Y:S02]  /*0f10*/  SHFL.BFLY P2, R18, R20, R19, R22 ;  /* 0x0c00001314127389 */ /* 0x0000640000040016 */
[----:B01----:R-:W-:Y:S01]  /*0f20*/  ENDCOLLECTIVE ;  /* 0x000000000000791b */ /* 0x003fe20003800000 */
.L_x_1362:
[----:B------:R-:W-:Y:S01]  /*0f30*/  HFMA2.MMA R19, -RZ, RZ, 0, 9.5367431640625e-07 ;  /* 0x00000010ff137435 */ /* 0x000fe200000001ff */
[----:B------:R-:W-:-:S05]  /*0f40*/  MOV R9, R18 ;  /* 0x0000001200097202 */ /* 0x000fca0000000f00 */
[----:B------:R-:W-:-:S05]  /*0f50*/  FADD.FTZ R9, R16, R9 ;  /* 0x0000000910097221 */ /* 0x000fca0000010000 */
[----:B------:R-:W-:-:S07]  /*0f60*/  MOV R20, R9 ;  /* 0x0000000900147202 */ /* 0x000fce0000000f00 */
[----:B------:R-:W-:Y:S05]  /*0f70*/  WARPSYNC.COLLECTIVE R17, `(.L_x_1363) ;  /* 0x0000000011087348 */ /* 0x000fea0003c00000 */
[----:B------:R0:W1:Y:S02]  /*0f80*/  SHFL.BFLY P2, R18, R20, R19, R22 ;  /* 0x0c00001314127389 */ /* 0x0000640000040016 */
[----:B01----:R-:W-:Y:S01]  /*0f90*/  ENDCOLLECTIVE ;  /* 0x000000000000791b */ /* 0x003fe20003800000 */
.L_x_1363:
[----:B------:R-:W-:Y:S01]  /*0fa0*/  MOV R14, R18 ;  /* 0x00000012000e7202 */ /* 0x000fe20000000f00 */
[----:B------:R-:W-:Y:S06]  /*0fb0*/  BRA `(.L_x_1364) ;  /* 0xfffffff800907947 */ /* 0x000fec000383ffff */
.L_x_1365:
        /* <DEDUP_REMOVED lines=12> */
.L_x_2981:


//--------------------- .text._ZN10layer_norm40ln_parallel_residual_bwd_finalize_kernelINS_22Kernel_traits_finalizeILj4096Ef13__nv_bfloat16fS2_fjLb0ELj1024ELj4ENS_18Kernel_traits_baseILj4096EfS2_fS2_fjLj1024EEEEELb1EEEvNS_9BwdParamsE --------------------------
	.section	.text._ZN10layer_norm40ln_parallel_residual_bwd_finalize_kernelINS_22Kernel_traits_finalizeILj4096Ef13__nv_bfloat16fS2_fjLb0ELj1024ELj4ENS_18Kernel_traits_baseILj4096EfS2_fS2_fjLj1024EEEEELb1EEEvNS_9BwdParamsE,"ax",@progbits
	.align	128
        .global         _ZN10layer_norm40ln_parallel_residual_bwd_finalize_kernelINS_22Kernel_traits_finalizeILj4096Ef13__nv_bfloat16fS2_fjLb0ELj1024ELj4ENS_18Kernel_traits_baseILj4096EfS2_fS2_fjLj1024EEEEELb1EEEvNS_9BwdParamsE
        .type           _ZN10layer_norm40ln_parallel_residual_bwd_finalize_kernelINS_22Kernel_traits_finalizeILj4096Ef13__nv_bfloat16fS2_fjLb0ELj1024ELj4ENS_18Kernel_traits_baseILj4096EfS2_fS2_fjLj1024EEEEELb1EEEvNS_9BwdParamsE,@function
        .size           _ZN10layer_norm40ln_parallel_residual_bwd_finalize_kernelINS_22Kernel_traits_finalizeILj4096Ef13__nv_bfloat16fS2_fjLb0ELj1024ELj4ENS_18Kernel_traits_baseILj4096EfS2_fS2_fjLj1024EEEEELb1EEEvNS_9BwdParamsE,(.L_x_2982 - _ZN10layer_norm40ln_parallel_residual_bwd_finalize_kernelINS_22Kernel_traits_finalizeILj4096Ef13__nv_bfloat16fS2_fjLb0ELj1024ELj4ENS_18Kernel_traits_baseILj4096EfS2_fS2_fjLj1024EEEEELb1EEEvNS_9BwdParamsE)
        .other          _ZN10layer_norm40ln_parallel_residual_bwd_finalize_kernelINS_22Kernel_traits_finalizeILj4096Ef13__nv_bfloat16fS2_fjLb0ELj1024ELj4ENS_18Kernel_traits_baseILj4096EfS2_fS2_fjLj1024EEEEELb1EEEvNS_9BwdParamsE,@"STO_CUDA_ENTRY STV_DEFAULT"
_ZN10layer_norm40ln_parallel_residual_bwd_finalize_kernelINS_22Kernel_traits_finalizeILj4096Ef13__nv_bfloat16fS2_fjLb0ELj1024ELj4ENS_18Kernel_traits_baseILj4096EfS2_fS2_fjLj1024EEEEELb1EEEvNS_9BwdParamsE:
.text._ZN10layer_norm40ln_parallel_residual_bwd_finalize_kernelINS_22Kernel_traits_finalizeILj4096Ef13__nv_bfloat16fS2_fjLb0ELj1024ELj4ENS_18Kernel_traits_baseILj4096EfS2_fS2_fjLj1024EEEEELb1EEEvNS_9BwdParamsE:
        /* <DEDUP_REMOVED lines=23> */
.L_x_1377:
        /* <DEDUP_REMOVED lines=41> */
.L_x_1370:
        /* <DEDUP_REMOVED lines=62> */
.L_x_1369:
[----:B------:R-:W-:Y:S05]  /*07e0*/  BSYNC B1 ;  /* 0x0000000000017941 */ /* 0x000fea0003800000 */
.L_x_1368:
        /* <DEDUP_REMOVED lines=39> */
.L_x_1372:
[----:B------:R-:W-:Y:S05]  /*0a60*/  BSYNC B1 ;  /* 0x0000000000017941 */ /* 0x000fea0003800000 */
.L_x_1371:
        /* <DEDUP_REMOVED lines=20> */
.L_x_1367:
[----:B------:R-:W-:Y:S05]  /*0bb0*/  BSYNC B0 ;  /* 0x0000000000007941 */ /* 0x000fea0003800000 */
.L_x_1366:
        /* <DEDUP_REMOVED lines=54> */
.L_x_1398:
        /* <DEDUP_REMOVED lines=10> */
.L_x_1373:
        /* <DEDUP_REMOVED lines=22> */
.L_x_1376:
[----:B------:R-:W-:Y:S05]  /*1120*/  BSYNC B0 ;  /* 0x0000000000007941 */ /* 0x000fea0003800000 */
.L_x_1375:
[C---:B------:R-:W-:Y:S02]  /*1130*/  ISETP.GT.U32.AND P1, PT, R4.reuse, -0x1001, PT ;  /* 0xffffefff0400780c */ /* 0x040fe40003f24070 */
[----:B------:R-:W-:Y:S02]  /*1140*/  IADD3 R4, R4, 0x1000, RZ ;  /* 0x0000100004047810 */ /* 0x000fe40007ffe0ff */
[----:B------:R-:W-:-:S09]  /*1150*/  IADD3 R5, R5, 0x800, RZ ;  /* 0x0000080005057810 */ /* 0x000fd20007ffe0ff */
[----:B------:R-:W-:Y:S05]  /*1160*/  @P1 BRA `(.L_x_1377) ;  /* 0xfffffff000001947 */ /* 0x000fea000383ffff */
[----:B------:R-:W-:Y:S05]  /*1170*/  EXIT ;  /* 0x000000000000794d */ /* 0x000fea0003800000 */
.L_x_1374:
[----:B------:R-:W-:Y:S01]  /*1180*/  HFMA2.MMA R13, -RZ, RZ, 0, 5.9604644775390625e-08 ;  /* 0x00000001ff0d7435 */ /* 0x000fe200000001ff */
[----:B0-----:R-:W-:Y:S02]  /*1190*/  MOV R26, R9 ;  /* 0x00000009001a7202 */ /* 0x001fe40000000f00 */
[----:B------:R-:W-:Y:S02]  /*11a0*/  MOV R12, 0x1f ;  /* 0x0000001f000c7802 */ /* 0x000fe40000000f00 */
[----:B------:R-:W-:-:S07]  /*11b0*/  MOV R11, 0xffffffff ;  /* 0xffffffff000b7802 */ /* 0x000fce0000000f00 */
[----:B-1234-:R-:W-:Y:S05]  /*11c0*/  WARPSYNC.COLLECTIVE R11, `(.L_x_1378) ;  /* 0x000000000b087348 */ /* 0x01efea0003c00000 */
[----:B------:R0:W0:Y:S02]  /*11d0*/  SHFL.BFLY P2, R16, R26, R13, R12 ;  /* 0x0c00000d1a107389 */ /* 0x000024000004000c */
[----:B01234-:R-:W-:Y:S01]  /*11e0*/  ENDCOLLECTIVE ;  /* 0x000000000000791b */ /* 0x01ffe20003800000 */
.L_x_1378:
[----:B------:R-:W-:Y:S01]  /*11f0*/  HFMA2.MMA R13, -RZ, RZ, 0, 1.1920928955078125e-07 ;  /* 0x00000002ff0d7435 */ /* 0x000fe200000001ff */
[----:B------:R-:W-:-:S05]  /*1200*/  FADD.FTZ R10, R9, R16 ;  /* 0x00000010090a7221 */ /* 0x000fca0000010000 */
[----:B------:R-:W-:-:S07]  /*1210*/  MOV R26, R10 ;  /* 0x0000000a001a7202 */ /* 0x000fce0000000f00 */
[----:B------:R-:W-:Y:S05]  /*1220*/  WARPSYNC.COLLECTIVE R11, `(.L_x_1379) ;  /* 0x000000000b087348 */ /* 0x000fea0003c00000 */
[----:B------:R0:W1:Y:S02]  /*1230*/  SHFL.BFLY P2, R16, R26, R13, R12 ;  /* 0x0c00000d1a107389 */ /* 0x000064000004000c */
[----:B01----:R-:W-:Y:S01]  /*1240*/  ENDCOLLECTIVE ;  /* 0x000000000000791b */ /* 0x003fe20003800000 */
.L_x_1379:
[----:B------:R-:W-:Y:S01]  /*1250*/  HFMA2.MMA R13, -RZ, RZ, 0, 2.384185791015625e-07 ;  /* 0x00000004ff0d7435 */ /* 0x000fe200000001ff */
[----:B------:R-:W-:-:S05]  /*1260*/  FADD.FTZ R9, R10, R16 ;  /* 0x000000100a097221 */ /* 0x000fca0000010000 */
[----:B------:R-:W-:-:S07]  /*1270*/  MOV R26, R9 ;  /* 0x00000009001a7202 */ /* 0x000fce0000000f00 */
[----:B------:R-:W-:Y:S05]  /*1280*/  WARPSYNC.COLLECTIVE R11, `(.L_x_1380) ;  /* 0x000000000b087348 */ /* 0x000fea0003c00000 */
[----:B------:R0:W1:Y:S02]  /*1290*/  SHFL.BFLY P2, R16, R26, R13, R12 ;  /* 0x0c00000d1a107389 */ /* 0x000064000004000c */
[----:B01----:R-:W-:Y:S01]  /*12a0*/  ENDCOLLECTIVE ;  /* 0x000000000000791b */ /* 0x003fe20003800000 */
.L_x_1380:
[----:B------:R-:W-:Y:S01]  /*12b0*/  HFMA2.MMA R13, -RZ, RZ, 0, 4.76837158203125e-07 ;  /* 0x00000008ff0d7435 */ /* 0x000fe200000001ff */
[----:B------:R-:W-:-:S05]  /*12c0*/  FADD.FTZ R18, R9, R16 ;  /* 0x0000001009127221 */ /* 0x000fca0000010000 */
[----:B------:R-:W-:-:S07]  /*12d0*/  MOV R26, R18 ;  /* 0x00000012001a7202 */ /* 0x000fce0000000f00 */
[----:B------:R-:W-:Y:S05]  /*12e0*/  WARPSYNC.COLLECTIVE R11, `(.L_x_1381) ;  /* 0x000000000b087348 */ /* 0x000fea0003c00000 */
[----:B------:R0:W1:Y:S02]  /*12f0*/  SHFL.BFLY P2, R16, R26, R13, R12 ;  /* 0x0c00000d1a107389 */ /* 0x000064000004000c */
[----:B01----:R-:W-:Y:S01]  /*1300*/  ENDCOLLECTIVE ;  /* 0x000000000000791b */ /* 0x003fe20003800000 */
.L_x_1381:
[----:B------:R-:W-:Y:S01]  /*1310*/  HFMA2.MMA R13, -RZ, RZ, 0, 9.5367431640625e-07 ;  /* 0x00000010ff0d7435 */ /* 0x000fe200000001ff */
[----:B------:R-:W-:-:S05]  /*1320*/  FADD.FTZ R10, R18, R16 ;  /* 0x00000010120a7221 */ /* 0x000fca0000010000 */
[----:B------:R-:W-:-:S07]  /*1330*/  MOV R26, R10 ;  /* 0x0000000a001a7202 */ /* 0x000fce0000000f00 */
[----:B------:R-:W-:Y:S05]  /*1340*/  WARPSYNC.COLLECTIVE R11, `(.L_x_1382) ;  /* 0x000000000b087348 */ /* 0x000fea0003c00000 */
[----:B------:R0:W1:Y:S02]  /*1350*/  SHFL.BFLY P2, R16, R26, R13, R12 ;  /* 0x0c00000d1a107389 */ /* 0x000064000004000c */
[----:B01----:R-:W-:Y:S01]  /*1360*/  ENDCOLLECTIVE ;  /* 0x000000000000791b */ /* 0x003fe20003800000 */
.L_x_1382:
[----:B------:R-:W-:Y:S01]  /*1370*/  HFMA2.MMA R13, -RZ, RZ, 0, 5.9604644775390625e-08 ;  /* 0x00000001ff0d7435 */ /* 0x000fe200000001ff */
[----:B------:R-:W-:Y:S02]  /*1380*/  MOV R26, R14 ;  /* 0x0000000e001a7202 */ /* 0x000fe40000000f00 */
[----:B------:R-:W-:-:S08]  /*1390*/  MOV R9, R16 ;  /* 0x0000001000097202 */ /* 0x000fd00000000f00 */
[----:B------:R-:W-:Y:S05]  /*13a0*/  WARPSYNC.COLLECTIVE R11, `(.L_x_1383) ;  /* 0x000000000b087348 */ /* 0x000fea0003c00000 */
[----:B------:R0:W1:Y:S02]  /*13b0*/  SHFL.BFLY P2, R16, R26, R13, R12 ;  /* 0x0c00000d1a107389 */ /* 0x000064000004000c */
[----:B01----:R-:W-:Y:S01]  /*13c0*/  ENDCOLLECTIVE ;  /* 0x000000000000791b */ /* 0x003fe20003800000 */
.L_x_1383:
[----:B------:R-:W-:Y:S01]  /*13d0*/  HFMA2.MMA R13, -RZ, RZ, 0, 1.1920928955078125e-07 ;  /* 0x00000002ff0d7435 */ /* 0x000fe200000001ff */
[----:B------:R-:W-:-:S05]  /*13e0*/  MOV R15, R16 ;  /* 0x00000010000f7202 */ /* 0x000fca0000000f00 */
[----:B------:R-:W-:-:S05]  /*13f0*/  FADD.FTZ R15, R14, R15 ;  /* 0x0000000f0e0f7221 */ /* 0x000fca0000010000 */
[----:B------:R-:W-:-:S07]  /*1400*/  MOV R26, R15 ;  /* 0x0000000f001a7202 */ /* 0x000fce0000000f00 */
[----:B------:R-:W-:Y:S05]  /*1410*/  WARPSYNC.COLLECTIVE R11, `(.L_x_1384) ;  /* 0x000000000b087348 */ /* 0x000fea0003c00000 */
[----:B------:R0:W1:Y:S02]  /*1420*/  SHFL.BFLY P2, R16, R26, R13, R12 ;  /* 0x0c00000d1a107389 */ /* 0x000064000004000c */
[----:B01----:R-:W-:Y:S01]  /*1430*/  ENDCOLLECTIVE ;  /* 0x000000000000791b */ /* 0x003fe20003800000 */
.L_x_1384:
[----:B------:R-:W-:Y:S01]  /*1440*/  HFMA2.MMA R13, -RZ, RZ, 0, 2.384185791015625e-07 ;  /* 0x00000004ff0d7435 */ /* 0x000fe200000001ff */
[----:B------:R-:W-:-:S05]  /*1450*/  MOV R18, R16 ;  /* 0x0000001000127202 */ /* 0x000fca0000000f00 */
[----:B------:R-:W-:-:S05]  /*1460*/  FADD.FTZ R14, R15, R18 ;  /* 0x000000120f0e7221 */ /* 0x000fca0000010000 */
[----:B------:R-:W-:-:S07]  /*1470*/  MOV R26, R14 ;  /* 0x0000000e001a7202 */ /* 0x000fce0000000f00 */
[----:B------:R-:W-:Y:S05]  /*1480*/  WARPSYNC.COLLECTIVE R11, `(.L_x_1385) ;  /* 0x000000000b087348 */ /* 0x000fea0003c00000 */
[----:B------:R0:W1:Y:S02]  /*1490*/  SHFL.BFLY P2, R16, R26, R13, R12 ;  /* 0x0c00000d1a107389 */ /* 0x000064000004000c */
[----:B01----:R-:W-:Y:S01]  /*14a0*/  ENDCOLLECTIVE ;  /* 0x000000000000791b */ /* 0x003fe20003800000 */
.L_x_1385:
[----:B------:R-:W-:Y:S01]  /*14b0*/  HFMA2.MMA R13, -RZ, RZ, 0, 4.76837158203125e-07 ;  /* 0x00000008ff0d7435 */ /* 0x000fe200000001ff */
[----:B------:R-:W-:-:S05]  /*14c0*/  MOV R17, R16 ;  /* 0x0000001000117202 */ /* 0x000fca0000000f00 */
[----:B------:R-:W-:-:S05]  /*14d0*/  FADD.FTZ R19, R14, R17 ;  /* 0x000000110e137221 */ /* 0x000fca0000010000 */
[----:B------:R-:W-:-:S07]  /*14e0*/  MOV R26, R19 ;  /* 0x00000013001a7202 */ /* 0x000fce0000000f00 */
[----:B------:R-:W-:Y:S05]  /*14f0*/  WARPSYNC.COLLECTIVE R11, `(.L_x_1386) ;  /* 0x000000000b087348 */ /* 0x000fea0003c00000 */
[----:B------:R0:W1:Y:S02]  /*1500*/  SHFL.BFLY P2, R16, R26, R13, R12 ;  /* 0x0c00000d1a107389 */ /* 0x000064000004000c */
[----:B01----:R-:W-:Y:S01]  /*1510*/  ENDCOLLECTIVE ;  /* 0x000000000000791b */ /* 0x003fe20003800000 */
.L_x_1386:
[----:B------:R-:W-:Y:S01]  /*1520*/  HFMA2.MMA R13, -RZ, RZ, 0, 9.5367431640625e-07 ;  /* 0x00000010ff0d7435 */ /* 0x000fe200000001ff */
[----:B------:R-:W-:-:S05]  /*1530*/  MOV R20, R16 ;  /* 0x0000001000147202 */ /* 0x000fca0000000f00 */
[----:B------:R-:W-:-:S05]  /*1540*/  FADD.FTZ R15, R19, R20 ;  /* 0x00000014130f7221 */ /* 0x000fca0000010000 */
[----:B------:R-:W-:-:S07]  /*1550*/  MOV R26, R15 ;  /* 0x0000000f001a7202 */ /* 0x000fce0000000f00 */
[----:B------:R-:W-:Y:S05]  /*1560*/  WARPSYNC.COLLECTIVE R11, `(.L_x_1387) ;  /* 0x000000000b087348 */ /* 0x000fea0003c00000 */
[----:B------:R0:W1:Y:S02]  /*1570*/  SHFL.BFLY P2, R16, R26, R13, R12 ;  /* 0x0c00000d1a107389 */ /* 0x000064000004000c */
[----:B01----:R-:W-:Y:S01]  /*1580*/  ENDCOLLECTIVE ;  /* 0x000000000000791b */ /* 0x003fe20003800000 */
.L_x_1387:
[----:B------:R-:W-:Y:S01]  /*1590*/  HFMA2.MMA R13, -RZ, RZ, 0, 5.9604644775390625e-08 ;  /* 0x00000001ff0d7435 */ /* 0x000fe200000001ff */
[----:B------:R-:W-:Y:S02]  /*15a0*/  MOV R26, R8 ;  /* 0x00000008001a7202 */ /* 0x000fe40000000f00 */
[----:B------:R-:W-:-:S08]  /*15b0*/  MOV R14, R16 ;  /* 0x00000010000e7202 */ /* 0x000fd00000000f00 */
[----:B------:R-:W-:Y:S05]  /*15c0*/  WARPSYNC.COLLECTIVE R11, `(.L_x_1388) ;  /* 0x000000000b087348 */ /* 0x000fea0003c00000 */
[----:B------:R0:W1:Y:S02]  /*15d0*/  SHFL.BFLY P2, R16, R26, R13, R12 ;  /* 0x0c00000d1a107389 */ /* 0x000064000004000c */
[----:B01----:R-:W-:Y:S01]  /*15e0*/  ENDCOLLECTIVE ;  /* 0x000000000000791b */ /* 0x003fe20003800000 */
.L_x_1388:
[----:B------:R-:W-:Y:S01]  /*15f0*/  HFMA2.MMA R13, -RZ, RZ, 0, 1.1920928955078125e-07 ;  /* 0x00000002ff0d7435 */ /* 0x000fe200000001ff */
[----:B------:R-:W-:-:S05]  /*1600*/  MOV R17, R16 ;  /* 0x0000001000117202 */ /* 0x000fca0000000f00 */
[----:B------:R-:W-:-:S05]  /*1610*/  FADD.FTZ R19, R8, R17 ;  /* 0x0000001108137221 */ /* 0x000fca0000010000 */
[----:B------:R-:W-:-:S07]  /*1620*/  MOV R26, R19 ;  /* 0x00000013001a7202 */ /* 0x000fce0000000f00 */
[----:B------:R-:W-:Y:S05]  /*1630*/  WARPSYNC.COLLECTIVE R11, `(.L_x_1389) ;  /* 0x000000000b087348 */ /* 0x000fea0003c00000 */
[----:B------:R0:W1:Y:S02]  /*1640*/  SHFL.BFLY P2, R16, R26, R13, R12 ;  /* 0x0c00000d1a107389 */ /* 0x000064000004000c */
[----:B01----:R-:W-:Y:S01]  /*1650*/  ENDCOLLECTIVE ;  /* 0x000000000000791b */ /* 0x003fe20003800000 */
.L_x_1389:
[----:B------:R-:W-:Y:S01]  /*1660*/  HFMA2.MMA R13, -RZ, RZ, 0, 2.384185791015625e-07 ;  /* 0x00000004ff0d7435 */ /* 0x000fe200000001ff */
[----:B------:R-:W-:-:S05]  /*1670*/  MOV R20, R16 ;  /* 0x0000001000147202 */ /* 0x000fca0000000f00 */
[----:B------:R-:W-:-:S05]  /*1680*/  FADD.FTZ R8, R19, R20 ;  /* 0x0000001413087221 */ /* 0x000fca0000010000 */
[----:B------:R-:W-:-:S07]  /*1690*/  MOV R26, R8 ;  /* 0x00000008001a7202 */ /* 0x000fce0000000f00 */
[----:B------:R-:W-:Y:S05]  /*16a0*/  WARPSYNC.COLLECTIVE R11, `(.L_x_1390) ;  /* 0x000000000b087348 */ /* 0x000fea0003c00000 */
[----:B------:R0:W1:Y:S02]  /*16b0*/  SHFL.BFLY P2, R16, R26, R13, R12 ;  /* 0x0c00000d1a107389 */ /* 0x000064000004000c */
[----:B01----:R-:W-:Y:S01]  /*16c0*/  ENDCOLLECTIVE ;  /* 0x000000000000791b */ /* 0x003fe20003800000 */
.L_x_1390:
[----:B------:R-:W-:Y:S01]  /*16d0*/  HFMA2.MMA R13, -RZ, RZ, 0, 4.76837158203125e-07 ;  /* 0x00000008ff0d7435 */ /* 0x000fe200000001ff */
[----:B------:R-:W-:-:S05]  /*16e0*/  MOV R21, R16 ;  /* 0x0000001000157202 */ /* 0x000fca0000000f00 */
[----:B------:R-:W-:-:S05]  /*16f0*/  FADD.FTZ R21, R8, R21 ;  /* 0x0000001508157221 */ /* 0x000fca0000010000 */
[----:B------:R-:W-:-:S07]  /*1700*/  MOV R26, R21 ;  /* 0x00000015001a7202 */ /* 0x000fce0000000f00 */
[----:B------:R-:W-:Y:S05]  /*1710*/  WARPSYNC.COLLECTIVE R11, `(.L_x_1391) ;  /* 0x000000000b087348 */ /* 0x000fea0003c00000 */
[----:B------:R0:W1:Y:S02]  /*1720*/  SHFL.BFLY P2, R16, R26, R13, R12 ;  /* 0x0c00000d1a107389 */ /* 0x000064000004000c */
[----:B01----:R-:W-:Y:S01]  /*1730*/  ENDCOLLECTIVE ;  /* 0x000000000000791b */ /* 0x003fe20003800000 */
.L_x_1391:
[----:B------:R-:W-:Y:S01]  /*1740*/  HFMA2.MMA R13, -RZ, RZ, 0, 9.5367431640625e-07 ;  /* 0x00000010ff0d7435 */ /* 0x000fe200000001ff */
[----:B------:R-:W-:-:S05]  /*1750*/  MOV R22, R16 ;  /* 0x0000001000167202 */ /* 0x000fca0000000f00 */
[----:B------:R-:W-:-:S05]  /*1760*/  FADD.FTZ R17, R21, R22 ;  /* 0x0000001615117221 */ /* 0x000fca0000010000 */
[----:B------:R-:W-:-:S07]  /*1770*/  MOV R26, R17 ;  /* 0x00000011001a7202 */ /* 0x000fce0000000f00 */
[----:B------:R-:W-:Y:S05]  /*1780*/  WARPSYNC.COLLECTIVE R11, `(.L_x_1392) ;  /* 0x000000000b087348 */ /* 0x000fea0003c00000 */
[----:B------:R0:W1:Y:S02]  /*1790*/  SHFL.BFLY P2, R16, R26, R13, R12 ;  /* 0x0c00000d1a107389 */ /* 0x000064000004000c */
[----:B01----:R-:W-:Y:S01]  /*17a0*/  ENDCOLLECTIVE ;  /* 0x000000000000791b */ /* 0x003fe20003800000 */
.L_x_1392:
[----:B------:R-:W-:Y:S01]  /*17b0*/  HFMA2.MMA R13, -RZ, RZ, 0, 5.9604644775390625e-08 ;  /* 0x00000001ff0d7435 */ /* 0x000fe200000001ff */
[----:B------:R-:W-:Y:S02]  /*17c0*/  MOV R26, R7 ;  /* 0x00000007001a7202 */ /* 0x000fe40000000f00 */
[----:B------:R-:W-:-:S08]  /*17d0*/  MOV R8, R16 ;  /* 0x0000001000087202 */ /* 0x000fd00000000f00 */
[----:B------:R-:W-:Y:S05]  /*17e0*/  WARPSYNC.COLLECTIVE R11, `(.L_x_1393) ;  /* 0x000000000b087348 */ /* 0x000fea0003c00000 */
[----:B------:R0:W1:Y:S02]  /*17f0*/  SHFL.BFLY P2, R16, R26, R13, R12 ;  /* 0x0c00000d1a107389 */ /* 0x000064000004000c */
[----:B01----:R-:W-:Y:S01]  /*1800*/  ENDCOLLECTIVE ;  /* 0x000000000000791b */ /* 0x003fe20003800000 */
.L_x_1393:
[----:B------:R-:W-:Y:S01]  /*1810*/  HFMA2.MMA R13, -RZ, RZ, 0, 1.1920928955078125e-07 ;  /* 0x00000002ff0d7435 */ /* 0x000fe200000001ff */
[----:B------:R-:W-:-:S05]  /*1820*/  MOV R18, R16 ;  /* 0x0000001000127202 */ /* 0x000fca0000000f00 */
[----:B------:R-:W-:-:S05]  /*1830*/  FADD.FTZ R22, R7, R18 ;  /* 0x0000001207167221 */ /* 0x000fca0000010000 */
[----:B------:R-:W-:-:S07]  /*1840*/  MOV R26, R22 ;  /* 0x00000016001a7202 */ /* 0x000fce0000000f00 */
[----:B------:R-:W-:Y:S05]  /*1850*/  WARPSYNC.COLLECTIVE R11, `(.L_x_1394) ;  /* 0x000000000b087348 */ /* 0x000fea0003c00000 */
[----:B------:R0:W1:Y:S02]  /*1860*/  SHFL.BFLY P2, R16, R26, R13, R12 ;  /* 0x0c00000d1a107389 */ /* 0x000064000004000c */
[----:B01----:R-:W-:Y:S01]  /*1870*/  ENDCOLLECTIVE ;  /* 0x000000000000791b */ /* 0x003fe20003800000 */
.L_x_1394:
[----:B------:R-:W-:Y:S01]  /*1880*/  HFMA2.MMA R13, -RZ, RZ, 0, 2.384185791015625e-07 ;  /* 0x00000004ff0d7435 */ /* 0x000fe200000001ff */
[----:B------:R-:W-:-:S05]  /*1890*/  MOV R21, R16 ;  /* 0x0000001000157202 */ /* 0x000fca0000000f00 */
[----:B------:R-:W-:-:S05]  /*18a0*/  FADD.FTZ R7, R22, R21 ;  /* 0x0000001516077221 */ /* 0x000fca0000010000 */
[----:B------:R-:W-:-:S07]  /*18b0*/  MOV R26, R7 ;  /* 0x00000007001a7202 */ /* 0x000fce0000000f00 */
[----:B------:R-:W-:Y:S05]  /*18c0*/  WARPSYNC.COLLECTIVE R11, `(.L_x_1395) ;  /* 0x000000000b087348 */ /* 0x000fea0003c00000 */
[----:B------:R0:W1:Y:S02]  /*18d0*/  SHFL.BFLY P2, R16, R26, R13, R12 ;  /* 0x0c00000d1a107389 */ /* 0x000064000004000c */
[----:B01----:R-:W-:Y:S01]  /*18e0*/  ENDCOLLECTIVE ;  /* 0x000000000000791b */ /* 0x003fe20003800000 */
.L_x_1395:
[----:B------:R-:W-:Y:S01]  /*18f0*/  HFMA2.MMA R13, -RZ, RZ, 0, 4.76837158203125e-07 ;  /* 0x00000008ff0d7435 */ /* 0x000fe200000001ff */
[----:B------:R-:W-:-:S05]  /*1900*/  MOV R20, R16 ;  /* 0x0000001000147202 */ /* 0x000fca0000000f00 */
[----:B------:R-:W-:-:S05]  /*1910*/  FADD.FTZ R23, R7, R20 ;  /* 0x0000001407177221 */ /* 0x000fca0000010000 */
[----:B------:R-:W-:-:S07]  /*1920*/  MOV R26, R23 ;  /* 0x00000017001a7202 */ /* 0x000fce0000000f00 */
[----:B------:R-:W-:Y:S05]  /*1930*/  WARPSYNC.COLLECTIVE R11, `(.L_x_1396) ;  /* 0x000000000b087348 */ /* 0x000fea0003c00000 */
[----:B------:R0:W1:Y:S02]  /*1940*/  SHFL.BFLY P2, R16, R26, R13, R12 ;  /* 0x0c00000d1a107389 */ /* 0x000064000004000c */
[----:B01----:R-:W-:Y:S01]  /*1950*/  ENDCOLLECTIVE ;  /* 0x000000000000791b */ /* 0x003fe20003800000 */
.L_x_1396:
[----:B------:R-:W-:Y:S01]  /*1960*/  HFMA2.MMA R13, -RZ, RZ, 0, 9.5367431640625e-07 ;  /* 0x00000010ff0d7435 */ /* 0x000fe200000001ff */
[----:B------:R-:W-:-:S05]  /*1970*/  MOV R24, R16 ;  /* 0x0000001000187202 */ /* 0x000fca0000000f00 */
[----:B------:R-:W-:-:S05]  /*1980*/  FADD.FTZ R24, R23, R24 ;  /* 0x0000001817187221 */ /* 0x000fca0000010000 */
[----:B------:R-:W-:-:S07]  /*1990*/  MOV R26, R24 ;  /* 0x00000018001a7202 */ /* 0x000fce0000000f00 */
[----:B------:R-:W-:Y:S05]  /*19a0*/  WARPSYNC.COLLECTIVE R11, `(.L_x_1397) ;  /* 0x000000000b087348 */ /* 0x000fea0003c00000 */
[----:B------:R0:W1:Y:S02]  /*19b0*/  SHFL.BFLY P2, R16, R26, R13, R12 ;  /* 0x0c00000d1a107389 */ /* 0x000064000004000c */
[----:B01----:R-:W-:Y:S01]  /*19c0*/  ENDCOLLECTIVE ;  /* 0x000000000000791b */ /* 0x003fe20003800000 */
.L_x_1397:
[----:B------:R-:W-:Y:S05]  /*19d0*/  BRA `(.L_x_1398) ;  /* 0xfffffff400507947 */ /* 0x000fea000383ffff */
.L_x_1399:
        /* <DEDUP_REMOVED lines=10> */
.L_x_2982:


//--------------------- .text._ZN10layer_norm31ln_parallel_residual_bwd_kernelINS_13Kernel_traitsIf13__nv_bfloat16fS2_fjLj4096ELj1ELj1ELj8ELj16ENS_18Kernel_traits_baseILj4096EfS2_fS2_fjLj256EEEEELb1ELb1ELb1EEEvNS_9BwdParamsE --------------------------
	.section	.text._ZN10layer_norm31ln_parallel_residual_bwd_kernelINS_13Kernel_traitsIf13__nv_bfloat16fS2_fjLj4096ELj1ELj1ELj8ELj16ENS_18Kernel_traits_baseILj4096EfS2_fS2_fjLj256EEEEELb1ELb1ELb1EEEvNS_9BwdParamsE,"ax",@progbits
	.align	128
        .global         _ZN10layer_norm31ln_parallel_residual_bwd_kernelINS_13Kernel_traitsIf13__nv_bfloat16fS2_fjLj4096ELj1ELj1ELj8ELj16ENS_18Kernel_traits_baseILj4096EfS2_fS2_fjLj256EEEEELb1ELb1ELb1EEEvNS_9BwdParamsE
        .type           _ZN10layer_norm31ln_parallel_residual_bwd_kernelINS_13Kernel_traitsIf13__nv_bfloat16fS2_fjLj4096ELj1ELj1ELj8ELj16ENS_18Kernel_traits_baseILj4096EfS2_fS2_fjLj256EEEEELb1ELb1ELb1EEEvNS_9BwdParamsE,@function
        .size           _ZN10layer_norm31ln_parallel_residual_bwd_kernelINS_13Kernel_traitsIf13__nv_bfloat16fS2_fjLj4096ELj1ELj1ELj8ELj16ENS_18Kernel_traits_baseILj4096EfS2_fS2_fjLj256EEEEELb1ELb1ELb1EEEvNS_9BwdParamsE,(.L_x_2983 - _ZN10layer_norm31ln_parallel_residual_bwd_kernelINS_13Kernel_traitsIf13__nv_bfloat16fS2_fjLj4096ELj1ELj1ELj8ELj16ENS_18Kernel_traits_baseILj4096EfS2_fS2_fjLj256EEEEELb1ELb1ELb1EEEvNS_9BwdParamsE)
        .other          _ZN10layer_norm31ln_parallel_residual_bwd_kernelINS_13Kernel_traitsIf13__nv_bfloat16fS2_fjLj4096ELj1ELj1ELj8ELj16ENS_18Kernel_traits_baseILj4096EfS2_fS2_fjLj256EEEEELb1ELb1ELb1EEEvNS_9BwdParamsE,@"STO_CUDA_ENTRY STV_DEFAULT"
_ZN10layer_norm31ln_parallel_residual_bwd_kernelINS_13Kernel_traitsIf13__nv_bfloat16fS2_fjLj4096ELj1ELj1ELj8ELj16ENS_18Kernel_traits_baseILj4096EfS2_fS2_fjLj256EEEEELb1ELb1ELb1EEEvNS_9BwdParamsE:
.text._ZN10layer_norm31ln_parallel_residual_bwd_kernelINS_13Kernel_traitsIf13__nv_bfloat16fS2_fjLj4096ELj1ELj1ELj8ELj16ENS_18Kernel_traits_baseILj4096EfS2_fS2_fjLj256EEEEELb1ELb1ELb1EEEvNS_9BwdParamsE:
        /* <DEDUP_REMOVED lines=33> */
.L_x_1400:
[----:B------:R-:W-:Y:S01]  /*0210*/  SHF.L.U32 R0, R66, 0x5, RZ ;  /* 0x0000000542007819 */ /* 0x000fe200000006ff */
[----:B------:R-:W-:-:S03]  /*0220*/  ULDC.64 UR6, c[0x0][0x260] ;  /* 0x0000980000067ab9 */ /* 0x000fc60000000a00 */
[----:B------:R-:W-:-:S04]  /*0230*/  LOP3.LUT R0, R0, 0x1fe0, RZ, 0xc0, !PT ;  /* 0x00001fe000007812 */ /* 0x000fc800078ec0ff */
[----:B------:R-:W-:-:S04]  /*0240*/  IADD3 R2, P0, R0, UR6, RZ ;  /* 0x0000000600027c10 */ /* 0x000fc8000ff1e0ff */
[----:B------:R-:W-:Y:S01]  /*0250*/  IADD3.X R3, RZ, UR7, RZ, P0, !PT ;  /* 0x00000007ff037c10 */ /* 0x000fe200087fe4ff */
[----:B------:R-:W-:-:S04]  /*0260*/  ULDC.64 UR6, c[0x0][0x2c8] ;  /* 0x0000b20000067ab9 */ /* 0x000fc80000000a00 */
        /* <DEDUP_REMOVED lines=20> */
[----:B------:R-:W-:Y:S01]  /*03b0*/  IMAD.MOV.U32 R88, RZ, RZ, RZ ;  /* 0x000000ffff587224 */ /* 0x000fe200078e00ff */
[----:B------:R-:W-:-:S02]  /*03c0*/  CS2R R108, SRZ ;  /* 0x00000000006c7805 */ /* 0x000fc4000001ff00 */
[----:B------:R-:W-:Y:S02]  /*03d0*/  CS2R R96, SRZ ;  /* 0x0000000000607805 */ /* 0x000fe4000001ff00 */
[----:B------:R-:W-:Y:S02]  /*03e0*/  CS2R R78, SRZ ;  /* 0x00000000004e7805 */ /* 0x000fe4000001ff00 */
[----:B------:R-:W-:Y:S02]  /*03f0*/  CS2R R90, SRZ ;  /* 0x00000000005a7805 */ /* 0x000fe4000001ff00 */
[----:B------:R-:W-:Y:S02]  /*0400*/  CS2R R80, SRZ ;  /* 0x0000000000507805 */ /* 0x000fe4000001ff00 */
[----:B------:R-:W-:Y:S02]  /*0410*/  PLOP3.LUT P4, PT, PT, PT, UP0, 0x80, 0x0 ;  /* 0x000000000000781c */ /* 0x000fe40003f8f008 */
[----:B0-----:R-:W-:-:S11]  /*0420*/  LOP3.LUT R89, R66, 0xff, RZ, 0xc0, !PT ;  /* 0x000000ff42597812 */ /* 0x001fd600078ec0ff */
.L_x_1403:
        /* <DEDUP_REMOVED lines=17> */
[----:B------:R-:W-:Y:S01]  /*0540*/  IMAD.WIDE.U32 R116, R111, 0x20, R116 ;  /* 0x000000206f747825 */ /* 0x000fe200078e0074 */
[----:B------:R0:W2:Y:S03]  /*0550*/  LDG.E.128 R56, desc[UR4][R112.64+0x10] ;  /* 0x0000100470387981 */ /* 0x0000a6000c1e1d00 */
[----:B---3--:R-:W-:Y:S01]  /*0560*/  IMAD.WIDE R76, R67, 0x4, R76 ;  /* 0x00000004434c7825 */ /* 0x008fe200078e024c */
[----:B------:R-:W3:Y:S04]  /*0570*/  LDG.E.128 R52, desc[UR4][R52.64] ;  /* 0x0000000434347981 */ /* 0x000ee8000c1e1d00 */
[----:B------:R-:W3:Y:S01]  /*0580*/  LDG.E.128 R68, desc[UR4][R116.64] ;  /* 0x0000000474447981 */ /* 0x000ee2000c1e1d00 */
[C---:B0-----:R-:W-:Y:S01]  /*0590*/  IMAD.WIDE.U32 R72, R111.reuse, 0x10, R74 ;  /* 0x000000106f487825 */ /* 0x041fe200078e004a */
[----:B------:R-:W0:Y:S02]  /*05a0*/  @P0 LDC.64 R112, c[0x0][0x2c8] ;  /* 0x0000b200ff700b82 */ /* 0x000e240000000a00 */
[----:B------:R1:W3:Y:S04]  /*05b0*/  LDG.E R115, desc[UR4][R76.64] ;  /* 0x000000044c737981 */ /* 0x0002e8000c1e1900 */
[----:B------:R0:W3:Y:S04]  /*05c0*/  LDG.E.128 R60, desc[UR4][R116.64+0x10] ;  /* 0x00001004743c7981 */ /* 0x0000e8000c1e1d00 */
[----:B------:R-:W3:Y:S01]  /*05d0*/  LDG.E.128 R72, desc[UR4][R72.64] ;  /* 0x0000000448487981 */ /* 0x000ee2000c1e1d00 */
[----:B-1----:R-:W-:-:S06]  /*05e0*/  IMAD.WIDE.U32 R76, R111, 0x8, R124 ;  /* 0x000000086f4c7825 */ /* 0x002fcc00078e007c */
[----:B-----5:R-:W5:Y:S01]  /*05f0*/  LDG.E.64 R76, desc[UR4][R76.64] ;  /* 0x000000044c4c7981 */ /* 0x020f62000c1e1b00 */
[----:B0-----:R-:W-:-:S04]  /*0600*/  @P0 IMAD.WIDE.U32 R116, R114, 0x20, R112 ;  /* 0x0000002072740825 */ /* 0x001fc800078e0070 */
[----:B------:R-:W-:Y:S01]  /*0610*/  IMAD.WIDE.U32 R112, R114, 0x8, R124 ;  /* 0x0000000872707825 */ /* 0x000fe200078e007c */
[----:B------:R-:W-:Y:S01]  /*0620*/  ISETP.NE.AND.EX P1, PT, RZ, UR13, PT, P1 ;  /* 0x0000000dff007c0c */ /* 0x000fe2000bf25310 */
[----:B------:R-:W5:Y:S04]  /*0630*/  @P0 LDG.E.128 R20, desc[UR4][R116.64] ;  /* 0x0000000474140981 */ /* 0x000f68000c1e1d00 */
[----:B------:R-:W5:Y:S01]  /*0640*/  LDG.E.64 R112, desc[UR4][R112.64] ;  /* 0x0000000470707981 */ /* 0x000f62000c1e1b00 */
[----:B------:R-:W-:Y:S01]  /*0650*/  LOP3.LUT P6, RZ, R0, 0xff, RZ, 0xc0, !PT ;  /* 0x000000ff00ff7812 */ /* 0x000fe200078cc0ff */
[----:B------:R-:W-:Y:S02]  /*0660*/  @P0 IMAD.WIDE.U32 R120, R111, 0x20, R120 ;  /* 0x000000206f780825 */ /* 0x000fe400078e0078 */
        /* <DEDUP_REMOVED lines=14> */
[----:B------:R-:W-:Y:S02]  /*0750*/  ISETP.GE.AND P5, PT, R67, UR11, PT ;  /* 0x0000000b43007c0c */ /* 0x000fe4000bfa6270 */
[----:B------:R-:W-:-:S02]  /*0760*/  @!P6 IADD3 R141, R141, 0x8, RZ ;  /* 0x000000088d8de810 */ /* 0x000fc40007ffe0ff */
[----:B----4-:R-:W-:-:S05]  /*0770*/  FSEL R138, R126, RZ, !P4 ;  /* 0x000000ff7e8a7208 */ /* 0x010fca0006000000 */
[C-C-:B--2---:R-:W-:Y:S01]  /*0780*/  FADD.FTZ R0, -R138.reuse, R48.reuse ;  /* 0x000000308a007221 */ /* 0x144fe20000010100 */
[----:B0-----:R-:W-:Y:S01]  /*0790*/  FADD.FTZ R118, -R138, R49 ;  /* 0x000000318a767221 */ /* 0x001fe20000010100 */
[C---:B---3--:R-:W-:Y:S02]  /*07a0*/  PRMT R48, R52.reuse, 0x7632, R48 ;  /* 0x0000763234307816 */ /* 0x048fe40000000030 */
[----:B------:R-:W-:Y:S01]  /*07b0*/  SHF.L.U32 R49, R52, 0x10, RZ ;  /* 0x0000001034317819 */ /* 0x000fe200000006ff */
[----:B------:R-:W-:Y:S01]  /*07c0*/  FADD.FTZ R124, -R138, R68 ;  /* 0x000000448a7c7221 */ /* 0x000fe20000010100 */
[----:B------:R-:W-:Y:S01]  /*07d0*/  SHF.L.U32 R48, R48, 0x10, RZ ;  /* 0x0000001030307819 */ /* 0x000fe200000006ff */
[----:B------:R-:W-:Y:S02]  /*07e0*/  FADD.FTZ R130, -R138, R71 ;  /* 0x000000478a827221 */ /* 0x000fe40000010100 */
[-C--:B------:R-:W-:Y:S01]  /*07f0*/  FMUL.FTZ R71, R16, R49.reuse ;  /* 0x0000003110477220 */ /* 0x080fe20000410000 */
[C---:B------:R-:W-:Y:S01]  /*0800*/  FMUL.FTZ R68, R115.reuse, R118 ;  /* 0x0000007673447220 */ /* 0x040fe20000410000 */
[----:B------:R-:W-:Y:S01]  /*0810*/  FMUL.FTZ R0, R115, R0 ;  /* 0x0000000073007220 */ /* 0x000fe20000410000 */
[--C-:B-1----:R-:W-:Y:S01]  /*0820*/  FADD.FTZ R122, -R138, R51.reuse ;  /* 0x000000338a7a7221 */ /* 0x102fe20000010100 */
[C---:B------:R-:W-:Y:S01]  /*0830*/  PRMT R51, R53.reuse, 0x7632, R51 ;  /* 0x0000763235337816 */ /* 0x040fe20000000033 */
[-C--:B------:R-:W-:Y:S01]  /*0840*/  FFMA.FTZ R91, R68, R48.reuse, R91 ;  /* 0x00000030445b7223 */ /* 0x080fe2000001005b */
[----:B------:R-:W-:Y:S01]  /*0850*/  SHF.L.U32 R53, R53, 0x10, RZ ;  /* 0x0000001035357819 */ /* 0x000fe200000006ff */
[----:B------:R-:W-:Y:S01]  /*0860*/  FADD.FTZ R88, R48, R88 ;  /* 0x0000005830587221 */ /* 0x000fe20000010000 */
[----:B------:R-:W-:Y:S01]  /*0870*/  FMUL.FTZ R121, R17, R48 ;  /* 0x0000003011797220 */ /* 0x000fe20000410000 */
[----:B------:R-:W-:Y:S01]  /*0880*/  FADD.FTZ R84, R49, R84 ;  /* 0x0000005431547221 */ /* 0x000fe20000010000 */
[----:B------:R-:W-:Y:S01]  /*0890*/  FFMA.FTZ R83, R0, R49, R83 ;  /* 0x0000003100537223 */ /* 0x000fe20000010053 */
[----:B------:R-:W-:Y:S01]  /*08a0*/  FADD.FTZ R48, RZ, R71 ;  /* 0x00000047ff307221 */ /* 0x000fe20000010000 */
[----:B------:R-:W-:Y:S01]  /*08b0*/  FADD.FTZ R50, -R138, R50 ;  /* 0x000000328a327221 */ /* 0x000fe20000010100 */
[----:B------:R-:W-:Y:S01]  /*08c0*/  FFMA.FTZ R49, R0, R71, RZ ;  /* 0x0000004700317223 */ /* 0x000fe200000100ff */
[C---:B------:R-:W-:Y:S01]  /*08d0*/  FADD.FTZ R120, -R138.reuse, R59 ;  /* 0x0000003b8a787221 */ /* 0x040fe20000010100 */
[C---:B------:R-:W-:Y:S01]  /*08e0*/  FADD.FTZ R126, -R138.reuse, R69 ;  /* 0x000000458a7e7221 */ /* 0x040fe20000010100 */
[C---:B------:R-:W-:Y:S01]  /*08f0*/  FADD.FTZ R132, -R138.reuse, R61 ;  /* 0x0000003d8a847221 */ /* 0x040fe20000010100 */
[----:B------:R-:W-:Y:S01]  /*0900*/  SHF.L.U32 R118, R51, 0x10, RZ ;  /* 0x0000001033767819 */ /* 0x000fe200000006ff */
[----:B------:R-:W-:Y:S01]  /*0910*/  FMUL.FTZ R69, R115, R122 ;  /* 0x0000007a73457220 */ /* 0x000fe20000410000 */
[C---:B------:R-:W-:Y:S01]  /*0920*/  PRMT R59, R73.reuse, 0x7632, R59 ;  /* 0x00007632493b7816 */ /* 0x040fe2000000003b */
[----:B------:R-:W-:Y:S01]  /*0930*/  FADD.FTZ R128, -R138, R70 ;  /* 0x000000468a807221 */ /* 0x000fe20000010100 */
[----:B------:R-:W-:Y:S01]  /*0940*/  SHF.L.U32 R61, R73, 0x10, RZ ;  /* 0x00000010493d7819 */ /* 0x000fe200000006ff */
        /* <DEDUP_REMOVED lines=8> */
[----:B------:R-:W-:Y:S01]  /*09d0*/  FADD.FTZ R56, -R138, R56 ;  /* 0x000000388a387221 */ /* 0x000fe20000010100 */
[----:B------:R-:W-:Y:S01]  /*09e0*/  FMUL.FTZ R118, R19, R118 ;  /* 0x0000007613767220 */ /* 0x000fe20000410000 */
[----:B------:R-:W-:Y:S01]  /*09f0*/  FADD.FTZ R51, R48, R73 ;  /* 0x0000004930337221 */ /* 0x000fe20000010000 */
[C---:B------:R-:W-:Y:S01]  /*0a00*/  FADD.FTZ R54, -R138.reuse, R57 ;  /* 0x000000398a367221 */ /* 0x040fe20000010100 */
[C---:B------:R-:W-:Y:S01]  /*0a10*/  FADD.FTZ R58, -R138.reuse, R58 ;  /* 0x0000003a8a3a7221 */ /* 0x040fe20000010100 */
[C---:B------:R-:W-:Y:S01]  /*0a20*/  FADD.FTZ R60, -R138.reuse, R60 ;  /* 0x0000003c8a3c7221 */ /* 0x040fe20000010100 */
[----:B------:R-:W-:Y:S01]  /*0a30*/  FADD.FTZ R134, -R138, R62 ;  /* 0x0000003e8a867221 */ /* 0x000fe20000010100 */
[----:B------:R-:W-:Y:S01]  /*0a40*/  FFMA.FTZ R48, R70, R73, R49 ;  /* 0x0000004946307223 */ /* 0x000fe20000010031 */
[----:B------:R-:W-:Y:S01]  /*0a50*/  PRMT R116, R55, 0x7632, R116 ;  /* 0x0000763237747816 */ /* 0x000fe20000000074 */
[----:B------:R-:W-:Y:S01]  /*0a60*/  FADD.FTZ R138, -R138, R63 ;  /* 0x0000003f8a8a7221 */ /* 0x000fe20000010100 */
[C---:B------:R-:W-:Y:S01]  /*0a70*/  PRMT R57, R72.reuse, 0x7632, R57 ;  /* 0x0000763248397816 */ /* 0x040fe20000000039 */
[C---:B------:R-:W-:Y:S01]  /*0a80*/  IMAD.U32 R136, R75.reuse, 0x10000, RZ ;  /* 0x000100004b887824 */ /* 0x040fe200078e00ff */
[----:B------:R-:W-:Y:S01]  /*0a90*/  SHF.L.U32 R133, R72, 0x10, RZ ;  /* 0x0000001048857819 */ /* 0x000fe200000006ff */
[----:B------:R-:W-:Y:S01]  /*0aa0*/  FMUL.FTZ R72, R12, R119 ;  /* 0x000000770c487220 */ /* 0x000fe20000410000 */
[----:B------:R-:W-:Y:S01]  /*0ab0*/  PRMT R63, R75, 0x7632, R63 ;  /* 0x000076324b3f7816 */ /* 0x000fe2000000003f */
[----:B------:R-:W-:Y:S01]  /*0ac0*/  FMUL.FTZ R75, R115, R56 ;  /* 0x00000038734b7220 */ /* 0x000fe20000410000 */
[----:B------:R-:W-:Y:S01]  /*0ad0*/  SHF.L.U32 R52, R52, 0x10, RZ ;  /* 0x0000001034347819 */ /* 0x000fe200000006ff */
[----:B------:R-:W-:Y:S01]  /*0ae0*/  FADD.FTZ R51, R51, R118 ;  /* 0x0000007633337221 */ /* 0x000fe20000010000 */
[----:B------:R-:W-:Y:S01]  /*0af0*/  FFMA.FTZ R48, R69, R118, R48 ;  /* 0x0000007645307223 */ /* 0x000fe20000010030 */
[----:B------:R-:W-:Y:S01]  /*0b00*/  SHF.L.U32 R123, R116, 0x10, RZ ;  /* 0x00000010747b7819 */ /* 0x000fe200000006ff */
[----:B------:R-:W-:Y:S01]  /*0b10*/  FMUL.FTZ R116, R115, R120 ;  /* 0x0000007873747220 */ /* 0x000fe20000410000 */
[----:B------:R-:W-:-:S02]  /*0b20*/  IMAD.U32 R55, R55, 0x10000, RZ ;  /* 0x0001000037377824 */ /* 0x000fc400078e00ff */
[----:B------:R-:W-:Y:S01]  /*0b30*/  FADD.FTZ R86, R119, R86 ;  /* 0x0000005677567221 */ /* 0x000fe20000010000 */
[----:B------:R-:W-:Y:S01]  /*0b40*/  FFMA.FTZ R90, R75, R119, R90 ;  /* 0x000000774b5a7223 */ /* 0x000fe2000001005a */
[----:B------:R-:W-:Y:S01]  /*0b50*/  FMUL.FTZ R120, R13, R52 ;  /* 0x000000340d787220 */ /* 0x000fe20000410000 */
[----:B------:R-:W-:Y:S01]  /*0b60*/  FADD.FTZ R51, R51, R72 ;  /* 0x0000004833337221 */ /* 0x000fe20000010000 */
[----:B------:R-:W-:Y:S01]  /*0b70*/  FMUL.FTZ R119, R115, R54 ;  /* 0x0000003673777220 */ /* 0x000fe20000410000 */
[----:B------:R-:W-:Y:S01]  /*0b80*/  FFMA.FTZ R48, R75, R72, R48 ;  /* 0x000000484b307223 */ /* 0x000fe20000010030 */
[C---:B------:R-:W-:Y:S01]  /*0b90*/  PRMT R62, R74.reuse, 0x7632, R62 ;  /* 0x000076324a3e7816 */ /* 0x040fe2000000003e */
[----:B------:R-:W-:Y:S01]  /*0ba0*/  FADD.FTZ R51, R51, R120 ;  /* 0x0000007833337221 */ /* 0x000fe20000010000 */
[----:B------:R-:W-:Y:S01]  /*0bb0*/  SHF.L.U32 R135, R74, 0x10, RZ ;  /* 0x000000104a877819 */ /* 0x000fe200000006ff */
[----:B------:R-:W-:Y:S01]  /*0bc0*/  FMUL.FTZ R74, R14, R55 ;  /* 0x000000370e4a7220 */ /* 0x000fe20000410000 */
[----:B------:R-:W-:Y:S01]  /*0bd0*/  FMUL.FTZ R117, R115, R58 ;  /* 0x0000003a73757220 */ /* 0x000fe20000410000 */
        /* <DEDUP_REMOVED lines=19> */
[----:B------:R-:W-:Y:S01]  /*0d10*/  FFMA.FTZ R80, R119, R52, R80 ;  /* 0x0000003477507223 */ /* 0x000fe20000010050 */
[----:B------:R-:W-:Y:S01]  /*0d20*/  FMUL.FTZ R124, R115, R130 ;  /* 0x00000082737c7220 */ /* 0x000fe20000410000 */
[----:B------:R-:W-:Y:S01]  /*0d30*/  SHF.L.U32 R52, R59, 0x10, RZ ;  /* 0x000000103b347819 */ /* 0x000fe200000006ff */
[----:B------:R-:W-:Y:S01]  /*0d40*/  FMUL.FTZ R130, R10, R61 ;  /* 0x0000003d0a827220 */ /* 0x000fe20000410000 */
[----:B------:R-:W-:Y:S01]  /*0d50*/  FADD.FTZ R49, R49, R132 ;  /* 0x0000008431317221 */ /* 0x000fe20000010000 */
[----:B------:R-:W-:Y:S01]  /*0d60*/  FMUL.FTZ R127, R115, R128 ;  /* 0x00000080737f7220 */ /* 0x000fe20000410000 */
[----:B------:R-:W-:Y:S01]  /*0d70*/  FFMA.FTZ R48, R125, R132, R48 ;  /* 0x000000847d307223 */ /* 0x000fe20000010030 */
        /* <DEDUP_REMOVED lines=59> */
.L_x_1414:
[----:B------:R-:W3:Y:S01]  /*1130*/  S2R R53, SR_CgaCtaId ;  /* 0x0000000000357919 */ /* 0x000ee20000008800 */
[----:B------:R-:W-:Y:S01]  /*1140*/  @!P2 LOP3.LUT R140, R140, 0x7, RZ, 0xc0, !PT ;  /* 0x000000078c8ca812 */ /* 0x000fe200078ec0ff */
[----:B------:R-:W-:Y:S01]  /*1150*/  UISETP.NE.AND UP0, UPT, UR17, URZ, UPT ;  /* 0x0000003f1100728c */ /* 0x000fe2000bf05270 */
[----:B------:R-:W-:Y:S01]  /*1160*/  MOV R52, 0x400 ;  /* 0x0000040000347802 */ /* 0x000fe20000000f00 */
[----:B--2---:R-:W-:Y:S01]  /*1170*/  FADD.FTZ R145, R49, R48 ;  /* 0x0000003031917221 */ /* 0x004fe20000010000 */
[----:B-1----:R-:W-:Y:S01]  /*1180*/  FADD.FTZ R144, R50, R51 ;  /* 0x0000003332907221 */ /* 0x002fe20000010000 */
[----:B------:R-:W-:Y:S02]  /*1190*/  @!P2 IMAD.IADD R140, R141, 0x1, R140 ;  /* 0x000000018d8ca824 */ /* 0x000fe400078e028c */
        /* <DEDUP_REMOVED lines=41> */
[----:B-----5:R-:W-:Y:S01]  /*1430*/  MOV R0, R112 ;  /* 0x0000007000007202 */ /* 0x020fe20000000f00 */
[C---:B------:R-:W-:Y:S01]  /*1440*/  FMUL.FTZ R68, R115.reuse, R68 ;  /* 0x0000004473447220 */ /* 0x040fe20000410000 */
[----:B------:R-:W-:Y:S01]  /*1450*/  FMUL.FTZ R51, R115, R70 ;  /* 0x0000004673337220 */ /* 0x000fe20000410000 */
[----:B------:R-:W-:Y:S01]  /*1460*/  @P2 FADD.FTZ R49, R20, R49 ;  /* 0x0000003114312221 */ /* 0x000fe20000010000 */
[----:B------:R-:W-:Y:S01]  /*1470*/  LOP3.LUT P3, RZ, R0, 0xff, RZ, 0xc0, !PT ;  /* 0x000000ff00ff7812 */ /* 0x000fe2000786c0ff */
[----:B------:R-:W-:Y:S01]  /*1480*/  @P2 FADD.FTZ R68, R21, R68 ;  /* 0x0000004415442221 */ /* 0x000fe20000010000 */
[----:B------:R-:W-:Y:S01]  /*1490*/  @P1 MOV R0, R2 ;  /* 0x0000000200001202 */ /* 0x000fe20000000f00 */
[----:B------:R-:W-:Y:S01]  /*14a0*/  FMUL.FTZ R48, R49, UR16 ;  /* 0x0000001031307c20 */ /* 0x000fe20008410000 */
[----:B------:R-:W-:Y:S01]  /*14b0*/  @P2 FADD.FTZ R51, R22, R51 ;  /* 0x0000003316332221 */ /* 0x000fe20000010000 */
[----:B------:R-:W-:Y:S01]  /*14c0*/  FMUL.FTZ R56, R68, UR16 ;  /* 0x0000001044387c20 */ /* 0x000fe20008410000 */
[----:B------:R-:W-:Y:S01]  /*14d0*/  FMUL.FTZ R118, R115, R118 ;  /* 0x0000007673767220 */ /* 0x000fe20000410000 */
[-C--:B------:R-:W-:Y:S01]  /*14e0*/  FFMA.FTZ R75, R75, R50.reuse, R141 ;  /* 0x000000324b4b7223 */ /* 0x080fe2000001008d */
[----:B------:R-:W-:Y:S01]  /*14f0*/  FSEL R138, R48, RZ, P3 ;  /* 0x000000ff308a7208 */ /* 0x000fe20001800000 */
[----:B------:R-:W-:Y:S01]  /*1500*/  FMUL.FTZ R57, R51, UR16 ;  /* 0x0000001033397c20 */ /* 0x000fe20008410000 */
[----:B------:R-:W-:Y:S01]  /*1510*/  @P1 LOP3.LUT P3, RZ, R0, 0xff, RZ, 0xc0, !PT ;  /* 0x000000ff00ff1812 */ /* 0x000fe2000786c0ff */
[----:B------:R-:W-:Y:S01]  /*1520*/  @P2 FADD.FTZ R118, R23, R118 ;  /* 0x0000007617762221 */ /* 0x000fe20000010000 */
[----:B------:R-:W-:Y:S01]  /*1530*/  FADD.FTZ R72, R72, -R75 ;  /* 0x8000004b48487221 */ /* 0x000fe20000010000 */
[----:B------:R-:W-:Y:S01]  /*1540*/  FFMA.FTZ R119, R119, R50, R141 ;  /* 0x0000003277777223 */ /* 0x000fe2000001008d */
        /* <DEDUP_REMOVED lines=34> */
[----:B------:R-:W-:Y:S01]  /*1770*/  FADD.FTZ R132, R132, -R125 ;  /* 0x8000007d84847221 */ /* 0x000fe20000010000 */
[----:B------:R-:W-:Y:S01]  /*1780*/  @P2 FADD.FTZ R61, R28, R61 ;  /* 0x0000003d1c3d2221 */ /* 0x000fe20000010000 */
[----:B------:R-:W-:Y:S01]  /*1790*/  @P1 FSEL R58, R58, RZ, P3 ;  /* 0x000000ff3a3a1208 */ /* 0x000fe20001800000 */
[----:B------:R-:W-:Y:S01]  /*17a0*/  IMAD.MOV.U32 R48, RZ, RZ, R76 ;  /* 0x000000ffff307224 */ /* 0x000fe200078e004c */
[----:B------:R-:W-:Y:S01]  /*17b0*/  LOP3.LUT P3, RZ, R113, 0xff, RZ, 0xc0, !PT ;  /* 0x000000ff71ff7812 */ /* 0x000fe2000786c0ff */
[--C-:B------:R-:W-:Y:S01]  /*17c0*/  FFMA.FTZ R127, R127, R50, R141.reuse ;  /* 0x000000327f7f7223 */ /* 0x100fe2000001008d */
[----:B------:R-:W-:Y:S01]  /*17d0*/  FMUL.FTZ R132, R115, R132 ;  /* 0x0000008473847220 */ /* 0x000fe20000410000 */
[----:B------:R-:W-:Y:S01]  /*17e0*/  FFMA.FTZ R124, R124, R50, R141 ;  /* 0x000000327c7c7223 */ /* 0x000fe2000001008d */
        /* <DEDUP_REMOVED lines=11> */
[-CC-:B------:R-:W-:Y:S01]  /*18a0*/  FFMA.FTZ R126, R126, R50.reuse, R141.reuse ;  /* 0x000000327e7e7223 */ /* 0x180fe2000001008d */
[C---:B------:R-:W-:Y:S01]  /*18b0*/  FSEL R147, R74.reuse, RZ, P3 ;  /* 0x000000ff4a937208 */ /* 0x040fe20001800000 */
        /* <DEDUP_REMOVED lines=20> */
[----:B------:R-:W-:Y:S01]  /*1a00*/  FMUL.FTZ R113, R61, UR16 ;  /* 0x000000103d717c20 */ /* 0x000fe20008410000 */
[----:B------:R-:W-:Y:S01]  /*1a10*/  FMUL.FTZ R71, R115, R136 ;  /* 0x0000008873477220 */ /* 0x000fe20000410000 */
[----:B------:R-:W-:Y:S01]  /*1a20*/  FMUL.FTZ R122, R134, UR16 ;  /* 0x00000010867a7c20 */ /* 0x000fe20008410000 */
[----:B------:R-:W-:Y:S01]  /*1a30*/  FSEL R125, R112, RZ, P3 ;  /* 0x000000ff707d7208 */ /* 0x000fe20001800000 */
[----:B------:R-:W-:Y:S01]  /*1a40*/  FADD.FTZ R128, R139, -R128 ;  /* 0x800000808b807221 */ /* 0x000fe20000010000 */
[----:B------:R-:W-:Y:S01]  /*1a50*/  @P1 LOP3.LUT P3, RZ, R3, 0xff000000, RZ, 0xc0, !PT ;  /* 0xff00000003ff1812 */ /* 0x000fe2000786c0ff */
[----:B------:R-:W-:Y:S01]  /*1a60*/  @P2 FADD.FTZ R71, R34, R71 ;  /* 0x0000004722472221 */ /* 0x000fe20000010000 */
[----:B------:R-:W-:Y:S01]  /*1a70*/  @P1 F2FP.BF16.F32.PACK_AB R0, RZ, R0 ;  /* 0x00000000ff00123e */ /* 0x000fe200000010ff */
[----:B------:R-:W-:Y:S01]  /*1a80*/  FMUL.FTZ R128, R115, R128 ;  /* 0x0000008073807220 */ /* 0x000fe20000410000 */
[----:B------:R-:W-:Y:S01]  /*1a90*/  @P1 FSEL R112, R112, RZ, P3 ;  /* 0x000000ff70701208 */ /* 0x000fe20001800000 */
[----:B------:R-:W-:Y:S01]  /*1aa0*/  FMUL.FTZ R123, R71, UR16 ;  /* 0x00000010477b7c20 */ /* 0x000fe20008410000 */
[----:B------:R-:W-:Y:S01]  /*1ab0*/  LOP3.LUT P3, RZ, R48, 0xff, RZ, 0xc0, !PT ;  /* 0x000000ff30ff7812 */ /* 0x000fe2000786c0ff */
[----:B------:R-:W-:Y:S01]  /*1ac0*/  @P2 FADD.FTZ R128, R35, R128 ;  /* 0x0000008023802221 */ /* 0x000fe20000010000 */
[----:B------:R-:W-:-:S02]  /*1ad0*/  @P1 MOV R48, R64 ;  /* 0x0000004000301202 */ /* 0x000fc40000000f00 */
[C---:B------:R-:W-:Y:S02]  /*1ae0*/  FSEL R127, R113.reuse, RZ, P3 ;  /* 0x000000ff717f7208 */ /* 0x040fe40001800000 */
[----:B------:R-:W-:Y:S01]  /*1af0*/  @P1 LOP3.LUT P3, RZ, R48, 0xff, RZ, 0xc0, !PT ;  /* 0x000000ff30ff1812 */ /* 0x000fe2000786c0ff */
[----:B------:R-:W-:Y:S01]  /*1b00*/  FMUL.FTZ R48, R124, UR16 ;  /* 0x000000107c307c20 */ /* 0x000fe20008410000 */
[----:B------:R-:W-:Y:S02]  /*1b10*/  ISETP.NE.U32.AND P2, PT, RZ, UR14, PT ;  /* 0x0000000eff007c0c */ /* 0x000fe4000bf45070 */
[----:B------:R-:W-:Y:S02]  /*1b20*/  @P1 FSEL R113, R113, RZ, P3 ;  /* 0x000000ff71711208 */ /* 0x000fe40001800000 */
[----:B------:R-:W-:Y:S02]  /*1b30*/  LOP3.LUT P3, RZ, R76, 0xff00, RZ, 0xc0, !PT ;  /* 0x0000ff004cff7812 */ /* 0x000fe4000786c0ff */
[----:B------:R-:W-:-:S02]  /*1b40*/  ISETP.NE.AND.EX P2, PT, RZ, UR15, PT, P2 ;  /* 0x0000000fff007c0c */ /* 0x000fc4000bf45320 */
[C---:B------:R-:W-:Y:S02]  /*1b50*/  FSEL R130, R117.reuse, RZ, P3 ;  /* 0x000000ff75827208 */ /* 0x040fe40001800000 */
[----:B------:R-:W-:Y:S02]  /*1b60*/  @P1 LOP3.LUT P3, RZ, R64, 0xff00, RZ, 0xc0, !PT ;  /* 0x0000ff0040ff1812 */ /* 0x000fe4000786c0ff */
[----:B------:R-:W-:Y:S01]  /*1b70*/  @P1 PRMT R44, R0, 0x7610, R44 ;  /* 0x00007610002c1816 */ /* 0x000fe2000000002c */
[----:B------:R-:W-:Y:S01]  /*1b80*/  FMUL.FTZ R0, R128, UR16 ;  /* 0x0000001080007c20 */ /* 0x000fe20008410000 */
[----:B------:R-:W-:Y:S02]  /*1b90*/  @P1 FSEL R117, R117, RZ, P3 ;  /* 0x000000ff75751208 */ /* 0x000fe40001800000 */
[----:B------:R-:W-:Y:S02]  /*1ba0*/  LOP3.LUT P3, RZ, R76, 0xff0000, RZ, 0xc0, !PT ;  /* 0x00ff00004cff7812 */ /* 0x000fe4000786c0ff */
[----:B------:R-:W-:-:S02]  /*1bb0*/  @P1 F2FP.BF16.F32.PACK_AB R72, RZ, R58 ;  /* 0x0000003aff48123e */ /* 0x000fc400000010ff */
[C---:B------:R-:W-:Y:S02]  /*1bc0*/  FSEL R133, R119.reuse, RZ, P3 ;  /* 0x000000ff77857208 */ /* 0x040fe40001800000 */
[----:B------:R-:W-:Y:S02]  /*1bd0*/  @P1 LOP3.LUT P3, RZ, R64, 0xff0000, RZ, 0xc0, !PT ;  /* 0x00ff000040ff1812 */ /* 0x000fe4000786c0ff */
[----:B------:R-:W-:Y:S02]  /*1be0*/  @P1 F2FP.BF16.F32.PACK_AB R73, RZ, R59 ;  /* 0x0000003bff49123e */ /* 0x000fe400000010ff */
[----:B------:R-:W-:Y:S02]  /*1bf0*/  @P1 FSEL R119, R119, RZ, P3 ;  /* 0x000000ff77771208 */ /* 0x000fe40001800000 */
[----:B------:R-:W-:Y:S02]  /*1c00*/  LOP3.LUT P3, RZ, R76, 0xff000000, RZ, 0xc0, !PT ;  /* 0xff0000004cff7812 */ /* 0x000fe4000786c0ff */
[----:B------:R-:W-:-:S02]  /*1c10*/  @P1 PRMT R46, R73, 0x7610, R46 ;  /* 0x00007610492e1816 */ /* 0x000fc4000000002e */
        /* <DEDUP_REMOVED lines=11> */
[----:B------:R-:W-:-:S02]  /*1cd0*/  @P1 PRMT R47, R75, 0x7610, R47 ;  /* 0x000076104b2f1816 */ /* 0x000fc4000000002f */
[----:B------:R-:W-:Y:S02]  /*1ce0*/  FSEL R136, R122, RZ, P3 ;  /* 0x000000ff7a887208 */ /* 0x000fe40001800000 */
[----:B------:R-:W-:Y:S02]  /*1cf0*/  @P1 LOP3.LUT P3, RZ, R65, 0xff00, RZ, 0xc0, !PT ;  /* 0x0000ff0041ff1812 */ /* 0x000fe4000786c0ff */
[----:B------:R-:W-:Y:S02]  /*1d00*/  @P1 PRMT R46, R46, 0x5410, R74 ;  /* 0x000054102e2e1816 */ /* 0x000fe4000000004a */
[----:B------:R-:W-:Y:S02]  /*1d10*/  @P1 FSEL R122, R122, RZ, P3 ;  /* 0x000000ff7a7a1208 */ /* 0x000fe40001800000 */
[----:B------:R-:W-:Y:S02]  /*1d20*/  LOP3.LUT P3, RZ, R77, 0xff0000, RZ, 0xc0, !PT ;  /* 0x00ff00004dff7812 */ /* 0x000fe4000786c0ff */
[----:B------:R-:W-:-:S02]  /*1d30*/  F2FP.BF16.F32.PACK_AB R59, R125, R144 ;  /* 0x000000907d3b723e */ /* 0x000fc400000010ff */
[----:B------:R-:W-:Y:S02]  /*1d40*/  FSEL R131, R123, RZ, P3 ;  /* 0x000000ff7b837208 */ /* 0x000fe40001800000 */
[----:B------:R-:W-:Y:S02]  /*1d50*/  @P1 LOP3.LUT P3, RZ, R65, 0xff0000, RZ, 0xc0, !PT ;  /* 0x00ff000041ff1812 */ /* 0x000fe4000786c0ff */
[----:B------:R-:W-:Y:S02]  /*1d60*/  F2FP.BF16.F32.PACK_AB R58, R147, R142 ;  /* 0x0000008e933a723e */ /* 0x000fe400000010ff */
[----:B------:R-:W-:Y:S02]  /*1d70*/  @P1 FSEL R123, R123, RZ, P3 ;  /* 0x000000ff7b7b1208 */ /* 0x000fe40001800000 */
[----:B------:R-:W-:Y:S02]  /*1d80*/  ISETP.NE.U32.AND P3, PT, RZ, UR14, PT ;  /* 0x0000000eff007c0c */ /* 0x000fe4000bf65070 */
[----:B------:R-:W-:-:S02]  /*1d90*/  @P1 PRMT R47, R47, 0x5410, R112 ;  /* 0x000054102f2f1816 */ /* 0x000fc40000000070 */
[----:B------:R-:W-:Y:S02]  /*1da0*/  ISETP.NE.AND.EX P3, PT, RZ, UR15, PT, P3 ;  /* 0x0000000fff007c0c */ /* 0x000fe4000bf65330 */
[----:B------:R-:W-:Y:S02]  /*1db0*/  @P1 F2FP.BF16.F32.PACK_AB R113, RZ, R113 ;  /* 0x00000071ff71123e */ /* 0x000fe400000010ff */
[----:B------:R-:W-:Y:S02]  /*1dc0*/  SEL R48, R49, R36, P3 ;  /* 0x0000002431307207 */ /* 0x000fe40001800000 */
[----:B------:R-:W-:Y:S02]  /*1dd0*/  SEL R50, R51, R38, P3 ;  /* 0x0000002633327207 */ /* 0x000fe40001800000 */
[----:B------:R-:W-:Y:S02]  /*1de0*/  SEL R36, R61, R36, P3 ;  /* 0x000000243d247207 */ /* 0x000fe40001800000 */
[----:B------:R-:W-:Y:S01]  /*1df0*/  SEL R38, R63, R38, P3 ;  /* 0x000000263f267207 */ /* 0x000fe20001800000 */
[----:B------:R-:W0:Y:S01]  /*1e00*/  LDC.64 R60, c[0x0][0x2f8] ;  /* 0x0000be00ff3c7b82 */ /* 0x000e220000000a00 */
[----:B------:R-:W-:-:S02]  /*1e10*/  SEL R54, R55, R42, P3 ;  /* 0x0000002a37367207 */ /* 0x000fc40001800000 */
[----:B------:R-:W-:Y:S02]  /*1e20*/  SEL R42, R71, R42, P3 ;  /* 0x0000002a472a7207 */ /* 0x000fe40001800000 */
[-C--:B------:R-:W-:Y:S02]  /*1e30*/  SEL R52, R53, R40.reuse, P3 ;  /* 0x0000002835347207 */ /* 0x080fe40001800000 */
[----:B------:R-:W-:Y:S01]  /*1e40*/  SEL R49, R68, R37, P3 ;  /* 0x0000002544317207 */ /* 0x000fe20001800000 */
[----:B------:R-:W1:Y:S01]  /*1e50*/  @P2 LDC.64 R62, c[0x0][0x308] ;  /* 0x0000c200ff3e2b82 */ /* 0x000e620000000a00 */
[----:B------:R-:W-:Y:S02]  /*1e60*/  SEL R40, R69, R40, P3 ;  /* 0x0000002845287207 */ /* 0x000fe40001800000 */
[----:B------:R-:W-:Y:S02]  /*1e70*/  @P1 F2FP.BF16.F32.PACK_AB R68, RZ, R56 ;  /* 0x00000038ff44123e */ /* 0x000fe400000010ff */
[----:B------:R-:W-:-:S02]  /*1e80*/  @P1 F2FP.BF16.F32.PACK_AB R69, RZ, R57 ;  /* 0x00000039ff45123e */ /* 0x000fc400000010ff */
[----:B------:R-:W-:Y:S01]  /*1e90*/  @P1 PRMT R44, R44, 0x5410, R68 ;  /* 0x000054102c2c1816 */ /* 0x000fe20000000044 */
[----:B------:R-:W2:Y:S01]  /*1ea0*/  @P1 LDC.64 R70, c[0x0][0x300] ;  /* 0x0000c000ff461b82 */ /* 0x000ea20000000a00 */
[----:B------:R-:W-:Y:S02]  /*1eb0*/  @P1 PRMT R45, R69, 0x7610, R45 ;  /* 0x00007610452d1816 */ /* 0x000fe4000000002d */
[----:B------:R-:W-:Y:S02]  /*1ec0*/  SEL R51, R118, R39, P3 ;  /* 0x0000002776337207 */ /* 0x000fe40001800000 */
[----:B------:R-:W-:Y:S02]  /*1ed0*/  @P1 PRMT R45, R45, 0x5410, R72 ;  /* 0x000054102d2d1816 */ /* 0x000fe40000000048 */
[----:B------:R-:W-:Y:S01]  /*1ee0*/  SEL R53, R120, R41, P3 ;  /* 0x0000002978357207 */ /* 0x000fe20001800000 */
[----:B0-----:R-:W-:Y:S01]  /*1ef0*/  IMAD.WIDE.U32 R68, R114, 0x10, R60 ;  /* 0x0000001072447825 */ /* 0x001fe200078e003c */
[----:B------:R-:W0:Y:S01]  /*1f00*/  @P1 LDC.64 R72, c[0x0][0x300] ;  /* 0x0000c000ff481b82 */ /* 0x000e220000000a00 */
[----:B------:R-:W-:-:S02]  /*1f10*/  SEL R55, R116, R43, P3 ;  /* 0x0000002b74377207 */ /* 0x000fc40001800000 */
[----:B------:R-:W-:Y:S01]  /*1f20*/  SEL R37, R132, R37, P3 ;  /* 0x0000002584257207 */ /* 0x000fe20001800000 */
[----:B------:R-:W-:Y:S01]  /*1f30*/  IMAD.WIDE.U32 R60, R111, 0x10, R60 ;  /* 0x000000106f3c7825 */ /* 0x000fe200078e003c */
[----:B------:R-:W-:Y:S02]  /*1f40*/  SEL R39, R124, R39, P3 ;  /* 0x000000277c277207 */ /* 0x000fe40001800000 */
[----:B------:R-:W-:Y:S01]  /*1f50*/  SEL R41, R134, R41, P3 ;  /* 0x0000002986297207 */ /* 0x000fe20001800000 */
[----:B-1----:R-:W-:Y:S01]  /*1f60*/  @P2 IMAD.WIDE.U32 R62, R114, 0x20, R62 ;  /* 0x00000020723e2825 */ /* 0x002fe200078e003e */
[----:B------:R-:W-:Y:S02]  /*1f70*/  SEL R43, R128, R43, P3 ;  /* 0x0000002b802b7207 */ /* 0x000fe40001800000 */
        /* <DEDUP_REMOVED lines=8> */
[----:B------:R-:W-:-:S02]  /*2000*/  F2FP.BF16.F32.PACK_AB R56, R143, R138 ;  /* 0x0000008a8f38723e */ /* 0x000fc400000010ff */
[----:B------:R-:W-:Y:S02]  /*2010*/  @P1 F2FP.BF16.F32.PACK_AB R119, RZ, R119 ;  /* 0x00000077ff77123e */ /* 0x000fe400000010ff */
[----:B------:R-:W-:Y:S01]  /*2020*/  @P1 FSEL R0, R0, RZ, P3 ;  /* 0x000000ff00001208 */ /* 0x000fe20001800000 */
[----:B------:R-:W-:Y:S01]  /*2030*/  STG.E.128 desc[UR4][R68.64], R56 ;  /* 0x0000003844007986 */ /* 0x000fe2000c101d04 */
[----:B------:R-:W-:Y:S02]  /*2040*/  @P1 F2FP.BF16.F32.PACK_AB R121, RZ, R121 ;  /* 0x00000079ff79123e */ /* 0x000fe400000010ff */
[----:B------:R-:W-:Y:S01]  /*2050*/  @P1 F2FP.BF16.F32.PACK_AB R123, RZ, R123 ;  /* 0x0000007bff7b123e */ /* 0x000fe200000010ff */
[----:B------:R2:W-:Y:S01]  /*2060*/  @P1 STG.E.128 desc[UR4][R114.64], R44 ;  /* 0x0000002c72001986 */ /* 0x0005e2000c101d04 */
[----:B------:R-:W-:Y:S02]  /*2070*/  @P1 F2FP.BF16.F32.PACK_AB R117, RZ, R117 ;  /* 0x00000075ff75123e */ /* 0x000fe400000010ff */
[----:B------:R-:W-:-:S02]  /*2080*/  @P1 F2FP.BF16.F32.PACK_AB R76, RZ, R76 ;  /* 0x0000004cff4c123e */ /* 0x000fc400000010ff */
[----:B------:R-:W-:Y:S02]  /*2090*/  @P1 F2FP.BF16.F32.PACK_AB R122, RZ, R122 ;  /* 0x0000007aff7a123e */ /* 0x000fe400000010ff */
[----:B------:R-:W-:Y:S01]  /*20a0*/  @P1 F2FP.BF16.F32.PACK_AB R0, RZ, R0 ;  /* 0x00000000ff00123e */ /* 0x000fe200000010ff */
[C---:B0-----:R-:W-:Y:S01]  /*20b0*/  @P1 IMAD.WIDE.U32 R54, R111.reuse, 0x10, R72 ;  /* 0x000000106f361825 */ /* 0x041fe200078e0048 */
[----:B------:R-:W-:Y:S02]  /*20c0*/  F2FP.BF16.F32.PACK_AB R51, R74, R131 ;  /* 0x000000834a33723e */ /* 0x000fe400000010ff */
[----:B------:R-:W-:Y:S01]  /*20d0*/  F2FP.BF16.F32.PACK_AB R50, R136, R129 ;  /* 0x000000818832723e */ /* 0x000fe200000010ff */
[----:B-1----:R-:W-:Y:S01]  /*20e0*/  @P2 IMAD.WIDE.U32 R52, R111, 0x20, R70 ;  /* 0x000000206f342825 */ /* 0x002fe200078e0046 */
[----:B------:R-:W-:Y:S02]  /*20f0*/  F2FP.BF16.F32.PACK_AB R49, R126, R133 ;  /* 0x000000857e31723e */ /* 0x000fe400000010ff */
[----:B------:R-:W-:-:S02]  /*2100*/  F2FP.BF16.F32.PACK_AB R48, R130, R127 ;  /* 0x0000007f8230723e */ /* 0x000fc400000010ff */
[----:B------:R0:W-:Y:S01]  /*2110*/  @P2 STG.E.128 desc[UR4][R52.64], R36 ;  /* 0x0000002434002986 */ /* 0x0001e2000c101d04 */
[----:B--2---:R-:W-:Y:S02]  /*2120*/  @P1 PRMT R44, R113, 0x7610, R44 ;  /* 0x00007610712c1816 */ /* 0x004fe4000000002c */
[----:B------:R-:W-:Y:S01]  /*2130*/  @P1 PRMT R45, R119, 0x7610, R45 ;  /* 0x00007610772d1816 */ /* 0x000fe2000000002d */
[----:B------:R0:W-:Y:S01]  /*2140*/  @P2 STG.E.128 desc[UR4][R52.64+0x10], R40 ;  /* 0x0000102834002986 */ /* 0x0001e2000c101d04 */
[----:B------:R-:W-:Y:S02]  /*2150*/  @P1 PRMT R46, R121, 0x7610, R46 ;  /* 0x00007610792e1816 */ /* 0x000fe4000000002e */
[----:B------:R-:W-:Y:S01]  /*2160*/  @P1 PRMT R47, R123, 0x7610, R47 ;  /* 0x000076107b2f1816 */ /* 0x000fe2000000002f */
[----:B------:R0:W-:Y:S01]  /*2170*/  STG.E.128 desc[UR4][R60.64], R48 ;  /* 0x000000303c007986 */ /* 0x0001e2000c101d04 */
[----:B------:R-:W-:Y:S02]  /*2180*/  @P1 PRMT R44, R44, 0x5410, R117 ;  /* 0x000054102c2c1816 */ /* 0x000fe40000000075 */
[----:B------:R-:W-:-:S02]  /*2190*/  @P1 PRMT R45, R45, 0x5410, R76 ;  /* 0x000054102d2d1816 */ /* 0x000fc4000000004c */
        /* <DEDUP_REMOVED lines=35> */
.L_x_1401:
[----:B------:R-:W1:Y:S01]  /*23d0*/  S2UR UR6, SR_CTAID.X ;  /* 0x00000000000679c3 */ /* 0x000e620000002500 */
[----:B------:R-:W-:-:S07]  /*23e0*/  LOP3.LUT R7, R66, 0xff, RZ, 0xc0, !PT ;  /* 0x000000ff42077812 */ /* 0x000fce00078ec0ff */
        /* <DEDUP_REMOVED lines=17> */
.L_x_1402:
[----:B------:R-:W-:Y:S01]  /*2500*/  HFMA2.MMA R58, -RZ, RZ, 0, 9.5367431640625e-07 ;  /* 0x00000010ff3a7435 */ /* 0x000fe200000001ff */
[----:B------:R-:W-:Y:S01]  /*2510*/  MOV R59, R50 ;  /* 0x00000032003b7202 */ /* 0x000fe20000000f00 */
[----:B------:R-:W-:Y:S01]  /*2520*/  IMAD.MOV.U32 R56, RZ, RZ, -0x1 ;  /* 0xffffffffff387424 */ /* 0x000fe200078e00ff */
[----:B------:R-:W-:-:S08]  /*2530*/  MOV R61, 0x1f ;  /* 0x0000001f003d7802 */ /* 0x000fd00000000f00 */
[----:B-----5:R-:W-:Y:S05]  /*2540*/  WARPSYNC.COLLECTIVE R56, `(.L_x_1404) ;  /* 0x0000000038087348 */ /* 0x020fea0003c00000 */
[----:B------:R0:W1:Y:S02]  /*2550*/  SHFL.DOWN P3, R57, R59, R58, R61 ;  /* 0x0800003a3b397389 */ /* 0x000064000006003d */
[----:B01---5:R-:W-:Y:S01]  /*2560*/  ENDCOLLECTIVE ;  /* 0x000000000000791b */ /* 0x023fe20003800000 */
.L_x_1404:
[----:B------:R-:W-:Y:S02]  /*2570*/  MOV R59, R49 ;  /* 0x00000031003b7202 */ /* 0x000fe40000000f00 */
[----:B------:R-:W-:-:S07]  /*2580*/  MOV R51, R57 ;  /* 0x0000003900337202 */ /* 0x000fce0000000f00 */
[----:B------:R-:W-:Y:S05]  /*2590*/  WARPSYNC.COLLECTIVE R56, `(.L_x_1405) ;  /* 0x0000000038087348 */ /* 0x000fea0003c00000 */
[----:B------:R0:W1:Y:S02]  /*25a0*/  SHFL.DOWN P3, R57, R59, R58, R61 ;  /* 0x0800003a3b397389 */ /* 0x000064000006003d */
[----:B01----:R-:W-:Y:S01]  /*25b0*/  ENDCOLLECTIVE ;  /* 0x000000000000791b */ /* 0x003fe20003800000 */
.L_x_1405:
[----:B------:R-:W-:Y:S01]  /*25c0*/  FADD.FTZ R51, R50, R51 ;  /* 0x0000003332337221 */ /* 0x000fe20000010000 */
[----:B------:R-:W-:-:S04]  /*25d0*/  HFMA2.MMA R58, -RZ, RZ, 0, 4.76837158203125e-07 ;  /* 0x00000008ff3a7435 */ /* 0x000fc800000001ff */
[----:B------:R-:W-:Y:S02]  /*25e0*/  MOV R59, R51 ;  /* 0x00000033003b7202 */ /* 0x000fe40000000f00 */
[----:B------:R-:W-:-:S07]  /*25f0*/  MOV R48, R57 ;  /* 0x0000003900307202 */ /* 0x000fce0000000f00 */
[----:B------:R-:W-:Y:S05]  /*2600*/  WARPSYNC.COLLECTIVE R56, `(.L_x_1406) ;  /* 0x0000000038087348 */ /* 0x000fea0003c00000 */
[----:B------:R0:W1:Y:S02]  /*2610*/  SHFL.DOWN P3, R57, R59, R58, R61 ;  /* 0x0800003a3b397389 */ /* 0x000064000006003d */
[----:B01----:R-:W-:Y:S01]  /*2620*/  ENDCOLLECTIVE ;  /* 0x000000000000791b */ /* 0x003fe20003800000 */
.L_x_1406:
[----:B------:R-:W-:-:S05]  /*2630*/  FADD.FTZ R48, R49, R48 ;  /* 0x0000003031307221 */ /* 0x000fca0000010000 */
[----:B------:R-:W-:Y:S01]  /*2640*/  MOV R59, R48 ;  /* 0x00000030003b7202 */ /* 0x000fe20000000f00 */
[----:B------:R-:W-:-:S07]  /*2650*/  IMAD.MOV.U32 R52, RZ, RZ, R57 ;  /* 0x000000ffff347224 */ /* 0x000fce00078e0039 */
[----:B------:R-:W-:Y:S05]  /*2660*/  WARPSYNC.COLLECTIVE R56, `(.L_x_1407) ;  /* 0x0000000038087348 */ /* 0x000fea0003c00000 */
[----:B------:R0:W1:Y:S02]  /*2670*/  SHFL.DOWN P3, R57, R59, R58, R61 ;  /* 0x0800003a3b397389 */ /* 0x000064000006003d */
[----:B01----:R-:W-:Y:S01]  /*2680*/  ENDCOLLECTIVE ;  /* 0x000000000000791b */ /* 0x003fe20003800000 */
.L_x_1407:
[----:B------:R-:W-:Y:S01]  /*2690*/  FADD.FTZ R52, R51, R52 ;  /* 0x0000003433347221 */ /* 0x000fe20000010000 */
[----:B------:R-:W-:-:S04]  /*26a0*/  HFMA2.MMA R58, -RZ, RZ, 0, 2.384185791015625e-07 ;  /* 0x00000004ff3a7435 */ /* 0x000fc800000001ff */
[----:B------:R-:W-:Y:S02]  /*26b0*/  MOV R59, R52 ;  /* 0x00000034003b7202 */ /* 0x000fe40000000f00 */
[----:B------:R-:W-:-:S07]  /*26c0*/  MOV R53, R57 ;  /* 0x0000003900357202 */ /* 0x000fce0000000f00 */
[----:B------:R-:W-:Y:S05]  /*26d0*/  WARPSYNC.COLLECTIVE R56, `(.L_x_1408) ;  /* 0x0000000038087348 */ /* 0x000fea0003c00000 */
[----:B------:R0:W1:Y:S02]  /*26e0*/  SHFL.DOWN P3, R57, R59, R58, R61 ;  /* 0x0800003a3b397389 */ /* 0x000064000006003d */
[----:B01----:R-:W-:Y:S01]  /*26f0*/  ENDCOLLECTIVE ;  /* 0x000000000000791b */ /* 0x003fe20003800000 */
.L_x_1408:
[----:B------:R-:W-:-:S04]  /*2700*/  FADD.FTZ R53, R48, R53 ;  /* 0x0000003530357221 */ /* 0x000fc80000010000 */
[----:B------:R-:W-:Y:S01]  /*2710*/  IMAD.MOV.U32 R59, RZ, RZ, R53 ;  /* 0x000000ffff3b7224 */ /* 0x000fe200078e0035 */
[----:B------:R-:W-:-:S07]  /*2720*/  MOV R55, R57 ;  /* 0x0000003900377202 */ /* 0x000fce0000000f00 */
[----:B------:R-:W-:Y:S05]  /*2730*/  WARPSYNC.COLLECTIVE R56, `(.L_x_1409) ;  /* 0x0000000038087348 */ /* 0x000fea0003c00000 */
[----:B------:R0:W1:Y:S02]  /*2740*/  SHFL.DOWN P3, R57, R59, R58, R61 ;  /* 0x0800003a3b397389 */ /* 0x000064000006003d */
[----:B01----:R-:W-:Y:S01]  /*2750*/  ENDCOLLECTIVE ;  /* 0x000000000000791b */ /* 0x003fe20003800000 */
.L_x_1409:
[----:B------:R-:W-:Y:S01]  /*2760*/  FADD.FTZ R55, R52, R55 ;  /* 0x0000003734377221 */ /* 0x000fe20000010000 */
[----:B------:R-:W-:-:S04]  /*2770*/  HFMA2.MMA R58, -RZ, RZ, 0, 1.1920928955078125e-07 ;  /* 0x00000002ff3a7435 */ /* 0x000fc800000001ff */
[----:B------:R-:W-:Y:S02]  /*2780*/  MOV R59, R55 ;  /* 0x00000037003b7202 */ /* 0x000fe40000000f00 */
[----:B------:R-:W-:-:S07]  /*2790*/  MOV R54, R57 ;  /* 0x0000003900367202 */ /* 0x000fce0000000f00 */
[----:B------:R-:W-:Y:S05]  /*27a0*/  WARPSYNC.COLLECTIVE R56, `(.L_x_1410) ;  /* 0x0000000038087348 */ /* 0x000fea0003c00000 */
[----:B------:R0:W1:Y:S02]  /*27b0*/  SHFL.DOWN P3, R57, R59, R58, R61 ;  /* 0x0800003a3b397389 */ /* 0x000064000006003d */
[----:B01----:R-:W-:Y:S01]  /*27c0*/  ENDCOLLECTIVE ;  /* 0x000000000000791b */ /* 0x003fe20003800000 */
.L_x_1410:
[----:B------:R-:W-:-:S05]  /*27d0*/  FADD.FTZ R54, R53, R54 ;  /* 0x0000003635367221 */ /* 0x000fca0000010000 */
[----:B------:R-:W-:Y:S02]  /*27e0*/  MOV R59, R54 ;  /* 0x00000036003b7202 */ /* 0x000fe40000000f00 */
[----:B------:R-:W-:-:S07]  /*27f0*/  MOV R50, R57 ;  /* 0x0000003900327202 */ /* 0x000fce0000000f00 */
[----:B------:R-:W-:Y:S05]  /*2800*/  WARPSYNC.COLLECTIVE R56, `(.L_x_1411) ;  /* 0x0000000038087348 */ /* 0x000fea0003c00000 */
[----:B------:R0:W1:Y:S02]  /*2810*/  SHFL.DOWN P3, R57, R59, R58, R61 ;  /* 0x0800003a3b397389 */ /* 0x000064000006003d */
[----:B01----:R-:W-:Y:S01]  /*2820*/  ENDCOLLECTIVE ;  /* 0x000000000000791b */ /* 0x003fe20003800000 */
.L_x_1411:
[----:B------:R-:W-:Y:S01]  /*2830*/  FADD.FTZ R50, R55, R50 ;  /* 0x0000003237327221 */ /* 0x000fe20000010000 */
[----:B------:R-:W-:-:S04]  /*2840*/  HFMA2.MMA R58, -RZ, RZ, 0, 5.9604644775390625e-08 ;  /* 0x00000001ff3a7435 */ /* 0x000fc800000001ff */
[----:B------:R-:W-:Y:S01]  /*2850*/  MOV R59, R50 ;  /* 0x00000032003b7202 */ /* 0x000fe20000000f00 */
[----:B------:R-:W-:-:S07]  /*2860*/  IMAD.MOV.U32 R49, RZ, RZ, R57 ;  /* 0x000000ffff317224 */ /* 0x000fce00078e0039 */
[----:B------:R-:W-:Y:S05]  /*2870*/  WARPSYNC.COLLECTIVE R56, `(.L_x_1412) ;  /* 0x0000000038087348 */ /* 0x000fea0003c00000 */
[----:B------:R0:W1:Y:S02]  /*2880*/  SHFL.DOWN P3, R57, R59, R58, R61 ;  /* 0x0800003a3b397389 */ /* 0x000064000006003d */
[----:B01----:R-:W-:Y:S01]  /*2890*/  ENDCOLLECTIVE ;  /* 0x000000000000791b */ /* 0x003fe20003800000 */
.L_x_1412:
[----:B------:R-:W-:-:S05]  /*28a0*/  FADD.FTZ R49, R54, R49 ;  /* 0x0000003136317221 */ /* 0x000fca0000010000 */
[----:B------:R-:W-:Y:S02]  /*28b0*/  MOV R59, R49 ;  /* 0x00000031003b7202 */ /* 0x000fe40000000f00 */
[----:B------:R-:W-:-:S07]  /*28c0*/  MOV R51, R57 ;  /* 0x0000003900337202 */ /* 0x000fce0000000f00 */
[----:B------:R-:W-:Y:S05]  /*28d0*/  WARPSYNC.COLLECTIVE R56, `(.L_x_1413) ;  /* 0x0000000038087348 */ /* 0x000fea0003c00000 */
[----:B------:R0:W1:Y:S02]  /*28e0*/  SHFL.DOWN P3, R57, R59, R58, R61 ;  /* 0x0800003a3b397389 */ /* 0x000064000006003d */
[----:B01----:R-:W-:Y:S01]  /*28f0*/  ENDCOLLECTIVE ;  /* 0x000000000000791b */ /* 0x003fe20003800000 */
.L_x_1413:
[----:B------:R-:W-:Y:S01]  /*2900*/  MOV R48, R57 ;  /* 0x0000003900307202 */ /* 0x000fe20000000f00 */
[----:B------:R-:W-:Y:S06]  /*2910*/  BRA `(.L_x_1414) ;  /* 0xffffffe800047947 */ /* 0x000fec000383ffff */
.L_x_1415:
        /* <DEDUP_REMOVED lines=14> */
.L_x_2983:


//--------------------- .text._ZN10layer_norm31ln_parallel_residual_bwd_kernelINS_13Kernel_traitsIf6__halfS2_S2_fjLj4096ELj1ELj1ELj8ELj16ENS_18Kernel_traits_baseILj4096EfS2_S2_S2_fjLj256EEEEELb0ELb0ELb0EEEvNS_9BwdParamsE --------------------------
	.section	.text._ZN10layer_norm31ln_parallel_residual_bwd_kernelINS_13Kernel_traitsIf6__halfS2_S2_fjLj4096ELj1ELj1ELj8ELj16ENS_18Kernel_traits_baseILj4096EfS2_S2_S2_fjLj256EEEEELb0ELb0ELb0EEEvNS_9BwdParamsE,"ax",@progbits
	.align	128
        .global         _ZN10layer_norm31ln_parallel_residual_bwd_kernelINS_13Kernel_traitsIf6__halfS2_S2_fjLj4096ELj1ELj1ELj8ELj16ENS_18Kernel_traits_baseILj4096EfS2_S2_S2_fjLj256EEEEELb0ELb0ELb0EEEvNS_9BwdParamsE
        .type           _ZN10layer_norm31ln_parallel_residual_bwd_kernelINS_13Kernel_traitsIf6__halfS2_S2_fjLj4096ELj1ELj1ELj8ELj16ENS_18Kernel_traits_baseILj4096EfS2_S2_S2_fjLj256EEEEELb0ELb0ELb0EEEvNS_9BwdParamsE,@function
        .size           _ZN10layer_norm31ln_parallel_residual_bwd_kernelINS_13Kernel_traitsIf6__halfS2_S2_fjLj4096ELj1ELj1ELj8ELj16ENS_18Kernel_traits_baseILj4096EfS2_S2_S2_fjLj256EEEEELb0ELb0ELb0EEEvNS_9BwdParamsE,(.L_x_2984 - _ZN10layer_norm31ln_parallel_residual_bwd_kernelINS_13Kernel_traitsIf6__halfS2_S2_fjLj4096ELj1ELj1ELj8ELj16ENS_18Kernel_traits_baseILj4096EfS2_S2_S2_fjLj256EEEEELb0ELb0ELb0EEEvNS_9BwdParamsE)
        .other          _ZN10layer_norm31ln_parallel_residual_bwd_kernelINS_13Kernel_traitsIf6__halfS2_S2_fjLj4096ELj1ELj1ELj8ELj16ENS_18Kernel_traits_baseILj4096EfS2_S2_S2_fjLj256EEEEELb0ELb0ELb0EEEvNS_9BwdParamsE,@"STO_CUDA_ENTRY STV_DEFAULT"
_ZN10layer_norm31ln_parallel_residual_bwd_kernelINS_13Kernel_traitsIf6__halfS2_S2_fjLj4096ELj1ELj1ELj8ELj16ENS_18Kernel_traits_baseILj4096EfS2_S2_S2_fjLj256EEEEELb0ELb0ELb0EEEvNS_9BwdParamsE:
.text._ZN10layer_norm31ln_parallel_residual_bwd_kernelINS_13Kernel_traitsIf6__halfS2_S2_fjLj4096ELj1ELj1ELj8ELj16ENS_18Kernel_traits_baseILj4096EfS2_S2_S2_fjLj256EEEEELb0ELb0ELb0EEEvNS_9BwdParamsE:
        /* <DEDUP_REMOVED lines=77> */
.L_x_1426:
[----:B0-----:R-:W1:Y:S08]  /*04d0*/  LDC.64 R116, c[0x0][0x250] ;  /* 0x00009400ff747b82 */ /* 0x001e700000000a00 */
        /* <DEDUP_REMOVED lines=31> */
[----:B------:R-:W-:Y:S01]  /*06d0*/  IADD3 R167, R126, 0x100, RZ ;  /* 0x000001007ea77810 */ /* 0x000fe20007ffe0ff */
[--C-:B---3--:R-:W-:Y:S02]  /*06e0*/  HADD2.F32 R3, -RZ, R128.reuse.H0_H0 ;  /* 0x20000080ff037230 */ /* 0x108fe40000004100 */
        /* <DEDUP_REMOVED lines=10> */
[----:B-1----:R-:W-:Y:S01]  /*0790*/  FADD.FTZ R150, -R128, R149 ;  /* 0x0000009580967221 */ /* 0x002fe20000010100 */
[----:B----4-:R-:W-:-:S02]  /*07a0*/  HADD2.F32 R131, -RZ, R116.H0_H0 ;  /* 0x20000074ff837230 */ /* 0x010fc40000004100 */
[----:B------:R-:W-:Y:S02]  /*07b0*/  HADD2.F32 R116, -RZ, R116.H1_H1 ;  /* 0x30000074ff747230 */ /* 0x000fe40000004100 */
[C---:B------:R-:W-:Y:S01]  /*07c0*/  FADD.FTZ R154, -R128.reuse, R129 ;  /* 0x00000081809a7221 */ /* 0x040fe20000010100 */
[C---:B------:R-:W-:Y:S01]  /*07d0*/  FADD.FTZ R152, -R128.reuse, R153 ;  /* 0x0000009980987221 */ /* 0x040fe20000010100 */
[C---:B------:R-:W-:Y:S01]  /*07e0*/  FADD.FTZ R156, -R128.reuse, R155 ;  /* 0x0000009b809c7221 */ /* 0x040fe20000010100 */
[C---:B------:R-:W-:Y:S01]  /*07f0*/  FADD.FTZ R158, -R128.reuse, R159 ;  /* 0x0000009f809e7221 */ /* 0x040fe20000010100 */
[----:B------:R-:W-:Y:S01]  /*0800*/  FADD.FTZ R160, -R128, R161 ;  /* 0x000000a180a07221 */ /* 0x000fe20000010100 */
[--C-:B--2---:R-:W-:Y:S02]  /*0810*/  HADD2.F32 R129, -RZ, R120.reuse.H0_H0 ;  /* 0x20000078ff817230 */ /* 0x104fe40000004100 */
        /* <DEDUP_REMOVED lines=85> */
.L_x_1418:
[----:B------:R-:W-:Y:S05]  /*0d70*/  BSYNC B0 ;  /* 0x0000000000007941 */ /* 0x000fea0003800000 */
.L_x_1417:
        /* <DEDUP_REMOVED lines=17> */
[----:B-----5:R-:W-:Y:S01]  /*0e90*/  FSEL R148, R157, RZ, !P0 ;  /* 0x000000ff9d947208 */ /* 0x020fe20004000000 */
[--C-:B---3--:R-:W-:Y:S02]  /*0ea0*/  HADD2.F32 R135, -RZ, R129.reuse.H0_H0 ;  /* 0x20000081ff877230 */ /* 0x108fe40000004100 */
        /* <DEDUP_REMOVED lines=15> */
[----:B----4-:R-:W-:-:S02]  /*0fa0*/  HADD2.F32 R131, -RZ, R116.H0_H0 ;  /* 0x20000074ff837230 */ /* 0x010fc40000004100 */
[----:B------:R-:W-:Y:S02]  /*0fb0*/  HADD2.F32 R116, -RZ, R116.H1_H1 ;  /* 0x30000074ff747230 */ /* 0x000fe40000004100 */
[C---:B------:R-:W-:Y:S01]  /*0fc0*/  FMUL.FTZ R127, R141.reuse, R128 ;  /* 0x000000808d7f7220 */ /* 0x040fe20000410000 */
[--C-:B--2---:R-:W-:Y:S02]  /*0fd0*/  HADD2.F32 R129, -RZ, R120.reuse.H0_H0 ;  /* 0x20000078ff817230 */ /* 0x104fe40000004100 */
[----:B-1----:R-:W-:Y:S01]  /*0fe0*/  FMUL.FTZ R133, R80, R131 ;  /* 0x0000008350857220 */ /* 0x002fe20000410000 */
        /* <DEDUP_REMOVED lines=83> */
.L_x_1420:
[----:B------:R-:W-:Y:S05]  /*1520*/  BSYNC B0 ;  /* 0x0000000000007941 */ /* 0x000fea0003800000 */
.L_x_1419:
        /* <DEDUP_REMOVED lines=26> */
.L_x_1439:
        /* <DEDUP_REMOVED lines=132> */
.L_x_1423:
[----:B------:R-:W-:Y:S05]  /*1f10*/  BSYNC B0 ;  /* 0x0000000000007941 */ /* 0x000fea0003800000 */
.L_x_1422:
        /* <DEDUP_REMOVED lines=95> */
.L_x_1425:
[----:B------:R-:W-:Y:S05]  /*2510*/  BSYNC B0 ;  /* 0x0000000000007941 */ /* 0x000fea0003800000 */
.L_x_1424:
[----:B-1----:R-:W-:Y:S01]  /*2520*/  SEL R120, RZ, 0x1, P5 ;  /* 0x00000001ff787807 */ /* 0x002fe20002800000 */
[----:B------:R-:W-:Y:S06]  /*2530*/  @!P6 BRA `(.L_x_1426) ;  /* 0xffffffdc00e4e947 */ /* 0x000fec000383ffff */
.L_x_1416:
        /* <DEDUP_REMOVED lines=24> */
.L_x_1428:
[----:B------:R-:W-:Y:S05]  /*26c0*/  BSYNC B0 ;  /* 0x0000000000007941 */ /* 0x000fea0003800000 */
.L_x_1427:
        /* <DEDUP_REMOVED lines=18> */
.L_x_1421:
[----:B-----5:R-:W-:Y:S01]  /*27f0*/  HFMA2.MMA R157, -RZ, RZ, 0, 9.5367431640625e-07 ;  /* 0x00000010ff9d7435 */ /* 0x020fe200000001ff */
[----:B------:R-:W-:Y:S02]  /*2800*/  MOV R168, 0x1f ;  /* 0x0000001f00a87802 */ /* 0x000fe40000000f00 */
[----:B------:R-:W-:-:S08]  /*2810*/  MOV R130, 0xffffffff ;  /* 0xffffffff00827802 */ /* 0x000fd00000000f00 */
[----:B0-----:R-:W-:Y:S05]  /*2820*/  WARPSYNC.COLLECTIVE R130, `(.L_x_1429) ;  /* 0x0000000082087348 */ /* 0x001fea0003c00000 */
[----:B------:R1:W2:Y:S02]  /*2830*/  SHFL.DOWN P1, R131, R165, R157, R168 ;  /* 0x0800009da5837389 */ /* 0x0002a400000200a8 */
[----:B012---:R-:W-:Y:S01]  /*2840*/  ENDCOLLECTIVE ;  /* 0x000000000000791b */ /* 0x007fe20003800000 */
.L_x_1429:
[----:B------:R-:W-:-:S05]  /*2850*/  MOV R118, R131 ;  /* 0x0000008300767202 */ /* 0x000fca0000000f00 */
[----:B------:R-:W-:Y:S01]  /*2860*/  FADD.FTZ R118, R118, R165 ;  /* 0x000000a576767221 */ /* 0x000fe20000010000 */
[----:B------:R-:W-:-:S07]  /*2870*/  MOV R165, R166 ;  /* 0x000000a600a57202 */ /* 0x000fce0000000f00 */
[----:B------:R-:W-:Y:S05]  /*2880*/  WARPSYNC.COLLECTIVE R130, `(.L_x_1430) ;  /* 0x0000000082087348 */ /* 0x000fea0003c00000 */
[----:B------:R0:W1:Y:S02]  /*2890*/  SHFL.DOWN P1, R131, R165, R157, R168 ;  /* 0x0800009da5837389 */ /* 0x00006400000200a8 */
[----:B01----:R-:W-:Y:S01]  /*28a0*/  ENDCOLLECTIVE ;  /* 0x000000000000791b */ /* 0x003fe20003800000 */
.L_x_1430:
[----:B------:R-:W-:Y:S01]  /*28b0*/  HFMA2.MMA R157, -RZ, RZ, 0, 4.76837158203125e-07 ;  /* 0x00000008ff9d7435 */ /* 0x000fe200000001ff */
[----:B------:R-:W-:Y:S02]  /*28c0*/  MOV R165, R118 ;  /* 0x0000007600a57202 */ /* 0x000fe40000000f00 */
[----:B------:R-:W-:-:S08]  /*28d0*/  MOV R119, R131 ;  /* 0x0000008300777202 */ /* 0x000fd00000000f00 */
[----:B------:R-:W-:Y:S05]  /*28e0*/  WARPSYNC.COLLECTIVE R130, `(.L_x_1431) ;  /* 0x0000000082087348 */ /* 0x000fea0003c00000 */
[----:B------:R0:W1:Y:S02]  /*28f0*/  SHFL.DOWN P1, R131, R165, R157, R168 ;  /* 0x0800009da5837389 */ /* 0x00006400000200a8 */
[----:B01----:R-:W-:Y:S01]  /*2900*/  ENDCOLLECTIVE ;  /* 0x000000000000791b */ /* 0x003fe20003800000 */
.L_x_1431:
[----:B------:R-:W-:-:S05]  /*2910*/  FADD.FTZ R119, R119, R166 ;  /* 0x000000a677777221 */ /* 0x000fca0000010000 */
[----:B------:R-:W-:Y:S02]  /*2920*/  MOV R165, R119 ;  /* 0x0000007700a57202 */ /* 0x000fe40000000f00 */
[----:B------:R-:W-:-:S07]  /*2930*/  MOV R121, R131 ;  /* 0x0000008300797202 */ /* 0x000fce0000000f00 */
[----:B------:R-:W-:Y:S05]  /*2940*/  WARPSYNC.COLLECTIVE R130, `(.L_x_1432) ;  /* 0x0000000082087348 */ /* 0x000fea0003c00000 */
[----:B------:R0:W1:Y:S02]  /*2950*/  SHFL.DOWN P1, R131, R165, R157, R168 ;  /* 0x0800009da5837389 */ /* 0x00006400000200a8 */
[----:B01----:R-:W-:Y:S01]  /*2960*/  ENDCOLLECTIVE ;  /* 0x000000000000791b */ /* 0x003fe20003800000 */
.L_x_1432:
[----:B------:R-:W-:Y:S01]  /*2970*/  FADD.FTZ R121, R118, R121 ;  /* 0x0000007976797221 */ /* 0x000fe20000010000 */
[----:B------:R-:W-:-:S04]  /*2980*/  HFMA2.MMA R157, -RZ, RZ, 0, 2.384185791015625e-07 ;  /* 0x00000004ff9d7435 */ /* 0x000fc800000001ff */
[----:B------:R-:W-:Y:S02]  /*2990*/  MOV R165, R121 ;  /* 0x0000007900a57202 */ /* 0x000fe40000000f00 */
[----:B------:R-:W-:-:S07]  /*29a0*/  MOV R120, R131 ;  /* 0x0000008300787202 */ /* 0x000fce0000000f00 */
[----:B------:R-:W-:Y:S05]  /*29b0*/  WARPSYNC.COLLECTIVE R130, `(.L_x_1433) ;  /* 0x0000000082087348 */ /* 0x000fea0003c00000 */
[----:B------:R0:W1:Y:S02]  /*29c0*/  SHFL.DOWN P1, R131, R165, R157, R168 ;  /* 0x0800009da5837389 */ /* 0x00006400000200a8 */
[----:B01----:R-:W-:Y:S01]  /*29d0*/  ENDCOLLECTIVE ;  /* 0x000000000000791b */ /* 0x003fe20003800000 */
.L_x_1433:
[----:B------:R-:W-:-:S05]  /*29e0*/  FADD.FTZ R120, R119, R120 ;  /* 0x0000007877787221 */ /* 0x000fca0000010000 */
[----:B------:R-:W-:Y:S02]  /*29f0*/  MOV R165, R120 ;  /* 0x0000007800a57202 */ /* 0x000fe40000000f00 */
[----:B------:R-:W-:-:S07]  /*2a00*/  MOV R122, R131 ;  /* 0x00000083007a7202 */ /* 0x000fce0000000f00 */
[----:B------:R-:W-:Y:S05]  /*2a10*/  WARPSYNC.COLLECTIVE R130, `(.L_x_1434) ;  /* 0x0000000082087348 */ /* 0x000fea0003c00000 */
[----:B------:R0:W1:Y:S02]  /*2a20*/  SHFL.DOWN P1, R131, R165, R157, R168 ;  /* 0x0800009da5837389 */ /* 0x00006400000200a8 */
[----:B01----:R-:W-:Y:S01]  /*2a30*/  ENDCOLLECTIVE ;  /* 0x000000000000791b */ /* 0x003fe20003800000 */
.L_x_1434:
[----:B------:R-:W-:Y:S01]  /*2a40*/  FADD.FTZ R122, R121, R122 ;  /* 0x0000007a797a7221 */ /* 0x000fe20000010000 */
[----:B------:R-:W-:-:S04]  /*2a50*/  HFMA2.MMA R157, -RZ, RZ, 0, 1.1920928955078125e-07 ;  /* 0x00000002ff9d7435 */ /* 0x000fc800000001ff */
[----:B------:R-:W-:Y:S02]  /*2a60*/  MOV R165, R122 ;  /* 0x0000007a00a57202 */ /* 0x000fe40000000f00 */
[----:B------:R-:W-:-:S07]  /*2a70*/  MOV R123, R131 ;  /* 0x00000083007b7202 */ /* 0x000fce0000000f00 */
[----:B------:R-:W-:Y:S05]  /*2a80*/  WARPSYNC.COLLECTIVE R130, `(.L_x_1435) ;  /* 0x0000000082087348 */ /* 0x000fea0003c00000 */
[----:B------:R0:W1:Y:S02]  /*2a90*/  SHFL.DOWN P1, R131, R165, R157, R168 ;  /* 0x0800009da5837389 */ /* 0x00006400000200a8 */
[----:B01----:R-:W-:Y:S01]  /*2aa0*/  ENDCOLLECTIVE ;  /* 0x000000000000791b */ /* 0x003fe20003800000 */
.L_x_1435:
[----:B------:R-:W-:-:S05]  /*2ab0*/  FADD.FTZ R123, R120, R123 ;  /* 0x0000007b787b7221 */ /* 0x000fca0000010000 */
[----:B------:R-:W-:Y:S02]  /*2ac0*/  MOV R165, R123 ;  /* 0x0000007b00a57202 */ /* 0x000fe40000000f00 */
[----:B------:R-:W-:-:S07]  /*2ad0*/  MOV R129, R131 ;  /* 0x0000008300817202 */ /* 0x000fce0000000f00 */
[----:B------:R-:W-:Y:S05]  /*2ae0*/  WARPSYNC.COLLECTIVE R130, `(.L_x_1436) ;  /* 0x0000000082087348 */ /* 0x000fea0003c00000 */
[----:B------:R0:W1:Y:S02]  /*2af0*/  SHFL.DOWN P1, R131, R165, R157, R168 ;  /* 0x0800009da5837389 */ /* 0x00006400000200a8 */
[----:B01----:R-:W-:Y:S01]  /*2b00*/  ENDCOLLECTIVE ;  /* 0x000000000000791b */ /* 0x003fe20003800000 */
.L_x_1436:
[----:B------:R-:W-:Y:S01]  /*2b10*/  FADD.FTZ R129, R122, R129 ;  /* 0x000000817a817221 */ /* 0x000fe20000010000 */
[----:B------:R-:W-:-:S04]  /*2b20*/  HFMA2.MMA R157, -RZ, RZ, 0, 5.9604644775390625e-08 ;  /* 0x00000001ff9d7435 */ /* 0x000fc800000001ff */
[----:B------:R-:W-:Y:S02]  /*2b30*/  MOV R165, R129 ;  /* 0x0000008100a57202 */ /* 0x000fe40000000f00 */
[----:B------:R-:W-:-:S07]  /*2b40*/  MOV R128, R131 ;  /* 0x0000008300807202 */ /* 0x000fce0000000f00 */
[----:B------:R-:W-:Y:S05]  /*2b50*/  WARPSYNC.COLLECTIVE R130, `(.L_x_1437) ;  /* 0x0000000082087348 */ /* 0x000fea0003c00000 */
[----:B------:R0:W1:Y:S02]  /*2b60*/  SHFL.DOWN P1, R131, R165, R157, R168 ;  /* 0x0800009da5837389 */ /* 0x00006400000200a8 */
[----:B01----:R-:W-:Y:S01]  /*2b70*/  ENDCOLLECTIVE ;  /* 0x000000000000791b */ /* 0x003fe20003800000 */
.L_x_1437:
[----:B------:R-:W-:-:S05]  /*2b80*/  FADD.FTZ R128, R123, R128 ;  /* 0x000000807b807221 */ /* 0x000fca0000010000 */
[----:B------:R-:W-:Y:S02]  /*2b90*/  MOV R165, R128 ;  /* 0x0000008000a57202 */ /* 0x000fe40000000f00 */
[----:B------:R-:W-:-:S07]  /*2ba0*/  MOV R118, R131 ;  /* 0x0000008300767202 */ /* 0x000fce0000000f00 */
[----:B------:R-:W-:Y:S05]  /*2bb0*/  WARPSYNC.COLLECTIVE R130, `(.L_x_1438) ;  /* 0x0000000082087348 */ /* 0x000fea0003c00000 */
[----:B------:R0:W1:Y:S02]  /*2bc0*/  SHFL.DOWN P1, R131, R165, R157, R168 ;  /* 0x0800009da5837389 */ /* 0x00006400000200a8 */
[----:B01----:R-:W-:Y:S01]  /*2bd0*/  ENDCOLLECTIVE ;  /* 0x000000000000791b */ /* 0x003fe20003800000 */
.L_x_1438:
[----:B------:R-:W-:Y:S01]  /*2be0*/  MOV R119, R131 ;  /* 0x0000008300777202 */ /* 0x000fe20000000f00 */
[----:B------:R-:W-:Y:S06]  /*2bf0*/  BRA `(.L_x_1439) ;  /* 0xffffffe800b47947 */ /* 0x000fec000383ffff */
.L_x_1440:
        /* <DEDUP_REMOVED lines=16> */
.L_x_2984:


//--------------------- .text._ZN10layer_norm31ln_parallel_residual_bwd_kernelINS_13Kernel_traitsIf6__halfS2_S2_fjLj4096ELj1ELj1ELj8ELj16ENS_18Kernel_traits_baseILj4096EfS2_S2_S2_fjLj256EEEEELb0ELb0ELb1EEEvNS_9BwdParamsE --------------------------
	.section	.text._ZN10layer_norm31ln_parallel_residual_bwd_kernelINS_13Kernel_traitsIf6__halfS2_S2_fjLj4096ELj1ELj1ELj8ELj16ENS_18Kernel_traits_baseILj4096EfS2_S2_S2_fjLj256EEEEELb0ELb0ELb1EEEvNS_9BwdParamsE,"ax",@progbits
	.align	128
        .global         _ZN10layer_norm31ln_parallel_residual_bwd_kernelINS_13Kernel_traitsIf6__halfS2_S2_fjLj4096ELj1ELj1ELj8ELj16ENS_18Kernel_traits_baseILj4096EfS2_S2_S2_fjLj256EEEEELb0ELb0ELb1EEEvNS_9BwdParamsE
        .type           _ZN10layer_norm31ln_parallel_residual_bwd_kernelINS_13Kernel_traitsIf6__halfS2_S2_fjLj4096ELj1ELj1ELj8ELj16ENS_18Kernel_traits_baseILj4096EfS2_S2_S2_fjLj256EEEEELb0ELb0ELb1EEEvNS_9BwdParamsE,@function
        .size           _ZN10layer_norm31ln_parallel_residual_bwd_kernelINS_13Kernel_traitsIf6__halfS2_S2_fjLj4096ELj1ELj1ELj8ELj16ENS_18Kernel_traits_baseILj4096EfS2_S2_S2_fjLj256EEEEELb0ELb0ELb1EEEvNS_9BwdParamsE,(.L_x_2985 - _ZN10layer_norm31ln_parallel_residual_bwd_kernelINS_13Kernel_traitsIf6__halfS2_S2_fjLj4096ELj1ELj1ELj8ELj16ENS_18Kernel_traits_baseILj4096EfS2_S2_S2_fjLj256EEEEELb0ELb0ELb1EEEvNS_9BwdParamsE)
        .other          _ZN10layer_norm31ln_parallel_residual_bwd_kernelINS_13Kernel_traitsIf6__halfS2_S2_fjLj4096ELj1ELj1ELj8ELj16ENS_18Kernel_traits_baseILj4096EfS2_S2_S2_fjLj256EEEEELb0ELb0ELb1EEEvNS_9BwdParamsE,@"STO_CUDA_ENTRY STV_DEFAULT"
_ZN10layer_norm31ln_parallel_residual_bwd_kernelINS_13Kernel_traitsIf6__halfS2_S2_fjLj4096ELj1ELj1ELj8ELj16ENS_18Kernel_traits_baseILj4096EfS2_S2_S2_fjLj256EEEEELb0ELb0ELb1EEEvNS_9BwdParamsE:
.text._ZN10layer_norm31ln_parallel_residual_bwd_kernelINS_13Kernel_traitsIf6__halfS2_S2_fjLj4096ELj1ELj1ELj8ELj16ENS_18Kernel_traits_baseILj4096EfS2_S2_S2_fjLj256EEEEELb0ELb0ELb1EEEvNS_9BwdParamsE:
        /* <DEDUP_REMOVED lines=50> */
.L_x_1441:
        /* <DEDUP_REMOVED lines=19> */
[----:B------:R-:W-:Y:S01]  /*0450*/  SHF.R.U32.HI R144, RZ, 0x5, R90 ;  /* 0x00000005ff907819 */ /* 0x000fe2000001165a */
[----:B------:R-:W-:Y:S01]  /*0460*/  HFMA2.MMA R140, -RZ, RZ, 0, 0 ;  /* 0x00000000ff8c7435 */ /* 0x000fe200000001ff */
[----:B------:R-:W-:Y:S01]  /*0470*/  ISETP.NE.AND.EX P0, PT, RZ, UR7, PT, P0 ;  /* 0x00000007ff007c0c */ /* 0x000fe2000bf05300 */
[----:B------:R-:W-:Y:S01]  /*0480*/  HFMA2.MMA R143, -RZ, RZ, 0, 0 ;  /* 0x00000000ff8f7435 */ /* 0x000fe200000001ff */
[----:B------:R-:W-:-:S02]  /*0490*/  LEA R141, R141, 0x8, 0x3 ;  /* 0x000000088d8d7811 */ /* 0x000fc400078e18ff */
        /* <DEDUP_REMOVED lines=33> */
[----:B0-----:R-:W-:-:S07]  /*06b0*/  LOP3.LUT R144, R144, 0x7, RZ, 0xc0, !PT ;  /* 0x0000000790907812 */ /* 0x001fce00078ec0ff */
.L_x_1444:
[----:B-1----:R-:W-:Y:S01]  /*06c0*/  IMAD R52, R136, UR10, RZ ;  /* 0x0000000a88347c24 */ /* 0x002fe2000f8e02ff */
[----:B------:R-:W0:Y:S04]  /*06d0*/  LDC.64 R2, c[0x0][0x250] ;  /* 0x00009400ff027b82 */ /* 0x000e280000000a00 */
[----:B------:R-:W-:-:S04]  /*06e0*/  SHF.R.S32.HI R53, RZ, 0x1f, R52 ;  /* 0x0000001fff357819 */ /* 0x000fc80000011434 */
[----:B------:R-:W1:Y:S01]  /*06f0*/  LDC.64 R68, c[0x0][0x2c0] ;  /* 0x0000b000ff447b82 */ /* 0x000e620000000a00 */
[----:B------:R-:W-:-:S04]  /*0700*/  LEA.HI R53, R53, R52, RZ, 0x3 ;  /* 0x0000003435357211 */ /* 0x000fc800078f18ff */
[----:B------:R-:W-:-:S03]  /*0710*/  LEA.HI.SX32 R151, R53, R142, 0x1d ;  /* 0x0000008e35977211 */ /* 0x000fc600078feaff */
[----:B------:R-:W2:Y:S01]  /*0720*/  LDC.64 R72, c[0x0][0x2b8] ;  /* 0x0000ae00ff487b82 */ /* 0x000ea20000000a00 */
[----:B------:R-:W-:Y:S02]  /*0730*/  SHF.L.U32 R145, R151, 0x4, RZ ;  /* 0x0000000497917819 */ /* 0x000fe400000006ff */
[----:B------:R-:W-:Y:S02]  /*0740*/  SHF.R.U32.HI R160, RZ, 0x1c, R151 ;  /* 0x0000001cffa07819 */ /* 0x000fe40000011697 */
[----:B------:R-:W-:-:S03]  /*0750*/  IADD3 R52, P1, R145, UR14, RZ ;  /* 0x0000000e91347c10 */ /* 0x000fc6000ff3e0ff */
[----:B------:R-:W3:Y:S01]  /*0760*/  LDC.64 R148, c[0x0][0x258] ;  /* 0x00009600ff947b82 */ /* 0x000ee20000000a00 */
[----:B------:R-:W-:Y:S01]  /*0770*/  IADD3.X R53, R160, UR15, RZ, P1, !PT ;  /* 0x0000000fa0357c10 */ /* 0x000fe20008ffe4ff */
[----:B0-----:R-:W-:-:S05]  /*0780*/  IMAD.WIDE R2, R136, 0x4, R2 ;  /* 0x0000000488027825 */ /* 0x001fca00078e0202 */
        /* <DEDUP_REMOVED lines=11> */
[----:B------:R-:W-:Y:S02]  /*0840*/  SHF.L.U32 R147, R153, 0x4, RZ ;  /* 0x0000000499937819 */ /* 0x000fe400000006ff */
[----:B------:R-:W-:Y:S02]  /*0850*/  SHF.R.U32.HI R146, RZ, 0x1c, R153 ;  /* 0x0000001cff927819 */ /* 0x000fe40000011699 */
        /* <DEDUP_REMOVED lines=10> */
[----:B-1----:R-:W-:-:S03]  /*0900*/  @P0 LEA R150, P1, R153, R154, 0x4 ;  /* 0x0000009a99960211 */ /* 0x002fc600078220ff */
[----:B-----5:R0:W5:Y:S01]  /*0910*/  @P0 LDG.E.128 R36, desc[UR4][R2.64] ;  /* 0x0000000402240981 */ /* 0x020162000c1e1d00 */
[----:B------:R-:W-:Y:S02]  /*0920*/  @P0 LEA.HI.X R151, R153, R155, RZ, 0x4, P1 ;  /* 0x0000009b99970211 */ /* 0x000fe400008f24ff */
[----:B------:R-:W-:-:S03]  /*0930*/  LOP3.LUT P4, RZ, R0, 0xff, RZ, 0xc0, !PT ;  /* 0x000000ff00ff7812 */ /* 0x000fc6000788c0ff */
[----:B------:R1:W5:Y:S01]  /*0940*/  @P0 LDG.E.128 R40, desc[UR4][R150.64] ;  /* 0x0000000496280981 */ /* 0x000362000c1e1d00 */
[----:B------:R-:W-:Y:S01]  /*0950*/  UMOV UR6, 0xffffffff ;  /* 0xffffffff00067882 */ /* 0x000fe20000000000 */
[----:B------:R-:W-:-:S04]  /*0960*/  IADD3 R136, R136, UR12, RZ ;  /* 0x0000000c88887c10 */ /* 0x000fc8000fffe0ff */
[----:B------:R-:W-:Y:S02]  /*0970*/  ISETP.GE.AND P3, PT, R136, UR13, PT ;  /* 0x0000000d88007c0c */ /* 0x000fe4000bf66270 */
[----:B----4-:R-:W-:Y:S01]  /*0980*/  FSEL R167, R152, RZ, !P2 ;  /* 0x000000ff98a77208 */ /* 0x010fe20005000000 */
[----:B---3--:R-:W-:Y:S02]  /*0990*/  HADD2.F32 R149, -RZ, R52.H0_H0 ;  /* 0x20000034ff957230 */ /* 0x008fe40000004100 */
[----:B0-----:R-:W-:Y:S02]  /*09a0*/  HADD2.F32 R3, -RZ, R53.H0_H0 ;  /* 0x20000035ff037230 */ /* 0x001fe40000004100 */
[----:B------:R-:W-:Y:S02]  /*09b0*/  HADD2.F32 R152, -RZ, R56.H0_H0 ;  /* 0x20000038ff987230 */ /* 0x000fe40000004100 */
[----:B------:R-:W-:Y:S01]  /*09c0*/  FADD.FTZ R149, R149, -R167 ;  /* 0x800000a795957221 */ /* 0x000fe20000010000 */
[----:B------:R-:W-:-:S02]  /*09d0*/  HADD2.F32 R52, -RZ, R52.H1_H1 ;  /* 0x30000034ff347230 */ /* 0x000fc40000004100 */
[C---:B------:R-:W-:Y:S01]  /*09e0*/  FADD.FTZ R3, -R167.reuse, R3 ;  /* 0x00000003a7037221 */ /* 0x040fe20000010100 */
[----:B------:R-:W-:Y:S02]  /*09f0*/  HADD2.F32 R155, -RZ, R57.H0_H0 ;  /* 0x20000039ff9b7230 */ /* 0x000fe40000004100 */
[----:B--2---:R-:W-:Y:S02]  /*0a00*/  HADD2.F32 R153, -RZ, R60.H0_H0 ;  /* 0x2000003cff997230 */ /* 0x004fe40000004100 */
[----:B-1----:R-:W-:Y:S01]  /*0a10*/  FADD.FTZ R151, -R167, R52 ;  /* 0x00000034a7977221 */ /* 0x002fe20000010100 */
[----:B------:R-:W-:Y:S02]  /*0a20*/  HADD2.F32 R2, -RZ, R56.H1_H1 ;  /* 0x30000038ff027230 */ /* 0x000fe40000004100 */
[----:B------:R-:W-:Y:S01]  /*0a30*/  FMUL.FTZ R0, R148, R149 ;  /* 0x0000009594007220 */ /* 0x000fe20000410000 */
[----:B------:R-:W-:Y:S01]  /*0a40*/  FMUL.FTZ R149, R16, R152 ;  /* 0x0000009810957220 */ /* 0x000fe20000410000 */
[----:B------:R-:W-:Y:S01]  /*0a50*/  FADD.FTZ R140, R153, R140 ;  /* 0x0000008c998c7221 */ /* 0x000fe20000010000 */
[----:B------:R-:W-:-:S02]  /*0a60*/  HADD2.F32 R56, -RZ, R60.H1_H1 ;  /* 0x3000003cff387230 */ /* 0x000fc40000004100 */
[-C--:B------:R-:W-:Y:S01]  /*0a70*/  FFMA.FTZ R143, R0, R153.reuse, R143 ;  /* 0x00000099008f7223 */ /* 0x080fe2000001008f */
[----:B------:R-:W-:Y:S01]  /*0a80*/  FFMA.FTZ R149, R32, R153, R149 ;  /* 0x0000009920957223 */ /* 0x000fe20000010095 */
[----:B------:R-:W-:Y:S02]  /*0a90*/  HADD2.F32 R153, -RZ, R61.H0_H0 ;  /* 0x2000003dff997230 */ /* 0x000fe40000004100 */
[----:B------:R-:W-:Y:S01]  /*0aa0*/  FMUL.FTZ R60, R148, R3 ;  /* 0x00000003943c7220 */ /* 0x000fe20000410000 */
[----:B------:R-:W-:Y:S02]  /*0ab0*/  HADD2.F32 R53, -RZ, R53.H1_H1 ;  /* 0x30000035ff357230 */ /* 0x000fe40000004100 */
[----:B------:R-:W-:Y:S01]  /*0ac0*/  FMUL.FTZ R3, R18, R155 ;  /* 0x0000009b12037220 */ /* 0x000fe20000410000 */
[----:B------:R-:W-:Y:S01]  /*0ad0*/  FMUL.FTZ R151, R148, R151 ;  /* 0x0000009794977220 */ /* 0x000fe20000410000 */
[----:B------:R-:W-:Y:S01]  /*0ae0*/  FADD.FTZ R131, R153, R131 ;  /* 0x0000008399837221 */ /* 0x000fe20000010000 */
[-C--:B------:R-:W-:Y:S01]  /*0af0*/  FFMA.FTZ R133, R60, R153.reuse, R133 ;  /* 0x000000993c857223 */ /* 0x080fe20000010085 */
[----:B------:R-:W-:Y:S01]  /*0b00*/  FFMA.FTZ R153, R34, R153, R3 ;  /* 0x0000009922997223 */ /* 0x000fe20000010003 */
[----:B------:R-:W-:Y:S01]  /*0b10*/  FADD.FTZ R53, -R167, R53 ;  /* 0x00000035a7357221 */ /* 0x000fe20000010100 */
[----:B------:R-:W-:-:S02]  /*0b20*/  HADD2.F32 R3, -RZ, R54.H0_H0 ;  /* 0x20000036ff037230 */ /* 0x000fc40000004100 */
[-C--:B------:R-:W-:Y:S01]  /*0b30*/  FMUL.FTZ R52, R17, R2.reuse ;  /* 0x0000000211347220 */ /* 0x080fe20000410000 */
[----:B------:R-:W-:Y:S01]  /*0b40*/  FADD.FTZ R132, R2, R132 ;  /* 0x0000008402847221 */ /* 0x000fe20000010000 */
[C---:B------:R-:W-:Y:S01]  /*0b50*/  FFMA.FTZ R134, R151.reuse, R2, R134 ;  /* 0x0000000297867223 */ /* 0x040fe20000010086 */
[----:B------:R-:W-:Y:S02]  /*0b60*/  HADD2.F32 R2, -RZ, R57.H1_H1 ;  /* 0x30000039ff027230 */ /* 0x000fe40000004100 */
[----:B------:R-:W-:Y:S01]  /*0b70*/  FMUL.FTZ R57, R148, R53 ;  /* 0x0000003594397220 */ /* 0x000fe20000410000 */
[----:B------:R-:W-:Y:S01]  /*0b80*/  FADD.FTZ R135, R56, R135 ;  /* 0x0000008738877221 */ /* 0x000fe20000010000 */
[-C--:B------:R-:W-:Y:S01]  /*0b90*/  FFMA.FTZ R138, R151, R56.reuse, R138 ;  /* 0x00000038978a7223 */ /* 0x080fe2000001008a */
[----:B------:R-:W-:Y:S01]  /*0ba0*/  FADD.FTZ R3, -R167, R3 ;  /* 0x00000003a7037221 */ /* 0x000fe20000010100 */
[----:B------:R-:W-:Y:S01]  /*0bb0*/  FFMA.FTZ R56, R33, R56, R52 ;  /* 0x0000003821387223 */ /* 0x000fe20000010034 */
[----:B------:R-:W-:-:S02]  /*0bc0*/  HADD2.F32 R54, -RZ, R54.H1_H1 ;  /* 0x30000036ff367230 */ /* 0x000fc40000004100 */
[-C--:B------:R-:W-:Y:S01]  /*0bd0*/  FMUL.FTZ R52, R19, R2.reuse ;  /* 0x0000000213347220 */ /* 0x080fe20000410000 */
[----:B------:R-:W-:Y:S01]  /*0be0*/  FADD.FTZ R124, R2, R124 ;  /* 0x0000007c027c7221 */ /* 0x000fe20000010000 */
[----:B------:R-:W-:Y:S01]  /*0bf0*/  FFMA.FTZ R126, R57, R2, R126 ;  /* 0x00000002397e7223 */ /* 0x000fe2000001007e */
[----:B------:R-:W-:Y:S02]  /*0c00*/  HADD2.F32 R150, -RZ, R61.H1_H1 ;  /* 0x3000003dff967230 */ /* 0x000fe40000004100 */
[----:B------:R-:W-:Y:S01]  /*0c10*/  FMUL.FTZ R61, R148, R3 ;  /* 0x00000003943d7220 */ /* 0x000fe20000410000 */
[--C-:B------:R-:W-:Y:S02]  /*0c20*/  HADD2.F32 R2, -RZ, R58.reuse.H0_H0 ;  /* 0x2000003aff027230 */ /* 0x100fe40000004100 */
[----:B------:R-:W-:Y:S01]  /*0c30*/  FADD.FTZ R129, R155, R129 ;  /* 0x000000819b817221 */ /* 0x000fe20000010000 */
[----:B------:R-:W-:Y:S01]  /*0c40*/  FFMA.FTZ R130, R60, R155, R130 ;  /* 0x0000009b3c827223 */ /* 0x000fe20000010082 */
[----:B------:R-:W-:Y:S01]  /*0c50*/  FADD.FTZ R155, -R167, R54 ;  /* 0x00000036a79b7221 */ /* 0x000fe20000010100 */
[-C--:B------:R-:W-:Y:S01]  /*0c60*/  FMUL.FTZ R3, R12, R2.reuse ;  /* 0x000000020c037220 */ /* 0x080fe20000410000 */
[----:B------:R-:W-:Y:S01]  /*0c70*/  FADD.FTZ R121, R2, R121 ;  /* 0x0000007902797221 */ /* 0x000fe20000010000 */
[----:B------:R-:W-:Y:S01]  /*0c80*/  FFMA.FTZ R122, R61, R2, R122 ;  /* 0x000000023d7a7223 */ /* 0x000fe2000001007a */
[----:B------:R-:W-:-:S02]  /*0c90*/  HADD2.F32 R2, -RZ, R58.H1_H1 ;  /* 0x3000003aff027230 */ /* 0x000fc40000004100 */
[----:B------:R-:W-:Y:S01]  /*0ca0*/  FMUL.FTZ R155, R148, R155 ;  /* 0x0000009b949b7220 */ /* 0x000fe20000410000 */
[----:B------:R-:W-:Y:S01]  /*0cb0*/  FADD.FTZ R127, R150, R127 ;  /* 0x0000007f967f7221 */ /* 0x000fe20000010000 */
[-C--:B------:R-:W-:Y:S01]  /*0cc0*/  FFMA.FTZ R128, R57, R150.reuse, R128 ;  /* 0x0000009639807223 */ /* 0x080fe20000010080 */
[----:B------:R-:W-:Y:S01]  /*0cd0*/  FFMA.FTZ R150, R35, R150, R52 ;  /* 0x0000009623967223 */ /* 0x000fe20000010034 */
[-C--:B------:R-:W-:Y:S01]  /*0ce0*/  FMUL.FTZ R52, R13, R2.reuse ;  /* 0x000000020d347220 */ /* 0x080fe20000410000 */
[----:B------:R-:W-:Y:S01]  /*0cf0*/  FADD.FTZ R117, R2, R117 ;  /* 0x0000007502757221 */ /* 0x000fe20000010000 */
[----:B------:R-:W-:Y:S01]  /*0d00*/  FFMA.FTZ R118, R155, R2, R118 ;  /* 0x000000029b767223 */ /* 0x000fe20000010076 */
[----:B------:R-:W-:Y:S02]  /*0d10*/  HADD2.F32 R2, -RZ, R55.H0_H0 ;  /* 0x20000037ff027230 */ /* 0x000fe40000004100 */
[----:B------:R-:W-:Y:S01]  /*0d20*/  FADD.FTZ R137, R152, R137 ;  /* 0x0000008998897221 */ /* 0x000fe20000010000 */
[----:B------:R-:W-:Y:S01]  /*0d30*/  FFMA.FTZ R139, R0, R152, R139 ;  /* 0x00000098008b7223 */ /* 0x000fe2000001008b */
[----:B------:R-:W-:-:S02]  /*0d40*/  HADD2.F32 R152, -RZ, R62.H0_H0 ;  /* 0x2000003eff987230 */ /* 0x000fc40000004100 */
[----:B------:R-:W-:Y:S01]  /*0d50*/  FADD.FTZ R157, -R167, R2 ;  /* 0x00000002a79d7221 */ /* 0x000fe20000010100 */
[----:B------:R-:W-:Y:S02]  /*0d60*/  HADD2.F32 R2, -RZ, R59.H0_H0 ;  /* 0x2000003bff027230 */ /* 0x000fe40000004100 */
[----:B------:R-:W-:Y:S02]  /*0d70*/  HADD2.F32 R58, -RZ, R62.H1_H1 ;  /* 0x3000003eff3a7230 */ /* 0x000fe40000004100 */
[----:B------:R-:W-:Y:S01]  /*0d80*/  FADD.FTZ R123, R152, R123 ;  /* 0x0000007b987b7221 */ /* 0x000fe20000010000 */
[-C--:B------:R-:W-:Y:S01]  /*0d90*/  FFMA.FTZ R125, R61, R152.reuse, R125 ;  /* 0x000000983d7d7223 */ /* 0x080fe2000001007d */
[----:B------:R-:W-:Y:S02]  /*0da0*/  HADD2.F32 R62, -RZ, R63.H0_H0 ;  /* 0x2000003fff3e7230 */ /* 0x000fe40000004100 */
[----:B------:R-:W-:Y:S01]  /*0db0*/  FFMA.FTZ R152, R28, R152, R3 ;  /* 0x000000981c987223 */ /* 0x000fe20000010003 */
[----:B------:R-:W-:Y:S01]  /*0dc0*/  FMUL.FTZ R157, R148, R157 ;  /* 0x0000009d949d7220 */ /* 0x000fe20000410000 */
[----:B------:R-:W-:Y:S01]  /*0dd0*/  FMUL.FTZ R3, R14, R2 ;  /* 0x000000020e037220 */ /* 0x000fe20000410000 */
[----:B------:R-:W-:-:S02]  /*0de0*/  HADD2.F32 R55, -RZ, R55.H1_H1 ;  /* 0x30000037ff377230 */ /* 0x000fc40000004100 */
[----:B------:R-:W-:Y:S01]  /*0df0*/  FADD.FTZ R115, R62, R115 ;  /* 0x000000733e737221 */ /* 0x000fe20000010000 */
[-C--:B------:R-:W-:Y:S01]  /*0e00*/  FFMA.FTZ R116, R157, R62.reuse, R116 ;  /* 0x0000003e9d747223 */ /* 0x080fe20000010074 */
[----:B------:R-:W-:Y:S01]  /*0e10*/  FFMA.FTZ R62, R30, R62, R3 ;  /* 0x0000003e1e3e7223 */ /* 0x000fe20000010003 */
[----:B------:R-:W-:Y:S02]  /*0e20*/  HADD2.F32 R3, -RZ, R59.H1_H1 ;  /* 0x3000003bff037230 */ /* 0x000fe40000004100 */
[----:B------:R-:W-:Y:S01]  /*0e30*/  FADD.FTZ R55, -R167, R55 ;  /* 0x00000037a7377221 */ /* 0x000fe20000010100 */
[----:B------:R-:W-:Y:S02]  /*0e40*/  HADD2.F32 R154, -RZ, R63.H1_H1 ;  /* 0x3000003fff9a7230 */ /* 0x000fe40000004100 */
[----:B------:R-:W-:Y:S01]  /*0e50*/  FADD.FTZ R113, R2, R113 ;  /* 0x0000007102717221 */ /* 0x000fe20000010000 */
[----:B------:R-:W-:Y:S01]  /*0e60*/  FFMA.FTZ R114, R157, R2, R114 ;  /* 0x000000029d727223 */ /* 0x000fe20000010072 */
[----:B------:R-:W-:Y:S01]  /*0e70*/  FMUL.FTZ R59, R148, R55 ;  /* 0x00000037943b7220 */ /* 0x000fe20000410000 */
[----:B------:R-:W-:Y:S01]  /*0e80*/  FMUL.FTZ R2, R15, R3 ;  /* 0x000000030f027220 */ /* 0x000fe20000410000 */
[----:B------:R-:W-:-:S02]  /*0e90*/  FADD.FTZ R111, R154, R111 ;  /* 0x0000006f9a6f7221 */ /* 0x000fc40000010000 */
[-C--:B------:R-:W-:Y:S01]  /*0ea0*/  FFMA.FTZ R112, R59, R154.reuse, R112 ;  /* 0x0000009a3b707223 */ /* 0x080fe20000010070 */
[----:B------:R-:W-:Y:S01]  /*0eb0*/  FFMA.FTZ R154, R31, R154, R2 ;  /* 0x0000009a1f9a7223 */ /* 0x000fe20000010002 */
[----:B------:R-:W-:Y:S02]  /*0ec0*/  HADD2.F32 R2, -RZ, R64.H0_H0 ;  /* 0x20000040ff027230 */ /* 0x000fe40000004100 */
[----:B------:R-:W-:Y:S01]  /*0ed0*/  FADD.FTZ R100, R3, R100 ;  /* 0x0000006403647221 */ /* 0x000fe20000010000 */
[----:B------:R-:W-:Y:S01]  /*0ee0*/  FFMA.FTZ R106, R59, R3, R106 ;  /* 0x000000033b6a7223 */ /* 0x000fe2000001006a */
[----:B------:R-:W-:Y:S02]  /*0ef0*/  HADD2.F32 R3, -RZ, R65.H0_H0 ;  /* 0x20000041ff037230 */ /* 0x000fe40000004100 */
[----:B------:R-:W-:Y:S02]  /*0f00*/  HADD2.F32 R53, -RZ, R67.H0_H0 ;  /* 0x20000043ff357230 */ /* 0x000fe40000004100 */
[----:B------:R-:W-:Y:S01]  /*0f10*/  FADD.FTZ R63, -R167, R2 ;  /* 0x00000002a73f7221 */ /* 0x000fe20000010100 */
[----:B------:R-:W-:-:S02]  /*0f20*/  HADD2.F32 R2, -RZ, R68.H0_H0 ;  /* 0x20000044ff027230 */ /* 0x000fc40000004100 */
[----:B------:R-:W-:Y:S02]  /*0f30*/  HADD2.F32 R54, -RZ, R67.H1_H1 ;  /* 0x30000043ff367230 */ /* 0x000fe40000004100 */
[C---:B------:R-:W-:Y:S01]  /*0f40*/  FADD.FTZ R67, -R167.reuse, R3 ;  /* 0x00000003a7437221 */ /* 0x040fe20000010100 */
[----:B------:R-:W-:Y:S02]  /*0f50*/  HADD2.F32 R64, -RZ, R64.H1_H1 ;  /* 0x30000040ff407230 */ /* 0x000fe40000004100 */
[C---:B------:R-:W-:Y:S01]  /*0f60*/  FADD.FTZ R165, -R167.reuse, R53 ;  /* 0x00000035a7a57221 */ /* 0x040fe20000010100 */
[----:B------:R-:W-:Y:S02]  /*0f70*/  HADD2.F32 R3, -RZ, R72.H0_H0 ;  /* 0x20000048ff037230 */ /* 0x000fe40000004100 */
[----:B------:R-:W-:Y:S01]  /*0f80*/  FMUL.FTZ R63, R148, R63 ;  /* 0x0000003f943f7220 */ /* 0x000fe20000410000 */
[----:B------:R-:W-:Y:S01]  /*0f90*/  FMUL.FTZ R53, R8, R2 ;  /* 0x0000000208357220 */ /* 0x000fe20000410000 */
[----:B------:R-:W-:Y:S01]  /*0fa0*/  FADD.FTZ R55, -R167, R64 ;  /* 0x00000040a7377221 */ /* 0x000fe20000010100 */
[----:B------:R-:W-:Y:S01]  /*0fb0*/  FADD.FTZ R119, R58, R119 ;  /* 0x000000773a777221 */ /* 0x000fe20000010000 */
[----:B------:R-:W-:Y:S01]  /*0fc0*/  FADD.FTZ R102, R3, R102 ;  /* 0x0000006603667221 */ /* 0x000fe20000010000 */
[-C--:B------:R-:W-:Y:S01]  /*0fd0*/  FFMA.FTZ R92, R63, R3.reuse, R92 ;  /* 0x000000033f5c7223 */ /* 0x080fe2000001005c */
[----:B------:R-:W-:Y:S01]  /*0fe0*/  FFMA.FTZ R64, R24, R3, R53 ;  /* 0x0000000318407223 */ /* 0x000fe20000010035 */
[----:B------:R-:W-:Y:S01]  /*0ff0*/  FFMA.FTZ R120, R155, R58, R120 ;  /* 0x0000003a9b787223 */ /* 0x000fe20000010078 */
[----:B------:R-:W-:-:S02]  /*1000*/  HADD2.F32 R3, -RZ, R68.H1_H1 ;  /* 0x30000044ff037230 */ /* 0x000fc40000004100 */
[----:B------:R-:W-:Y:S01]  /*1010*/  FFMA.FTZ R58, R29, R58, R52 ;  /* 0x0000003a1d3a7223 */ /* 0x000fe20000010034 */
[--C-:B------:R-:W-:Y:S02]  /*1020*/  HADD2.F32 R52, -RZ, R66.reuse.H0_H0 ;  /* 0x20000042ff347230 */ /* 0x100fe40000004100 */
[----:B------:R-:W-:Y:S01]  /*1030*/  FADD.FTZ R108, R2, R108 ;  /* 0x0000006c026c7221 */ /* 0x000fe20000010000 */
[----:B------:R-:W-:Y:S02]  /*1040*/  HADD2.F32 R65, -RZ, R65.H1_H1 ;  /* 0x30000041ff417230 */ /* 0x000fe40000004100 */
[----:B------:R-:W-:Y:S01]  /*1050*/  FFMA.FTZ R97, R63, R2, R97 ;  /* 0x000000023f617223 */ /* 0x000fe20000010061 */
[----:B------:R-:W-:Y:S02]  /*1060*/  HADD2.F32 R66, -RZ, R66.H1_H1 ;  /* 0x30000042ff427230 */ /* 0x000fe40000004100 */
[----:B------:R-:W-:Y:S01]  /*1070*/  FMUL.FTZ R2, R9, R3 ;  /* 0x0000000309027220 */ /* 0x000fe20000410000 */
[----:B------:R-:W-:-:S02]  /*1080*/  HADD2.F32 R72, -RZ, R72.H1_H1 ;  /* 0x30000048ff487230 */ /* 0x000fc40000004100 */
[C---:B------:R-:W-:Y:S01]  /*1090*/  FADD.FTZ R159, -R167.reuse, R65 ;  /* 0x00000041a79f7221 */ /* 0x040fe20000010100 */
[----:B------:R-:W-:Y:S01]  /*10a0*/  FADD.FTZ R163, -R167, R66 ;  /* 0x00000042a7a37221 */ /* 0x000fe20000010100 */
[----:B------:R-:W-:Y:S01]  /*10b0*/  FMUL.FTZ R66, R148, R55 ;  /* 0x0000003794427220 */ /* 0x000fe20000410000 */
[----:B------:R-:W-:Y:S01]  /*10c0*/  FFMA.FTZ R65, R25, R72, R2 ;  /* 0x0000004819417223 */ /* 0x000fe20000010002 */
[----:B------:R-:W-:Y:S02]  /*10d0*/  HADD2.F32 R2, -RZ, R69.H0_H0 ;  /* 0x20000045ff027230 */ /* 0x000fe40000004100 */
[----:B------:R-:W-:Y:S01]  /*10e0*/  FADD.FTZ R107, R3, R107 ;  /* 0x0000006b036b7221 */ /* 0x000fe20000010000 */
[----:B------:R-:W-:Y:S01]  /*10f0*/  FFMA.FTZ R96, R66, R3, R96 ;  /* 0x0000000342607223 */ /* 0x000fe20000010060 */
[----:B------:R-:W-:Y:S02]  /*1100*/  HADD2.F32 R3, -RZ, R73.H0_H0 ;  /* 0x20000049ff037230 */ /* 0x000fe40000004100 */
[----:B------:R-:W-:Y:S01]  /*1110*/  FMUL.FTZ R67, R148, R67 ;  /* 0x0000004394437220 */ /* 0x000fe20000410000 */
[----:B------:R-:W-:-:S02]  /*1120*/  FMUL.FTZ R53, R10, R2 ;  /* 0x000000020a357220 */ /* 0x000fc40000410000 */
[----:B------:R-:W-:Y:S01]  /*1130*/  FADD.FTZ R104, R3, R104 ;  /* 0x0000006803687221 */ /* 0x000fe20000010000 */
[CC--:B------:R-:W-:Y:S01]  /*1140*/  FFMA.FTZ R94, R67.reuse, R3.reuse, R94 ;  /* 0x00000003435e7223 */ /* 0x0c0fe2000001005e */
[----:B------:R-:W-:Y:S01]  /*1150*/  FFMA.FTZ R68, R26, R3, R53 ;  /* 0x000000031a447223 */ /* 0x000fe20000010035 */
[----:B------:R-:W-:Y:S02]  /*1160*/  HADD2.F32 R3, -RZ, R69.H1_H1 ;  /* 0x30000045ff037230 */ /* 0x000fe40000004100 */
[----:B------:R-:W-:Y:S01]  /*1170*/  FADD.FTZ R110, R2, R110 ;  /* 0x0000006e026e7221 */ /* 0x000fe20000010000 */
[----:B------:R-:W-:Y:S01]  /*1180*/  FFMA.FTZ R99, R67, R2, R99 ;  /* 0x0000000243637223 */ /* 0x000fe20000010063 */
[----:B------:R-:W-:Y:S01]  /*1190*/  FADD.FTZ R161, -R167, R52 ;  /* 0x00000034a7a17221 */ /* 0x000fe20000010100 */
[----:B------:R-:W-:Y:S01]  /*11a0*/  FADD.FTZ R101, R72, R101 ;  /* 0x0000006548657221 */ /* 0x000fe20000010000 */
[----:B------:R-:W-:Y:S01]  /*11b0*/  FFMA.FTZ R91, R66, R72, R91 ;  /* 0x00000048425b7223 */ /* 0x000fe2000001005b */
[----:B------:R-:W-:-:S02]  /*11c0*/  HADD2.F32 R2, -RZ, R73.H1_H1 ;  /* 0x30000049ff027230 */ /* 0x000fc40000004100 */
[----:B------:R-:W-:Y:S01]  /*11d0*/  FMUL.FTZ R72, R148, R159 ;  /* 0x0000009f94487220 */ /* 0x000fe20000410000 */
[-C--:B------:R-:W-:Y:S02]  /*11e0*/  FMUL.FTZ R52, R11, R3.reuse ;  /* 0x000000030b347220 */ /* 0x080fe40000410000 */
[----:B------:R-:W-:Y:S01]  /*11f0*/  FADD.FTZ R103, R2, R103 ;  /* 0x0000006702677221 */ /* 0x000fe20000010000 */
[CC--:B------:R-:W-:Y:S01]  /*1200*/  FFMA.FTZ R93, R72.reuse, R2.reuse, R93 ;  /* 0x00000002485d7223 */ /* 0x0c0fe2000001005d */
[----:B------:R-:W-:Y:S01]  /*1210*/  FFMA.FTZ R69, R27, R2, R52 ;  /* 0x000000021b457223 */ /* 0x000fe20000010034 */
[----:B------:R-:W-:Y:S02]  /*1220*/  HADD2.F32 R2, -RZ, R70.H0_H0 ;  /* 0x20000046ff027230 */ /* 0x000fe40000004100 */
[----:B------:R-:W-:Y:S01]  /*1230*/  FADD.FTZ R109, R3, R109 ;  /* 0x0000006d036d7221 */ /* 0x000fe20000010000 */
[----:B------:R-:W-:Y:S02]  /*1240*/  HADD2.F32 R73, -RZ, R74.H0_H0 ;  /* 0x2000004aff497230 */ /* 0x000fe40000004100 */
[----:B------:R-:W-:Y:S01]  /*1250*/  FFMA.FTZ R98, R72, R3, R98 ;  /* 0x0000000348627223 */ /* 0x000fe20000010062 */
[----:B------:R-:W-:Y:S01]  /*1260*/  FMUL.FTZ R156, R148, R161 ;  /* 0x000000a1949c7220 */ /* 0x000fe20000410000 */
[----:B------:R-:W-:Y:S01]  /*1270*/  FMUL.FTZ R3, R4, R2 ;  /* 0x0000000204037220 */ /* 0x000fe20000410000 */
[----:B------:R-:W-:-:S02]  /*1280*/  FADD.FTZ R105, R73, R105 ;  /* 0x0000006949697221 */ /* 0x000fc40000010000 */
[-C--:B------:R-:W-:Y:S01]  /*1290*/  FFMA.FTZ R95, R156, R73.reuse, R95 ;  /* 0x000000499c5f7223 */ /* 0x080fe2000001005f */
[----:B------:R-:W-:Y:S01]  /*12a0*/  FFMA.FTZ R73, R20, R73, R3 ;  /* 0x0000004914497223 */ /* 0x000fe20000010003 */
[----:B------:R-:W-:Y:S02]  /*12b0*/  HADD2.F32 R3, -RZ, R70.H1_H1 ;  /* 0x30000046ff037230 */ /* 0x000fe40000004100 */
[----:B------:R-:W-:Y:S01]  /*12c0*/  FADD.FTZ R87, R2, R87 ;  /* 0x0000005702577221 */ /* 0x000fe20000010000 */
[----:B------:R-:W-:Y:S02]  /*12d0*/  HADD2.F32 R70, -RZ, R74.H1_H1 ;  /* 0x3000004aff467230 */ /* 0x000fe40000004100 */
        /* <DEDUP_REMOVED lines=15> */
[----:B------:R-:W-:Y:S01]  /*13d0*/  FADD.FTZ R167, -R167, R54 ;  /* 0x00000036a7a77221 */ /* 0x000fe20000010100 */
[----:B------:R-:W-:Y:S02]  /*13e0*/  HADD2.F32 R3, -RZ, R71.H1_H1 ;  /* 0x30000047ff037230 */ /* 0x000fe40000004100 */
[----:B------:R-:W-:Y:S01]  /*13f0*/  FADD.FTZ R89, R2, R89 ;  /* 0x0000005902597221 */ /* 0x000fe20000010000 */
[----:B------:R-:W-:Y:S02]  /*1400*/  HADD2.F32 R71, -RZ, R75.H1_H1 ;  /* 0x3000004bff477230 */ /* 0x000fe40000004100 */
[----:B------:R-:W-:Y:S01]  /*1410*/  FFMA.FTZ R85, R161, R2, R85 ;  /* 0x00000002a1557223 */ /* 0x000fe20000010055 */
[----:B------:R-:W-:Y:S01]  /*1420*/  FMUL.FTZ R158, R148, R167 ;  /* 0x000000a7949e7220 */ /* 0x000fe20000410000 */
[----:B------:R-:W-:Y:S01]  /*1430*/  FMUL.FTZ R2, R7, R3 ;  /* 0x0000000307027220 */ /* 0x000fe20000410000 */
[----:B------:R-:W-:Y:S01]  /*1440*/  FADD.FTZ R88, R3, R88 ;  /* 0x0000005803587221 */ /* 0x000fe20000010000 */
[----:B------:R-:W-:Y:S01]  /*1450*/  FADD.FTZ R80, R71, R80 ;  /* 0x0000005047507221 */ /* 0x000fe20000010000 */
[C---:B------:R-:W-:Y:S01]  /*1460*/  FFMA.FTZ R77, R158.reuse, R71, R77 ;  /* 0x000000479e4d7223 */ /* 0x040fe2000001004d */
[----:B------:R-:W-:Y:S01]  /*1470*/  FFMA.FTZ R84, R158, R3, R84 ;  /* 0x000000039e547223 */ /* 0x000fe20000010054 */
        /* <DEDUP_REMOVED lines=29> */
[----:B------:R-:W-:Y:S01]  /*1650*/  FFMA.FTZ R52, R159, R70, R2 ;  /* 0x000000469f347223 */ /* 0x000fe20000010002 */
[----:B------:R-:W-:Y:S02]  /*1660*/  SHF.L.U32 R2, R3, 0x3, RZ ;  /* 0x0000000303027819 */ /* 0x000fe400000006ff */
[----:B------:R-:W-:Y:S01]  /*1670*/  FADD.FTZ R54, R53, R74 ;  /* 0x0000004a35367221 */ /* 0x000fe20000010000 */
[----:B------:R-:W-:Y:S01]  /*1680*/  FFMA.FTZ R3, R161, R74, R52 ;  /* 0x0000004aa1037223 */ /* 0x000fe20000010034 */
[----:B------:R-:W-:-:S02]  /*1690*/  SEL R163, R141, R2, !P4 ;  /* 0x000000028da37207 */ /* 0x000fc40006000000 */
        /* <DEDUP_REMOVED lines=21> */
.L_x_1455:
[----:B------:R-:W3:Y:S01]  /*17f0*/  S2R R55, SR_CgaCtaId ;  /* 0x0000000000377919 */ /* 0x000ee20000008800 */
[----:B------:R-:W-:Y:S01]  /*1800*/  LOP3.LUT P1, RZ, R90, 0x1f, RZ, 0xc0, !PT ;  /* 0x0000001f5aff7812 */ /* 0x000fe2000782c0ff */
[----:B0-2---:R-:W-:Y:S01]  /*1810*/  FADD.FTZ R3, R3, R2 ;  /* 0x0000000203037221 */ /* 0x005fe20000010000 */
[----:B------:R-:W-:Y:S01]  /*1820*/  MOV R52, 0x400 ;  /* 0x0000040000347802 */ /* 0x000fe20000000f00 */
[----:B-1----:R-:W-:Y:S01]  /*1830*/  FADD.FTZ R2, R54, R53 ;  /* 0x0000003536027221 */ /* 0x002fe20000010000 */
[----:B------:R-:W-:Y:S05]  /*1840*/  WARPSYNC.ALL ;  /* 0x0000000000007948 */ /* 0x000fea0003800000 */
[----:B---3--:R-:W-:-:S04]  /*1850*/  LEA R53, R55, R52, 0x18 ;  /* 0x0000003437357211 */ /* 0x008fc800078ec0ff */
[----:B------:R-:W-:Y:S02]  /*1860*/  @!P1 IADD3 R52, R144, R163, RZ ;  /* 0x000000a390349210 */ /* 0x000fe40007ffe0ff */
[-C--:B------:R-:W-:Y:S02]  /*1870*/  LEA R162, R163, R53.reuse, 0x3 ;  /* 0x00000035a3a27211 */ /* 0x080fe400078e18ff */
        /* <DEDUP_REMOVED lines=23> */
[--C-:B-----5:R-:W-:Y:S02]  /*19f0*/  @P0 HADD2.F32 R53, -RZ, R38.reuse.H1_H1 ;  /* 0x30000026ff350230 */ /* 0x120fe40000004100 */
[----:B------:R-:W-:Y:S01]  /*1a00*/  FADD.FTZ R54, R54, R163 ;  /* 0x000000a336367221 */ /* 0x000fe20000010000 */
[----:B------:R-:W-:Y:S01]  /*1a10*/  FADD.FTZ R55, R55, R164 ;  /* 0x000000a437377221 */ /* 0x000fe20000010000 */
[----:B------:R-:W-:-:S02]  /*1a20*/  @P0 HADD2.F32 R52, -RZ, R38.H0_H0 ;  /* 0x20000026ff340230 */ /* 0x000fc40000004100 */
[----:B------:R-:W-:Y:S01]  /*1a30*/  FMUL.FTZ R54, R54, UR16 ;  /* 0x0000001036367c20 */ /* 0x000fe20008410000 */
[----:B------:R-:W-:Y:S01]  /*1a40*/  FMUL.FTZ R2, R55, UR16 ;  /* 0x0000001037027c20 */ /* 0x000fe20008410000 */
[----:B------:R-:W-:-:S03]  /*1a50*/  @P0 HADD2.F32 R55, -RZ, R43.H1_H1 ;  /* 0x3000002bff370230 */ /* 0x000fc60000004100 */
[----:B------:R-:W-:Y:S02]  /*1a60*/  FSEL R3, R54, RZ, !P2 ;  /* 0x000000ff36037208 */ /* 0x000fe40005000000 */
[----:B------:R-:W-:-:S03]  /*1a70*/  ISETP.NE.U32.AND P2, PT, RZ, UR20, PT ;  /* 0x00000014ff007c0c */ /* 0x000fc6000bf45070 */
[-CC-:B------:R-:W-:Y:S01]  /*1a80*/  FFMA.FTZ R157, R157, R2.reuse, R3.reuse ;  /* 0x000000029d9d7223 */ /* 0x180fe20000010003 */
[-CC-:B------:R-:W-:Y:S01]  /*1a90*/  FFMA.FTZ R0, R0, R2.reuse, R3.reuse ;  /* 0x0000000200007223 */ /* 0x180fe20000010003 */
[-CC-:B------:R-:W-:Y:S01]  /*1aa0*/  FFMA.FTZ R59, R59, R2.reuse, R3.reuse ;  /* 0x000000023b3b7223 */ /* 0x180fe20000010003 */
[-C--:B------:R-:W-:Y:S01]  /*1ab0*/  FFMA.FTZ R60, R60, R2.reuse, R3 ;  /* 0x000000023c3c7223 */ /* 0x080fe20000010003 */
[----:B------:R-:W-:Y:S01]  /*1ac0*/  FADD.FTZ R157, R62, -R157 ;  /* 0x8000009d3e9d7221 */ /* 0x000fe20000010000 */
[-C--:B------:R-:W-:Y:S01]  /*1ad0*/  FFMA.FTZ R63, R63, R2.reuse, R3 ;  /* 0x000000023f3f7223 */ /* 0x080fe20000010003 */
[----:B------:R-:W-:Y:S01]  /*1ae0*/  FADD.FTZ R149, R149, -R0 ;  /* 0x8000000095957221 */ /* 0x000fe20000010000 */
[----:B------:R-:W-:Y:S01]  /*1af0*/  FADD.FTZ R59, R154, -R59 ;  /* 0x8000003b9a3b7221 */ /* 0x000fe20000010000 */
[--C-:B------:R-:W-:Y:S02]  /*1b00*/  @P0 HADD2.F32 R0, -RZ, R39.reuse.H0_H0 ;  /* 0x20000027ff000230 */ /* 0x100fe40000004100 */
        /* <DEDUP_REMOVED lines=14> */
[----:B------:R-:W-:-:S02]  /*1bf0*/  @P0 HADD2.F32 R3, -RZ, R39.H1_H1 ;  /* 0x30000027ff030230 */ /* 0x000fc40000004100 */
[----:B------:R-:W-:Y:S01]  /*1c00*/  FMUL.FTZ R64, R148, R59 ;  /* 0x0000003b94407220 */ /* 0x000fe20000410000 */
[----:B------:R-:W-:Y:S01]  /*1c10*/  @P0 FADD.FTZ R157, R157, R0 ;  /* 0x000000009d9d0221 */ /* 0x000fe20000010000 */
[--C-:B------:R-:W-:Y:S02]  /*1c20*/  @P0 HADD2.F32 R2, -RZ, R37.reuse.H0_H0 ;  /* 0x20000025ff020230 */ /* 0x100fe40000004100 */
[----:B------:R-:W-:Y:S01]  /*1c30*/  FADD.FTZ R57, R150, -R57 ;  /* 0x8000003996397221 */ /* 0x000fe20000010000 */
[----:B------:R-:W-:Y:S01]  /*1c40*/  FMUL.FTZ R153, R148, R153 ;  /* 0x0000009994997220 */ /* 0x000fe20000410000 */
[----:B------:R-:W-:Y:S02]  /*1c50*/  @P0 HADD2.F32 R0, -RZ, R36.H0_H0 ;  /* 0x20000024ff000230 */ /* 0x000fe40000004100 */
[----:B------:R-:W-:Y:S01]  /*1c60*/  FADD.FTZ R155, R58, -R155 ;  /* 0x8000009b3a9b7221 */ /* 0x000fe20000010000 */
[----:B------:R-:W-:Y:S01]  /*1c70*/  FMUL.FTZ R149, R148, R149 ;  /* 0x0000009594957220 */ /* 0x000fe20000410000 */
[----:B------:R-:W-:Y:S01]  /*1c80*/  FADD.FTZ R67, R68, -R67 ;  /* 0x8000004344437221 */ /* 0x000fe20000010000 */
[----:B------:R-:W-:Y:S01]  /*1c90*/  @P0 FADD.FTZ R64, R64, R3 ;  /* 0x0000000340400221 */ /* 0x000fe20000010000 */
[----:B------:R-:W-:-:S02]  /*1ca0*/  @P0 HADD2.F32 R3, -RZ, R37.H1_H1 ;  /* 0x30000025ff030230 */ /* 0x000fc40000004100 */
[----:B------:R-:W-:Y:S01]  /*1cb0*/  FMUL.FTZ R60, R148, R57 ;  /* 0x00000039943c7220 */ /* 0x000fe20000410000 */
[----:B------:R-:W-:Y:S01]  /*1cc0*/  @P0 FADD.FTZ R153, R153, R2 ;  /* 0x0000000299990221 */ /* 0x000fe20000010000 */
[----:B------:R-:W-:Y:S01]  /*1cd0*/  FADD.FTZ R61, R152, -R61 ;  /* 0x8000003d983d7221 */ /* 0x000fe20000010000 */
[----:B------:R-:W-:Y:S01]  /*1ce0*/  FMUL.FTZ R62, R148, R155 ;  /* 0x0000009b943e7220 */ /* 0x000fe20000410000 */
[----:B------:R-:W-:Y:S01]  /*1cf0*/  @P0 FADD.FTZ R149, R149, R0 ;  /* 0x0000000095950221 */ /* 0x000fe20000010000 */
[----:B------:R-:W-:Y:S02]  /*1d00*/  @P0 HADD2.F32 R2, -RZ, R41.H0_H0 ;  /* 0x20000029ff020230 */ /* 0x000fe40000004100 */
[----:B------:R-:W-:Y:S01]  /*1d10*/  FADD.FTZ R151, R56, -R151 ;  /* 0x8000009738977221 */ /* 0x000fe20000010000 */
[C---:B------:R-:W-:Y:S01]  /*1d20*/  FMUL.FTZ R67, R148.reuse, R67 ;  /* 0x0000004394437220 */ /* 0x040fe20000410000 */
[----:B------:R-:W-:Y:S02]  /*1d30*/  @P0 HADD2.F32 R0, -RZ, R40.H0_H0 ;  /* 0x20000028ff000230 */ /* 0x000fe40000004100 */
[----:B------:R-:W-:Y:S01]  /*1d40*/  FADD.FTZ R65, R65, -R66 ;  /* 0x8000004241417221 */ /* 0x000fe20000010000 */
[----:B------:R-:W-:Y:S01]  /*1d50*/  FMUL.FTZ R63, R148, R63 ;  /* 0x0000003f943f7220 */ /* 0x000fe20000410000 */
[----:B------:R-:W-:Y:S01]  /*1d60*/  FADD.FTZ R161, R74, -R161 ;  /* 0x800000a14aa17221 */ /* 0x000fe20000010000 */
[----:B------:R-:W-:Y:S01]  /*1d70*/  @P0 FADD.FTZ R60, R60, R3 ;  /* 0x000000033c3c0221 */ /* 0x000fe20000010000 */
[----:B------:R-:W-:Y:S01]  /*1d80*/  FADD.FTZ R73, R73, -R156 ;  /* 0x8000009c49497221 */ /* 0x000fe20000010000 */
[----:B------:R-:W-:Y:S01]  /*1d90*/  FMUL.FTZ R61, R148, R61 ;  /* 0x0000003d943d7220 */ /* 0x000fe20000410000 */
[----:B------:R-:W-:Y:S01]  /*1da0*/  @P0 FADD.FTZ R62, R62, R53 ;  /* 0x000000353e3e0221 */ /* 0x000fe20000010000 */
[----:B------:R-:W-:-:S02]  /*1db0*/  @P0 HADD2.F32 R3, -RZ, R36.H1_H1 ;  /* 0x30000024ff030230 */ /* 0x000fc40000004100 */
[C---:B------:R-:W-:Y:S01]  /*1dc0*/  FMUL.FTZ R58, R148.reuse, R151 ;  /* 0x00000097943a7220 */ /* 0x040fe20000410000 */
[----:B------:R-:W-:Y:S02]  /*1dd0*/  @P0 HADD2.F32 R53, -RZ, R40.H1_H1 ;  /* 0x30000028ff350230 */ /* 0x000fe40000004100 */
[----:B------:R-:W-:Y:S01]  /*1de0*/  @P0 FADD.FTZ R67, R67, R2 ;  /* 0x0000000243430221 */ /* 0x000fe20000010000 */
[----:B------:R-:W-:Y:S01]  /*1df0*/  FMUL.FTZ R66, R148, R65 ;  /* 0x0000004194427220 */ /* 0x000fe20000410000 */
[----:B------:R-:W-:Y:S01]  /*1e00*/  @P0 FADD.FTZ R63, R63, R0 ;  /* 0x000000003f3f0221 */ /* 0x000fe20000010000 */
[----:B------:R-:W-:Y:S02]  /*1e10*/  @P0 HADD2.F32 R2, -RZ, R43.H0_H0 ;  /* 0x2000002bff020230 */ /* 0x000fe40000004100 */
[----:B------:R-:W-:Y:S01]  /*1e20*/  FADD.FTZ R69, R69, -R72 ;  /* 0x8000004845457221 */ /* 0x000fe20000010000 */
[----:B------:R-:W-:Y:S01]  /*1e30*/  FADD.FTZ R159, R70, -R159 ;  /* 0x8000009f469f7221 */ /* 0x000fe20000010000 */
[----:B------:R-:W-:Y:S01]  /*1e40*/  FMUL.FTZ R161, R148, R161 ;  /* 0x000000a194a17220 */ /* 0x000fe20000410000 */
[----:B------:R-:W-:-:S02]  /*1e50*/  @P0 HADD2.F32 R0, -RZ, R42.H0_H0 ;  /* 0x2000002aff000230 */ /* 0x000fc40000004100 */
[----:B------:R-:W-:Y:S01]  /*1e60*/  FADD.FTZ R71, R71, -R158 ;  /* 0x8000009e47477221 */ /* 0x000fe20000010000 */
[----:B------:R-:W-:Y:S01]  /*1e70*/  FMUL.FTZ R73, R148, R73 ;  /* 0x0000004994497220 */ /* 0x000fe20000410000 */
[----:B------:R-:W-:Y:S01]  /*1e80*/  @P0 FADD.FTZ R61, R61, R52 ;  /* 0x000000343d3d0221 */ /* 0x000fe20000010000 */
[----:B------:R-:W-:Y:S01]  /*1e90*/  @P0 FADD.FTZ R58, R58, R3 ;  /* 0x000000033a3a0221 */ /* 0x000fe20000010000 */
[----:B------:R-:W-:Y:S01]  /*1ea0*/  @P0 FADD.FTZ R66, R66, R53 ;  /* 0x0000003542420221 */ /* 0x000fe20000010000 */
[----:B------:R-:W-:Y:S02]  /*1eb0*/  @P0 HADD2.F32 R3, -RZ, R41.H1_H1 ;  /* 0x30000029ff030230 */ /* 0x000fe40000004100 */
[C---:B------:R-:W-:Y:S01]  /*1ec0*/  FMUL.FTZ R68, R148.reuse, R69 ;  /* 0x0000004594447220 */ /* 0x040fe20000410000 */
[C---:B------:R-:W-:Y:S01]  /*1ed0*/  FMUL.FTZ R70, R148.reuse, R159 ;  /* 0x0000009f94467220 */ /* 0x040fe20000410000 */
[----:B------:R-:W-:Y:S02]  /*1ee0*/  @P0 HADD2.F32 R53, -RZ, R42.H1_H1 ;  /* 0x3000002aff350230 */ /* 0x000fe40000004100 */
[----:B------:R-:W-:Y:S01]  /*1ef0*/  @P0 FADD.FTZ R161, R161, R2 ;  /* 0x00000002a1a10221 */ /* 0x000fe20000010000 */
[----:B------:R-:W-:Y:S01]  /*1f00*/  FMUL.FTZ R148, R148, R71 ;  /* 0x0000004794947220 */ /* 0x000fe20000410000 */
[----:B------:R-:W-:Y:S01]  /*1f10*/  @P0 FADD.FTZ R73, R73, R0 ;  /* 0x0000000049490221 */ /* 0x000fe20000010000 */
[----:B------:R-:W-:Y:S01]  /*1f20*/  @P1 F2FP.F16.F32.PACK_AB R2, RZ, R153 ;  /* 0x00000099ff02123e */ /* 0x000fe200000000ff */
[----:B------:R-:W-:Y:S01]  /*1f30*/  @P0 FADD.FTZ R68, R68, R3 ;  /* 0x0000000344440221 */ /* 0x000fe20000010000 */
[----:B------:R-:W-:Y:S01]  /*1f40*/  @P1 F2FP.F16.F32.PACK_AB R54, RZ, R157 ;  /* 0x0000009dff36123e */ /* 0x000fe200000000ff */
[----:B------:R-:W-:Y:S01]  /*1f50*/  @P0 FADD.FTZ R70, R70, R53 ;  /* 0x0000003546460221 */ /* 0x000fe20000010000 */
[----:B------:R-:W-:Y:S01]  /*1f60*/  @P1 F2FP.F16.F32.PACK_AB R52, RZ, R61 ;  /* 0x0000003dff34123e */ /* 0x000fe200000000ff */
[----:B------:R-:W-:Y:S01]  /*1f70*/  @P0 FADD.FTZ R148, R148, R55 ;  /* 0x0000003794940221 */ /* 0x000fe20000010000 */
[----:B------:R-:W-:-:S02]  /*1f80*/  @P1 F2FP.F16.F32.PACK_AB R0, RZ, R149 ;  /* 0x00000095ff00123e */ /* 0x000fc400000000ff */
[----:B------:R-:W-:Y:S02]  /*1f90*/  ISETP.NE.AND.EX P2, PT, RZ, UR21, PT, P2 ;  /* 0x00000015ff007c0c */ /* 0x000fe4000bf45320 */
[----:B------:R-:W-:Y:S02]  /*1fa0*/  @P1 F2FP.F16.F32.PACK_AB R3, RZ, R60 ;  /* 0x0000003cff03123e */ /* 0x000fe400000000ff */
[----:B------:R-:W-:Y:S02]  /*1fb0*/  @P1 PRMT R45, R2, 0x7610, R45 ;  /* 0x00007610022d1816 */ /* 0x000fe4000000002d */
[----:B------:R-:W-:Y:S02]  /*1fc0*/  @P1 F2FP.F16.F32.PACK_AB R55, RZ, R64 ;  /* 0x00000040ff37123e */ /* 0x000fe400000000ff */
[----:B------:R-:W-:Y:S02]  /*1fd0*/  @P1 F2FP.F16.F32.PACK_AB R53, RZ, R62 ;  /* 0x0000003eff35123e */ /* 0x000fe400000000ff */
[----:B------:R-:W-:-:S02]  /*1fe0*/  @P1 F2FP.F16.F32.PACK_AB R59, RZ, R58 ;  /* 0x0000003aff3b123e */ /* 0x000fc400000000ff */
        /* <DEDUP_REMOVED lines=11> */
[----:B------:R-:W-:Y:S01]  /*20a0*/  F2FP.F16.F32.PACK_AB R55, R64, R157 ;  /* 0x0000009d4037723e */ /* 0x000fe200000000ff */
[----:B------:R0:W-:Y:S01]  /*20b0*/  @P1 STG.E.128 desc[UR4][R2.64], R44 ;  /* 0x0000002c02001986 */ /* 0x0001e2000c101d04 */
[----:B------:R-:W-:-:S02]  /*20c0*/  F2FP.F16.F32.PACK_AB R54, R62, R61 ;  /* 0x0000003d3e36723e */ /* 0x000fc400000000ff */
[----:B------:R-:W-:Y:S02]  /*20d0*/  F2FP.F16.F32.PACK_AB R53, R60, R153 ;  /* 0x000000993c35723e */ /* 0x000fe400000000ff */
[----:B------:R-:W-:Y:S02]  /*20e0*/  F2FP.F16.F32.PACK_AB R52, R58, R149 ;  /* 0x000000953a34723e */ /* 0x000fe400000000ff */
[----:B------:R-:W-:Y:S02]  /*20f0*/  @P2 F2FP.F16.F32.PACK_AB R157, RZ, R157 ;  /* 0x0000009dff9d223e */ /* 0x000fe400000000ff */
[----:B------:R-:W-:Y:S01]  /*2100*/  @P2 F2FP.F16.F32.PACK_AB R61, RZ, R61 ;  /* 0x0000003dff3d223e */ /* 0x000fe200000000ff */
[----:B------:R1:W-:Y:S01]  /*2110*/  STG.E.128 desc[UR4][R56.64], R52 ;  /* 0x0000003438007986 */ /* 0x0003e2000c101d04 */
[----:B------:R-:W-:Y:S02]  /*2120*/  @P2 F2FP.F16.F32.PACK_AB R153, RZ, R153 ;  /* 0x00000099ff99223e */ /* 0x000fe400000000ff */
[----:B------:R-:W-:-:S02]  /*2130*/  @P2 F2FP.F16.F32.PACK_AB R149, RZ, R149 ;  /* 0x00000095ff95223e */ /* 0x000fc400000000ff */
[----:B------:R-:W-:Y:S02]  /*2140*/  @P1 F2FP.F16.F32.PACK_AB R0, RZ, R63 ;  /* 0x0000003fff00123e */ /* 0x000fe400000000ff */
[----:B------:R-:W-:Y:S02]  /*2150*/  @P2 F2FP.F16.F32.PACK_AB R64, RZ, R64 ;  /* 0x00000040ff40223e */ /* 0x000fe400000000ff */
[----:B0-----:R-:W-:Y:S02]  /*2160*/  @P2 IADD3 R2, P5, R145, UR20, RZ ;  /* 0x0000001491022c10 */ /* 0x001fe4000ffbe0ff */
[----:B------:R-:W-:Y:S02]  /*2170*/  @P2 F2FP.F16.F32.PACK_AB R62, RZ, R62 ;  /* 0x0000003eff3e223e */ /* 0x000fe400000000ff */
[----:B------:R-:W-:Y:S02]  /*2180*/  @P2 F2FP.F16.F32.PACK_AB R60, RZ, R60 ;  /* 0x0000003cff3c223e */ /* 0x000fe400000000ff */
[----:B------:R-:W-:-:S02]  /*2190*/  @P2 F2FP.F16.F32.PACK_AB R58, RZ, R58 ;  /* 0x0000003aff3a223e */ /* 0x000fc400000000ff */
[----:B------:R-:W-:Y:S02]  /*21a0*/  @P2 PRMT R51, R157, 0x7610, R51 ;  /* 0x000076109d332816 */ /* 0x000fe40000000033 */
[----:B-1----:R-:W-:Y:S02]  /*21b0*/  @P1 F2FP.F16.F32.PACK_AB R56, RZ, R161 ;  /* 0x000000a1ff38123e */ /* 0x002fe400000000ff */
[----:B------:R-:W-:Y:S02]  /*21c0*/  @P1 F2FP.F16.F32.PACK_AB R52, RZ, R67 ;  /* 0x00000043ff34123e */ /* 0x000fe400000000ff */
[----:B------:R-:W-:Y:S02]  /*21d0*/  @P1 F2FP.F16.F32.PACK_AB R54, RZ, R73 ;  /* 0x00000049ff36123e */ /* 0x000fe400000000ff */
[----:B------:R-:W-:Y:S02]  /*21e0*/  @P1 F2FP.F16.F32.PACK_AB R57, RZ, R66 ;  /* 0x00000042ff39123e */ /* 0x000fe400000000ff */
[----:B------:R-:W-:-:S02]  /*21f0*/  @P2 PRMT R50, R61, 0x7610, R50 ;  /* 0x000076103d322816 */ /* 0x000fc40000000032 */
[----:B------:R-:W-:Y:S02]  /*2200*/  @P2 PRMT R49, R153, 0x7610, R49 ;  /* 0x0000761099312816 */ /* 0x000fe40000000031 */
[----:B------:R-:W-:Y:S02]  /*2210*/  @P2 PRMT R48, R149, 0x7610, R48 ;  /* 0x0000761095302816 */ /* 0x000fe40000000030 */
[----:B------:R-:W-:Y:S02]  /*2220*/  @P1 PRMT R44, R0, 0x7610, R44 ;  /* 0x00007610002c1816 */ /* 0x000fe4000000002c */
[----:B------:R-:W-:Y:S02]  /*2230*/  @P2 IADD3.X R3, R160, UR21, RZ, P5, !PT ;  /* 0x00000015a0032c10 */ /* 0x000fe4000affe4ff */
[----:B------:R-:W-:Y:S02]  /*2240*/  @P1 PRMT R47, R56, 0x7610, R47 ;  /* 0x00007610382f1816 */ /* 0x000fe4000000002f */
[----:B------:R-:W-:-:S02]  /*2250*/  @P1 F2FP.F16.F32.PACK_AB R53, RZ, R68 ;  /* 0x00000044ff35123e */ /* 0x000fc400000000ff */
[----:B------:R-:W-:Y:S02]  /*2260*/  @P1 F2FP.F16.F32.PACK_AB R55, RZ, R70 ;  /* 0x00000046ff37123e */ /* 0x000fe400000000ff */
[----:B------:R-:W-:Y:S02]  /*2270*/  @P1 F2FP.F16.F32.PACK_AB R59, RZ, R148 ;  /* 0x00000094ff3b123e */ /* 0x000fe400000000ff */
        /* <DEDUP_REMOVED lines=13> */
[----:B------:R-:W-:Y:S02]  /*2350*/  F2FP.F16.F32.PACK_AB R55, R148, R161 ;  /* 0x000000a19437723e */ /* 0x000fe400000000ff */
[----:B------:R-:W-:Y:S01]  /*2360*/  F2FP.F16.F32.PACK_AB R54, R70, R73 ;  /* 0x000000494636723e */ /* 0x000fe200000000ff */
[----:B------:R1:W-:Y:S01]  /*2370*/  @P1 STG.E.128 desc[UR4][R56.64], R44 ;  /* 0x0000002c38001986 */ /* 0x0003e2000c101d04 */
[----:B------:R-:W-:Y:S02]  /*2380*/  F2FP.F16.F32.PACK_AB R53, R68, R67 ;  /* 0x000000434435723e */ /* 0x000fe400000000ff */
[----:B------:R-:W-:-:S02]  /*2390*/  F2FP.F16.F32.PACK_AB R52, R66, R63 ;  /* 0x0000003f4234723e */ /* 0x000fc400000000ff */
[----:B------:R-:W-:Y:S02]  /*23a0*/  @P2 F2FP.F16.F32.PACK_AB R161, RZ, R161 ;  /* 0x000000a1ffa1223e */ /* 0x000fe400000000ff */
[----:B------:R-:W-:Y:S02]  /*23b0*/  @P2 F2FP.F16.F32.PACK_AB R73, RZ, R73 ;  /* 0x00000049ff49223e */ /* 0x000fe400000000ff */
[----:B------:R-:W-:Y:S02]  /*23c0*/  @P2 F2FP.F16.F32.PACK_AB R67, RZ, R67 ;  /* 0x00000043ff43223e */ /* 0x000fe400000000ff */
[----:B------:R-:W-:Y:S02]  /*23d0*/  @P2 F2FP.F16.F32.PACK_AB R63, RZ, R63 ;  /* 0x0000003fff3f223e */ /* 0x000fe400000000ff */
[----:B------:R-:W-:Y:S02]  /*23e0*/  IADD3 R58, P6, R147, UR22, RZ ;  /* 0x00000016933a7c10 */ /* 0x000fe4000ffde0ff */
[----:B------:R-:W-:-:S02]  /*23f0*/  @P2 F2FP.F16.F32.PACK_AB R148, RZ, R148 ;  /* 0x00000094ff94223e */ /* 0x000fc400000000ff */
[----:B------:R-:W-:Y:S02]  /*2400*/  @P2 F2FP.F16.F32.PACK_AB R70, RZ, R70 ;  /* 0x00000046ff46223e */ /* 0x000fe400000000ff */
[----:B------:R-:W-:Y:S02]  /*2410*/  @P2 F2FP.F16.F32.PACK_AB R68, RZ, R68 ;  /* 0x00000044ff44223e */ /* 0x000fe400000000ff */
[----:B------:R-:W-:Y:S02]  /*2420*/  @P2 F2FP.F16.F32.PACK_AB R66, RZ, R66 ;  /* 0x00000042ff42223e */ /* 0x000fe400000000ff */
        /* <DEDUP_REMOVED lines=48> */
[----:B-1----:R-:W-:Y:S02]  /*2730*/  MOV R44, R92 ;  /* 0x0000005c002c7202 */ /* 0x002fe40000000f00 */
        /* <DEDUP_REMOVED lines=28> */
.L_x_1442:
        /* <DEDUP_REMOVED lines=31> */
.L_x_1443:
[----:B------:R-:W-:Y:S01]  /*2af0*/  HFMA2.MMA R166, -RZ, RZ, 0, 9.5367431640625e-07 ;  /* 0x00000010ffa67435 */ /* 0x000fe200000001ff */
[----:B------:R-:W-:Y:S02]  /*2b00*/  MOV R167, R54 ;  /* 0x0000003600a77202 */ /* 0x000fe40000000f00 */
[----:B------:R-:W-:Y:S02]  /*2b10*/  MOV R169, 0x1f ;  /* 0x0000001f00a97802 */ /* 0x000fe40000000f00 */
[----:B------:R-:W-:-:S07]  /*2b20*/  MOV R164, 0xffffffff ;  /* 0xffffffff00a47802 */ /* 0x000fce0000000f00 */
[----:B-----5:R-:W-:Y:S05]  /*2b30*/  WARPSYNC.COLLECTIVE R164, `(.L_x_1445) ;  /* 0x00000000a4087348 */ /* 0x020fea0003c00000 */
[----:B------:R0:W1:Y:S02]  /*2b40*/  SHFL.DOWN P1, R165, R167, R166, R169 ;  /* 0x080000a6a7a57389 */ /* 0x00006400000200a9 */
[----:B01---5:R-:W-:Y:S01]  /*2b50*/  ENDCOLLECTIVE ;  /* 0x000000000000791b */ /* 0x023fe20003800000 */
.L_x_1445:
[----:B------:R-:W-:Y:S02]  /*2b60*/  MOV R167, R3 ;  /* 0x0000000300a77202 */ /* 0x000fe40000000f00 */
[----:B------:R-:W-:-:S07]  /*2b70*/  MOV R53, R165 ;  /* 0x000000a500357202 */ /* 0x000fce0000000f00 */
[----:B------:R-:W-:Y:S05]  /*2b80*/  WARPSYNC.COLLECTIVE R164, `(.L_x_1446) ;  /* 0x00000000a4087348 */ /* 0x000fea0003c00000 */
[----:B------:R0:W1:Y:S02]  /*2b90*/  SHFL.DOWN P1, R165, R167, R166, R169 ;  /* 0x080000a6a7a57389 */ /* 0x00006400000200a9 */
[----:B01----:R-:W-:Y:S01]  /*2ba0*/  ENDCOLLECTIVE ;  /* 0x000000000000791b */ /* 0x003fe20003800000 */
.L_x_1446:
[----:B------:R-:W-:Y:S01]  /*2bb0*/  FADD.FTZ R53, R54, R53 ;  /* 0x0000003536357221 */ /* 0x000fe20000010000 */
[----:B------:R-:W-:-:S04]  /*2bc0*/  HFMA2.MMA R166, -RZ, RZ, 0, 4.76837158203125e-07 ;  /* 0x00000008ffa67435 */ /* 0x000fc800000001ff */
[----:B------:R-:W-:Y:S02]  /*2bd0*/  MOV R167, R53 ;  /* 0x0000003500a77202 */ /* 0x000fe40000000f00 */
[----:B------:R-:W-:-:S07]  /*2be0*/  MOV R2, R165 ;  /* 0x000000a500027202 */ /* 0x000fce0000000f00 */
[----:B------:R-:W-:Y:S05]  /*2bf0*/  WARPSYNC.COLLECTIVE R164, `(.L_x_1447) ;  /* 0x00000000a4087348 */ /* 0x000fea0003c00000 */
[----:B------:R0:W1:Y:S02]  /*2c00*/  SHFL.DOWN P1, R165, R167, R166, R169 ;  /* 0x080000a6a7a57389 */ /* 0x00006400000200a9 */
[----:B01----:R-:W-:Y:S01]  /*2c10*/  ENDCOLLECTIVE ;  /* 0x000000000000791b */ /* 0x003fe20003800000 */
.L_x_1447:
[----:B------:R-:W-:-:S05]  /*2c20*/  FADD.FTZ R2, R3, R2 ;  /* 0x0000000203027221 */ /* 0x000fca0000010000 */
[----:B------:R-:W-:Y:S02]  /*2c30*/  MOV R167, R2 ;  /* 0x0000000200a77202 */ /* 0x000fe40000000f00 */
[----:B------:R-:W-:-:S07]  /*2c40*/  MOV R52, R165 ;  /* 0x000000a500347202 */ /* 0x000fce0000000f00 */
[----:B------:R-:W-:Y:S05]  /*2c50*/  WARPSYNC.COLLECTIVE R164, `(.L_x_1448) ;  /* 0x00000000a4087348 */ /* 0x000fea0003c00000 */
[----:B------:R0:W1:Y:S02]  /*2c60*/  SHFL.DOWN P1, R165, R167, R166, R169 ;  /* 0x080000a6a7a57389 */ /* 0x00006400000200a9 */
[----:B01----:R-:W-:Y:S01]  /*2c70*/  ENDCOLLECTIVE ;  /* 0x000000000000791b */ /* 0x003fe20003800000 */
.L_x_1448:
[----:B------:R-:W-:Y:S01]  /*2c80*/  FADD.FTZ R52, R53, R52 ;  /* 0x0000003435347221 */ /* 0x000fe20000010000 */
[----:B------:R-:W-:-:S04]  /*2c90*/  HFMA2.MMA R166, -RZ, RZ, 0, 2.384185791015625e-07 ;  /* 0x00000004ffa67435 */ /* 0x000fc800000001ff */
[----:B------:R-:W-:Y:S02]  /*2ca0*/  MOV R167, R52 ;  /* 0x0000003400a77202 */ /* 0x000fe40000000f00 */
[----:B------:R-:W-:-:S07]  /*2cb0*/  MOV R55, R165 ;  /* 0x000000a500377202 */ /* 0x000fce0000000f00 */
[----:B------:R-:W-:Y:S05]  /*2cc0*/  WARPSYNC.COLLECTIVE R164, `(.L_x_1449) ;  /* 0x00000000a4087348 */ /* 0x000fea0003c00000 */
[----:B------:R0:W1:Y:S02]  /*2cd0*/  SHFL.DOWN P1, R165, R167, R166, R169 ;  /* 0x080000a6a7a57389 */ /* 0x00006400000200a9 */
[----:B01----:R-:W-:Y:S01]  /*2ce0*/  ENDCOLLECTIVE ;  /* 0x000000000000791b */ /* 0x003fe20003800000 */
.L_x_1449:
[----:B------:R-:W-:-:S05]  /*2cf0*/  FADD.FTZ R55, R2, R55 ;  /* 0x0000003702377221 */ /* 0x000fca0000010000 */
[----:B------:R-:W-:Y:S02]  /*2d00*/  MOV R167, R55 ;  /* 0x0000003700a77202 */ /* 0x000fe40000000f00 */
[----:B------:R-:W-:-:S07]  /*2d10*/  MOV R75, R165 ;  /* 0x000000a5004b7202 */ /* 0x000fce0000000f00 */
[----:B------:R-:W-:Y:S05]  /*2d20*/  WARPSYNC.COLLECTIVE R164, `(.L_x_1450) ;  /* 0x00000000a4087348 */ /* 0x000fea0003c00000 */
[----:B------:R0:W1:Y:S02]  /*2d30*/  SHFL.DOWN P1, R165, R167, R166, R169 ;  /* 0x080000a6a7a57389 */ /* 0x00006400000200a9 */
[----:B01----:R-:W-:Y:S01]  /*2d40*/  ENDCOLLECTIVE ;  /* 0x000000000000791b */ /* 0x003fe20003800000 */
.L_x_1450:
[----:B------:R-:W-:Y:S01]  /*2d50*/  FADD.FTZ R75, R52, R75 ;  /* 0x0000004b344b7221 */ /* 0x000fe20000010000 */
[----:B------:R-:W-:-:S04]  /*2d60*/  HFMA2.MMA R166, -RZ, RZ, 0, 1.1920928955078125e-07 ;  /* 0x00000002ffa67435 */ /* 0x000fc800000001ff */
[----:B------:R-:W-:Y:S02]  /*2d70*/  MOV R167, R75 ;  /* 0x0000004b00a77202 */ /* 0x000fe40000000f00 */
[----:B------:R-:W-:-:S07]  /*2d80*/  MOV R162, R165 ;  /* 0x000000a500a27202 */ /* 0x000fce0000000f00 */
[----:B------:R-:W-:Y:S05]  /*2d90*/  WARPSYNC.COLLECTIVE R164, `(.L_x_1451) ;  /* 0x00000000a4087348 */ /* 0x000fea0003c00000 */
[----:B------:R0:W1:Y:S02]  /*2da0*/  SHFL.DOWN P1, R165, R167, R166, R169 ;  /* 0x080000a6a7a57389 */ /* 0x00006400000200a9 */
[----:B01----:R-:W-:Y:S01]  /*2db0*/  ENDCOLLECTIVE ;  /* 0x000000000000791b */ /* 0x003fe20003800000 */
.L_x_1451:
[----:B------:R-:W-:-:S05]  /*2dc0*/  FADD.FTZ R162, R55, R162 ;  /* 0x000000a237a27221 */ /* 0x000fca0000010000 */
[----:B------:R-:W-:Y:S02]  /*2dd0*/  MOV R167, R162 ;  /* 0x000000a200a77202 */ /* 0x000fe40000000f00 */
[----:B------:R-:W-:-:S07]  /*2de0*/  MOV R54, R165 ;  /* 0x000000a500367202 */ /* 0x000fce0000000f00 */
[----:B------:R-:W-:Y:S05]  /*2df0*/  WARPSYNC.COLLECTIVE R164, `(.L_x_1452) ;  /* 0x00000000a4087348 */ /* 0x000fea0003c00000 */
[----:B------:R0:W1:Y:S02]  /*2e00*/  SHFL.DOWN P1, R165, R167, R166, R169 ;  /* 0x080000a6a7a57389 */ /* 0x00006400000200a9 */
[----:B01----:R-:W-:Y:S01]  /*2e10*/  ENDCOLLECTIVE ;  /* 0x000000000000791b */ /* 0x003fe20003800000 */
.L_x_1452:
[----:B------:R-:W-:Y:S01]  /*2e20*/  FADD.FTZ R54, R75, R54 ;  /* 0x000000364b367221 */ /* 0x000fe20000010000 */
[----:B------:R-:W-:-:S04]  /*2e30*/  HFMA2.MMA R166, -RZ, RZ, 0, 5.9604644775390625e-08 ;  /* 0x00000001ffa67435 */ /* 0x000fc800000001ff */
[----:B------:R-:W-:Y:S02]  /*2e40*/  MOV R167, R54 ;  /* 0x0000003600a77202 */ /* 0x000fe40000000f00 */
[----:B------:R-:W-:-:S07]  /*2e50*/  MOV R3, R165 ;  /* 0x000000a500037202 */ /* 0x000fce0000000f00 */
[----:B------:R-:W-:Y:S05]  /*2e60*/  WARPSYNC.COLLECTIVE R164, `(.L_x_1453) ;  /* 0x00000000a4087348 */ /* 0x000fea0003c00000 */
[----:B------:R0:W1:Y:S02]  /*2e70*/  SHFL.DOWN P1, R165, R167, R166, R169 ;  /* 0x080000a6a7a57389 */ /* 0x00006400000200a9 */
[----:B01----:R-:W-:Y:S01]  /*2e80*/  ENDCOLLECTIVE ;  /* 0x000000000000791b */ /* 0x003fe20003800000 */
.L_x_1453:
[----:B------:R-:W-:-:S05]  /*2e90*/  FADD.FTZ R3, R162, R3 ;  /* 0x00000003a2037221 */ /* 0x000fca0000010000 */
[----:B------:R-:W-:Y:S02]  /*2ea0*/  MOV R167, R3 ;  /* 0x0000000300a77202 */ /* 0x000fe40000000f00 */
[----:B------:R-:W-:-:S07]  /*2eb0*/  MOV R53, R165 ;  /* 0x000000a500357202 */ /* 0x000fce0000000f00 */
[----:B------:R-:W-:Y:S05]  /*2ec0*/  WARPSYNC.COLLECTIVE R164, `(.L_x_1454) ;  /* 0x00000000a4087348 */ /* 0x000fea0003c00000 */
[----:B------:R0:W1:Y:S02]  /*2ed0*/  SHFL.DOWN P1, R165, R167, R166, R169 ;  /* 0x080000a6a7a57389 */ /* 0x00006400000200a9 */
[----:B01----:R-:W-:Y:S01]  /*2ee0*/  ENDCOLLECTIVE ;  /* 0x000000000000791b */ /* 0x003fe20003800000 */
.L_x_1454:
[----:B------:R-:W-:Y:S01]  /*2ef0*/  MOV R2, R165 ;  /* 0x000000a500027202 */ /* 0x000fe20000000f00 */
[----:B------:R-:W-:Y:S06]  /*2f00*/  BRA `(.L_x_1455) ;  /* 0xffffffe800387947 */ /* 0x000fec000383ffff */
.L_x_1456:
        /* <DEDUP_REMOVED lines=15> */
.L_x_2985:


//--------------------- .text._ZN10layer_norm31ln_parallel_residual_bwd_kernelINS_13Kernel_traitsIf6__halfS2_S2_fjLj4096ELj1ELj1ELj8ELj16ENS_18Kernel_traits_baseILj4096EfS2_S2_S2_fjLj256EEEEELb0ELb1ELb0EEEvNS_9BwdParamsE --------------------------
	.section	.text._ZN10layer_norm31ln_parallel_residual_bwd_kernelINS_13Kernel_traitsIf6__halfS2_S2_fjLj4096ELj1ELj1ELj8ELj16ENS_18Kernel_traits_baseILj4096EfS2_S2_S2_fjLj256EEEEELb0ELb1ELb0EEEvNS_9BwdParamsE,"ax",@progbits
	.align	128
        .global         _ZN10layer_norm31ln_parallel_residual_bwd_kernelINS_13Kernel_traitsIf6__halfS2_S2_fjLj4096ELj1ELj1ELj8ELj16ENS_18Kernel_traits_baseILj4096EfS2_S2_S2_fjLj256EEEEELb0ELb1ELb0EEEvNS_9BwdParamsE
        .type           _ZN10layer_norm31ln_parallel_residual_bwd_kernelINS_13Kernel_traitsIf6__halfS2_S2_fjLj4096ELj1ELj1ELj8ELj16ENS_18Kernel_traits_baseILj4096EfS2_S2_S2_fjLj256EEEEELb0ELb1ELb0EEEvNS_9BwdParamsE,@function
        .size           _ZN10layer_norm31ln_parallel_residual_bwd_kernelINS_13Kernel_traitsIf6__halfS2_S2_fjLj4096ELj1ELj1ELj8ELj16ENS_18Kernel_traits_baseILj4096EfS2_S2_S2_fjLj256EEEEELb0ELb1ELb0EEEvNS_9BwdParamsE,(.L_x_2986 - _ZN10layer_norm31ln_parallel_residual_bwd_kernelINS_13Kernel_traitsIf6__halfS2_S2_fjLj4096ELj1ELj1ELj8ELj16ENS_18Kernel_traits_baseILj4096EfS2_S2_S2_fjLj256EEEEELb0ELb1ELb0EEEvNS_9BwdParamsE)
        .other          _ZN10layer_norm31ln_parallel_residual_bwd_kernelINS_13Kernel_traitsIf6__halfS2_S2_fjLj4096ELj1ELj1ELj8ELj16ENS_18Kernel_traits_baseILj4096EfS2_S2_S2_fjLj256EEEEELb0ELb1ELb0EEEvNS_9BwdParamsE,@"STO_CUDA_ENTRY STV_DEFAULT"
_ZN10layer_norm31ln_parallel_residual_bwd_kernelINS_13Kernel_traitsIf6__halfS2_S2_fjLj4096ELj1ELj1ELj8ELj16ENS_18Kernel_traits_baseILj4096EfS2_S2_S2_fjLj256EEEEELb0ELb1ELb0EEEvNS_9BwdParamsE:
.text._ZN10layer_norm31ln_parallel_residual_bwd_kernelINS_13Kernel_traitsIf6__halfS2_S2_fjLj4096ELj1ELj1ELj8ELj16ENS_18Kernel_traits_baseILj4096EfS2_S2_S2_fjLj256EEEEELb0ELb1ELb0EEEvNS_9BwdParamsE:
        /* <DEDUP_REMOVED lines=56> */
.L_x_1467:
[----:B01----:R-:W0:Y:S08]  /*0380*/  LDC.64 R78, c[0x0][0x250] ;  /* 0x00009400ff4e7b82 */ /* 0x003e300000000a00 */
[----:B------:R-:W1:Y:S01]  /*0390*/  LDC.64 R76, c[0x0][0x258] ;  /* 0x00009600ff4c7b82 */ /* 0x000e620000000a00 */
[----:B0-----:R-:W-:-:S06]  /*03a0*/  IMAD.WIDE R78, R2, 0x4, R78 ;  /* 0x00000004024e7825 */ /* 0x001fcc00078e024e */
[----:B------:R-:W2:Y:S01]  /*03b0*/  LDG.E R78, desc[UR4][R78.64] ;  /* 0x000000044e4e7981 */ /* 0x000ea2000c1e1900 */
[----:B-1----:R-:W-:-:S05]  /*03c0*/  IMAD.WIDE R76, R2, 0x4, R76 ;  /* 0x00000004024c7825 */ /* 0x002fca00078e024c */
[----:B-----5:R0:W5:Y:S01]  /*03d0*/  LDG.E R7, desc[UR4][R76.64] ;  /* 0x000000044c077981 */ /* 0x020162000c1e1900 */
[----:B------:R-:W-:Y:S01]  /*03e0*/  MOV R5, UR20 ;  /* 0x0000001400057c02 */ /* 0x000fe20008000f00 */
[----:B------:R-:W-:Y:S01]  /*03f0*/  BSSY B0, `(.L_x_1458) ;  /* 0x0000064000007945 */ /* 0x000fe20003800000 */
[----:B------:R-:W-:Y:S02]  /*0400*/  LOP3.LUT P4, RZ, R0, 0xff, RZ, 0xc0, !PT ;  /* 0x000000ff00ff7812 */ /* 0x000fe4000788c0ff */
        /* <DEDUP_REMOVED lines=26> */
[--C-:B------:R-:W-:Y:S02]  /*05b0*/  HADD2.F32 R91, -RZ, R77.reuse.H0_H0 ;  /* 0x2000004dff5b7230 */ /* 0x100fe40000004100 */
[----:B------:R-:W-:Y:S02]  /*05c0*/  HADD2.F32 R89, -RZ, R76.H1_H1 ;  /* 0x3000004cff597230 */ /* 0x000fe40000004100 */
[--C-:B------:R-:W-:Y:S02]  /*05d0*/  HADD2.F32 R111, -RZ, R78.reuse.H0_H0 ;  /* 0x2000004eff6f7230 */ /* 0x100fe40000004100 */
[----:B------:R-:W-:Y:S02]  /*05e0*/  HADD2.F32 R109, -RZ, R77.H1_H1 ;  /* 0x3000004dff6d7230 */ /* 0x000fe40000004100 */
[----:B------:R-:W-:Y:S01]  /*05f0*/  FADD.FTZ R120, -R86, R89 ;  /* 0x0000005956787221 */ /* 0x000fe20000010100 */
[----:B------:R-:W-:Y:S01]  /*0600*/  HADD2.F32 R113, -RZ, R78.H1_H1 ;  /* 0x3000004eff717230 */ /* 0x000fe20000004100 */
[----:B------:R-:W-:Y:S01]  /*0610*/  IADD3 R89, R0, 0x100, RZ ;  /* 0x0000010000597810 */ /* 0x000fe20007ffe0ff */
[----:B------:R-:W-:-:S02]  /*0620*/  HADD2.F32 R81, -RZ, R79.H0_H0 ;  /* 0x2000004fff517230 */ /* 0x000fc40000004100 */
[C---:B-----5:R-:W-:Y:S01]  /*0630*/  FMUL.FTZ R120, R7.reuse, R120 ;  /* 0x0000007807787220 */ /* 0x060fe20000410000 */
[C---:B------:R-:W-:Y:S01]  /*0640*/  FADD.FTZ R116, -R86.reuse, R109 ;  /* 0x0000006d56747221 */ /* 0x040fe20000010100 */
[----:B------:R-:W-:Y:S02]  /*0650*/  HADD2.F32 R79, -RZ, R79.H1_H1 ;  /* 0x3000004fff4f7230 */ /* 0x000fe40000004100 */
[C---:B0-----:R-:W-:Y:S01]  /*0660*/  FADD.FTZ R82, -R86.reuse, R81 ;  /* 0x0000005156527221 */ /* 0x041fe20000010100 */
[----:B------:R-:W-:Y:S01]  /*0670*/  FMUL.FTZ R116, R7, R116 ;  /* 0x0000007407747220 */ /* 0x000fe20000410000 */
[--C-:B---3--:R-:W-:Y:S02]  /*0680*/  HADD2.F32 R87, -RZ, R8.reuse.H0_H0 ;  /* 0x20000008ff577230 */ /* 0x108fe40000004100 */
[C---:B------:R-:W-:Y:S01]  /*0690*/  FADD.FTZ R94, -R86.reuse, R79 ;  /* 0x0000004f565e7221 */ /* 0x040fe20000010100 */
[----:B------:R-:W-:Y:S02]  /*06a0*/  HADD2.F32 R118, -RZ, R8.H1_H1 ;  /* 0x30000008ff767230 */ /* 0x000fe40000004100 */
[----:B------:R-:W-:Y:S01]  /*06b0*/  FADD.FTZ R8, -R86, R3 ;  /* 0x0000000356087221 */ /* 0x000fe20000010100 */
[----:B------:R-:W-:-:S02]  /*06c0*/  HADD2.F32 R115, -RZ, R9.H0_H0 ;  /* 0x20000009ff737230 */ /* 0x000fc40000004100 */
[----:B------:R-:W-:Y:S01]  /*06d0*/  FMUL.FTZ R122, R60, R87 ;  /* 0x000000573c7a7220 */ /* 0x000fe20000410000 */
[----:B------:R-:W-:Y:S02]  /*06e0*/  HADD2.F32 R114, -RZ, R9.H1_H1 ;  /* 0x30000009ff727230 */ /* 0x000fe40000004100 */
[----:B------:R-:W-:Y:S01]  /*06f0*/  FMUL.FTZ R3, R7, R8 ;  /* 0x0000000807037220 */ /* 0x000fe20000410000 */
[----:B------:R-:W-:Y:S01]  /*0700*/  FADD.FTZ R8, -R86, R91 ;  /* 0x0000005b56087221 */ /* 0x000fe20000010100 */
[----:B------:R-:W-:Y:S02]  /*0710*/  HADD2.F32 R9, -RZ, R10.H0_H0 ;  /* 0x2000000aff097230 */ /* 0x000fe40000004100 */
[----:B------:R-:W-:Y:S01]  /*0720*/  FADD.FTZ R29, R29, R118 ;  /* 0x000000761d1d7221 */ /* 0x000fe20000010000 */
[----:B------:R-:W-:Y:S01]  /*0730*/  FFMA.FTZ R45, R120, R118, R45 ;  /* 0x00000076782d7223 */ /* 0x000fe2000001002d */
[----:B------:R-:W-:Y:S01]  /*0740*/  FMUL.FTZ R117, R7, R8 ;  /* 0x0000000807757220 */ /* 0x000fe20000410000 */
[----:B------:R-:W-:Y:S01]  /*0750*/  FADD.FTZ R8, -R86, R111 ;  /* 0x0000006f56087221 */ /* 0x000fe20000010100 */
[----:B------:R-:W-:Y:S01]  /*0760*/  FADD.FTZ R24, R24, R9 ;  /* 0x0000000918187221 */ /* 0x000fe20000010000 */
[----:B------:R-:W-:Y:S01]  /*0770*/  FMUL.FTZ R109, R56, R9 ;  /* 0x00000009386d7220 */ /* 0x000fe20000410000 */
[----:B------:R-:W-:-:S02]  /*0780*/  HADD2.F32 R77, -RZ, R11.H0_H0 ;  /* 0x2000000bff4d7230 */ /* 0x000fc40000004100 */
[----:B------:R-:W-:Y:S01]  /*0790*/  FMUL.FTZ R111, R7, R8 ;  /* 0x00000008076f7220 */ /* 0x000fe20000410000 */
[----:B------:R-:W-:Y:S02]  /*07a0*/  HADD2.F32 R76, -RZ, R11.H1_H1 ;  /* 0x3000000bff4c7230 */ /* 0x000fe40000004100 */
[----:B------:R-:W-:Y:S01]  /*07b0*/  FMUL.FTZ R118, R61, R118 ;  /* 0x000000763d767220 */ /* 0x000fe20000410000 */
[----:B------:R-:W-:Y:S01]  /*07c0*/  FFMA.FTZ R11, R3, R122, RZ ;  /* 0x0000007a030b7223 */ /* 0x000fe200000100ff */
[----:B------:R-:W-:Y:S01]  /*07d0*/  FFMA.FTZ R40, R111, R9, R40 ;  /* 0x000000096f287223 */ /* 0x000fe20000010028 */
[----:B------:R-:W-:Y:S01]  /*07e0*/  FADD.FTZ R9, RZ, R122 ;  /* 0x0000007aff097221 */ /* 0x000fe20000010000 */
[----:B------:R-:W-:Y:S01]  /*07f0*/  FADD.FTZ R30, R30, R115 ;  /* 0x000000731e1e7221 */ /* 0x000fe20000010000 */
[-C--:B------:R-:W-:Y:S01]  /*0800*/  FFMA.FTZ R46, R117, R115.reuse, R46 ;  /* 0x00000073752e7223 */ /* 0x080fe2000001002e */
[----:B------:R-:W-:Y:S01]  /*0810*/  FMUL.FTZ R115, R62, R115 ;  /* 0x000000733e737220 */ /* 0x000fe20000410000 */
        /* <DEDUP_REMOVED lines=8> */
[----:B------:R-:W-:-:S02]  /*08a0*/  HADD2.F32 R10, -RZ, R10.H1_H1 ;  /* 0x3000000aff0a7230 */ /* 0x000fc40000004100 */
        /* <DEDUP_REMOVED lines=24> */
.L_x_1459:
[----:B------:R-:W-:Y:S05]  /*0a30*/  BSYNC B0 ;  /* 0x0000000000007941 */ /* 0x000fea0003800000 */
.L_x_1458:
        /* <DEDUP_REMOVED lines=59> */
[C---:B------:R-:W-:Y:S01]  /*0df0*/  FMUL.FTZ R106, R7.reuse, R106 ;  /* 0x0000006a076a7220 */ /* 0x040fe20000410000 */
        /* <DEDUP_REMOVED lines=24> */
[----:B------:R-:W-:-:S07]  /*0f80*/  FFMA.FTZ R90, R110, R107, R76 ;  /* 0x0000006b6e5a7223 */ /* 0x000fce000001004c */
.L_x_1461:
[----:B------:R-:W-:Y:S05]  /*0f90*/  BSYNC B0 ;  /* 0x0000000000007941 */ /* 0x000fea0003800000 */
.L_x_1460:
        /* <DEDUP_REMOVED lines=21> */
.L_x_1480:
        /* <DEDUP_REMOVED lines=133> */
.L_x_1464:
[----:B------:R-:W-:Y:S05]  /*1940*/  BSYNC B0 ;  /* 0x0000000000007941 */ /* 0x000fea0003800000 */
.L_x_1463:
        /* <DEDUP_REMOVED lines=95> */
.L_x_1466:
[----:B------:R-:W-:Y:S05]  /*1f40*/  BSYNC B0 ;  /* 0x0000000000007941 */ /* 0x000fea0003800000 */
.L_x_1465:
[----:B------:R-:W-:Y:S01]  /*1f50*/  SEL R0, RZ, 0x1, P4 ;  /* 0x00000001ff007807 */ /* 0x000fe20002000000 */
[----:B------:R-:W-:Y:S06]  /*1f60*/  @!P5 BRA `(.L_x_1467) ;  /* 0xffffffe40004d947 */ /* 0x000fec000383ffff */
.L_x_1457:
        /* <DEDUP_REMOVED lines=16> */
.L_x_1469:
[----:B------:R-:W-:Y:S05]  /*2070*/  BSYNC B0 ;  /* 0x0000000000007941 */ /* 0x000fea0003800000 */
.L_x_1468:
        /* <DEDUP_REMOVED lines=10> */
.L_x_1462:
[----:B------:R-:W-:Y:S01]  /*2120*/  HFMA2.MMA R88, -RZ, RZ, 0, 9.5367431640625e-07 ;  /* 0x00000010ff587435 */ /* 0x000fe200000001ff */
[----:B------:R-:W-:Y:S02]  /*2130*/  MOV R89, 0x1f ;  /* 0x0000001f00597802 */ /* 0x000fe40000000f00 */
[----:B------:R-:W-:-:S08]  /*2140*/  MOV R86, 0xffffffff ;  /* 0xffffffff00567802 */ /* 0x000fd00000000f00 */
[----:B-----5:R-:W-:Y:S05]  /*2150*/  WARPSYNC.COLLECTIVE R86, `(.L_x_1470) ;  /* 0x0000000056087348 */ /* 0x020fea0003c00000 */
[----:B------:R0:W1:Y:S02]  /*2160*/  SHFL.DOWN P0, R113, R87, R88, R89 ;  /* 0x0800005857717389 */ /* 0x0000640000000059 */
[----:B01---5:R-:W-:Y:S01]  /*2170*/  ENDCOLLECTIVE ;  /* 0x000000000000791b */ /* 0x023fe20003800000 */
.L_x_1470:
[----:B------:R-:W-:-:S05]  /*2180*/  MOV R76, R113 ;  /* 0x00000071004c7202 */ /* 0x000fca0000000f00 */
[----:B------:R-:W-:Y:S01]  /*2190*/  FADD.FTZ R76, R76, R87 ;  /* 0x000000574c4c7221 */ /* 0x000fe20000010000 */
[----:B------:R-:W-:-:S07]  /*21a0*/  MOV R87, R90 ;  /* 0x0000005a00577202 */ /* 0x000fce0000000f00 */
[----:B------:R-:W-:Y:S05]  /*21b0*/  WARPSYNC.COLLECTIVE R86, `(.L_x_1471) ;  /* 0x0000000056087348 */ /* 0x000fea0003c00000 */
[----:B------:R0:W1:Y:S02]  /*21c0*/  SHFL.DOWN P0, R113, R87, R88, R89 ;  /* 0x0800005857717389 */ /* 0x0000640000000059 */
[----:B01----:R-:W-:Y:S01]  /*21d0*/  ENDCOLLECTIVE ;  /* 0x000000000000791b */ /* 0x003fe20003800000 */
.L_x_1471:
[----:B------:R-:W-:Y:S01]  /*21e0*/  HFMA2.MMA R88, -RZ, RZ, 0, 4.76837158203125e-07 ;  /* 0x00000008ff587435 */ /* 0x000fe200000001ff */
[----:B------:R-:W-:Y:S02]  /*21f0*/  MOV R87, R76 ;  /* 0x0000004c00577202 */ /* 0x000fe40000000f00 */
[----:B------:R-:W-:-:S08]  /*2200*/  MOV R77, R113 ;  /* 0x00000071004d7202 */ /* 0x000fd00000000f00 */
[----:B------:R-:W-:Y:S05]  /*2210*/  WARPSYNC.COLLECTIVE R86, `(.L_x_1472) ;  /* 0x0000000056087348 */ /* 0x000fea0003c00000 */
[----:B------:R0:W1:Y:S02]  /*2220*/  SHFL.DOWN P0, R113, R87, R88, R89 ;  /* 0x0800005857717389 */ /* 0x0000640000000059 */
[----:B01----:R-:W-:Y:S01]  /*2230*/  ENDCOLLECTIVE ;  /* 0x000000000000791b */ /* 0x003fe20003800000 */
.L_x_1472:
[----:B------:R-:W-:-:S05]  /*2240*/  FADD.FTZ R77, R77, R90 ;  /* 0x0000005a4d4d7221 */ /* 0x000fca0000010000 */
[----:B------:R-:W-:Y:S02]  /*2250*/  MOV R87, R77 ;  /* 0x0000004d00577202 */ /* 0x000fe40000000f00 */
[----:B------:R-:W-:-:S07]  /*2260*/  MOV R79, R113 ;  /* 0x00000071004f7202 */ /* 0x000fce0000000f00 */
[----:B------:R-:W-:Y:S05]  /*2270*/  WARPSYNC.COLLECTIVE R86, `(.L_x_1473) ;  /* 0x0000000056087348 */ /* 0x000fea0003c00000 */
[----:B------:R0:W1:Y:S02]  /*2280*/  SHFL.DOWN P0, R113, R87, R88, R89 ;  /* 0x0800005857717389 */ /* 0x0000640000000059 */
[----:B01----:R-:W-:Y:S01]  /*2290*/  ENDCOLLECTIVE ;  /* 0x000000000000791b */ /* 0x003fe20003800000 */
.L_x_1473:
[----:B------:R-:W-:Y:S01]  /*22a0*/  FADD.FTZ R79, R76, R79 ;  /* 0x0000004f4c4f7221 */ /* 0x000fe20000010000 */
[----:B------:R-:W-:-:S04]  /*22b0*/  HFMA2.MMA R88, -RZ, RZ, 0, 2.384185791015625e-07 ;  /* 0x00000004ff587435 */ /* 0x000fc800000001ff */
[----:B------:R-:W-:Y:S02]  /*22c0*/  MOV R87, R79 ;  /* 0x0000004f00577202 */ /* 0x000fe40000000f00 */
[----:B------:R-:W-:-:S07]  /*22d0*/  MOV R78, R113 ;  /* 0x00000071004e7202 */ /* 0x000fce0000000f00 */
[----:B------:R-:W-:Y:S05]  /*22e0*/  WARPSYNC.COLLECTIVE R86, `(.L_x_1474) ;  /* 0x0000000056087348 */ /* 0x000fea0003c00000 */
[----:B------:R0:W1:Y:S02]  /*22f0*/  SHFL.DOWN P0, R113, R87, R88, R89 ;  /* 0x0800005857717389 */ /* 0x0000640000000059 */
[----:B01----:R-:W-:Y:S01]  /*2300*/  ENDCOLLECTIVE ;  /* 0x000000000000791b */ /* 0x003fe20003800000 */
.L_x_1474:
[----:B------:R-:W-:-:S05]  /*2310*/  FADD.FTZ R78, R77, R78 ;  /* 0x0000004e4d4e7221 */ /* 0x000fca0000010000 */
[----:B------:R-:W-:Y:S02]  /*2320*/  MOV R87, R78 ;  /* 0x0000004e00577202 */ /* 0x000fe40000000f00 */
[----:B------:R-:W-:-:S07]  /*2330*/  MOV R80, R113 ;  /* 0x0000007100507202 */ /* 0x000fce0000000f00 */
[----:B------:R-:W-:Y:S05]  /*2340*/  WARPSYNC.COLLECTIVE R86, `(.L_x_1475) ;  /* 0x0000000056087348 */ /* 0x000fea0003c00000 */
[----:B------:R0:W1:Y:S02]  /*2350*/  SHFL.DOWN P0, R113, R87, R88, R89 ;  /* 0x0800005857717389 */ /* 0x0000640000000059 */
[----:B01----:R-:W-:Y:S01]  /*2360*/  ENDCOLLECTIVE ;  /* 0x000000000000791b */ /* 0x003fe20003800000 */
.L_x_1475:
[----:B------:R-:W-:Y:S01]  /*2370*/  FADD.FTZ R80, R79, R80 ;  /* 0x000000504f507221 */ /* 0x000fe20000010000 */
[----:B------:R-:W-:-:S04]  /*2380*/  HFMA2.MMA R88, -RZ, RZ, 0, 1.1920928955078125e-07 ;  /* 0x00000002ff587435 */ /* 0x000fc800000001ff */
[----:B------:R-:W-:Y:S02]  /*2390*/  MOV R87, R80 ;  /* 0x0000005000577202 */ /* 0x000fe40000000f00 */
[----:B------:R-:W-:-:S07]  /*23a0*/  MOV R81, R113 ;  /* 0x0000007100517202 */ /* 0x000fce0000000f00 */
[----:B------:R-:W-:Y:S05]  /*23b0*/  WARPSYNC.COLLECTIVE R86, `(.L_x_1476) ;  /* 0x0000000056087348 */ /* 0x000fea0003c00000 */
[----:B------:R0:W1:Y:S02]  /*23c0*/  SHFL.DOWN P0, R113, R87, R88, R89 ;  /* 0x0800005857717389 */ /* 0x0000640000000059 */
[----:B01----:R-:W-:Y:S01]  /*23d0*/  ENDCOLLECTIVE ;  /* 0x000000000000791b */ /* 0x003fe20003800000 */
.L_x_1476:
[----:B------:R-:W-:-:S05]  /*23e0*/  FADD.FTZ R81, R78, R81 ;  /* 0x000000514e517221 */ /* 0x000fca0000010000 */
[----:B------:R-:W-:Y:S02]  /*23f0*/  MOV R87, R81 ;  /* 0x0000005100577202 */ /* 0x000fe40000000f00 */
[----:B------:R-:W-:-:S07]  /*2400*/  MOV R83, R113 ;  /* 0x0000007100537202 */ /* 0x000fce0000000f00 */
[----:B------:R-:W-:Y:S05]  /*2410*/  WARPSYNC.COLLECTIVE R86, `(.L_x_1477) ;  /* 0x0000000056087348 */ /* 0x000fea0003c00000 */
[----:B------:R0:W1:Y:S02]  /*2420*/  SHFL.DOWN P0, R113, R87, R88, R89 ;  /* 0x0800005857717389 */ /* 0x0000640000000059 */
[----:B01----:R-:W-:Y:S01]  /*2430*/  ENDCOLLECTIVE ;  /* 0x000000000000791b */ /* 0x003fe20003800000 */
.L_x_1477:
[----:B------:R-:W-:Y:S01]  /*2440*/  FADD.FTZ R83, R80, R83 ;  /* 0x0000005350537221 */ /* 0x000fe20000010000 */
[----:B------:R-:W-:-:S04]  /*2450*/  HFMA2.MMA R88, -RZ, RZ, 0, 5.9604644775390625e-08 ;  /* 0x00000001ff587435 */ /* 0x000fc800000001ff */
[----:B------:R-:W-:Y:S02]  /*2460*/  MOV R87, R83 ;  /* 0x0000005300577202 */ /* 0x000fe40000000f00 */
[----:B------:R-:W-:-:S07]  /*2470*/  MOV R82, R113 ;  /* 0x0000007100527202 */ /* 0x000fce0000000f00 */
[----:B------:R-:W-:Y:S05]  /*2480*/  WARPSYNC.COLLECTIVE R86, `(.L_x_1478) ;  /* 0x0000000056087348 */ /* 0x000fea0003c00000 */
[----:B------:R0:W1:Y:S02]  /*2490*/  SHFL.DOWN P0, R113, R87, R88, R89 ;  /* 0x0800005857717389 */ /* 0x0000640000000059 */
[----:B01----:R-:W-:Y:S01]  /*24a0*/  ENDCOLLECTIVE ;  /* 0x000000000000791b */ /* 0x003fe20003800000 */
.L_x_1478:
[----:B------:R-:W-:-:S05]  /*24b0*/  FADD.FTZ R82, R81, R82 ;  /* 0x0000005251527221 */ /* 0x000fca0000010000 */
[----:B------:R-:W-:Y:S02]  /*24c0*/  MOV R87, R82 ;  /* 0x0000005200577202 */ /* 0x000fe40000000f00 */
[----:B------:R-:W-:-:S07]  /*24d0*/  MOV R112, R113 ;  /* 0x0000007100707202 */ /* 0x000fce0000000f00 */
[----:B------:R-:W-:Y:S05]  /*24e0*/  WARPSYNC.COLLECTIVE R86, `(.L_x_1479) ;  /* 0x0000000056087348 */ /* 0x000fea0003c00000 */
[----:B------:R0:W1:Y:S02]  /*24f0*/  SHFL.DOWN P0, R113, R87, R88, R89 ;  /* 0x0800005857717389 */ /* 0x0000640000000059 */
[----:B01----:R-:W-:Y:S01]  /*2500*/  ENDCOLLECTIVE ;  /* 0x000000000000791b */ /* 0x003fe20003800000 */
.L_x_1479:
[----:B------:R-:W-:Y:S05]  /*2510*/  BRA `(.L_x_1480) ;  /* 0xffffffe800f47947 */ /* 0x000fea000383ffff */
.L_x_1481:
        /* <DEDUP_REMOVED lines=14> */
.L_x_2986:


//--------------------- .text._ZN10layer_norm31ln_parallel_residual_bwd_kernelINS_13Kernel_traitsIf6__halfS2_S2_fjLj4096ELj1ELj1ELj8ELj16ENS_18Kernel_traits_baseILj4096EfS2_S2_S2_fjLj256EEEEELb0ELb1ELb1EEEvNS_9BwdParamsE --------------------------
	.section	.text._ZN10layer_norm31ln_parallel_residual_bwd_kernelINS_13Kernel_traitsIf6__halfS2_S2_fjLj4096ELj1ELj1ELj8ELj16ENS_18Kernel_traits_baseILj4096EfS2_S2_S2_fjLj256EEEEELb0ELb1ELb1EEEvNS_9BwdParamsE,"ax",@progbits
	.align	128
        .global         _ZN10layer_norm31ln_parallel_residual_bwd_kernelINS_13Kernel_traitsIf6__halfS2_S2_fjLj4096ELj1ELj1ELj8ELj16ENS_18Kernel_traits_baseILj4096EfS2_S2_S2_fjLj256EEEEELb0ELb1ELb1EEEvNS_9BwdParamsE
        .type           _ZN10layer_norm31ln_parallel_residual_bwd_kernelINS_13Kernel_traitsIf6__halfS2_S2_fjLj4096ELj1ELj1ELj8ELj16ENS_18Kernel_traits_baseILj4096EfS2_S2_S2_fjLj256EEEEELb0ELb1ELb1EEEvNS_9BwdParamsE,@function
        .size           _ZN10layer_norm31ln_parallel_residual_bwd_kernelINS_13Kernel_traitsIf6__halfS2_S2_fjLj4096ELj1ELj1ELj8ELj16ENS_18Kernel_traits_baseILj4096EfS2_S2_S2_fjLj256EEEEELb0ELb1ELb1EEEvNS_9BwdParamsE,(.L_x_2987 - _ZN10layer_norm31ln_parallel_residual_bwd_kernelINS_13Kernel_traitsIf6__halfS2_S2_fjLj4096ELj1ELj1ELj8ELj16ENS_18Kernel_traits_baseILj4096EfS2_S2_S2_fjLj256EEEEELb0ELb1ELb1EEEvNS_9BwdParamsE)
        .other          _ZN10layer_norm31ln_parallel_residual_bwd_kernelINS_13Kernel_traitsIf6__halfS2_S2_fjLj4096ELj1ELj1ELj8ELj16ENS_18Kernel_traits_baseILj4096EfS2_S2_S2_fjLj256EEEEELb0ELb1ELb1EEEvNS_9BwdParamsE,@"STO_CUDA_ENTRY STV_DEFAULT"
_ZN10layer_norm31ln_parallel_residual_bwd_kernelINS_13Kernel_traitsIf6__halfS2_S2_fjLj4096ELj1ELj1ELj8ELj16ENS_18Kernel_traits_baseILj4096EfS2_S2_S2_fjLj256EEEEELb0ELb1ELb1EEEvNS_9BwdParamsE:
.text._ZN10layer_norm31ln_parallel_residual_bwd_kernelINS_13Kernel_traitsIf6__halfS2_S2_fjLj4096ELj1ELj1ELj8ELj16ENS_18Kernel_traits_baseILj4096EfS2_S2_S2_fjLj256EEEEELb0ELb1ELb1EEEvNS_9BwdParamsE:
        /* <DEDUP_REMOVED lines=32> */
.L_x_1482:
        /* <DEDUP_REMOVED lines=29> */
.L_x_1486:
        /* <DEDUP_REMOVED lines=31> */
[----:B---3--:R-:W-:Y:S01]  /*05c0*/  FSEL R94, R94, RZ, !P3 ;  /* 0x000000ff5e5e7208 */ /* 0x008fe20005800000 */
[----:B----4-:R-:W-:Y:S02]  /*05d0*/  HADD2.F32 R0, -RZ, R36.H0_H0 ;  /* 0x20000024ff007230 */ /* 0x010fe40000004100 */
[----:B------:R-:W-:-:S02]  /*05e0*/  HADD2.F32 R95, -RZ, R37.H0_H0 ;  /* 0x20000025ff5f7230 */ /* 0x000fc40000004100 */
[----:B------:R-:W-:Y:S02]  /*05f0*/  HADD2.F32 R37, -RZ, R37.H1_H1 ;  /* 0x30000025ff257230 */ /* 0x000fe40000004100 */
[C---:B------:R-:W-:Y:S01]  /*0600*/  FADD.FTZ R103, -R94.reuse, R0 ;  /* 0x000000005e677221 */ /* 0x040fe20000010100 */
[----:B------:R-:W-:Y:S02]  /*0610*/  HADD2.F32 R36, -RZ, R36.H1_H1 ;  /* 0x30000024ff247230 */ /* 0x000fe40000004100 */
[----:B--2---:R-:W-:Y:S02]  /*0620*/  HADD2.F32 R105, -RZ, R40.H0_H0 ;  /* 0x20000028ff697230 */ /* 0x004fe40000004100 */
[----:B------:R-:W-:Y:S01]  /*0630*/  FADD.FTZ R102, -R94, R37 ;  /* 0x000000255e667221 */ /* 0x000fe20000010100 */
[--C-:B------:R-:W-:Y:S02]  /*0640*/  HADD2.F32 R96, -RZ, R38.reuse.H0_H0 ;  /* 0x20000026ff607230 */ /* 0x100fe40000004100 */
[----:B------:R-:W-:-:S02]  /*0650*/  HADD2.F32 R99, -RZ, R38.H1_H1 ;  /* 0x30000026ff637230 */ /* 0x000fc40000004100 */
[--C-:B------:R-:W-:Y:S02]  /*0660*/  HADD2.F32 R38, -RZ, R39.reuse.H0_H0 ;  /* 0x20000027ff267230 */ /* 0x100fe40000004100 */
[----:B------:R-:W-:Y:S01]  /*0670*/  FADD.FTZ R125, -R94, R95 ;  /* 0x0000005f5e7d7221 */ /* 0x000fe20000010100 */
[----:B------:R-:W-:Y:S02]  /*0680*/  HADD2.F32 R39, -RZ, R39.H1_H1 ;  /* 0x30000027ff277230 */ /* 0x000fe40000004100 */
[----:B------:R-:W-:Y:S01]  /*0690*/  FADD.FTZ R86, R105, R86 ;  /* 0x0000005669567221 */ /* 0x000fe20000010000 */
[----:B------:R-:W-:Y:S02]  /*06a0*/  HADD2.F32 R101, -RZ, R41.H0_H0 ;  /* 0x20000029ff657230 */ /* 0x000fe40000004100 */
[----:B0-----:R-:W-:Y:S02]  /*06b0*/  HADD2.F32 R2, -RZ, R44.H0_H0 ;  /* 0x2000002cff027230 */ /* 0x001fe40000004100 */
[----:B------:R-:W-:-:S02]  /*06c0*/  HADD2.F32 R40, -RZ, R40.H1_H1 ;  /* 0x30000028ff287230 */ /* 0x000fc40000004100 */
[----:B------:R-:W-:Y:S02]  /*06d0*/  HADD2.F32 R41, -RZ, R41.H1_H1 ;  /* 0x30000029ff297230 */ /* 0x000fe40000004100 */
[C---:B------:R-:W-:Y:S01]  /*06e0*/  FMUL.FTZ R0, R92.reuse, R103 ;  /* 0x000000675c007220 */ /* 0x040fe20000410000 */
[----:B------:R-:W-:Y:S01]  /*06f0*/  FMUL.FTZ R102, R92, R102 ;  /* 0x000000665c667220 */ /* 0x000fe20000410000 */
[----:B------:R-:W-:Y:S02]  /*0700*/  FADD.FTZ R123, -R94, R36 ;  /* 0x000000245e7b7221 */ /* 0x000fe40000010100 */
[-C--:B------:R-:W-:Y:S01]  /*0710*/  FFMA.FTZ R87, R0, R105.reuse, R87 ;  /* 0x0000006900577223 */ /* 0x080fe20000010057 */
[----:B------:R-:W-:Y:S01]  /*0720*/  FMUL.FTZ R105, R16, R105 ;  /* 0x0000006910697220 */ /* 0x000fe20000410000 */
[--C-:B------:R-:W-:Y:S02]  /*0730*/  HADD2.F32 R3, -RZ, R45.reuse.H0_H0 ;  /* 0x2000002dff037230 */ /* 0x100fe40000004100 */
[----:B------:R-:W-:Y:S01]  /*0740*/  FADD.FTZ R95, -R94, R39 ;  /* 0x000000275e5f7221 */ /* 0x000fe20000010100 */
[----:B------:R-:W-:-:S02]  /*0750*/  HADD2.F32 R113, -RZ, R45.H1_H1 ;  /* 0x3000002dff717230 */ /* 0x000fc40000004100 */
[----:B------:R-:W-:Y:S01]  /*0760*/  FADD.FTZ R45, -R94, R2 ;  /* 0x000000025e2d7221 */ /* 0x000fe20000010100 */
[----:B------:R-:W-:Y:S01]  /*0770*/  FMUL.FTZ R104, R92, R125 ;  /* 0x0000007d5c687220 */ /* 0x000fe20000410000 */
[----:B------:R-:W-:Y:S01]  /*0780*/  FMUL.FTZ R103, R17, R40 ;  /* 0x0000002811677220 */ /* 0x000fe20000410000 */
[----:B------:R-:W-:Y:S01]  /*0790*/  FADD.FTZ R80, R41, R80 ;  /* 0x0000005029507221 */ /* 0x000fe20000010000 */
[-C--:B------:R-:W-:Y:S01]  /*07a0*/  FFMA.FTZ R81, R102, R41.reuse, R81 ;  /* 0x0000002966517223 */ /* 0x080fe20000010051 */
[----:B------:R-:W-:Y:S01]  /*07b0*/  FMUL.FTZ R98, R19, R41 ;  /* 0x0000002913627220 */ /* 0x000fe20000410000 */
[----:B------:R-:W-:Y:S01]  /*07c0*/  FADD.FTZ R2, RZ, R105 ;  /* 0x00000069ff027221 */ /* 0x000fe20000010000 */
[--C-:B------:R-:W-:Y:S02]  /*07d0*/  HADD2.F32 R93, -RZ, R43.reuse.H0_H0 ;  /* 0x2000002bff5d7230 */ /* 0x100fe40000004100 */
[----:B------:R-:W-:Y:S01]  /*07e0*/  FMUL.FTZ R106, R92, R123 ;  /* 0x0000007b5c6a7220 */ /* 0x000fe20000410000 */
[----:B------:R-:W-:Y:S01]  /*07f0*/  FFMA.FTZ R41, R0, R105, RZ ;  /* 0x0000006900297223 */ /* 0x000fe200000100ff */
[----:B------:R-:W-:-:S02]  /*0800*/  HADD2.F32 R43, -RZ, R43.H1_H1 ;  /* 0x3000002bff2b7230 */ /* 0x000fc40000004100 */
[----:B------:R-:W-:Y:S01]  /*0810*/  FADD.FTZ R53, -R94, R96 ;  /* 0x000000605e357221 */ /* 0x000fe20000010100 */
[----:B------:R-:W-:Y:S01]  /*0820*/  FADD.FTZ R82, R101, R82 ;  /* 0x0000005265527221 */ /* 0x000fe20000010000 */
[----:B------:R-:W-:Y:S01]  /*0830*/  FFMA.FTZ R83, R104, R101, R83 ;  /* 0x0000006568537223 */ /* 0x000fe20000010053 */
[----:B------:R-:W-:Y:S01]  /*0840*/  FMUL.FTZ R95, R92, R95 ;  /* 0x0000005f5c5f7220 */ /* 0x000fe20000410000 */
[----:B------:R-:W-:Y:S01]  /*0850*/  FMUL.FTZ R101, R18, R101 ;  /* 0x0000006512657220 */ /* 0x000fe20000410000 */
[----:B------:R-:W-:Y:S01]  /*0860*/  FADD.FTZ R2, R2, R103 ;  /* 0x0000006702027221 */ /* 0x000fe20000010000 */
[----:B------:R-:W-:Y:S01]  /*0870*/  FFMA.FTZ R41, R106, R103, R41 ;  /* 0x000000676a297223 */ /* 0x000fe20000010029 */
[----:B------:R-:W-:Y:S02]  /*0880*/  HADD2.F32 R97, -RZ, R42.H0_H0 ;  /* 0x2000002aff617230 */ /* 0x000fe40000004100 */
[----:B------:R-:W-:Y:S01]  /*0890*/  FMUL.FTZ R100, R92, R53 ;  /* 0x000000355c647220 */ /* 0x000fe20000410000 */
[----:B------:R-:W-:Y:S01]  /*08a0*/  FADD.FTZ R68, R43, R68 ;  /* 0x000000442b447221 */ /* 0x000fe20000010000 */
[-C--:B------:R-:W-:Y:S01]  /*08b0*/  FFMA.FTZ R56, R95, R43.reuse, R56 ;  /* 0x0000002b5f387223 */ /* 0x080fe20000010038 */
[----:B------:R-:W-:Y:S01]  /*08c0*/  FMUL.FTZ R53, R15, R43 ;  /* 0x0000002b0f357220 */ /* 0x000fe20000410000 */
[----:B------:R-:W-:-:S02]  /*08d0*/  HADD2.F32 R109, -RZ, R44.H1_H1 ;  /* 0x3000002cff6d7230 */ /* 0x000fc40000004100 */
[----:B------:R-:W-:Y:S01]  /*08e0*/  FADD.FTZ R43, R2, R101 ;  /* 0x00000065022b7221 */ /* 0x000fe20000010000 */
[--C-:B------:R-:W-:Y:S02]  /*08f0*/  HADD2.F32 R44, -RZ, R46.reuse.H0_H0 ;  /* 0x2000002eff2c7230 */ /* 0x100fe40000004100 */
[----:B------:R-:W-:Y:S01]  /*0900*/  FFMA.FTZ R41, R104, R101, R41 ;  /* 0x0000006568297223 */ /* 0x000fe20000010029 */
[----:B------:R-:W-:Y:S02]  /*0910*/  HADD2.F32 R117, -RZ, R46.H1_H1 ;  /* 0x3000002eff757230 */ /* 0x000fe40000004100 */
[----:B------:R-:W-:Y:S01]  /*0920*/  FADD.FTZ R39, -R94, R3 ;  /* 0x000000035e277221 */ /* 0x000fe20000010100 */
[--C-:B------:R-:W-:Y:S02]  /*0930*/  HADD2.F32 R46, -RZ, R47.reuse.H0_H0 ;  /* 0x2000002fff2e7230 */ /* 0x100fe40000004100 */
[----:B------:R-:W-:Y:S01]  /*0940*/  FADD.FTZ R67, R97, R67 ;  /* 0x0000004361437221 */ /* 0x000fe20000010000 */
[----:B------:R-:W-:-:S02]  /*0950*/  HADD2.F32 R121, -RZ, R47.H1_H1 ;  /* 0x3000002fff797230 */ /* 0x000fc40000004100 */
[----:B------:R-:W-:Y:S01]  /*0960*/  FADD.FTZ R47, -R94, R38 ;  /* 0x000000265e2f7221 */ /* 0x000fe20000010100 */
[----:B------:R-:W-:Y:S02]  /*0970*/  HADD2.F32 R42, -RZ, R42.H1_H1 ;  /* 0x3000002aff2a7230 */ /* 0x000fe40000004100 */
[-C--:B------:R-:W-:Y:S01]  /*0980*/  FFMA.FTZ R55, R100, R97.reuse, R55 ;  /* 0x0000006164377223 */ /* 0x080fe20000010037 */
[----:B------:R-:W-:Y:S01]  /*0990*/  FMUL.FTZ R97, R12, R97 ;  /* 0x000000610c617220 */ /* 0x000fe20000410000 */
[----:B------:R-:W-:Y:S01]  /*09a0*/  FADD.FTZ R2, R43, R98 ;  /* 0x000000622b027221 */ /* 0x000fe20000010000 */
[----:B------:R-:W-:Y:S01]  /*09b0*/  FADD.FTZ R99, -R94, R99 ;  /* 0x000000635e637221 */ /* 0x000fe20000010100 */
[----:B------:R-:W-:Y:S01]  /*09c0*/  FFMA.FTZ R41, R102, R98, R41 ;  /* 0x0000006266297223 */ /* 0x000fe20000010029 */
        /* <DEDUP_REMOVED lines=17> */
[----:B------:R-:W-:-:S02]  /*0ae0*/  HADD2.F32 R107, -RZ, R48.H0_H0 ;  /* 0x20000030ff6b7230 */ /* 0x000fc40000004100 */
        /* <DEDUP_REMOVED lines=10> */
[----:B------:R-:W-:Y:S01]  /*0b90*/  FMUL.FTZ R114, R92, R37 ;  /* 0x000000255c727220 */ /* 0x000fe20000410000 */
[----:B------:R-:W-:Y:S01]  /*0ba0*/  FMUL.FTZ R108, R9, R48 ;  /* 0x00000030096c7220 */ /* 0x000fe20000410000 */
[----:B------:R-:W-:Y:S01]  /*0bb0*/  FADD.FTZ R37, R36, R107 ;  /* 0x0000006b24257221 */ /* 0x000fe20000010000 */
[----:B------:R-:W-:Y:S01]  /*0bc0*/  FMUL.FTZ R109, R92, R109 ;  /* 0x0000006d5c6d7220 */ /* 0x000fe20000410000 */
        /* <DEDUP_REMOVED lines=67> */
.L_x_1497:
        /* <DEDUP_REMOVED lines=13> */
.L_x_1485:
[----:B------:R-:W-:Y:S01]  /*10d0*/  UISETP.NE.AND UP0, UPT, UR16, URZ, UPT ;  /* 0x0000003f1000728c */ /* 0x000fe2000bf05270 */
[----:B0-----:R-:W-:Y:S01]  /*10e0*/  SHF.R.U32.HI R2, RZ, 0x5, R79 ;  /* 0x00000005ff027819 */ /* 0x001fe2000001164f */
[----:B-----5:R-:W-:Y:S01]  /*10f0*/  @P0 HADD2.F32 R90, -RZ, R26.H1_H1 ;  /* 0x3000001aff5a0230 */ /* 0x020fe20000004100 */
        /* <DEDUP_REMOVED lines=30> */
[----:B---3--:R-:W-:Y:S01]  /*12e0*/  FADD.FTZ R3, R3, R48 ;  /* 0x0000003003037221 */ /* 0x008fe20000010000 */
[----:B------:R-:W-:-:S03]  /*12f0*/  FADD.FTZ R36, R36, R49 ;  /* 0x0000003124247221 */ /* 0x000fc60000010000 */
[----:B------:R-:W-:Y:S01]  /*1300*/  FADD.FTZ R3, R50, R3 ;  /* 0x0000000332037221 */ /* 0x000fe20000010000 */
[----:B------:R-:W-:Y:S01]  /*1310*/  FADD.FTZ R36, R51, R36 ;  /* 0x0000002433247221 */ /* 0x000fe20000010000 */
[----:B------:R-:W-:Y:S02]  /*1320*/  @P0 HADD2.F32 R50, -RZ, R22.H1_H1 ;  /* 0x30000016ff320230 */ /* 0x000fe40000004100 */
[----:B------:R-:W-:Y:S01]  /*1330*/  FMUL.FTZ R3, R3, UR9 ;  /* 0x0000000903037c20 */ /* 0x000fe20008410000 */
[----:B------:R-:W-:Y:S01]  /*1340*/  FMUL.FTZ R37, R36, UR9 ;  /* 0x0000000924257c20 */ /* 0x000fe20008410000 */
[----:B------:R-:W-:-:S03]  /*1350*/  @P0 HADD2.F32 R51, -RZ, R27.H0_H0 ;  /* 0x2000001bff330230 */ /* 0x000fc60000004100 */
[----:B------:R-:W-:-:S05]  /*1360*/  FSEL R38, R3, RZ, !P3 ;  /* 0x000000ff03267208 */ /* 0x000fca0005800000 */
[-CC-:B------:R-:W-:Y:S01]  /*1370*/  FFMA.FTZ R96, R96, R37.reuse, R38.reuse ;  /* 0x0000002560607223 */ /* 0x180fe20000010026 */
[-CC-:B------:R-:W-:Y:S01]  /*1380*/  FFMA.FTZ R2, R95, R37.reuse, R38.reuse ;  /* 0x000000255f027223 */ /* 0x180fe20000010026 */
[-CC-:B------:R-:W-:Y:S01]  /*1390*/  FFMA.FTZ R3, R102, R37.reuse, R38.reuse ;  /* 0x0000002566037223 */ /* 0x180fe20000010026 */
[-C--:B------:R-:W-:Y:S01]  /*13a0*/  FFMA.FTZ R104, R104, R37.reuse, R38 ;  /* 0x0000002568687223 */ /* 0x080fe20000010026 */
[----:B------:R-:W-:Y:S01]  /*13b0*/  FADD.FTZ R39, R93, -R96 ;  /* 0x800000605d277221 */ /* 0x000fe20000010000 */
[----:B------:R-:W-:Y:S01]  /*13c0*/  FADD.FTZ R53, R53, -R2 ;  /* 0x8000000235357221 */ /* 0x000fe20000010000 */
[--C-:B------:R-:W-:Y:S01]  /*13d0*/  FFMA.FTZ R0, R0, R37, R38.reuse ;  /* 0x0000002500007223 */ /* 0x100fe20000010026 */
[----:B------:R-:W-:Y:S02]  /*13e0*/  @P0 HADD2.F32 R2, -RZ, R23.H0_H0 ;  /* 0x20000017ff020230 */ /* 0x000fe40000004100 */
[----:B------:R-:W-:Y:S01]  /*13f0*/  FADD.FTZ R3, R98, -R3 ;  /* 0x8000000362037221 */ /* 0x000fe20000010000 */
        /* <DEDUP_REMOVED lines=15> */
[----:B------:R-:W-:Y:S01]  /*14f0*/  @P0 FADD.FTZ R39, R39, R2 ;  /* 0x0000000227270221 */ /* 0x000fe20000010000 */
[----:B------:R-:W-:-:S02]  /*1500*/  @P0 HADD2.F32 R2, -RZ, R21.H0_H0 ;  /* 0x20000015ff020230 */ /* 0x000fc40000004100 */
[C---:B------:R-:W-:Y:S01]  /*1510*/  FMUL.FTZ R37, R92.reuse, R37 ;  /* 0x000000255c257220 */ /* 0x040fe20000410000 */
[----:B------:R-:W-:Y:S02]  /*1520*/  @P0 HADD2.F32 R3, -RZ, R21.H1_H1 ;  /* 0x30000015ff030230 */ /* 0x000fe40000004100 */
[----:B------:R-:W-:Y:S01]  /*1530*/  FADD.FTZ R41, R103, -R106 ;  /* 0x8000006a67297221 */ /* 0x000fe20000010000 */
[----:B------:R-:W-:Y:S01]  /*1540*/  FMUL.FTZ R44, R92, R53 ;  /* 0x000000355c2c7220 */ /* 0x000fe20000410000 */
[----:B------:R-:W-:Y:S01]  /*1550*/  @P0 FADD.FTZ R37, R37, R2 ;  /* 0x0000000225250221 */ /* 0x000fe20000010000 */
[--C-:B------:R-:W-:Y:S02]  /*1560*/  @P0 HADD2.F32 R2, -RZ, R20.reuse.H1_H1 ;  /* 0x30000014ff020230 */ /* 0x100fe40000004100 */
[----:B------:R-:W-:Y:S01]  /*1570*/  @P0 FADD.FTZ R0, R0, R3 ;  /* 0x0000000300000221 */ /* 0x000fe20000010000 */
[----:B------:R-:W-:Y:S02]  /*1580*/  @P0 HADD2.F32 R3, -RZ, R20.H0_H0 ;  /* 0x20000014ff030230 */ /* 0x000fe40000004100 */
[----:B------:R-:W-:Y:S01]  /*1590*/  FADD.FTZ R97, R97, -R100 ;  /* 0x8000006461617221 */ /* 0x000fe20000010000 */
[C---:B------:R-:W-:Y:S01]  /*15a0*/  FMUL.FTZ R36, R92.reuse, R105 ;  /* 0x000000695c247220 */ /* 0x040fe20000410000 */
[----:B------:R-:W-:Y:S01]  /*15b0*/  FMUL.FTZ R41, R92, R41 ;  /* 0x000000295c297220 */ /* 0x000fe20000410000 */
[----:B------:R-:W-:Y:S01]  /*15c0*/  @P0 FADD.FTZ R44, R44, R45 ;  /* 0x0000002d2c2c0221 */ /* 0x000fe20000010000 */
[----:B------:R-:W-:-:S02]  /*15d0*/  @P0 HADD2.F32 R45, -RZ, R22.H0_H0 ;  /* 0x20000016ff2d0230 */ /* 0x000fc40000004100 */
[----:B------:R-:W-:Y:S01]  /*15e0*/  FADD.FTZ R99, R94, -R99 ;  /* 0x800000635e637221 */ /* 0x000fe20000010000 */
        /* <DEDUP_REMOVED lines=8> */
[----:B------:R-:W-:Y:S02]  /*1670*/  @P0 HADD2.F32 R45, -RZ, R26.H0_H0 ;  /* 0x2000001aff2d0230 */ /* 0x000fe40000004100 */
[----:B------:R-:W-:Y:S01]  /*1680*/  FADD.FTZ R121, R120, -R121 ;  /* 0x8000007978797221 */ /* 0x000fe20000010000 */
[C---:B------:R-:W-:Y:S01]  /*1690*/  FMUL.FTZ R42, R92.reuse, R115 ;  /* 0x000000735c2a7220 */ /* 0x040fe20000410000 */
[----:B------:R-:W-:Y:S01]  /*16a0*/  FMUL.FTZ R48, R92, R119 ;  /* 0x000000775c307220 */ /* 0x000fe20000410000 */
[----:B------:R-:W-:Y:S01]  /*16b0*/  FADD.FTZ R109, R108, -R109 ;  /* 0x8000006d6c6d7221 */ /* 0x000fe20000010000 */
[----:B------:R-:W-:Y:S01]  /*16c0*/  FADD.FTZ R111, R111, -R110 ;  /* 0x8000006e6f6f7221 */ /* 0x000fe20000010000 */
[----:B------:R-:W-:Y:S01]  /*16d0*/  FADD.FTZ R117, R116, -R117 ;  /* 0x8000007574757221 */ /* 0x000fe20000010000 */
[----:B------:R-:W-:Y:S01]  /*16e0*/  @P0 FADD.FTZ R43, R43, R50 ;  /* 0x000000322b2b0221 */ /* 0x000fe20000010000 */
[----:B------:R-:W-:-:S02]  /*16f0*/  @P0 HADD2.F32 R50, -RZ, R27.H1_H1 ;  /* 0x3000001bff320230 */ /* 0x000fc40000004100 */
[----:B------:R-:W-:Y:S01]  /*1700*/  FMUL.FTZ R93, R92, R121 ;  /* 0x000000795c5d7220 */ /* 0x000fe20000410000 */
[----:B------:R-:W-:Y:S01]  /*1710*/  @P0 FADD.FTZ R48, R48, R51 ;  /* 0x0000003330300221 */ /* 0x000fe20000010000 */
[----:B------:R-:W-:Y:S01]  /*1720*/  @P0 FADD.FTZ R42, R42, R45 ;  /* 0x0000002d2a2a0221 */ /* 0x000fe20000010000 */
[--C-:B------:R-:W-:Y:S02]  /*1730*/  @P0 HADD2.F32 R51, -RZ, R25.reuse.H0_H0 ;  /* 0x20000019ff330230 */ /* 0x100fe40000004100 */
[----:B------:R-:W-:Y:S01]  /*1740*/  FADD.FTZ R47, R107, -R52 ;  /* 0x800000346b2f7221 */ /* 0x000fe20000010000 */
[----:B------:R-:W-:Y:S02]  /*1750*/  @P0 HADD2.F32 R45, -RZ, R24.H1_H1 ;  /* 0x30000018ff2d0230 */ /* 0x000fe40000004100 */
[----:B------:R-:W-:Y:S01]  /*1760*/  FADD.FTZ R113, R112, -R113 ;  /* 0x8000007170717221 */ /* 0x000fe20000010000 */
[C---:B------:R-:W-:Y:S01]  /*1770*/  FMUL.FTZ R40, R92.reuse, R109 ;  /* 0x0000006d5c287220 */ /* 0x040fe20000410000 */
[C---:B------:R-:W-:Y:S01]  /*1780*/  FMUL.FTZ R46, R92.reuse, R111 ;  /* 0x0000006f5c2e7220 */ /* 0x040fe20000410000 */
[----:B------:R-:W-:Y:S01]  /*1790*/  FMUL.FTZ R53, R92, R117 ;  /* 0x000000755c357220 */ /* 0x000fe20000410000 */
[----:B------:R-:W-:Y:S01]  /*17a0*/  @P0 FADD.FTZ R93, R93, R50 ;  /* 0x000000325d5d0221 */ /* 0x000fe20000010000 */
[----:B------:R-:W-:-:S02]  /*17b0*/  @P0 HADD2.F32 R52, -RZ, R25.H1_H1 ;  /* 0x30000019ff340230 */ /* 0x000fc40000004100 */
[C---:B------:R-:W-:Y:S01]  /*17c0*/  FMUL.FTZ R47, R92.reuse, R47 ;  /* 0x0000002f5c2f7220 */ /* 0x040fe20000410000 */
[----:B------:R-:W-:Y:S02]  /*17d0*/  @P0 HADD2.F32 R50, -RZ, R24.H0_H0 ;  /* 0x20000018ff320230 */ /* 0x000fe40000004100 */
[----:B------:R-:W-:Y:S01]  /*17e0*/  FMUL.FTZ R49, R92, R113 ;  /* 0x000000715c317220 */ /* 0x000fe20000410000 */
[----:B------:R-:W-:Y:S01]  /*17f0*/  @P0 FADD.FTZ R53, R53, R90 ;  /* 0x0000005a35350221 */ /* 0x000fe20000010000 */
[----:B------:R-:W-:Y:S01]  /*1800*/  @P0 FADD.FTZ R46, R46, R51 ;  /* 0x000000332e2e0221 */ /* 0x000fe20000010000 */
[----:B------:R-:W-:Y:S01]  /*1810*/  @P0 FADD.FTZ R40, R40, R45 ;  /* 0x0000002d28280221 */ /* 0x000fe20000010000 */
[----:B------:R-:W-:Y:S01]  /*1820*/  @P1 F2FP.F16.F32.PACK_AB R94, RZ, R39 ;  /* 0x00000027ff5e123e */ /* 0x000fe200000000ff */
[----:B------:R-:W-:Y:S01]  /*1830*/  @P0 FADD.FTZ R49, R49, R52 ;  /* 0x0000003431310221 */ /* 0x000fe20000010000 */
[----:B------:R-:W-:Y:S01]  /*1840*/  @P1 F2FP.F16.F32.PACK_AB R90, RZ, R38 ;  /* 0x00000026ff5a123e */ /* 0x000fe200000000ff */
[----:B------:R-:W-:Y:S01]  /*1850*/  @P0 FADD.FTZ R47, R47, R50 ;  /* 0x000000322f2f0221 */ /* 0x000fe20000010000 */
[----:B------:R-:W-:Y:S01]  /*1860*/  @P1 F2FP.F16.F32.PACK_AB R51, RZ, R37 ;  /* 0x00000025ff33123e */ /* 0x000fe200000000ff */
[----:B0-----:R-:W-:Y:S01]  /*1870*/  @P1 IMAD.WIDE.U32 R2, R89, 0x10, R2 ;  /* 0x0000001059021825 */ /* 0x001fe200078e0002 */
[----:B------:R-:W-:-:S02]  /*1880*/  @P1 F2FP.F16.F32.PACK_AB R45, RZ, R36 ;  /* 0x00000024ff2d123e */ /* 0x000fc400000000ff */
        /* <DEDUP_REMOVED lines=8> */
[----:B------:R-:W-:Y:S02]  /*1910*/  @P2 F2FP.F16.F32.PACK_AB R112, RZ, R39 ;  /* 0x00000027ff70223e */ /* 0x000fe400000000ff */
[----:B------:R-:W-:Y:S02]  /*1920*/  @P1 PRMT R31, R31, 0x5410, R95 ;  /* 0x000054101f1f1816 */ /* 0x000fe4000000005f */
[----:B------:R-:W-:Y:S02]  /*1930*/  @P1 PRMT R30, R30, 0x5410, R92 ;  /* 0x000054101e1e1816 */ /* 0x000fe4000000005c */
[----:B------:R-:W-:-:S02]  /*1940*/  @P1 PRMT R29, R29, 0x5410, R52 ;  /* 0x000054101d1d1816 */ /* 0x000fc40000000034 */
[----:B------:R-:W-:Y:S02]  /*1950*/  @P1 PRMT R28, R28, 0x5410, R50 ;  /* 0x000054101c1c1816 */ /* 0x000fe40000000032 */
[----:B------:R-:W-:Y:S01]  /*1960*/  @P2 F2FP.F16.F32.PACK_AB R113, RZ, R44 ;  /* 0x0000002cff71223e */ /* 0x000fe200000000ff */
[----:B------:R-:W0:Y:S01]  /*1970*/  @P2 LDC.64 R50, c[0x0][0x300] ;  /* 0x0000c000ff322b82 */ /* 0x000e220000000a00 */
[----:B------:R-:W-:Y:S01]  /*1980*/  F2FP.F16.F32.PACK_AB R39, R44, R39 ;  /* 0x000000272c27723e */ /* 0x000fe200000000ff */
[----:B------:R1:W-:Y:S01]  /*1990*/  @P1 STG.E.128 desc[UR6][R2.64], R28 ;  /* 0x0000001c02001986 */ /* 0x0003e2000c101d06 */
[----:B------:R-:W-:Y:S02]  /*19a0*/  @P2 F2FP.F16.F32.PACK_AB R107, RZ, R41 ;  /* 0x00000029ff6b223e */ /* 0x000fe400000000ff */
[-C--:B------:R-:W-:Y:S02]  /*19b0*/  @P1 F2FP.F16.F32.PACK_AB R101, RZ, R40.reuse ;  /* 0x00000028ff65123e */ /* 0x080fe400000000ff */
[----:B------:R-:W-:Y:S01]  /*19c0*/  @P2 F2FP.F16.F32.PACK_AB R90, RZ, R40 ;  /* 0x00000028ff5a223e */ /* 0x000fe200000000ff */
[----:B------:R-:W2:Y:S01]  /*19d0*/  LDC.64 R44, c[0x0][0x2f8] ;  /* 0x0000be00ff2c7b82 */ /* 0x000ea20000000a00 */
[----:B------:R-:W-:-:S02]  /*19e0*/  @P1 F2FP.F16.F32.PACK_AB R103, RZ, R46 ;  /* 0x0000002eff67123e */ /* 0x000fc400000000ff */
[----:B------:R-:W-:Y:S02]  /*19f0*/  @P2 F2FP.F16.F32.PACK_AB R98, RZ, R46 ;  /* 0x0000002eff62223e */ /* 0x000fe400000000ff */
[-C--:B------:R-:W-:Y:S02]  /*1a00*/  @P1 F2FP.F16.F32.PACK_AB R102, RZ, R47.reuse ;  /* 0x0000002fff66123e */ /* 0x080fe400000000ff */
[-C--:B------:R-:W-:Y:S02]  /*1a10*/  @P2 F2FP.F16.F32.PACK_AB R100, RZ, R47.reuse ;  /* 0x0000002fff64223e */ /* 0x080fe400000000ff */
[----:B------:R-:W-:Y:S02]  /*1a20*/  F2FP.F16.F32.PACK_AB R40, R40, R47 ;  /* 0x0000002f2828723e */ /* 0x000fe400000000ff */
[----:B------:R-:W-:Y:S02]  /*1a30*/  @P2 F2FP.F16.F32.PACK_AB R110, RZ, R38 ;  /* 0x00000026ff6e223e */ /* 0x000fe400000000ff */
[----:B-1----:R-:W-:-:S02]  /*1a40*/  @P2 F2FP.F16.F32.PACK_AB R3, RZ, R36 ;  /* 0x00000024ff03223e */ /* 0x002fc400000000ff */
[----:B------:R-:W-:Y:S01]  /*1a50*/  F2FP.F16.F32.PACK_AB R36, R41, R36 ;  /* 0x000000242924723e */ /* 0x000fe200000000ff */
[----:B0-----:R-:W-:Y:S01]  /*1a60*/  @P2 IMAD.WIDE.U32 R50, R89, 0x10, R50 ;  /* 0x0000001059322825 */ /* 0x001fe200078e0032 */
[----:B------:R-:W-:Y:S02]  /*1a70*/  F2FP.F16.F32.PACK_AB R41, R49, R46 ;  /* 0x0000002e3129723e */ /* 0x000fe400000000ff */
[----:B------:R-:W0:Y:S01]  /*1a80*/  @P1 LDC.64 R46, c[0x0][0x308] ;  /* 0x0000c200ff2e1b82 */ /* 0x000e220000000a00 */
[----:B------:R-:W-:Y:S02]  /*1a90*/  @P2 PRMT R32, R3, 0x7610, R32 ;  /* 0x0000761003202816 */ /* 0x000fe40000000020 */
[----:B------:R-:W-:Y:S02]  /*1aa0*/  @P2 F2FP.F16.F32.PACK_AB R108, RZ, R37 ;  /* 0x00000025ff6c223e */ /* 0x000fe400000000ff */
[----:B------:R-:W-:Y:S02]  /*1ab0*/  @P2 F2FP.F16.F32.PACK_AB R111, RZ, R43 ;  /* 0x0000002bff6f223e */ /* 0x000fe400000000ff */
[----:B------:R-:W-:Y:S01]  /*1ac0*/  @P2 F2FP.F16.F32.PACK_AB R109, RZ, R0 ;  /* 0x00000000ff6d223e */ /* 0x000fe200000000ff */
[----:B------:R-:W1:Y:S01]  /*1ad0*/  @P2 LDC.64 R2, c[0x0][0x300] ;  /* 0x0000c000ff022b82 */ /* 0x000e620000000a00 */
[----:B------:R-:W-:-:S02]  /*1ae0*/  @P2 PRMT R35, R112, 0x7610, R35 ;  /* 0x0000761070232816 */ /* 0x000fc40000000023 */
[----:B------:R-:W-:Y:S02]  /*1af0*/  @P2 PRMT R34, R110, 0x7610, R34 ;  /* 0x000076106e222816 */ /* 0x000fe40000000022 */
[----:B------:R-:W-:Y:S02]  /*1b00*/  @P2 PRMT R33, R108, 0x7610, R33 ;  /* 0x000076106c212816 */ /* 0x000fe40000000021 */
[----:B------:R-:W-:Y:S02]  /*1b10*/  F2FP.F16.F32.PACK_AB R38, R43, R38 ;  /* 0x000000262b26723e */ /* 0x000fe400000000ff */
[-C--:B------:R-:W-:Y:S02]  /*1b20*/  @P1 F2FP.F16.F32.PACK_AB R105, RZ, R48.reuse ;  /* 0x00000030ff69123e */ /* 0x080fe400000000ff */
[----:B------:R-:W-:Y:S02]  /*1b30*/  @P2 F2FP.F16.F32.PACK_AB R92, RZ, R48 ;  /* 0x00000030ff5c223e */ /* 0x000fe400000000ff */
[----:B------:R-:W-:-:S02]  /*1b40*/  @P1 F2FP.F16.F32.PACK_AB R99, RZ, R49 ;  /* 0x00000031ff63123e */ /* 0x000fc400000000ff */
[----:B------:R-:W-:Y:S01]  /*1b50*/  @P2 F2FP.F16.F32.PACK_AB R52, RZ, R49 ;  /* 0x00000031ff34223e */ /* 0x000fe200000000ff */
[----:B0-----:R-:W-:Y:S01]  /*1b60*/  @P1 IMAD.WIDE.U32 R46, R91, 0x10, R46 ;  /* 0x000000105b2e1825 */ /* 0x001fe200078e002e */
[----:B------:R-:W-:Y:S02]  /*1b70*/  F2FP.F16.F32.PACK_AB R43, R93, R48 ;  /* 0x000000305d2b723e */ /* 0x000fe400000000ff */
[----:B------:R-:W-:Y:S01]  /*1b80*/  F2FP.F16.F32.PACK_AB R37, R0, R37 ;  /* 0x000000250025723e */ /* 0x000fe200000000ff */
[----:B--2---:R-:W-:Y:S01]  /*1b90*/  IMAD.WIDE.U32 R48, R89, 0x10, R44 ;  /* 0x0000001059307825 */ /* 0x004fe200078e002c */
[----:B------:R-:W-:Y:S02]  /*1ba0*/  @P1 F2FP.F16.F32.PACK_AB R104, RZ, R42 ;  /* 0x0000002aff68123e */ /* 0x000fe400000000ff */
[----:B------:R-:W-:Y:S01]  /*1bb0*/  @P2 PRMT R35, R35, 0x5410, R113 ;  /* 0x0000541023232816 */ /* 0x000fe20000000071 */
[----:B------:R-:W-:Y:S01]  /*1bc0*/  IMAD.WIDE.U32 R44, R91, 0x10, R44 ;  /* 0x000000105b2c7825 */ /* 0x000fe200078e002c */
[----:B------:R-:W-:Y:S01]  /*1bd0*/  @P2 PRMT R34, R34, 0x5410, R111 ;  /* 0x0000541022222816 */ /* 0x000fe2000000006f */
[----:B------:R-:W-:Y:S01]  /*1be0*/  STG.E.128 desc[UR6][R48.64], R36 ;  /* 0x0000002430007986 */ /* 0x000fe2000c101d06 */
[----:B------:R-:W-:Y:S01]  /*1bf0*/  @P2 PRMT R33, R33, 0x5410, R109 ;  /* 0x0000541021212816 */ /* 0x000fe2000000006d */
[----:B-1----:R-:W-:Y:S01]  /*1c00*/  @P2 IMAD.WIDE.U32 R2, R91, 0x10, R2 ;  /* 0x000000105b022825 */ /* 0x002fe200078e0002 */
[----:B------:R-:W-:-:S02]  /*1c10*/  @P2 PRMT R32, R32, 0x5410, R107 ;  /* 0x0000541020202816 */ /* 0x000fc4000000006b */
[----:B------:R-:W-:Y:S02]  /*1c20*/  @P2 F2FP.F16.F32.PACK_AB R95, RZ, R42 ;  /* 0x0000002aff5f223e */ /* 0x000fe400000000ff */
[----:B------:R-:W-:Y:S01]  /*1c30*/  @P1 F2FP.F16.F32.PACK_AB R106, RZ, R93 ;  /* 0x0000005dff6a123e */ /* 0x000fe200000000ff */
[----:B------:R0:W-:Y:S01]  /*1c40*/  @P2 STG.E.128 desc[UR6][R50.64], R32 ;  /* 0x0000002032002986 */ /* 0x0001e2000c101d06 */
[----:B------:R-:W-:Y:S02]  /*1c50*/  @P1 F2FP.F16.F32.PACK_AB R96, RZ, R53 ;  /* 0x00000035ff60123e */ /* 0x000fe400000000ff */
[----:B------:R-:W-:Y:S02]  /*1c60*/  @P1 PRMT R31, R105, 0x7610, R31 ;  /* 0x00007610691f1816 */ /* 0x000fe4000000001f */
[----:B------:R-:W-:Y:S02]  /*1c70*/  @P1 PRMT R30, R104, 0x7610, R30 ;  /* 0x00007610681e1816 */ /* 0x000fe4000000001e */
[----:B------:R-:W-:-:S02]  /*1c80*/  @P1 PRMT R29, R103, 0x7610, R29 ;  /* 0x00007610671d1816 */ /* 0x000fc4000000001d */
[----:B------:R-:W-:Y:S02]  /*1c90*/  @P1 PRMT R28, R102, 0x7610, R28 ;  /* 0x00007610661c1816 */ /* 0x000fe4000000001c */
[----:B------:R-:W-:Y:S02]  /*1ca0*/  @P2 F2FP.F16.F32.PACK_AB R94, RZ, R93 ;  /* 0x0000005dff5e223e */ /* 0x000fe400000000ff */
[----:B------:R-:W-:Y:S02]  /*1cb0*/  @P2 F2FP.F16.F32.PACK_AB R97, RZ, R53 ;  /* 0x00000035ff61223e */ /* 0x000fe400000000ff */
[----:B------:R-:W-:Y:S02]  /*1cc0*/  @P1 PRMT R31, R31, 0x5410, R106 ;  /* 0x000054101f1f1816 */ /* 0x000fe4000000006a */
[----:B------:R-:W-:Y:S02]  /*1cd0*/  @P1 PRMT R30, R30, 0x5410, R96 ;  /* 0x000054101e1e1816 */ /* 0x000fe40000000060 */
[----:B0-----:R-:W-:-:S02]  /*1ce0*/  @P2 PRMT R35, R92, 0x7610, R35 ;  /* 0x000076105c232816 */ /* 0x001fc40000000023 */
[----:B------:R-:W-:Y:S02]  /*1cf0*/  @P2 PRMT R34, R95, 0x7610, R34 ;  /* 0x000076105f222816 */ /* 0x000fe40000000022 */
[----:B------:R-:W-:Y:S02]  /*1d00*/  @P2 PRMT R33, R98, 0x7610, R33 ;  /* 0x0000761062212816 */ /* 0x000fe40000000021 */
[----:B------:R-:W-:Y:S02]  /*1d10*/  @P2 PRMT R32, R100, 0x7610, R32 ;  /* 0x0000761064202816 */ /* 0x000fe40000000020 */
[----:B------:R-:W-:Y:S02]  /*1d20*/  @P1 PRMT R29, R29, 0x5410, R99 ;  /* 0x000054101d1d1816 */ /* 0x000fe40000000063 */
[----:B------:R-:W-:Y:S02]  /*1d30*/  @P1 PRMT R28, R28, 0x5410, R101 ;  /* 0x000054101c1c1816 */ /* 0x000fe40000000065 */
[----:B------:R-:W-:-:S02]  /*1d40*/  F2FP.F16.F32.PACK_AB R42, R53, R42 ;  /* 0x0000002a352a723e */ /* 0x000fc400000000ff */
[----:B------:R-:W-:Y:S01]  /*1d50*/  @P2 PRMT R35, R35, 0x5410, R94 ;  /* 0x0000541023232816 */ /* 0x000fe2000000005e */
[----:B------:R0:W-:Y:S01]  /*1d60*/  @P1 STG.E.128 desc[UR6][R46.64], R28 ;  /* 0x0000001c2e001986 */ /* 0x0001e2000c101d06 */
[----:B------:R-:W-:Y:S02]  /*1d70*/  @P2 PRMT R34, R34, 0x5410, R97 ;  /* 0x0000541022222816 */ /* 0x000fe40000000061 */
[----:B------:R-:W-:Y:S01]  /*1d80*/  @P2 PRMT R33, R33, 0x5410, R52 ;  /* 0x0000541021212816 */ /* 0x000fe20000000034 */
[----:B------:R0:W-:Y:S01]  /*1d90*/  STG.E.128 desc[UR6][R44.64], R40 ;  /* 0x000000282c007986 */ /* 0x0001e2000c101d06 */
        /* <DEDUP_REMOVED lines=28> */
[----:B0-----:R-:W-:Y:S02]  /*1f60*/  MOV R32, R63 ;  /* 0x0000003f00207202 */ /* 0x001fe40000000f00 */
[----:B------:R-:W-:Y:S02]  /*1f70*/  MOV R36, R75 ;  /* 0x0000004b00247202 */ /* 0x000fe40000000f00 */
[----:B------:R-:W-:Y:S02]  /*1f80*/  MOV R33, R62 ;  /* 0x0000003e00217202 */ /* 0x000fe40000000f00 */
[----:B------:R-:W-:Y:S02]  /*1f90*/  MOV R37, R74 ;  /* 0x0000004a00257202 */ /* 0x000fe40000000f00 */
[----:B------:R-:W-:Y:S02]  /*1fa0*/  MOV R34, R65 ;  /* 0x0000004100227202 */ /* 0x000fe40000000f00 */
[----:B------:R-:W-:-:S02]  /*1fb0*/  MOV R38, R77 ;  /* 0x0000004d00267202 */ /* 0x000fc40000000f00 */
[----:B------:R-:W-:Y:S02]  /*1fc0*/  MOV R35, R64 ;  /* 0x0000004000237202 */ /* 0x000fe40000000f00 */
[----:B------:R-:W-:-:S07]  /*1fd0*/  MOV R39, R76 ;  /* 0x0000004c00277202 */ /* 0x000fce0000000f00 */
.L_x_1483:
        /* <DEDUP_REMOVED lines=18> */
.L_x_1484:
[----:B------:R-:W-:Y:S01]  /*2100*/  HFMA2.MMA R45, -RZ, RZ, 0, 9.5367431640625e-07 ;  /* 0x00000010ff2d7435 */ /* 0x000fe200000001ff */
[----:B------:R-:W-:Y:S02]  /*2110*/  MOV R46, R37 ;  /* 0x00000025002e7202 */ /* 0x000fe40000000f00 */
[----:B------:R-:W-:Y:S02]  /*2120*/  MOV R48, 0x1f ;  /* 0x0000001f00307802 */ /* 0x000fe40000000f00 */
[----:B------:R-:W-:-:S07]  /*2130*/  MOV R43, 0xffffffff ;  /* 0xffffffff002b7802 */ /* 0x000fce0000000f00 */
[----:B-----5:R-:W-:Y:S05]  /*2140*/  WARPSYNC.COLLECTIVE R43, `(.L_x_1487) ;  /* 0x000000002b087348 */ /* 0x020fea0003c00000 */
[----:B------:R0:W1:Y:S02]  /*2150*/  SHFL.DOWN P2, R44, R46, R45, R48 ;  /* 0x0800002d2e2c7389 */ /* 0x0000640000040030 */
[----:B01---5:R-:W-:Y:S01]  /*2160*/  ENDCOLLECTIVE ;  /* 0x000000000000791b */ /* 0x023fe20003800000 */
.L_x_1487:
[----:B------:R-:W-:Y:S02]  /*2170*/  MOV R46, R3 ;  /* 0x00000003002e7202 */ /* 0x000fe40000000f00 */
[----:B------:R-:W-:-:S07]  /*2180*/  MOV R2, R44 ;  /* 0x0000002c00027202 */ /* 0x000fce0000000f00 */
[----:B------:R-:W-:Y:S05]  /*2190*/  WARPSYNC.COLLECTIVE R43, `(.L_x_1488) ;  /* 0x000000002b087348 */ /* 0x000fea0003c00000 */
[----:B------:R0:W1:Y:S02]  /*21a0*/  SHFL.DOWN P2, R44, R46, R45, R48 ;  /* 0x0800002d2e2c7389 */ /* 0x0000640000040030 */
[----:B01----:R-:W-:Y:S01]  /*21b0*/  ENDCOLLECTIVE ;  /* 0x000000000000791b */ /* 0x003fe20003800000 */
.L_x_1488:
[----:B------:R-:W-:Y:S01]  /*21c0*/  FADD.FTZ R38, R37, R2 ;  /* 0x0000000225267221 */ /* 0x000fe20000010000 */
[----:B------:R-:W-:-:S04]  /*21d0*/  HFMA2.MMA R45, -RZ, RZ, 0, 4.76837158203125e-07 ;  /* 0x00000008ff2d7435 */ /* 0x000fc800000001ff */
[----:B------:R-:W-:Y:S02]  /*21e0*/  MOV R46, R38 ;  /* 0x00000026002e7202 */ /* 0x000fe40000000f00 */
[----:B------:R-:W-:-:S07]  /*21f0*/  MOV R36, R44 ;  /* 0x0000002c00247202 */ /* 0x000fce0000000f00 */
[----:B------:R-:W-:Y:S05]  /*2200*/  WARPSYNC.COLLECTIVE R43, `(.L_x_1489) ;  /* 0x000000002b087348 */ /* 0x000fea0003c00000 */
[----:B------:R0:W1:Y:S02]  /*2210*/  SHFL.DOWN P2, R44, R46, R45, R48 ;  /* 0x0800002d2e2c7389 */ /* 0x0000640000040030 */
[----:B01----:R-:W-:Y:S01]  /*2220*/  ENDCOLLECTIVE ;  /* 0x000000000000791b */ /* 0x003fe20003800000 */
.L_x_1489:
[----:B------:R-:W-:-:S05]  /*2230*/  FADD.FTZ R36, R3, R36 ;  /* 0x0000002403247221 */ /* 0x000fca0000010000 */
[----:B------:R-:W-:Y:S02]  /*2240*/  MOV R46, R36 ;  /* 0x00000024002e7202 */ /* 0x000fe40000000f00 */
[----:B------:R-:W-:-:S07]  /*2250*/  MOV R39, R44 ;  /* 0x0000002c00277202 */ /* 0x000fce0000000f00 */
[----:B------:R-:W-:Y:S05]  /*2260*/  WARPSYNC.COLLECTIVE R43, `(.L_x_1490) ;  /* 0x000000002b087348 */ /* 0x000fea0003c00000 */
[----:B------:R0:W1:Y:S02]  /*2270*/  SHFL.DOWN P2, R44, R46, R45, R48 ;  /* 0x0800002d2e2c7389 */ /* 0x0000640000040030 */
[----:B01----:R-:W-:Y:S01]  /*2280*/  ENDCOLLECTIVE ;  /* 0x000000000000791b */ /* 0x003fe20003800000 */
.L_x_1490:
[----:B------:R-:W-:Y:S01]  /*2290*/  FADD.FTZ R39, R38, R39 ;  /* 0x0000002726277221 */ /* 0x000fe20000010000 */
[----:B------:R-:W-:-:S04]  /*22a0*/  HFMA2.MMA R45, -RZ, RZ, 0, 2.384185791015625e-07 ;  /* 0x00000004ff2d7435 */ /* 0x000fc800000001ff */
[----:B------:R-:W-:Y:S02]  /*22b0*/  MOV R46, R39 ;  /* 0x00000027002e7202 */ /* 0x000fe40000000f00 */
[----:B------:R-:W-:-:S07]  /*22c0*/  MOV R41, R44 ;  /* 0x0000002c00297202 */ /* 0x000fce0000000f00 */
[----:B------:R-:W-:Y:S05]  /*22d0*/  WARPSYNC.COLLECTIVE R43, `(.L_x_1491) ;  /* 0x000000002b087348 */ /* 0x000fea0003c00000 */
[----:B------:R0:W1:Y:S02]  /*22e0*/  SHFL.DOWN P2, R44, R46, R45, R48 ;  /* 0x0800002d2e2c7389 */ /* 0x0000640000040030 */
[----:B01----:R-:W-:Y:S01]  /*22f0*/  ENDCOLLECTIVE ;  /* 0x000000000000791b */ /* 0x003fe20003800000 */
.L_x_1491:
[----:B------:R-:W-:-:S05]  /*2300*/  FADD.FTZ R41, R36, R41 ;  /* 0x0000002924297221 */ /* 0x000fca0000010000 */
[----:B------:R-:W-:Y:S02]  /*2310*/  MOV R46, R41 ;  /* 0x00000029002e7202 */ /* 0x000fe40000000f00 */
[----:B------:R-:W-:-:S07]  /*2320*/  MOV R2, R44 ;  /* 0x0000002c00027202 */ /* 0x000fce0000000f00 */
[----:B------:R-:W-:Y:S05]  /*2330*/  WARPSYNC.COLLECTIVE R43, `(.L_x_1492) ;  /* 0x000000002b087348 */ /* 0x000fea0003c00000 */
[----:B------:R0:W1:Y:S02]  /*2340*/  SHFL.DOWN P2, R44, R46, R45, R48 ;  /* 0x0800002d2e2c7389 */ /* 0x0000640000040030 */
[----:B01----:R-:W-:Y:S01]  /*2350*/  ENDCOLLECTIVE ;  /* 0x000000000000791b */ /* 0x003fe20003800000 */
.L_x_1492:
[----:B------:R-:W-:Y:S01]  /*2360*/  FADD.FTZ R42, R39, R2 ;  /* 0x00000002272a7221 */ /* 0x000fe20000010000 */
[----:B------:R-:W-:-:S04]  /*2370*/  HFMA2.MMA R45, -RZ, RZ, 0, 1.1920928955078125e-07 ;  /* 0x00000002ff2d7435 */ /* 0x000fc800000001ff */
[----:B------:R-:W-:Y:S02]  /*2380*/  MOV R46, R42 ;  /* 0x0000002a002e7202 */ /* 0x000fe40000000f00 */
[----:B------:R-:W-:-:S07]  /*2390*/  MOV R40, R44 ;  /* 0x0000002c00287202 */ /* 0x000fce0000000f00 */
[----:B------:R-:W-:Y:S05]  /*23a0*/  WARPSYNC.COLLECTIVE R43, `(.L_x_1493) ;  /* 0x000000002b087348 */ /* 0x000fea0003c00000 */
[----:B------:R0:W1:Y:S02]  /*23b0*/  SHFL.DOWN P2, R44, R46, R45, R48 ;  /* 0x0800002d2e2c7389 */ /* 0x0000640000040030 */
[----:B01----:R-:W-:Y:S01]  /*23c0*/  ENDCOLLECTIVE ;  /* 0x000000000000791b */ /* 0x003fe20003800000 */
.L_x_1493:
[----:B------:R-:W-:-:S05]  /*23d0*/  FADD.FTZ R40, R41, R40 ;  /* 0x0000002829287221 */ /* 0x000fca0000010000 */
[----:B------:R-:W-:Y:S02]  /*23e0*/  MOV R46, R40 ;  /* 0x00000028002e7202 */ /* 0x000fe40000000f00 */
[----:B------:R-:W-:-:S07]  /*23f0*/  MOV R3, R44 ;  /* 0x0000002c00037202 */ /* 0x000fce0000000f00 */
[----:B------:R-:W-:Y:S05]  /*2400*/  WARPSYNC.COLLECTIVE R43, `(.L_x_1494) ;  /* 0x000000002b087348 */ /* 0x000fea0003c00000 */
[----:B------:R0:W1:Y:S02]  /*2410*/  SHFL.DOWN P2, R44, R46, R45, R48 ;  /* 0x0800002d2e2c7389 */ /* 0x0000640000040030 */
[----:B01----:R-:W-:Y:S01]  /*2420*/  ENDCOLLECTIVE ;  /* 0x000000000000791b */ /* 0x003fe20003800000 */
.L_x_1494:
[----:B------:R-:W-:Y:S01]  /*2430*/  FADD.FTZ R2, R42, R3 ;  /* 0x000000032a027221 */ /* 0x000fe20000010000 */
[----:B------:R-:W-:-:S04]  /*2440*/  HFMA2.MMA R45, -RZ, RZ, 0, 5.9604644775390625e-08 ;  /* 0x00000001ff2d7435 */ /* 0x000fc800000001ff */
[----:B------:R-:W-:Y:S02]  /*2450*/  MOV R46, R2 ;  /* 0x00000002002e7202 */ /* 0x000fe40000000f00 */
[----:B------:R-:W-:-:S07]  /*2460*/  MOV R37, R44 ;  /* 0x0000002c00257202 */ /* 0x000fce0000000f00 */
[----:B------:R-:W-:Y:S05]  /*2470*/  WARPSYNC.COLLECTIVE R43, `(.L_x_1495) ;  /* 0x000000002b087348 */ /* 0x000fea0003c00000 */
[----:B------:R0:W1:Y:S02]  /*2480*/  SHFL.DOWN P2, R44, R46, R45, R48 ;  /* 0x0800002d2e2c7389 */ /* 0x0000640000040030 */
[----:B01----:R-:W-:Y:S01]  /*2490*/  ENDCOLLECTIVE ;  /* 0x000000000000791b */ /* 0x003fe20003800000 */
.L_x_1495:
[----:B------:R-:W-:-:S05]  /*24a0*/  FADD.FTZ R3, R40, R37 ;  /* 0x0000002528037221 */ /* 0x000fca0000010000 */
[----:B------:R-:W-:Y:S02]  /*24b0*/  MOV R46, R3 ;  /* 0x00000003002e7202 */ /* 0x000fe40000000f00 */
[----:B------:R-:W-:-:S07]  /*24c0*/  MOV R37, R44 ;  /* 0x0000002c00257202 */ /* 0x000fce0000000f00 */
[----:B------:R-:W-:Y:S05]  /*24d0*/  WARPSYNC.COLLECTIVE R43, `(.L_x_1496) ;  /* 0x000000002b087348 */ /* 0x000fea0003c00000 */
[----:B------:R0:W1:Y:S02]  /*24e0*/  SHFL.DOWN P2, R44, R46, R45, R48 ;  /* 0x0800002d2e2c7389 */ /* 0x0000640000040030 */
[----:B01----:R-:W-:Y:S01]  /*24f0*/  ENDCOLLECTIVE ;  /* 0x000000000000791b */ /* 0x003fe20003800000 */
.L_x_1496:
[----:B------:R-:W-:Y:S01]  /*2500*/  MOV R36, R44 ;  /* 0x0000002c00247202 */ /* 0x000fe20000000f00 */
[----:B------:R-:W-:Y:S06]  /*2510*/  BRA `(.L_x_1497) ;  /* 0xffffffe800b87947 */ /* 0x000fec000383ffff */
.L_x_1498:
        /* <DEDUP_REMOVED lines=14> */
.L_x_2987:


//--------------------- .text._ZN10layer_norm31ln_parallel_residual_bwd_kernelINS_13Kernel_traitsIf6__halfS2_S2_fjLj4096ELj1ELj1ELj8ELj16ENS_18Kernel_traits_baseILj4096EfS2_S2_S2_fjLj256EEEEELb1ELb0ELb0EEEvNS_9BwdParamsE --------------------------
	.section	.text._ZN10layer_norm31ln_parallel_residual_bwd_kernelINS_13Kernel_traitsIf6__halfS2_S2_fjLj4096ELj1ELj1ELj8ELj16ENS_18Kernel_traits_baseILj4096EfS2_S2_S2_fjLj256EEEEELb1ELb0ELb0EEEvNS_9BwdParamsE,"ax",@progbits
	.align	128
        .global         _ZN10layer_norm31ln_parallel_residual_bwd_kernelINS_13Kernel_traitsIf6__halfS2_S2_fjLj4096ELj1ELj1ELj8ELj16ENS_18Kernel_traits_baseILj4096EfS2_S2_S2_fjLj256EEEEELb1ELb0ELb0EEEvNS_9BwdParamsE
        .type           _ZN10layer_norm31ln_parallel_residual_bwd_kernelINS_13Kernel_traitsIf6__halfS2_S2_fjLj4096ELj1ELj1ELj8ELj16ENS_18Kernel_traits_baseILj4096EfS2_S2_S2_fjLj256EEEEELb1ELb0ELb0EEEvNS_9BwdParamsE,@function
        .size           _ZN10layer_norm31ln_parallel_residual_bwd_kernelINS_13Kernel_traitsIf6__halfS2_S2_fjLj4096ELj1ELj1ELj8ELj16ENS_18Kernel_traits_baseILj4096EfS2_S2_S2_fjLj256EEEEELb1ELb0ELb0EEEvNS_9BwdParamsE,(.L_x_2988 - _ZN10layer_norm31ln_parallel_residual_bwd_kernelINS_13Kernel_traitsIf6__halfS2_S2_fjLj4096ELj1ELj1ELj8ELj16ENS_18Kernel_traits_baseILj4096EfS2_S2_S2_fjLj256EEEEELb1ELb0ELb0EEEvNS_9BwdParamsE)
        .other          _ZN10layer_norm31ln_parallel_residual_bwd_kernelINS_13Kernel_traitsIf6__halfS2_S2_fjLj4096ELj1ELj1ELj8ELj16ENS_18Kernel_traits_baseILj4096EfS2_S2_S2_fjLj256EEEEELb1ELb0ELb0EEEvNS_9BwdParamsE,@"STO_CUDA_ENTRY STV_DEFAULT"
_ZN10layer_norm31ln_parallel_residual_bwd_kernelINS_13Kernel_traitsIf6__halfS2_S2_fjLj4096ELj1ELj1ELj8ELj16ENS_18Kernel_traits_baseILj4096EfS2_S2_S2_fjLj256EEEEELb1ELb0ELb0EEEvNS_9BwdParamsE:
.text._ZN10layer_norm31ln_parallel_residual_bwd_kernelINS_13Kernel_traitsIf6__halfS2_S2_fjLj4096ELj1ELj1ELj8ELj16ENS_18Kernel_traits_baseILj4096EfS2_S2_S2_fjLj256EEEEELb1ELb0ELb0EEEvNS_9BwdParamsE:
        /* <DEDUP_REMOVED lines=79> */
.L_x_1509:
[----:B-1----:R-:W1:Y:S08]  /*04f0*/  LDC.64 R118, c[0x0][0x258] ;  /* 0x00009600ff767b82 */ /* 0x002e700000000a00 */
[----:B------:R-:W2:Y:S01]  /*0500*/  LDC.64 R116, c[0x0][0x250] ;  /* 0x00009400ff747b82 */ /* 0x000ea20000000a00 */
[----:B-1----:R-:W-:-:S05]  /*0510*/  IMAD.WIDE R118, R141, 0x4, R118 ;  /* 0x000000048d767825 */ /* 0x002fca00078e0276 */
[----:B-----5:R-:W5:Y:S01]  /*0520*/  LDG.E R143, desc[UR4][R118.64] ;  /* 0x00000004768f7981 */ /* 0x020f62000c1e1900 */
[----:B------:R-:W-:Y:S01]  /*0530*/  MOV R140, UR21 ;  /* 0x00000015008c7c02 */ /* 0x000fe20008000f00 */
[----:B--2---:R-:W-:-:S04]  /*0540*/  IMAD.WIDE R116, R141, 0x4, R116 ;  /* 0x000000048d747825 */ /* 0x004fc800078e0274 */
        /* <DEDUP_REMOVED lines=11> */
[----:B-1----:R-:W-:-:S02]  /*0600*/  P2R R116, PR, RZ, 0x1 ;  /* 0x00000001ff747803 */ /* 0x002fc40000000000 */
[----:B------:R-:W-:Y:S02]  /*0610*/  MOV R131, RZ ;  /* 0x000000ff00837202 */ /* 0x000fe40000000f00 */
[----:B------:R-:W-:Y:S02]  /*0620*/  MOV R177, RZ ;  /* 0x000000ff00b17202 */ /* 0x000fe40000000f00 */
[----:B------:R-:W-:Y:S02]  /*0630*/  LOP3.LUT R130, R129, 0x7fffff8, RZ, 0xc0, !PT ;  /* 0x07fffff881827812 */ /* 0x000fe400078ec0ff */
[----:B------:R-:W-:Y:S01]  /*0640*/  MOV R127, R142 ;  /* 0x0000008e007f7202 */ /* 0x000fe20000000f00 */
        /* <DEDUP_REMOVED lines=10> */
[C---:B------:R-:W-:Y:S02]  /*06f0*/  SHF.L.U32 R131, R142.reuse, 0x3, RZ ;  /* 0x000000038e837819 */ /* 0x040fe400000006ff */
[----:B------:R-:W-:Y:S02]  /*0700*/  SHF.L.U64.HI R0, R142, 0x3, RZ ;  /* 0x000000038e007819 */ /* 0x000fe400000102ff */
[----:B------:R-:W-:-:S04]  /*0710*/  IADD3 R134, P1, R131, UR12, RZ ;  /* 0x0000000c83867c10 */ /* 0x000fc8000ff3e0ff */
[----:B------:R-:W-:-:S06]  /*0720*/  IADD3.X R135, R0, UR13, RZ, P1, !PT ;  /* 0x0000000d00877c10 */ /* 0x000fcc0008ffe4ff */
[----:B------:R-:W5:Y:S01]  /*0730*/  LDG.E.64 R134, desc[UR4][R134.64] ;  /* 0x0000000486867981 */ /* 0x000f62000c1e1b00 */
[----:B------:R-:W-:-:S04]  /*0740*/  ISETP.NE.U32.AND P0, PT, RZ, UR14, PT ;  /* 0x0000000eff007c0c */ /* 0x000fc8000bf05070 */
[----:B------:R-:W-:-:S13]  /*0750*/  ISETP.NE.AND.EX P0, PT, RZ, UR15, PT, P0 ;  /* 0x0000000fff007c0c */ /* 0x000fda000bf05300 */
        /* <DEDUP_REMOVED lines=10> */
[----:B-----5:R-:W-:Y:S01]  /*0800*/  FSEL R131, R128, RZ, !P0 ;  /* 0x000000ff80837208 */ /* 0x020fe20004000000 */
[----:B---3--:R-:W-:Y:S02]  /*0810*/  HADD2.F32 R0, -RZ, R116.H0_H0 ;  /* 0x20000074ff007230 */ /* 0x008fe40000004100 */
[----:B-1----:R-:W-:Y:S02]  /*0820*/  HADD2.F32 R162, -RZ, R118.H0_H0 ;  /* 0x20000076ffa27230 */ /* 0x002fe40000004100 */
[----:B------:R-:W-:Y:S02]  /*0830*/  HADD2.F32 R116, -RZ, R116.H1_H1 ;  /* 0x30000074ff747230 */ /* 0x000fe40000004100 */
[--C-:B------:R-:W-:Y:S02]  /*0840*/  HADD2.F32 R164, -RZ, R117.reuse.H0_H0 ;  /* 0x20000075ffa47230 */ /* 0x100fe40000004100 */
[----:B------:R-:W-:-:S02]  /*0850*/  HADD2.F32 R166, -RZ, R117.H1_H1 ;  /* 0x30000075ffa67230 */ /* 0x000fc40000004100 */
[----:B------:R-:W-:Y:S02]  /*0860*/  HADD2.F32 R118, -RZ, R118.H1_H1 ;  /* 0x30000076ff767230 */ /* 0x000fe40000004100 */
[--C-:B------:R-:W-:Y:S02]  /*0870*/  HADD2.F32 R168, -RZ, R119.reuse.H0_H0 ;  /* 0x20000077ffa87230 */ /* 0x100fe40000004100 */
[----:B0-----:R-:W-:Y:S02]  /*0880*/  HADD2.F32 R160, -RZ, R119.H1_H1 ;  /* 0x30000077ffa07230 */ /* 0x001fe40000004100 */
[----:B------:R-:W-:Y:S01]  /*0890*/  FADD.FTZ R0, R0, -R131 ;  /* 0x8000008300007221 */ /* 0x000fe20000010000 */
[C---:B------:R-:W-:Y:S01]  /*08a0*/  FADD.FTZ R116, -R131.reuse, R116 ;  /* 0x0000007483747221 */ /* 0x040fe20000010100 */
[----:B----4-:R-:W-:Y:S02]  /*08b0*/  HADD2.F32 R119, -RZ, R124.H0_H0 ;  /* 0x2000007cff777230 */ /* 0x010fe40000004100 */
[C---:B------:R-:W-:Y:S01]  /*08c0*/  FADD.FTZ R164, -R131.reuse, R164 ;  /* 0x000000a483a47221 */ /* 0x040fe20000010100 */
[C---:B------:R-:W-:Y:S01]  /*08d0*/  FADD.FTZ R166, -R131.reuse, R166 ;  /* 0x000000a683a67221 */ /* 0x040fe20000010100 */
[C---:B------:R-:W-:Y:S01]  /*08e0*/  FADD.FTZ R170, -R131.reuse, R162 ;  /* 0x000000a283aa7221 */ /* 0x040fe20000010100 */
[C---:B------:R-:W-:Y:S01]  /*08f0*/  FADD.FTZ R172, -R131.reuse, R118 ;  /* 0x0000007683ac7221 */ /* 0x040fe20000010100 */
[C---:B------:R-:W-:Y:S01]  /*0900*/  FADD.FTZ R178, -R131.reuse, R168 ;  /* 0x000000a883b27221 */ /* 0x040fe20000010100 */
[----:B------:R-:W-:Y:S01]  /*0910*/  FADD.FTZ R180, -R131, R160 ;  /* 0x000000a083b47221 */ /* 0x000fe20000010100 */
[----:B------:R-:W-:Y:S01]  /*0920*/  FMUL.FTZ R161, R143, R0 ;  /* 0x000000008fa17220 */ /* 0x000fe20000410000 */
[----:B--2---:R-:W-:-:S02]  /*0930*/  HADD2.F32 R117, -RZ, R120.H0_H0 ;  /* 0x20000078ff757230 */ /* 0x004fc40000004100 */
        /* <DEDUP_REMOVED lines=86> */
.L_x_1501:
[----:B------:R-:W-:Y:S05]  /*0ea0*/  BSYNC B0 ;  /* 0x0000000000007941 */ /* 0x000fea0003800000 */
.L_x_1500:
        /* <DEDUP_REMOVED lines=13> */
[----:B--2---:R-:W-:-:S04]  /*0f80*/  @P0 IADD3 R146, P1, R147, R120, RZ ;  /* 0x0000007893920210 */ /* 0x004fc80007f3e0ff */
[----:B------:R-:W-:Y:S02]  /*0f90*/  @P0 IADD3.X R147, R118, R121, RZ, P1, !PT ;  /* 0x0000007976930210 */ /* 0x000fe40000ffe4ff */
[----:B------:R-:W2:Y:S01]  /*0fa0*/  LDC.64 R120, c[0x0][0x2b8] ;  /* 0x0000ae00ff787b82 */ /* 0x000ea20000000a00 */
[----:B------:R-:W-:Y:S01]  /*0fb0*/  ISETP.NE.U32.AND P1, PT, RZ, UR8, PT ;  /* 0x00000008ff007c0c */ /* 0x000fe2000bf25070 */
[----:B------:R-:W3:Y:S03]  /*0fc0*/  LDG.E.128 R116, desc[UR4][R116.64] ;  /* 0x0000000474747981 */ /* 0x000ee6000c1e1d00 */
[----:B------:R-:W-:Y:S01]  /*0fd0*/  ISETP.NE.AND.EX P1, PT, RZ, UR9, PT, P1 ;  /* 0x00000009ff007c0c */ /* 0x000fe2000bf25310 */
[C---:B-1----:R-:W-:Y:S01]  /*0fe0*/  IMAD.WIDE.U32 R124, R127.reuse, 0x10, R124 ;  /* 0x000000107f7c7825 */ /* 0x042fe200078e007c */
[----:B------:R3:W5:Y:S11]  /*0ff0*/  @P0 LDG.E.64 R132, desc[UR4][R146.64] ;  /* 0x0000000492840981 */ /* 0x000776000c1e1b00 */
[----:B------:R-:W-:-:S04]  /*1000*/  @P1 LEA R144, P6, R127, UR8, 0x4 ;  /* 0x000000087f901c11 */ /* 0x000fc8000f8c20ff */
[C---:B------:R-:W-:Y:S01]  /*1010*/  @P1 LEA.HI.X R145, R127.reuse, UR9, RZ, 0x4, P6 ;  /* 0x000000097f911c11 */ /* 0x040fe2000b0f24ff */
[----:B--2---:R-:W-:Y:S02]  /*1020*/  IMAD.WIDE.U32 R120, R127, 0x10, R120 ;  /* 0x000000107f787825 */ /* 0x004fe400078e0078 */
[----:B------:R-:W2:Y:S04]  /*1030*/  LDG.E.128 R124, desc[UR4][R124.64] ;  /* 0x000000047c7c7981 */ /* 0x000ea8000c1e1d00 */
[----:B------:R-:W4:Y:S01]  /*1040*/  LDG.E.128 R120, desc[UR4][R120.64] ;  /* 0x0000000478787981 */ /* 0x000f22000c1e1d00 */
[----:B0-----:R-:W-:-:S03]  /*1050*/  ISETP.NE.AND P0, PT, R174, RZ, PT ;  /* 0x000000ffae00720c */ /* 0x001fc60003f05270 */
[----:B------:R0:W5:Y:S02]  /*1060*/  @P1 LDG.E.128 R4, desc[UR4][R144.64] ;  /* 0x0000000490041981 */ /* 0x000164000c1e1d00 */
[----:B-----5:R-:W-:Y:S01]  /*1070*/  FSEL R151, R128, RZ, !P0 ;  /* 0x000000ff80977208 */ /* 0x020fe20004000000 */
[--C-:B---3--:R-:W-:Y:S02]  /*1080*/  HADD2.F32 R146, -RZ, R119.reuse.H0_H0 ;  /* 0x20000077ff927230 */ /* 0x108fe40000004100 */
        /* <DEDUP_REMOVED lines=15> */
[----:B--2---:R-:W-:-:S02]  /*1180*/  HADD2.F32 R119, -RZ, R124.H0_H0 ;  /* 0x2000007cff777230 */ /* 0x004fc40000004100 */
        /* <DEDUP_REMOVED lines=87> */
.L_x_1503:
[----:B------:R-:W-:Y:S05]  /*1700*/  BSYNC B0 ;  /* 0x0000000000007941 */ /* 0x000fea0003800000 */
.L_x_1502:
        /* <DEDUP_REMOVED lines=21> */
.L_x_1522:
        /* <DEDUP_REMOVED lines=10> */
[-C--:B------:R-:W-:Y:S02]  /*1900*/  @!P0 LEA R176, R129, R117.reuse, 0x3 ;  /* 0x0000007581b08211 */ /* 0x080fe400078e18ff */
[----:B------:R-:W-:-:S03]  /*1910*/  LEA R177, R130, R117, 0x3 ;  /* 0x0000007582b17211 */ /* 0x000fc600078e18ff */
        /* <DEDUP_REMOVED lines=25> */
[----:B------:R-:W-:Y:S02]  /*1ab0*/  ISETP.NE.U32.AND P1, PT, RZ, UR8, PT ;  /* 0x00000008ff007c0c */ /* 0x000fe4000bf25070 */
[----:B0-----:R-:W-:Y:S02]  /*1ac0*/  ISETP.NE.AND P0, PT, R174, RZ, PT ;  /* 0x000000ffae00720c */ /* 0x001fe40003f05270 */
        /* <DEDUP_REMOVED lines=22> */
[----:B------:R-:W-:Y:S01]  /*1c30*/  FFMA.FTZ R126, R164, R120, R127 ;  /* 0x00000078a47e7223 */ /* 0x000fe2000001007f */
[----:B------:R-:W-:Y:S01]  /*1c40*/  FMUL.FTZ R118, R122, UR17 ;  /* 0x000000117a767c20 */ /* 0x000fe20008410000 */
[----:B------:R-:W-:Y:S01]  /*1c50*/  @P1 HADD2.F32 R176, -RZ, R10.H1_H1 ;  /* 0x3000000affb01230 */ /* 0x000fe20000004100 */
[----:B------:R-:W-:Y:S01]  /*1c60*/  FSEL R182, R123, RZ, P6 ;  /* 0x000000ff7bb67208 */ /* 0x000fe20003000000 */
[----:B------:R-:W-:Y:S01]  /*1c70*/  @P1 FADD.FTZ R119, R119, R124 ;  /* 0x0000007c77771221 */ /* 0x000fe20000010000 */
[----:B------:R-:W-:Y:S01]  /*1c80*/  @P0 LOP3.LUT P6, RZ, R117, 0xff, RZ, 0xc0, !PT ;  /* 0x000000ff75ff0812 */ /* 0x000fe200078cc0ff */
[----:B------:R-:W-:Y:S01]  /*1c90*/  FADD.FTZ R126, R167, -R126 ;  /* 0x8000007ea77e7221 */ /* 0x000fe20000010000 */
[----:B------:R-:W-:-:S02]  /*1ca0*/  @P1 HADD2.F32 R124, -RZ, R9.H1_H1 ;  /* 0x30000009ff7c1230 */ /* 0x000fc40000004100 */
        /* <DEDUP_REMOVED lines=80> */
[----:B------:R-:W-:Y:S02]  /*21b0*/  @P0 F2FP.F16.F32.PACK_AB R127, RZ, R118 ;  /* 0x00000076ff7f023e */ /* 0x000fe400000000ff */
[----:B------:R-:W-:Y:S02]  /*21c0*/  @P1 PRMT R108, R108, 0x5410, R126 ;  /* 0x000054106c6c1816 */ /* 0x000fe4000000007e */
[----:B------:R-:W-:-:S02]  /*21d0*/  @P1 PRMT R109, R109, 0x5410, R129 ;  /* 0x000054106d6d1816 */ /* 0x000fc40000000081 */
[----:B------:R-:W-:Y:S01]  /*21e0*/  @P1 PRMT R110, R110, 0x5410, R176 ;  /* 0x000054106e6e1816 */ /* 0x000fe200000000b0 */
[----:B0-----:R-:W-:Y:S01]  /*21f0*/  IMAD.WIDE.U32 R122, R142, 0x10, R122 ;  /* 0x000000108e7a7825 */ /* 0x001fe200078e007a */
[----:B------:R-:W-:Y:S02]  /*2200*/  @P1 PRMT R111, R111, 0x5410, R179 ;  /* 0x000054106f6f1816 */ /* 0x000fe400000000b3 */
[----:B------:R-:W-:Y:S02]  /*2210*/  @P0 PRMT R112, R121, 0x7610, R112 ;  /* 0x0000761079700816 */ /* 0x000fe40000000070 */
        /* <DEDUP_REMOVED lines=19> */
.L_x_1506:
[----:B------:R-:W-:Y:S05]  /*2350*/  BSYNC B0 ;  /* 0x0000000000007941 */ /* 0x000fea0003800000 */
.L_x_1505:
        /* <DEDUP_REMOVED lines=103> */
[----:B------:R-:W-:Y:S02]  /*29d0*/  @P1 F2FP.F16.F32.PACK_AB R131, RZ, R121 ;  /* 0x00000079ff83123e */ /* 0x000fe400000000ff */
[----:B------:R-:W-:Y:S02]  /*29e0*/  @P1 F2FP.F16.F32.PACK_AB R177, RZ, R120 ;  /* 0x00000078ffb1123e */ /* 0x000fe400000000ff */
[----:B------:R-:W0:Y:S01]  /*29f0*/  LDC.64 R120, c[0x0][0x2f8] ;  /* 0x0000be00ff787b82 */ /* 0x000e220000000a00 */
[----:B------:R-:W-:Y:S02]  /*2a00*/  @P1 F2FP.F16.F32.PACK_AB R124, RZ, R124 ;  /* 0x0000007cff7c123e */ /* 0x000fe400000000ff */
[----:B------:R-:W-:Y:S02]  /*2a10*/  @P1 F2FP.F16.F32.PACK_AB R116, RZ, R116 ;  /* 0x00000074ff74123e */ /* 0x000fe400000000ff */
[----:B------:R-:W-:Y:S02]  /*2a20*/  @P1 F2FP.F16.F32.PACK_AB R119, RZ, R119 ;  /* 0x00000077ff77123e */ /* 0x000fe400000000ff */
[----:B------:R-:W-:Y:S01]  /*2a30*/  @P1 PRMT R110, R124, 0x7610, R110 ;  /* 0x000076107c6e1816 */ /* 0x000fe2000000006e */
[----:B------:R-:W1:Y:S01]  /*2a40*/  @P6 LDC.64 R122, c[0x0][0x308] ;  /* 0x0000c200ff7a6b82 */ /* 0x000e620000000a00 */
[----:B------:R-:W-:-:S02]  /*2a50*/  @P1 F2FP.F16.F32.PACK_AB R128, RZ, R126 ;  /* 0x0000007eff80123e */ /* 0x000fc400000000ff */
[----:B------:R-:W-:Y:S02]  /*2a60*/  @P1 PRMT R108, R116, 0x7610, R108 ;  /* 0x00007610746c1816 */ /* 0x000fe4000000006c */
[----:B------:R-:W-:Y:S02]  /*2a70*/  @P1 PRMT R109, R119, 0x7610, R109 ;  /* 0x00007610776d1816 */ /* 0x000fe4000000006d */
        /* <DEDUP_REMOVED lines=12> */
[----:B------:R-:W-:Y:S02]  /*2b40*/  @P0 LEA R124, P1, R142, UR14, 0x4 ;  /* 0x0000000e8e7c0c11 */ /* 0x000fe4000f8220ff */
[----:B------:R-:W-:Y:S01]  /*2b50*/  F2FP.F16.F32.PACK_AB R118, R184, R183 ;  /* 0x000000b7b876723e */ /* 0x000fe200000000ff */
[----:B------:R2:W-:Y:S01]  /*2b60*/  @P6 STG.E.128 desc[UR4][R122.64], R108 ;  /* 0x0000006c7a006986 */ /* 0x0005e2000c101d04 */
[----:B------:R-:W-:Y:S02]  /*2b70*/  F2FP.F16.F32.PACK_AB R117, R182, R181 ;  /* 0x000000b5b675723e */ /* 0x000fe400000000ff */
[----:B------:R-:W-:Y:S02]  /*2b80*/  F2FP.F16.F32.PACK_AB R116, R180, R179 ;  /* 0x000000b3b474723e */ /* 0x000fe400000000ff */
[----:B------:R-:W-:Y:S02]  /*2b90*/  F2FP.F16.F32.PACK_AB R119, R186, R185 ;  /* 0x000000b9ba77723e */ /* 0x000fe400000000ff */
[----:B------:R-:W-:-:S02]  /*2ba0*/  @P0 PRMT R112, R112, 0x5410, R126 ;  /* 0x0000541070700816 */ /* 0x000fc4000000007e */
[----:B------:R-:W-:Y:S01]  /*2bb0*/  @P0 PRMT R113, R113, 0x5410, R129 ;  /* 0x0000541071710816 */ /* 0x000fe20000000081 */
[----:B------:R2:W-:Y:S01]  /*2bc0*/  STG.E.128 desc[UR4][R120.64], R116 ;  /* 0x0000007478007986 */ /* 0x0005e2000c101d04 */
[----:B------:R-:W-:Y:S02]  /*2bd0*/  @P0 LEA.HI.X R125, R142, UR15, RZ, 0x4, P1 ;  /* 0x0000000f8e7d0c11 */ /* 0x000fe400088f24ff */
[----:B------:R-:W-:Y:S02]  /*2be0*/  @P0 PRMT R114, R114, 0x5410, R176 ;  /* 0x0000541072720816 */ /* 0x000fe400000000b0 */
[----:B------:R-:W-:-:S05]  /*2bf0*/  @P0 PRMT R115, R115, 0x5410, R178 ;  /* 0x0000541073730816 */ /* 0x000fca00000000b2 */
[----:B------:R2:W-:Y:S02]  /*2c00*/  @P0 STG.E.128 desc[UR4][R124.64], R112 ;  /* 0x000000707c000986 */ /* 0x0005e4000c101d04 */
.L_x_1508:
[----:B------:R-:W-:Y:S05]  /*2c10*/  BSYNC B0 ;  /* 0x0000000000007941 */ /* 0x000fea0003800000 */
.L_x_1507:
[----:B--2---:R-:W-:Y:S01]  /*2c20*/  SEL R120, RZ, 0x1, P2 ;  /* 0x00000001ff787807 */ /* 0x004fe20001000000 */
[----:B------:R-:W-:Y:S06]  /*2c30*/  @!P5 BRA `(.L_x_1509) ;  /* 0xffffffd8002cd947 */ /* 0x000fec000383ffff */
.L_x_1499:
        /* <DEDUP_REMOVED lines=8> */
[----:B------:R-:W3:Y:S08]  /*2cc0*/  LDC.64 R4, c[0x0][0x2d8] ;  /* 0x0000b600ff047b82 */ /* 0x000ef00000000a00 */
[----:B------:R-:W4:Y:S08]  /*2cd0*/  LDC.64 R6, c[0x0][0x2e0] ;  /* 0x0000b800ff067b82 */ /* 0x000f300000000a00 */
[----:B------:R-:W0:Y:S01]  /*2ce0*/  LDC.64 R8, c[0x0][0x2e8] ;  /* 0x0000ba00ff087b82 */ /* 0x000e220000000a00 */
[----:B--2---:R-:W-:-:S05]  /*2cf0*/  IMAD.WIDE.U32 R2, R11, 0x20, R2 ;  /* 0x000000200b027825 */ /* 0x004fca00078e0002 */
[----:B------:R2:W-:Y:S01]  /*2d00*/  STG.E.128 desc[UR4][R2.64], R56 ;  /* 0x0000003802007986 */ /* 0x0005e2000c101d04 */
[----:B---3--:R-:W-:-:S03]  /*2d10*/  IMAD.WIDE.U32 R4, R11, 0x20, R4 ;  /* 0x000000200b047825 */ /* 0x008fc600078e0004 */
[----:B------:R2:W-:Y:S04]  /*2d20*/  STG.E.128 desc[UR4][R2.64+0x10], R52 ;  /* 0x0000103402007986 */ /* 0x0005e8000c101d04 */
[----:B------:R2:W-:Y:S01]  /*2d30*/  STG.E.128 desc[UR4][R4.64], R72 ;  /* 0x0000004804007986 */ /* 0x0005e2000c101d04 */
[----:B----4-:R-:W-:-:S03]  /*2d40*/  IMAD.WIDE.U32 R6, R11, 0x20, R6 ;  /* 0x000000200b067825 */ /* 0x010fc600078e0006 */
[----:B------:R2:W-:Y:S04]  /*2d50*/  STG.E.128 desc[UR4][R4.64+0x10], R68 ;  /* 0x0000104404007986 */ /* 0x0005e8000c101d04 */
[----:B------:R2:W-:Y:S01]  /*2d60*/  STG.E.128 desc[UR4][R6.64], R24 ;  /* 0x0000001806007986 */ /* 0x0005e2000c101d04 */
[C---:B0-----:R-:W-:Y:S01]  /*2d70*/  IMAD.WIDE.U32 R8, R11.reuse, 0x20, R8 ;  /* 0x000000200b087825 */ /* 0x041fe200078e0008 */
[----:B------:R-:W-:Y:S02]  /*2d80*/  IADD3 R11, R11, 0x100, RZ ;  /* 0x000001000b0b7810 */ /* 0x000fe40007ffe0ff */
[----:B------:R2:W-:Y:S04]  /*2d90*/  STG.E.128 desc[UR4][R6.64+0x10], R20 ;  /* 0x0000101406007986 */ /* 0x0005e8000c101d04 */
[----:B------:R2:W-:Y:S04]  /*2da0*/  STG.E.128 desc[UR4][R8.64], R40 ;  /* 0x0000002808007986 */ /* 0x0005e8000c101d04 */
[----:B------:R2:W-:Y:S02]  /*2db0*/  STG.E.128 desc[UR4][R8.64+0x10], R36 ;  /* 0x0000102408007986 */ /* 0x0005e4000c101d04 */
.L_x_1511:
[----:B------:R-:W-:Y:S05]  /*2dc0*/  BSYNC B0 ;  /* 0x0000000000007941 */ /* 0x000fea0003800000 */
.L_x_1510:
[----:B------:R-:W-:Y:S05]  /*2dd0*/  @!P3 EXIT ;  /* 0x000000000000b94d */ /* 0x000fea0003800000 */
[----:B--2---:R-:W2:Y:S08]  /*2de0*/  LDC.64 R2, c[0x0][0x2d0] ;  /* 0x0000b400ff027b82 */ /* 0x004eb00000000a00 */
[----:B------:R-:W3:Y:S08]  /*2df0*/  LDC.64 R4, c[0x0][0x2d8] ;  /* 0x0000b600ff047b82 */ /* 0x000ef00000000a00 */
[----:B------:R-:W4:Y:S08]  /*2e00*/  LDC.64 R6, c[0x0][0x2e0] ;  /* 0x0000b800ff067b82 */ /* 0x000f300000000a00 */
[----:B------:R-:W0:Y:S01]  /*2e10*/  LDC.64 R8, c[0x0][0x2e8] ;  /* 0x0000ba00ff087b82 */ /* 0x000e220000000a00 */
[----:B--2---:R-:W-:-:S05]  /*2e20*/  IMAD.WIDE.U32 R2, R11, 0x20, R2 ;  /* 0x000000200b027825 */ /* 0x004fca00078e0002 */
[----:B------:R-:W-:Y:S01]  /*2e30*/  STG.E.128 desc[UR4][R2.64], R48 ;  /* 0x0000003002007986 */ /* 0x000fe2000c101d04 */
[----:B---3--:R-:W-:-:S03]  /*2e40*/  IMAD.WIDE.U32 R4, R11, 0x20, R4 ;  /* 0x000000200b047825 */ /* 0x008fc600078e0004 */
[----:B------:R-:W-:Y:S04]  /*2e50*/  STG.E.128 desc[UR4][R2.64+0x10], R44 ;  /* 0x0000102c02007986 */ /* 0x000fe8000c101d04 */
[----:B------:R-:W-:Y:S01]  /*2e60*/  STG.E.128 desc[UR4][R4.64], R64 ;  /* 0x0000004004007986 */ /* 0x000fe2000c101d04 */
[----:B----4-:R-:W-:-:S03]  /*2e70*/  IMAD.WIDE.U32 R6, R11, 0x20, R6 ;  /* 0x000000200b067825 */ /* 0x010fc600078e0006 */
[----:B------:R-:W-:Y:S04]  /*2e80*/  STG.E.128 desc[UR4][R4.64+0x10], R60 ;  /* 0x0000103c04007986 */ /* 0x000fe8000c101d04 */
[----:B------:R-:W-:Y:S01]  /*2e90*/  STG.E.128 desc[UR4][R6.64], R16 ;  /* 0x0000001006007986 */ /* 0x000fe2000c101d04 */
[----:B0-----:R-:W-:-:S03]  /*2ea0*/  IMAD.WIDE.U32 R8, R11, 0x20, R8 ;  /* 0x000000200b087825 */ /* 0x001fc600078e0008 */
[----:B------:R-:W-:Y:S04]  /*2eb0*/  STG.E.128 desc[UR4][R6.64+0x10], R12 ;  /* 0x0000100c06007986 */ /* 0x000fe8000c101d04 */
[----:B------:R-:W-:Y:S04]  /*2ec0*/  STG.E.128 desc[UR4][R8.64], R32 ;  /* 0x0000002008007986 */ /* 0x000fe8000c101d04 */
[----:B------:R-:W-:Y:S01]  /*2ed0*/  STG.E.128 desc[UR4][R8.64+0x10], R28 ;  /* 0x0000101c08007986 */ /* 0x000fe2000c101d04 */
[----:B------:R-:W-:Y:S05]  /*2ee0*/  EXIT ;  /* 0x000000000000794d */ /* 0x000fea0003800000 */
.L_x_1504:
[----:B------:R-:W-:Y:S01]  /*2ef0*/  HFMA2.MMA R126, -RZ, RZ, 0, 9.5367431640625e-07 ;  /* 0x00000010ff7e7435 */ /* 0x000fe200000001ff */
[----:B------:R-:W-:Y:S02]  /*2f00*/  MOV R127, R131 ;  /* 0x00000083007f7202 */ /* 0x000fe40000000f00 */
[----:B------:R-:W-:Y:S02]  /*2f10*/  MOV R179, 0x1f ;  /* 0x0000001f00b37802 */ /* 0x000fe40000000f00 */
[----:B------:R-:W-:-:S07]  /*2f20*/  MOV R124, 0xffffffff ;  /* 0xffffffff007c7802 */ /* 0x000fce0000000f00 */
[----:B0----5:R-:W-:Y:S05]  /*2f30*/  WARPSYNC.COLLECTIVE R124, `(.L_x_1512) ;  /* 0x000000007c087348 */ /* 0x021fea0003c00000 */
[----:B------:R1:W2:Y:S02]  /*2f40*/  SHFL.DOWN P0, R125, R127, R126, R179 ;  /* 0x0800007e7f7d7389 */ /* 0x0002a400000000b3 */
[----:B012--5:R-:W-:Y:S01]  /*2f50*/  ENDCOLLECTIVE ;  /* 0x000000000000791b */ /* 0x027fe20003800000 */
.L_x_1512:
[----:B------:R-:W-:Y:S02]  /*2f60*/  MOV R127, R177 ;  /* 0x000000b1007f7202 */ /* 0x000fe40000000f00 */
[----:B------:R-:W-:-:S07]  /*2f70*/  MOV R116, R125 ;  /* 0x0000007d00747202 */ /* 0x000fce0000000f00 */
[----:B------:R-:W-:Y:S05]  /*2f80*/  WARPSYNC.COLLECTIVE R124, `(.L_x_1513) ;  /* 0x000000007c087348 */ /* 0x000fea0003c00000 */
[----:B------:R0:W1:Y:S02]  /*2f90*/  SHFL.DOWN P0, R125, R127, R126, R179 ;  /* 0x0800007e7f7d7389 */ /* 0x00006400000000b3 */
[----:B01----:R-:W-:Y:S01]  /*2fa0*/  ENDCOLLECTIVE ;  /* 0x000000000000791b */ /* 0x003fe20003800000 */
.L_x_1513:
[----:B------:R-:W-:Y:S01]  /*2fb0*/  FADD.FTZ R116, R116, R131 ;  /* 0x0000008374747221 */ /* 0x000fe20000010000 */
[----:B------:R-:W-:-:S04]  /*2fc0*/  HFMA2.MMA R126, -RZ, RZ, 0, 4.76837158203125e-07 ;  /* 0x00000008ff7e7435 */ /* 0x000fc800000001ff */
[----:B------:R-:W-:Y:S02]  /*2fd0*/  MOV R127, R116 ;  /* 0x00000074007f7202 */ /* 0x000fe40000000f00 */
[----:B------:R-:W-:-:S07]  /*2fe0*/  MOV R118, R125 ;  /* 0x0000007d00767202 */ /* 0x000fce0000000f00 */
[----:B------:R-:W-:Y:S05]  /*2ff0*/  WARPSYNC.COLLECTIVE R124, `(.L_x_1514) ;  /* 0x000000007c087348 */ /* 0x000fea0003c00000 */
[----:B------:R0:W1:Y:S02]  /*3000*/  SHFL.DOWN P0, R125, R127, R126, R179 ;  /* 0x0800007e7f7d7389 */ /* 0x00006400000000b3 */
[----:B01----:R-:W-:Y:S01]  /*3010*/  ENDCOLLECTIVE ;  /* 0x000000000000791b */ /* 0x003fe20003800000 */
.L_x_1514:
[----:B------:R-:W-:-:S05]  /*3020*/  FADD.FTZ R118, R118, R177 ;  /* 0x000000b176767221 */ /* 0x000fca0000010000 */
[----:B------:R-:W-:Y:S02]  /*3030*/  MOV R127, R118 ;  /* 0x00000076007f7202 */ /* 0x000fe40000000f00 */
[----:B------:R-:W-:-:S07]  /*3040*/  MOV R117, R125 ;  /* 0x0000007d00757202 */ /* 0x000fce0000000f00 */
[----:B------:R-:W-:Y:S05]  /*3050*/  WARPSYNC.COLLECTIVE R124, `(.L_x_1515) ;  /* 0x000000007c087348 */ /* 0x000fea0003c00000 */
[----:B------:R0:W1:Y:S02]  /*3060*/  SHFL.DOWN P0, R125, R127, R126, R179 ;  /* 0x0800007e7f7d7389 */ /* 0x00006400000000b3 */
[----:B01----:R-:W-:Y:S01]  /*3070*/  ENDCOLLECTIVE ;  /* 0x000000000000791b */ /* 0x003fe20003800000 */
.L_x_1515:
[----:B------:R-:W-:Y:S01]  /*3080*/  FADD.FTZ R117, R116, R117 ;  /* 0x0000007574757221 */ /* 0x000fe20000010000 */
[----:B------:R-:W-:-:S04]  /*3090*/  HFMA2.MMA R126, -RZ, RZ, 0, 2.384185791015625e-07 ;  /* 0x00000004ff7e7435 */ /* 0x000fc800000001ff */
[----:B------:R-:W-:Y:S02]  /*30a0*/  MOV R127, R117 ;  /* 0x00000075007f7202 */ /* 0x000fe40000000f00 */
[----:B------:R-:W-:-:S07]  /*30b0*/  MOV R119, R125 ;  /* 0x0000007d00777202 */ /* 0x000fce0000000f00 */
[----:B------:R-:W-:Y:S05]  /*30c0*/  WARPSYNC.COLLECTIVE R124, `(.L_x_1516) ;  /* 0x000000007c087348 */ /* 0x000fea0003c00000 */
[----:B------:R0:W1:Y:S02]  /*30d0*/  SHFL.DOWN P0, R125, R127, R126, R179 ;  /* 0x0800007e7f7d7389 */ /* 0x00006400000000b3 */
[----:B01----:R-:W-:Y:S01]  /*30e0*/  ENDCOLLECTIVE ;  /* 0x000000000000791b */ /* 0x003fe20003800000 */
.L_x_1516:
[----:B------:R-:W-:-:S05]  /*30f0*/  FADD.FTZ R119, R118, R119 ;  /* 0x0000007776777221 */ /* 0x000fca0000010000 */
[----:B------:R-:W-:Y:S02]  /*3100*/  MOV R127, R119 ;  /* 0x00000077007f7202 */ /* 0x000fe40000000f00 */
[----:B------:R-:W-:-:S07]  /*3110*/  MOV R120, R125 ;  /* 0x0000007d00787202 */ /* 0x000fce0000000f00 */
[----:B------:R-:W-:Y:S05]  /*3120*/  WARPSYNC.COLLECTIVE R124, `(.L_x_1517) ;  /* 0x000000007c087348 */ /* 0x000fea0003c00000 */
[----:B------:R0:W1:Y:S02]  /*3130*/  SHFL.DOWN P0, R125, R127, R126, R179 ;  /* 0x0800007e7f7d7389 */ /* 0x00006400000000b3 */
[----:B01----:R-:W-:Y:S01]  /*3140*/  ENDCOLLECTIVE ;  /* 0x000000000000791b */ /* 0x003fe20003800000 */
.L_x_1517:
[----:B------:R-:W-:Y:S01]  /*3150*/  FADD.FTZ R120, R117, R120 ;  /* 0x0000007875787221 */ /* 0x000fe20000010000 */
[----:B------:R-:W-:-:S04]  /*3160*/  HFMA2.MMA R126, -RZ, RZ, 0, 1.1920928955078125e-07 ;  /* 0x00000002ff7e7435 */ /* 0x000fc800000001ff */
[----:B------:R-:W-:Y:S02]  /*3170*/  MOV R127, R120 ;  /* 0x00000078007f7202 */ /* 0x000fe40000000f00 */
[----:B------:R-:W-:-:S07]  /*3180*/  MOV R122, R125 ;  /* 0x0000007d007a7202 */ /* 0x000fce0000000f00 */
[----:B------:R-:W-:Y:S05]  /*3190*/  WARPSYNC.COLLECTIVE R124, `(.L_x_1518) ;  /* 0x000000007c087348 */ /* 0x000fea0003c00000 */
[----:B------:R0:W1:Y:S02]  /*31a0*/  SHFL.DOWN P0, R125, R127, R126, R179 ;  /* 0x0800007e7f7d7389 */ /* 0x00006400000000b3 */
[----:B01----:R-:W-:Y:S01]  /*31b0*/  ENDCOLLECTIVE ;  /* 0x000000000000791b */ /* 0x003fe20003800000 */
.L_x_1518:
[----:B------:R-:W-:-:S05]  /*31c0*/  FADD.FTZ R122, R119, R122 ;  /* 0x0000007a777a7221 */ /* 0x000fca0000010000 */
[----:B------:R-:W-:Y:S02]  /*31d0*/  MOV R127, R122 ;  /* 0x0000007a007f7202 */ /* 0x000fe40000000f00 */
[----:B------:R-:W-:-:S07]  /*31e0*/  MOV R121, R125 ;  /* 0x0000007d00797202 */ /* 0x000fce0000000f00 */
[----:B------:R-:W-:Y:S05]  /*31f0*/  WARPSYNC.COLLECTIVE R124, `(.L_x_1519) ;  /* 0x000000007c087348 */ /* 0x000fea0003c00000 */
[----:B------:R0:W1:Y:S02]  /*3200*/  SHFL.DOWN P0, R125, R127, R126, R179 ;  /* 0x0800007e7f7d7389 */ /* 0x00006400000000b3 */
[----:B01----:R-:W-:Y:S01]  /*3210*/  ENDCOLLECTIVE ;  /* 0x000000000000791b */ /* 0x003fe20003800000 */
.L_x_1519:
[----:B------:R-:W-:Y:S01]  /*3220*/  FADD.FTZ R121, R120, R121 ;  /* 0x0000007978797221 */ /* 0x000fe20000010000 */
[----:B------:R-:W-:-:S04]  /*3230*/  HFMA2.MMA R126, -RZ, RZ, 0, 5.9604644775390625e-08 ;  /* 0x00000001ff7e7435 */ /* 0x000fc800000001ff */
[----:B------:R-:W-:Y:S02]  /*3240*/  MOV R127, R121 ;  /* 0x00000079007f7202 */ /* 0x000fe40000000f00 */
[----:B------:R-:W-:-:S07]  /*3250*/  MOV R123, R125 ;  /* 0x0000007d007b7202 */ /* 0x000fce0000000f00 */
[----:B------:R-:W-:Y:S05]  /*3260*/  WARPSYNC.COLLECTIVE R124, `(.L_x_1520) ;  /* 0x000000007c087348 */ /* 0x000fea0003c00000 */
[----:B------:R0:W1:Y:S02]  /*3270*/  SHFL.DOWN P0, R125, R127, R126, R179 ;  /* 0x0800007e7f7d7389 */ /* 0x00006400000000b3 */
[----:B01----:R-:W-:Y:S01]  /*3280*/  ENDCOLLECTIVE ;  /* 0x000000000000791b */ /* 0x003fe20003800000 */
.L_x_1520:
[----:B------:R-:W-:-:S05]  /*3290*/  FADD.FTZ R123, R122, R123 ;  /* 0x0000007b7a7b7221 */ /* 0x000fca0000010000 */
[----:B------:R-:W-:Y:S02]  /*32a0*/  MOV R127, R123 ;  /* 0x0000007b007f7202 */ /* 0x000fe40000000f00 */
[----:B------:R-:W-:-:S07]  /*32b0*/  MOV R116, R125 ;  /* 0x0000007d00747202 */ /* 0x000fce0000000f00 */
[----:B------:R-:W-:Y:S05]  /*32c0*/  WARPSYNC.COLLECTIVE R124, `(.L_x_1521) ;  /* 0x000000007c087348 */ /* 0x000fea0003c00000 */
[----:B------:R0:W1:Y:S02]  /*32d0*/  SHFL.DOWN P0, R125, R127, R126, R179 ;  /* 0x0800007e7f7d7389 */ /* 0x00006400000000b3 */
[----:B01----:R-:W-:Y:S01]  /*32e0*/  ENDCOLLECTIVE ;  /* 0x000000000000791b */ /* 0x003fe20003800000 */
.L_x_1521:
[----:B------:R-:W-:Y:S01]  /*32f0*/  MOV R118, R125 ;  /* 0x0000007d00767202 */ /* 0x000fe20000000f00 */
[----:B------:R-:W-:Y:S06]  /*3300*/  BRA `(.L_x_1522) ;  /* 0xffffffe400547947 */ /* 0x000fec000383ffff */
.L_x_1523:
        /* <DEDUP_REMOVED lines=15> */
.L_x_2988:


//--------------------- .text._ZN10layer_norm31ln_parallel_residual_bwd_kernelINS_13Kernel_traitsIf6__halfS2_S2_fjLj4096ELj1ELj1ELj8ELj16ENS_18Kernel_traits_baseILj4096EfS2_S2_S2_fjLj256EEEEELb1ELb0ELb1EEEvNS_9BwdParamsE --------------------------
	.section	.text._ZN10layer_norm31ln_parallel_residual_bwd_kernelINS_13Kernel_traitsIf6__halfS2_S2_fjLj4096ELj1ELj1ELj8ELj16ENS_18Kernel_traits_baseILj4096EfS2_S2_S2_fjLj256EEEEELb1ELb0ELb1EEEvNS_9BwdParamsE,"ax",@progbits
	.align	128
        .global         _ZN10layer_norm31ln_parallel_residual_bwd_kernelINS_13Kernel_traitsIf6__halfS2_S2_fjLj4096ELj1ELj1ELj8ELj16ENS_18Kernel_traits_baseILj4096EfS2_S2_S2_fjLj256EEEEELb1ELb0ELb1EEEvNS_9BwdParamsE
        .type           _ZN10layer_norm31ln_parallel_residual_bwd_kernelINS_13Kernel_traitsIf6__halfS2_S2_fjLj4096ELj1ELj1ELj8ELj16ENS_18Kernel_traits_baseILj4096EfS2_S2_S2_fjLj256EEEEELb1ELb0ELb1EEEvNS_9BwdParamsE,@function
        .size           _ZN10layer_norm31ln_parallel_residual_bwd_kernelINS_13Kernel_traitsIf6__halfS2_S2_fjLj4096ELj1ELj1ELj8ELj16ENS_18Kernel_traits_baseILj4096EfS2_S2_S2_fjLj256EEEEELb1ELb0ELb1EEEvNS_9BwdParamsE,(.L_x_2989 - _ZN10layer_norm31ln_parallel_residual_bwd_kernelINS_13Kernel_traitsIf6__halfS2_S2_fjLj4096ELj1ELj1ELj8ELj16ENS_18Kernel_traits_baseILj4096EfS2_S2_S2_fjLj256EEEEELb1ELb0ELb1EEEvNS_9BwdParamsE)
        .other          _ZN10layer_norm31ln_parallel_residual_bwd_kernelINS_13Kernel_traitsIf6__halfS2_S2_fjLj4096ELj1ELj1ELj8ELj16ENS_18Kernel_traits_baseILj4096EfS2_S2_S2_fjLj256EEEEELb1ELb0ELb1EEEvNS_9BwdParamsE,@"STO_CUDA_ENTRY STV_DEFAULT"
_ZN10layer_norm31ln_parallel_residual_bwd_kernelINS_13Kernel_traitsIf6__halfS2_S2_fjLj4096ELj1ELj1ELj8ELj16ENS_18Kernel_traits_baseILj4096EfS2_S2_S2_fjLj256EEEEELb1ELb0ELb1EEEvNS_9BwdParamsE:
.text._ZN10layer_norm31ln_parallel_residual_bwd_kernelINS_13Kernel_traitsIf6__halfS2_S2_fjLj4096ELj1ELj1ELj8ELj16ENS_18Kernel_traits_baseILj4096EfS2_S2_S2_fjLj256EEEEELb1ELb0ELb1EEEvNS_9BwdParamsE:
        /* <DEDUP_REMOVED lines=51> */
.L_x_1524:
        /* <DEDUP_REMOVED lines=21> */
[----:B------:R-:W-:-:S02]  /*0480*/  ISETP.NE.AND.EX P0, PT, RZ, UR7, PT, P0 ;  /* 0x00000007ff007c0c */ /* 0x000fc4000bf05300 */
[----:B------:R-:W-:Y:S02]  /*0490*/  CS2R R86, SRZ ;  /* 0x0000000000567805 */ /* 0x000fe4000001ff00 */
[----:B------:R-:W-:Y:S02]  /*04a0*/  LEA R149, R149, 0x8, 0x3 ;  /* 0x0000000895957811 */ /* 0x000fe400078e18ff */
[----:B------:R-:W-:Y:S02]  /*04b0*/  CS2R R88, SRZ ;  /* 0x0000000000587805 */ /* 0x000fe4000001ff00 */
[----:B------:R-:W-:Y:S02]  /*04c0*/  MOV R85, RZ ;  /* 0x000000ff00557202 */ /* 0x000fe40000000f00 */
        /* <DEDUP_REMOVED lines=29> */
[----:B------:R-:W-:Y:S02]  /*06a0*/  LOP3.LUT R150, R84, 0xff, RZ, 0xc0, !PT ;  /* 0x000000ff54967812 */ /* 0x000fe400078ec0ff */
[----:B0-----:R-:W-:-:S07]  /*06b0*/  LOP3.LUT R152, R152, 0x7, RZ, 0xc0, !PT ;  /* 0x0000000798987812 */ /* 0x001fce00078ec0ff */
.L_x_1527:
[----:B0-----:R-:W-:Y:S01]  /*06c0*/  IMAD R52, R148, UR10, RZ ;  /* 0x0000000a94347c24 */ /* 0x001fe2000f8e02ff */
        /* <DEDUP_REMOVED lines=12> */
[----:B------:R-:W4:Y:S01]  /*0790*/  LDG.E.128 R64, desc[UR4][R64.64] ;  /* 0x0000000440407981 */ /* 0x000f22000c1e1d00 */
[C---:B-1----:R-:W-:Y:S01]  /*07a0*/  IMAD.WIDE.U32 R72, R163.reuse, 0x10, R60 ;  /* 0x00000010a3487825 */ /* 0x042fe200078e003c */
[----:B------:R-:W0:Y:S02]  /*07b0*/  @P0 LDC.64 R82, c[0x0][0x2c8] ;  /* 0x0000b200ff520b82 */ /* 0x000e240000000a00 */
[----:B------:R-:W4:Y:S04]  /*07c0*/  LDG.E R166, desc[UR4][R56.64] ;  /* 0x0000000438a67981 */ /* 0x000f28000c1e1900 */
[----:B------:R-:W4:Y:S01]  /*07d0*/  LDG.E.128 R72, desc[UR4][R72.64] ;  /* 0x0000000448487981 */ /* 0x000f22000c1e1d00 */
[C---:B--2---:R-:W-:Y:S01]  /*07e0*/  IMAD.WIDE.U32 R68, R163.reuse, 0x10, R58 ;  /* 0x00000010a3447825 */ /* 0x044fe200078e003a */
[----:B------:R-:W1:Y:S05]  /*07f0*/  @P0 LDC.64 R80, c[0x0][0x2c8] ;  /* 0x0000b200ff500b82 */ /* 0x000e6a0000000a00 */
[----:B------:R-:W2:Y:S01]  /*0800*/  LDG.E.128 R68, desc[UR4][R68.64] ;  /* 0x0000000444447981 */ /* 0x000ea2000c1e1d00 */
[----:B---3--:R-:W-:Y:S01]  /*0810*/  IMAD.WIDE R78, R148, 0x4, R78 ;  /* 0x00000004944e7825 */ /* 0x008fe200078e024e */
[----:B------:R-:W-:-:S04]  /*0820*/  IADD3 R165, R163, 0x100, RZ ;  /* 0x00000100a3a57810 */ /* 0x000fc80007ffe0ff */
[----:B------:R3:W2:Y:S01]  /*0830*/  LDG.E R157, desc[UR4][R78.64] ;  /* 0x000000044e9d7981 */ /* 0x0006a2000c1e1900 */
[----:B------:R-:W-:Y:S02]  /*0840*/  SHF.L.U32 R155, R165, 0x4, RZ ;  /* 0x00000004a59b7819 */ /* 0x000fe400000006ff */
[----:B------:R-:W-:Y:S02]  /*0850*/  SHF.R.U32.HI R154, RZ, 0x1c, R165 ;  /* 0x0000001cff9a7819 */ /* 0x000fe400000116a5 */
[----:B------:R-:W-:-:S04]  /*0860*/  IADD3 R52, P1, R155, UR14, RZ ;  /* 0x0000000e9b347c10 */ /* 0x000fc8000ff3e0ff */
[----:B------:R-:W-:Y:S01]  /*0870*/  IADD3.X R53, R154, UR15, RZ, P1, !PT ;  /* 0x0000000f9a357c10 */ /* 0x000fe20008ffe4ff */
[C---:B------:R-:W-:Y:S01]  /*0880*/  IMAD.WIDE.U32 R60, R165.reuse, 0x10, R60 ;  /* 0x00000010a53c7825 */ /* 0x040fe200078e003c */
[----:B---3--:R-:W3:Y:S04]  /*0890*/  LDC.64 R78, c[0x0][0x300] ;  /* 0x0000c000ff4e7b82 */ /* 0x008ee80000000a00 */
[----:B------:R-:W2:Y:S01]  /*08a0*/  LDG.E.128 R52, desc[UR4][R52.64] ;  /* 0x0000000434347981 */ /* 0x000ea2000c1e1d00 */
[----:B------:R-:W-:-:S03]  /*08b0*/  IMAD.WIDE.U32 R58, R165, 0x10, R58 ;  /* 0x00000010a53a7825 */ /* 0x000fc600078e003a */
[----:B------:R-:W2:Y:S04]  /*08c0*/  LDG.E.128 R60, desc[UR4][R60.64] ;  /* 0x000000043c3c7981 */ /* 0x000ea8000c1e1d00 */
[----:B------:R-:W2:Y:S01]  /*08d0*/  LDG.E.128 R56, desc[UR4][R58.64] ;  /* 0x000000043a387981 */ /* 0x000ea2000c1e1d00 */
[----:B---3--:R-:W-:-:S04]  /*08e0*/  ISETP.NE.U32.AND P1, PT, R78, RZ, PT ;  /* 0x000000ff4e00720c */ /* 0x008fc80003f25070 */
[----:B------:R-:W-:-:S13]  /*08f0*/  ISETP.NE.AND.EX P1, PT, R79, RZ, PT, P1 ;  /* 0x000000ff4f00720c */ /* 0x000fda0003f25310 */
[----:B------:R-:W3:Y:S08]  /*0900*/  @P1 LDC.64 R160, c[0x0][0x248] ;  /* 0x00009200ffa01b82 */ /* 0x000ef00000000a00 */
[----:B------:R-:W0:Y:S01]  /*0910*/  @P1 LDC.64 R158, c[0x0][0x248] ;  /* 0x00009200ff9e1b82 */ /* 0x000e220000000a00 */
[----:B------:R-:W-:Y:S02]  /*0920*/  SHF.L.U32 R167, R163, 0x3, RZ ;  /* 0x00000003a3a77819 */ /* 0x000fe400000006ff */
[----:B------:R-:W-:-:S02]  /*0930*/  SHF.L.U32 R169, R165, 0x3, RZ ;  /* 0x00000003a5a97819 */ /* 0x000fc400000006ff */
[----:B------:R-:W-:Y:S02]  /*0940*/  SHF.R.U32.HI R168, RZ, 0x1d, R163 ;  /* 0x0000001dffa87819 */ /* 0x000fe400000116a3 */
[----:B------:R-:W-:Y:S02]  /*0950*/  SHF.R.U32.HI R170, RZ, 0x1d, R165 ;  /* 0x0000001dffaa7819 */ /* 0x000fe400000116a5 */
[----:B---3--:R-:W-:-:S04]  /*0960*/  @P1 IADD3 R160, P2, R167, R160, RZ ;  /* 0x000000a0a7a01210 */ /* 0x008fc80007f5e0ff */
[----:B------:R-:W-:Y:S02]  /*0970*/  @P1 IADD3.X R161, R168, R161, RZ, P2, !PT ;  /* 0x000000a1a8a11210 */ /* 0x000fe400017fe4ff */
[----:B0-----:R-:W-:-:S03]  /*0980*/  @P1 IADD3 R158, P3, R169, R158, RZ ;  /* 0x0000009ea99e1210 */ /* 0x001fc60007f7e0ff */
[----:B-----5:R4:W5:Y:S01]  /*0990*/  @P1 LDG.E.64 R2, desc[UR4][R160.64] ;  /* 0x00000004a0021981 */ /* 0x020962000c1e1b00 */
[----:B------:R-:W-:Y:S02]  /*09a0*/  @P0 LEA R162, P2, R163, R82, 0x4 ;  /* 0x00000052a3a20211 */ /* 0x000fe400078420ff */
[----:B------:R-:W-:Y:S02]  /*09b0*/  @P1 IADD3.X R159, R170, R159, RZ, P3, !PT ;  /* 0x0000009faa9f1210 */ /* 0x000fe40001ffe4ff */
[----:B-1----:R-:W-:Y:S02]  /*09c0*/  @P0 LEA R164, P3, R165, R80, 0x4 ;  /* 0x00000050a5a40211 */ /* 0x002fe400078620ff */
[----:B------:R-:W-:Y:S01]  /*09d0*/  @P0 LEA.HI.X R163, R163, R83, RZ, 0x4, P2 ;  /* 0x00000053a3a30211 */ /* 0x000fe200010f24ff */
[----:B------:R0:W5:Y:S01]  /*09e0*/  @P1 LDG.E.64 R76, desc[UR4][R158.64] ;  /* 0x000000049e4c1981 */ /* 0x000162000c1e1b00 */
[----:B------:R-:W-:Y:S02]  /*09f0*/  @P0 LEA.HI.X R165, R165, R81, RZ, 0x4, P3 ;  /* 0x00000051a5a50211 */ /* 0x000fe400018f24ff */
[----:B------:R-:W-:Y:S01]  /*0a00*/  IADD3 R82, P2, R167, UR16, RZ ;  /* 0x00000010a7527c10 */ /* 0x000fe2000ff5e0ff */
[----:B------:R2:W5:Y:S01]  /*0a10*/  @P0 LDG.E.128 R36, desc[UR4][R162.64] ;  /* 0x00000004a2240981 */ /* 0x000562000c1e1d00 */
[----:B------:R-:W-:-:S02]  /*0a20*/  IADD3 R80, P3, R169, UR16, RZ ;  /* 0x00000010a9507c10 */ /* 0x000fc4000ff7e0ff */
[----:B------:R-:W-:Y:S01]  /*0a30*/  IADD3.X R83, R168, UR17, RZ, P2, !PT ;  /* 0x00000011a8537c10 */ /* 0x000fe200097fe4ff */
[----:B------:R1:W5:Y:S01]  /*0a40*/  @P0 LDG.E.128 R40, desc[UR4][R164.64] ;  /* 0x00000004a4280981 */ /* 0x000362000c1e1d00 */
[----:B------:R-:W-:-:S04]  /*0a50*/  IADD3.X R81, R170, UR17, RZ, P3, !PT ;  /* 0x00000011aa517c10 */ /* 0x000fc80009ffe4ff */
[----:B------:R-:W5:Y:S04]  /*0a60*/  LDG.E.64 R82, desc[UR4][R82.64] ;  /* 0x0000000452527981 */ /* 0x000f68000c1e1b00 */
[----:B------:R-:W5:Y:S01]  /*0a70*/  LDG.E.64 R80, desc[UR4][R80.64] ;  /* 0x0000000450507981 */ /* 0x000f62000c1e1b00 */
[----:B------:R-:W-:Y:S02]  /*0a80*/  ISETP.NE.AND P5, PT, RZ, UR11, PT ;  /* 0x0000000bff007c0c */ /* 0x000fe4000bfa5270 */
[----:B------:R-:W-:Y:S01]  /*0a90*/  LOP3.LUT P4, RZ, R0, 0xff, RZ, 0xc0, !PT ;  /* 0x000000ff00ff7812 */ /* 0x000fe2000788c0ff */
[----:B------:R-:W-:Y:S01]  /*0aa0*/  UMOV UR6, 0xffffffff ;  /* 0xffffffff00067882 */ /* 0x000fe20000000000 */
[----:B------:R-:W-:-:S04]  /*0ab0*/  IADD3 R148, R148, UR12, RZ ;  /* 0x0000000c94947c10 */ /* 0x000fc8000fffe0ff */
[----:B------:R-:W-:Y:S01]  /*0ac0*/  ISETP.GE.AND P3, PT, R148, UR13, PT ;  /* 0x0000000d94007c0c */ /* 0x000fe2000bf66270 */
[----:B----4-:R-:W-:Y:S02]  /*0ad0*/  HADD2.F32 R160, -RZ, R64.H1_H1 ;  /* 0x30000040ffa07230 */ /* 0x010fe40000004100 */
[--C-:B------:R-:W-:Y:S01]  /*0ae0*/  HADD2.F32 R161, -RZ, R66.reuse.H0_H0 ;  /* 0x20000042ffa17230 */ /* 0x100fe20000004100 */
[----:B------:R-:W-:Y:S01]  /*0af0*/  FSEL R180, R166, RZ, !P5 ;  /* 0x000000ffa6b47208 */ /* 0x000fe20006800000 */
[----:B------:R-:W-:Y:S02]  /*0b00*/  HADD2.F32 R167, -RZ, R66.H1_H1 ;  /* 0x30000042ffa77230 */ /* 0x000fe40000004100 */
[--C-:B0-----:R-:W-:Y:S02]  /*0b10*/  HADD2.F32 R158, -RZ, R65.reuse.H0_H0 ;  /* 0x20000041ff9e7230 */ /* 0x101fe40000004100 */
[----:B------:R-:W-:Y:S02]  /*0b20*/  HADD2.F32 R66, -RZ, R72.H1_H1 ;  /* 0x30000048ff427230 */ /* 0x000fe40000004100 */
[----:B------:R-:W-:-:S02]  /*0b30*/  HADD2.F32 R159, -RZ, R65.H1_H1 ;  /* 0x30000041ff9f7230 */ /* 0x000fc40000004100 */
[----:B------:R-:W-:Y:S02]  /*0b40*/  HADD2.F32 R0, -RZ, R64.H0_H0 ;  /* 0x20000040ff007230 */ /* 0x000fe40000004100 */
[--C-:B--2---:R-:W-:Y:S02]  /*0b50*/  HADD2.F32 R163, -RZ, R70.reuse.H0_H0 ;  /* 0x20000046ffa37230 */ /* 0x104fe40000004100 */
[----:B-1----:R-:W-:Y:S02]  /*0b60*/  HADD2.F32 R165, -RZ, R70.H1_H1 ;  /* 0x30000046ffa57230 */ /* 0x002fe40000004100 */
[----:B------:R-:W-:Y:S01]  /*0b70*/  FADD.FTZ R70, -R180, R160 ;  /* 0x000000a0b4467221 */ /* 0x000fe20000010100 */
[--C-:B------:R-:W-:Y:S02]  /*0b80*/  HADD2.F32 R65, -RZ, R68.reuse.H0_H0 ;  /* 0x20000044ff417230 */ /* 0x100fe40000004100 */
[----:B------:R-:W-:Y:S02]  /*0b90*/  HADD2.F32 R68, -RZ, R68.H1_H1 ;  /* 0x30000044ff447230 */ /* 0x000fe40000004100 */
[----:B------:R-:W-:-:S02]  /*0ba0*/  HADD2.F32 R64, -RZ, R72.H0_H0 ;  /* 0x20000048ff407230 */ /* 0x000fc40000004100 */
[----:B------:R-:W-:Y:S01]  /*0bb0*/  FMUL.FTZ R72, R17, R66 ;  /* 0x0000004211487220 */ /* 0x000fe20000410000 */
[--C-:B------:R-:W-:Y:S02]  /*0bc0*/  HADD2.F32 R170, -RZ, R67.reuse.H0_H0 ;  /* 0x20000043ffaa7230 */ /* 0x100fe40000004100 */
[----:B------:R-:W-:Y:S01]  /*0bd0*/  FMUL.FTZ R70, R157, R70 ;  /* 0x000000469d467220 */ /* 0x000fe20000410000 */
[----:B------:R-:W-:Y:S02]  /*0be0*/  HADD2.F32 R172, -RZ, R67.H1_H1 ;  /* 0x30000043ffac7230 */ /* 0x000fe40000004100 */
[----:B------:R-:W-:Y:S01]  /*0bf0*/  FADD.FTZ R158, -R180, R158 ;  /* 0x0000009eb49e7221 */ /* 0x000fe20000010100 */
[--C-:B------:R-:W-:Y:S02]  /*0c00*/  HADD2.F32 R67, -RZ, R69.reuse.H0_H0 ;  /* 0x20000045ff437230 */ /* 0x100fe40000004100 */
[----:B------:R-:W-:Y:S02]  /*0c10*/  HADD2.F32 R162, -RZ, R69.H1_H1 ;  /* 0x30000045ffa27230 */ /* 0x000fe40000004100 */
[----:B------:R-:W-:-:S02]  /*0c20*/  HADD2.F32 R69, -RZ, R73.H0_H0 ;  /* 0x20000049ff457230 */ /* 0x000fc40000004100 */
[----:B------:R-:W-:Y:S02]  /*0c30*/  HADD2.F32 R166, -RZ, R73.H1_H1 ;  /* 0x30000049ffa67230 */ /* 0x000fe40000004100 */
[-C--:B------:R-:W-:Y:S01]  /*0c40*/  FFMA.FTZ R73, R33, R68.reuse, R72 ;  /* 0x0000004421497223 */ /* 0x080fe20000010048 */
[--C-:B------:R-:W-:Y:S02]  /*0c50*/  HADD2.F32 R169, -RZ, R74.reuse.H0_H0 ;  /* 0x2000004affa97230 */ /* 0x100fe40000004100 */
[----:B------:R-:W-:Y:S01]  /*0c60*/  FADD.FTZ R143, R68, R143 ;  /* 0x0000008f448f7221 */ /* 0x000fe20000010000 */
[----:B------:R-:W-:Y:S01]  /*0c70*/  FFMA.FTZ R144, R70, R68, R144 ;  /* 0x0000004446907223 */ /* 0x000fe20000010090 */
[C---:B------:R-:W-:Y:S01]  /*0c80*/  FMUL.FTZ R72, R157.reuse, R158 ;  /* 0x0000009e9d487220 */ /* 0x040fe20000410000 */
[----:B------:R-:W-:Y:S02]  /*0c90*/  HADD2.F32 R168, -RZ, R74.H1_H1 ;  /* 0x3000004affa87230 */ /* 0x000fe40000004100 */
[C---:B------:R-:W-:Y:S01]  /*0ca0*/  FADD.FTZ R68, -R180.reuse, R159 ;  /* 0x0000009fb4447221 */ /* 0x040fe20000010100 */
[C---:B------:R-:W-:Y:S01]  /*0cb0*/  FADD.FTZ R158, -R180.reuse, R161 ;  /* 0x000000a1b49e7221 */ /* 0x040fe20000010100 */
[----:B------:R-:W-:Y:S01]  /*0cc0*/  FADD.FTZ R160, -R180, R167 ;  /* 0x000000a7b4a07221 */ /* 0x000fe20000010100 */
[----:B------:R-:W-:Y:S01]  /*0cd0*/  FADD.FTZ R0, R0, -R180 ;  /* 0x800000b400007221 */ /* 0x000fe20000010000 */
[C---:B------:R-:W-:Y:S01]  /*0ce0*/  FMUL.FTZ R159, R157.reuse, R68 ;  /* 0x000000449d9f7220 */ /* 0x040fe20000410000 */
[----:B------:R-:W-:Y:S01]  /*0cf0*/  FMUL.FTZ R158, R157, R158 ;  /* 0x0000009e9d9e7220 */ /* 0x000fe20000410000 */
[----:B------:R-:W-:Y:S01]  /*0d00*/  FMUL.FTZ R161, R12, R169 ;  /* 0x000000a90ca17220 */ /* 0x000fe20000410000 */
[----:B------:R-:W-:-:S02]  /*0d10*/  HADD2.F32 R164, -RZ, R71.H0_H0 ;  /* 0x20000047ffa47230 */ /* 0x000fc40000004100 */
[----:B------:R-:W-:Y:S01]  /*0d20*/  FMUL.FTZ R160, R157, R160 ;  /* 0x000000a09da07220 */ /* 0x000fe20000410000 */
[----:B------:R-:W-:Y:S02]  /*0d30*/  HADD2.F32 R173, -RZ, R71.H1_H1 ;  /* 0x30000047ffad7230 */ /* 0x000fe40000004100 */
[----:B------:R-:W-:Y:S01]  /*0d40*/  FMUL.FTZ R68, R13, R168 ;  /* 0x000000a80d447220 */ /* 0x000fe20000410000 */
[--C-:B------:R-:W-:Y:S02]  /*0d50*/  HADD2.F32 R171, -RZ, R75.reuse.H0_H0 ;  /* 0x2000004bffab7230 */ /* 0x100fe40000004100 */
[----:B------:R-:W-:Y:S01]  /*0d60*/  FMUL.FTZ R0, R157, R0 ;  /* 0x000000009d007220 */ /* 0x000fe20000410000 */
        /* <DEDUP_REMOVED lines=8> */
[----:B------:R-:W-:-:S02]  /*0df0*/  HADD2.F32 R174, -RZ, R75.H1_H1 ;  /* 0x3000004bffae7230 */ /* 0x000fc40000004100 */
[----:B------:R-:W-:Y:S01]  /*0e00*/  FADD.FTZ R146, R65, R146 ;  /* 0x0000009241927221 */ /* 0x000fe20000010000 */
[-C--:B------:R-:W-:Y:S01]  /*0e10*/  FFMA.FTZ R151, R0, R65.reuse, R151 ;  /* 0x0000004100977223 */ /* 0x080fe20000010097 */
[----:B------:R-:W-:Y:S01]  /*0e20*/  FFMA.FTZ R71, R32, R65, R71 ;  /* 0x0000004120477223 */ /* 0x000fe20000010047 */
[----:B------:R-:W-:Y:S01]  /*0e30*/  FMUL.FTZ R165, R157, R170 ;  /* 0x000000aa9da57220 */ /* 0x000fe20000410000 */
        /* <DEDUP_REMOVED lines=9> */
[----:B------:R-:W-:Y:S01]  /*0ed0*/  FADD.FTZ R145, R64, R145 ;  /* 0x0000009140917221 */ /* 0x000fe20000010000 */
[----:B------:R-:W-:Y:S01]  /*0ee0*/  FFMA.FTZ R147, R0, R64, R147 ;  /* 0x0000004000937223 */ /* 0x000fe20000010093 */
[----:B------:R-:W-:Y:S01]  /*0ef0*/  FADD.FTZ R138, R69, R138 ;  /* 0x0000008a458a7221 */ /* 0x000fe20000010000 */
[----:B------:R-:W-:Y:S01]  /*0f00*/  FFMA.FTZ R137, R72, R69, R137 ;  /* 0x0000004548897223 */ /* 0x000fe20000010089 */
[----:B------:R-:W-:-:S02]  /*0f10*/  HADD2.F32 R64, -RZ, R52.H0_H0 ;  /* 0x20000034ff407230 */ /* 0x000fc40000004100 */
[----:B------:R-:W-:Y:S01]  /*0f20*/  FMUL.FTZ R68, R15, R174 ;  /* 0x000000ae0f447220 */ /* 0x000fe20000410000 */
[--C-:B------:R-:W-:Y:S02]  /*0f30*/  HADD2.F32 R65, -RZ, R53.reuse.H0_H0 ;  /* 0x20000035ff417230 */ /* 0x100fe40000004100 */
[----:B------:R-:W-:Y:S02]  /*0f40*/  HADD2.F32 R67, -RZ, R54.H0_H0 ;  /* 0x20000036ff437230 */ /* 0x000fe40000004100 */
[----:B------:R-:W-:Y:S01]  /*0f50*/  FADD.FTZ R135, R162, R135 ;  /* 0x00000087a2877221 */ /* 0x000fe20000010000 */
[----:B------:R-:W-:Y:S02]  /*0f60*/  HADD2.F32 R52, -RZ, R52.H1_H1 ;  /* 0x30000034ff347230 */ /* 0x000fe40000004100 */
[-C--:B------:R-:W-:Y:S01]  /*0f70*/  FFMA.FTZ R136, R159, R162.reuse, R136 ;  /* 0x000000a29f887223 */ /* 0x080fe20000010088 */
[----:B------:R-:W-:Y:S02]  /*0f80*/  HADD2.F32 R53, -RZ, R53.H1_H1 ;  /* 0x30000035ff357230 */ /* 0x000fe40000004100 */
[----:B------:R-:W-:Y:S01]  /*0f90*/  FFMA.FTZ R74, R35, R162, R74 ;  /* 0x000000a2234a7223 */ /* 0x000fe2000001004a */
[----:B------:R-:W-:-:S02]  /*0fa0*/  HADD2.F32 R54, -RZ, R54.H1_H1 ;  /* 0x30000036ff367230 */ /* 0x000fc40000004100 */
[--C-:B------:R-:W-:Y:S02]  /*0fb0*/  HADD2.F32 R69, -RZ, R55.reuse.H0_H0 ;  /* 0x20000037ff457230 */ /* 0x100fe40000004100 */
[----:B------:R-:W-:Y:S01]  /*0fc0*/  FADD.FTZ R162, -R180, R172 ;  /* 0x000000acb4a27221 */ /* 0x000fe20000010100 */
[----:B------:R-:W-:Y:S02]  /*0fd0*/  HADD2.F32 R55, -RZ, R55.H1_H1 ;  /* 0x30000037ff377230 */ /* 0x000fe40000004100 */
[----:B------:R-:W-:Y:S01]  /*0fe0*/  FFMA.FTZ R167, R31, R173, R68 ;  /* 0x000000ad1fa77223 */ /* 0x000fe20000010044 */
[----:B------:R-:W-:Y:S01]  /*0ff0*/  FADD.FTZ R142, R66, R142 ;  /* 0x0000008e428e7221 */ /* 0x000fe20000010000 */
[----:B------:R-:W-:Y:S01]  /*1000*/  FFMA.FTZ R141, R70, R66, R141 ;  /* 0x00000042468d7223 */ /* 0x000fe2000001008d */
        /* <DEDUP_REMOVED lines=8> */
[C---:B------:R-:W-:Y:S01]  /*1090*/  FADD.FTZ R178, -R180.reuse, R69 ;  /* 0x00000045b4b27221 */ /* 0x040fe20000010100 */
[----:B------:R-:W-:Y:S01]  /*10a0*/  FMUL.FTZ R162, R157, R162 ;  /* 0x000000a29da27220 */ /* 0x000fe20000410000 */
[----:B------:R-:W-:Y:S01]  /*10b0*/  FADD.FTZ R180, -R180, R55 ;  /* 0x00000037b4b47221 */ /* 0x000fe20000010100 */
[----:B------:R-:W-:-:S02]  /*10c0*/  HADD2.F32 R55, -RZ, R60.H0_H0 ;  /* 0x2000003cff377230 */ /* 0x000fc40000004100 */
[----:B------:R-:W-:Y:S01]  /*10d0*/  FADD.FTZ R133, R166, R133 ;  /* 0x00000085a6857221 */ /* 0x000fe20000010000 */
[----:B------:R-:W-:Y:S01]  /*10e0*/  FFMA.FTZ R134, R159, R166, R134 ;  /* 0x000000a69f867223 */ /* 0x000fe20000010086 */
[----:B------:R-:W-:Y:S01]  /*10f0*/  FADD.FTZ R128, R169, R128 ;  /* 0x00000080a9807221 */ /* 0x000fe20000010000 */
[----:B------:R-:W-:Y:S01]  /*1100*/  FFMA.FTZ R129, R158, R169, R129 ;  /* 0x000000a99e817223 */ /* 0x000fe20000010081 */
[----:B------:R-:W-:Y:S01]  /*1110*/  FADD.FTZ R93, R174, R93 ;  /* 0x0000005dae5d7221 */ /* 0x000fe20000010000 */
[----:B------:R-:W-:Y:S01]  /*1120*/  FFMA.FTZ R102, R162, R174, R102 ;  /* 0x000000aea2667223 */ /* 0x000fe20000010066 */
[----:B------:R-:W-:Y:S02]  /*1130*/  HADD2.F32 R166, -RZ, R56.H0_H0 ;  /* 0x20000038ffa67230 */ /* 0x000fe40000004100 */
[----:B------:R-:W-:Y:S01]  /*1140*/  FMUL.FTZ R169, R157, R64 ;  /* 0x000000409da97220 */ /* 0x000fe20000410000 */
[--C-:B------:R-:W-:Y:S02]  /*1150*/  HADD2.F32 R174, -RZ, R58.reuse.H0_H0 ;  /* 0x2000003affae7230 */ /* 0x100fe40000004100 */
[----:B------:R-:W-:Y:S01]  /*1160*/  FMUL.FTZ R53, R8, R55 ;  /* 0x0000003708357220 */ /* 0x000fe20000410000 */
[----:B------:R-:W-:-:S02]  /*1170*/  HADD2.F32 R179, -RZ, R58.H1_H1 ;  /* 0x3000003affb37230 */ /* 0x000fc40000004100 */
[----:B------:R-:W-:Y:S02]  /*1180*/  HADD2.F32 R60, -RZ, R60.H1_H1 ;  /* 0x3000003cff3c7230 */ /* 0x000fe40000004100 */
[----:B------:R-:W-:Y:S02]  /*1190*/  HADD2.F32 R58, -RZ, R61.H0_H0 ;  /* 0x2000003dff3a7230 */ /* 0x000fe40000004100 */
[----:B------:R-:W-:Y:S01]  /*11a0*/  FADD.FTZ R106, R171, R106 ;  /* 0x0000006aab6a7221 */ /* 0x000fe20000010000 */
[----:B------:R-:W-:Y:S01]  /*11b0*/  FFMA.FTZ R108, R165, R171, R108 ;  /* 0x000000aba56c7223 */ /* 0x000fe2000001006c */
[----:B------:R-:W-:Y:S02]  /*11c0*/  HADD2.F32 R56, -RZ, R56.H1_H1 ;  /* 0x30000038ff387230 */ /* 0x000fe40000004100 */
[----:B------:R-:W-:Y:S01]  /*11d0*/  FADD.FTZ R115, R166, R115 ;  /* 0x00000073a6737221 */ /* 0x000fe20000010000 */
[----:B------:R-:W-:Y:S02]  /*11e0*/  HADD2.F32 R170, -RZ, R57.H0_H0 ;  /* 0x20000039ffaa7230 */ /* 0x000fe40000004100 */
[----:B------:R-:W-:Y:S01]  /*11f0*/  FFMA.FTZ R124, R169, R166, R124 ;  /* 0x000000a6a97c7223 */ /* 0x000fe2000001007c */
[----:B------:R-:W-:-:S02]  /*1200*/  HADD2.F32 R181, -RZ, R59.H0_H0 ;  /* 0x2000003bffb57230 */ /* 0x000fc40000004100 */
[----:B------:R-:W-:Y:S01]  /*1210*/  FFMA.FTZ R166, R24, R166, R53 ;  /* 0x000000a618a67223 */ /* 0x000fe20000010035 */
[----:B------:R-:W-:Y:S02]  /*1220*/  HADD2.F32 R182, -RZ, R59.H1_H1 ;  /* 0x3000003bffb67230 */ /* 0x000fe40000004100 */
[----:B------:R-:W-:Y:S01]  /*1230*/  FMUL.FTZ R54, R9, R60 ;  /* 0x0000003c09367220 */ /* 0x000fe20000410000 */
[----:B------:R-:W-:Y:S02]  /*1240*/  HADD2.F32 R61, -RZ, R61.H1_H1 ;  /* 0x3000003dff3d7230 */ /* 0x000fe40000004100 */
[----:B------:R-:W-:Y:S01]  /*1250*/  FMUL.FTZ R171, R157, R66 ;  /* 0x000000429dab7220 */ /* 0x000fe20000410000 */
[----:B------:R-:W-:Y:S02]  /*1260*/  HADD2.F32 R59, -RZ, R62.H0_H0 ;  /* 0x2000003eff3b7230 */ /* 0x000fe40000004100 */
[----:B------:R-:W-:Y:S01]  /*1270*/  FMUL.FTZ R53, R10, R58 ;  /* 0x0000003a0a357220 */ /* 0x000fe20000410000 */
[----:B------:R-:W-:Y:S01]  /*1280*/  FADD.FTZ R104, R173, R104 ;  /* 0x00000068ad687221 */ /* 0x000fe20000010000 */
[----:B------:R-:W-:Y:S01]  /*1290*/  FFMA.FTZ R127, R162, R173, R127 ;  /* 0x000000ada27f7223 */ /* 0x000fe2000001007f */
[----:B------:R-:W-:-:S02]  /*12a0*/  HADD2.F32 R57, -RZ, R57.H1_H1 ;  /* 0x30000039ff397230 */ /* 0x000fc40000004100 */
[----:B------:R-:W-:Y:S01]  /*12b0*/  FFMA.FTZ R173, R25, R56, R54 ;  /* 0x0000003819ad7223 */ /* 0x000fe20000010036 */
[----:B------:R-:W-:Y:S01]  /*12c0*/  FADD.FTZ R113, R170, R113 ;  /* 0x00000071aa717221 */ /* 0x000fe20000010000 */
[-C--:B------:R-:W-:Y:S01]  /*12d0*/  FFMA.FTZ R122, R171, R170.reuse, R122 ;  /* 0x000000aaab7a7223 */ /* 0x080fe2000001007a */
[----:B------:R-:W-:Y:S01]  /*12e0*/  FFMA.FTZ R170, R26, R170, R53 ;  /* 0x000000aa1aaa7223 */ /* 0x000fe20000010035 */
[----:B------:R-:W-:Y:S01]  /*12f0*/  FMUL.FTZ R54, R11, R61 ;  /* 0x0000003d0b367220 */ /* 0x000fe20000410000 */
[----:B------:R-:W-:Y:S01]  /*1300*/  FMUL.FTZ R175, R157, R68 ;  /* 0x000000449daf7220 */ /* 0x000fe20000410000 */
[----:B------:R-:W-:Y:S01]  /*1310*/  FMUL.FTZ R53, R4, R59 ;  /* 0x0000003b04357220 */ /* 0x000fe20000410000 */
[----:B------:R-:W-:Y:S01]  /*1320*/  FADD.FTZ R111, R174, R111 ;  /* 0x0000006fae6f7221 */ /* 0x000fe20000010000 */
[----:B------:R-:W-:Y:S01]  /*1330*/  FFMA.FTZ R177, R27, R57, R54 ;  /* 0x000000391bb17223 */ /* 0x000fe20000010036 */
[-C--:B------:R-:W-:Y:S01]  /*1340*/  FFMA.FTZ R120, R175, R174.reuse, R120 ;  /* 0x000000aeaf787223 */ /* 0x080fe20000010078 */
[----:B------:R-:W-:Y:S01]  /*1350*/  FFMA.FTZ R174, R20, R174, R53 ;  /* 0x000000ae14ae7223 */ /* 0x000fe20000010035 */
[----:B------:R-:W-:Y:S01]  /*1360*/  FADD.FTZ R54, RZ, R71 ;  /* 0x00000047ff367221 */ /* 0x000fe20000010000 */
[----:B------:R-:W-:Y:S01]  /*1370*/  FFMA.FTZ R53, R0, R71, RZ ;  /* 0x0000004700357223 */ /* 0x000fe200000100ff */
[----:B------:R-:W-:-:S02]  /*1380*/  HADD2.F32 R62, -RZ, R62.H1_H1 ;  /* 0x3000003eff3e7230 */ /* 0x000fc40000004100 */
[C---:B------:R-:W-:Y:S01]  /*1390*/  FMUL.FTZ R168, R157.reuse, R168 ;  /* 0x000000a89da87220 */ /* 0x040fe20000410000 */
[----:B------:R-:W-:Y:S01]  /*13a0*/  FMUL.FTZ R172, R157, R172 ;  /* 0x000000ac9dac7220 */ /* 0x000fe20000410000 */
[----:B------:R-:W-:Y:S01]  /*13b0*/  FADD.FTZ R54, R73, R54 ;  /* 0x0000003649367221 */ /* 0x000fe20000010000 */
[----:B------:R-:W-:Y:S01]  /*13c0*/  FFMA.FTZ R53, R70, R73, R53 ;  /* 0x0000004946357223 */ /* 0x000fe20000010035 */
[----:B------:R-:W-:Y:S01]  /*13d0*/  FADD.FTZ R116, R56, R116 ;  /* 0x0000007438747221 */ /* 0x000fe20000010000 */
[----:B------:R-:W-:Y:S01]  /*13e0*/  FFMA.FTZ R125, R168, R56, R125 ;  /* 0x00000038a87d7223 */ /* 0x000fe2000001007d */
[----:B------:R-:W-:Y:S01]  /*13f0*/  FMUL.FTZ R176, R157, R176 ;  /* 0x000000b09db07220 */ /* 0x000fe20000410000 */
[----:B------:R-:W-:Y:S01]  /*1400*/  FADD.FTZ R114, R57, R114 ;  /* 0x0000007239727221 */ /* 0x000fe20000010000 */
[----:B------:R-:W-:Y:S01]  /*1410*/  FFMA.FTZ R123, R172, R57, R123 ;  /* 0x00000039ac7b7223 */ /* 0x000fe2000001007b */
[----:B------:R-:W-:Y:S01]  /*1420*/  FMUL.FTZ R56, R5, R62 ;  /* 0x0000003e05387220 */ /* 0x000fe20000410000 */
[----:B------:R-:W-:Y:S01]  /*1430*/  FADD.FTZ R57, R75, R54 ;  /* 0x000000364b397221 */ /* 0x000fe20000010000 */
[----:B------:R-:W-:Y:S01]  /*1440*/  FFMA.FTZ R54, R72, R75, R53 ;  /* 0x0000004b48367223 */ /* 0x000fe20000010035 */
[----:B------:R-:W-:Y:S01]  /*1450*/  FADD.FTZ R112, R179, R112 ;  /* 0x00000070b3707221 */ /* 0x000fe20000010000 */
[----:B------:R-:W-:Y:S01]  /*1460*/  FFMA.FTZ R121, R176, R179, R121 ;  /* 0x000000b3b0797223 */ /* 0x000fe20000010079 */
[----:B------:R-:W-:-:S02]  /*1470*/  HADD2.F32 R52, -RZ, R63.H1_H1 ;  /* 0x3000003fff347230 */ /* 0x000fc40000004100 */
[----:B------:R-:W-:Y:S01]  /*1480*/  FFMA.FTZ R179, R21, R179, R56 ;  /* 0x000000b315b37223 */ /* 0x000fe20000010038 */
[----:B------:R-:W-:Y:S01]  /*1490*/  FADD.FTZ R56, R74, R57 ;  /* 0x000000394a387221 */ /* 0x000fe20000010000 */
[----:B------:R-:W-:Y:S01]  /*14a0*/  FFMA.FTZ R53, R159, R74, R54 ;  /* 0x0000004a9f357223 */ /* 0x000fe20000010036 */
[----:B------:R-:W-:Y:S02]  /*14b0*/  FMUL.FTZ R54, R7, R52 ;  /* 0x0000003407367220 */ /* 0x000fe40000410000 */
[----:B------:R-:W-:Y:S01]  /*14c0*/  FADD.FTZ R56, R161, R56 ;  /* 0x00000038a1387221 */ /* 0x000fe20000010000 */
[----:B------:R-:W-:Y:S01]  /*14d0*/  FFMA.FTZ R53, R158, R161, R53 ;  /* 0x000000a19e357223 */ /* 0x000fe20000010035 */
[----:B------:R-:W-:Y:S02]  /*14e0*/  FFMA.FTZ R183, R23, R182, R54 ;  /* 0x000000b617b77223 */ /* 0x000fe40000010036 */
        /* <DEDUP_REMOVED lines=14> */
[----:B------:R-:W-:Y:S02]  /*15d0*/  HADD2.F32 R65, -RZ, R63.H0_H0 ;  /* 0x2000003fff417230 */ /* 0x000fe40000004100 */
        /* <DEDUP_REMOVED lines=9> */
[----:B------:R-:W-:Y:S01]  /*1670*/  SHF.R.U32.HI R57, RZ, 0x8, R84 ;  /* 0x00000008ff397819 */ /* 0x000fe20000011654 */
[----:B------:R-:W-:Y:S01]  /*1680*/  FADD.FTZ R56, R56, R179 ;  /* 0x000000b338387221 */ /* 0x000fe20000010000 */
[----:B------:R-:W-:Y:S01]  /*1690*/  FFMA.FTZ R53, R176, R179, R53 ;  /* 0x000000b3b0357223 */ /* 0x000fe20000010035 */
[----:B------:R-:W-:Y:S01]  /*16a0*/  FADD.FTZ R89, R58, R89 ;  /* 0x000000593a597221 */ /* 0x000fe20000010000 */
[----:B------:R-:W-:Y:S01]  /*16b0*/  FFMA.FTZ R98, R171, R58, R98 ;  /* 0x0000003aab627223 */ /* 0x000fe20000010062 */
[----:B------:R-:W-:Y:S01]  /*16c0*/  FMUL.FTZ R180, R157, R180 ;  /* 0x000000b49db47220 */ /* 0x000fe20000410000 */
[----:B------:R-:W-:Y:S01]  /*16d0*/  SHF.L.U32 R54, R57, 0x3, RZ ;  /* 0x0000000339367819 */ /* 0x000fe200000006ff */
        /* <DEDUP_REMOVED lines=38> */
.L_x_1538:
[----:B------:R-:W3:Y:S01]  /*1940*/  S2R R55, SR_CgaCtaId ;  /* 0x0000000000377919 */ /* 0x000ee20000008800 */
[----:B------:R-:W-:Y:S01]  /*1950*/  LOP3.LUT P2, RZ, R84, 0x1f, RZ, 0xc0, !PT ;  /* 0x0000001f54ff7812 */ /* 0x000fe2000784c0ff */
[----:B--2---:R-:W-:Y:S01]  /*1960*/  FADD.FTZ R69, R58, R69 ;  /* 0x000000453a457221 */ /* 0x004fe20000010000 */
[----:B------:R-:W-:Y:S01]  /*1970*/  MOV R52, 0x400 ;  /* 0x0000040000347802 */ /* 0x000fe20000000f00 */
[----:B-1----:R-:W-:Y:S01]  /*1980*/  FADD.FTZ R68, R56, R53 ;  /* 0x0000003538447221 */ /* 0x002fe20000010000 */
[----:B------:R-:W-:Y:S05]  /*1990*/  WARPSYNC.ALL ;  /* 0x0000000000007948 */ /* 0x000fea0003800000 */
[----:B---3--:R-:W-:-:S04]  /*19a0*/  LEA R55, R55, R52, 0x18 ;  /* 0x0000003437377211 */ /* 0x008fc800078ec0ff */
[----:B------:R-:W-:Y:S01]  /*19b0*/  @!P2 IMAD.IADD R52, R152, 0x1, R184 ;  /* 0x000000019834a824 */ /* 0x000fe200078e02b8 */
[----:B------:R-:W-:-:S04]  /*19c0*/  LEA R184, R184, R55, 0x3 ;  /* 0x00000037b8b87211 */ /* 0x000fc800078e18ff */
[----:B------:R-:W-:-:S05]  /*19d0*/  @!P2 LEA R182, R52, R55, 0x3 ;  /* 0x0000003734b6a211 */ /* 0x000fca00078e18ff */
[----:B------:R-:W-:Y:S01]  /*19e0*/  @!P2 STS.64 [R182+0x4000], R68 ;  /* 0x00400044b600a388 */ /* 0x000fe20000000a00 */
[----:B------:R-:W-:Y:S06]  /*19f0*/  BAR.SYNC.DEFER_BLOCKING 0x0 ;  /* 0x0000000000007b1d */ /* 0x000fec0000010000 */
[----:B------:R-:W1:Y:S04]  /*1a00*/  LDS.128 R52, [R184+0x4000] ;  /* 0x00400000b8347984 */ /* 0x000e680000000c00 */
[----:B0-----:R-:W0:Y:S04]  /*1a10*/  LDS.128 R56, [R184+0x4010] ;  /* 0x00401000b8387984 */ /* 0x001e280000000c00 */
[----:B------:R-:W2:Y:S04]  /*1a20*/  LDS.128 R60, [R184+0x4020] ;  /* 0x00402000b83c7984 */ /* 0x000ea80000000c00 */
[----:B------:R-:W3:Y:S01]  /*1a30*/  LDS.128 R64, [R184+0x4030] ;  /* 0x00403000b8407984 */ /* 0x000ee20000000c00 */
[----:B-1----:R-:W-:Y:S01]  /*1a40*/  FADD.FTZ R185, RZ, R52 ;  /* 0x00000034ffb97221 */ /* 0x002fe20000010000 */
[----:B------:R-:W-:Y:S01]  /*1a50*/  FADD.FTZ R52, RZ, R53 ;  /* 0x00000035ff347221 */ /* 0x000fe20000010000 */
[----:B-----5:R-:W-:-:S02]  /*1a60*/  @P1 MOV R53, R2 ;  /* 0x0000000200351202 */ /* 0x020fc40000000f00 */
[----:B------:R-:W-:Y:S01]  /*1a70*/  FADD.FTZ R185, R54, R185 ;  /* 0x000000b936b97221 */ /* 0x000fe20000010000 */
[----:B------:R-:W-:Y:S01]  /*1a80*/  FADD.FTZ R52, R55, R52 ;  /* 0x0000003437347221 */ /* 0x000fe20000010000 */
[----:B------:R-:W-:Y:S01]  /*1a90*/  @P1 LOP3.LUT P6, RZ, R53, 0xff, RZ, 0xc0, !PT ;  /* 0x000000ff35ff1812 */ /* 0x000fe200078cc0ff */
[----:B------:R-:W-:Y:S02]  /*1aa0*/  @P0 HADD2.F32 R53, -RZ, R36.H0_H0 ;  /* 0x20000024ff350230 */ /* 0x000fe40000004100 */
[----:B0-----:R-:W-:Y:S01]  /*1ab0*/  FADD.FTZ R185, R185, R56 ;  /* 0x00000038b9b97221 */ /* 0x001fe20000010000 */
[----:B------:R-:W-:Y:S01]  /*1ac0*/  FADD.FTZ R52, R52, R57 ;  /* 0x0000003934347221 */ /* 0x000fe20000010000 */
[--C-:B------:R-:W-:Y:S02]  /*1ad0*/  @P0 HADD2.F32 R55, -RZ, R37.reuse.H0_H0 ;  /* 0x20000025ff370230 */ /* 0x100fe40000004100 */
[----:B------:R-:W-:Y:S01]  /*1ae0*/  FADD.FTZ R185, R58, R185 ;  /* 0x000000b93ab97221 */ /* 0x000fe20000010000 */
[----:B------:R-:W-:Y:S01]  /*1af0*/  FADD.FTZ R52, R59, R52 ;  /* 0x000000343b347221 */ /* 0x000fe20000010000 */
[----:B------:R-:W-:-:S02]  /*1b00*/  @P0 HADD2.F32 R57, -RZ, R37.H1_H1 ;  /* 0x30000025ff390230 */ /* 0x000fc40000004100 */
[----:B--2---:R-:W-:Y:S01]  /*1b10*/  FADD.FTZ R185, R185, R60 ;  /* 0x0000003cb9b97221 */ /* 0x004fe20000010000 */
[----:B------:R-:W-:Y:S01]  /*1b20*/  FADD.FTZ R52, R52, R61 ;  /* 0x0000003d34347221 */ /* 0x000fe20000010000 */
[----:B------:R-:W-:Y:S02]  /*1b30*/  @P0 HADD2.F32 R59, -RZ, R38.H0_H0 ;  /* 0x20000026ff3b0230 */ /* 0x000fe40000004100 */
        /* <DEDUP_REMOVED lines=10> */
[----:B------:R-:W-:Y:S02]  /*1be0*/  LOP3.LUT P2, RZ, R52, 0xff, RZ, 0xc0, !PT ;  /* 0x000000ff34ff7812 */ /* 0x000fe4000784c0ff */
[----:B------:R-:W-:Y:S01]  /*1bf0*/  LOP3.LUT P5, RZ, R82, 0xff00, RZ, 0xc0, !PT ;  /* 0x0000ff0052ff7812 */ /* 0x000fe200078ac0ff */
        /* <DEDUP_REMOVED lines=9> */
[C---:B------:R-:W-:Y:S01]  /*1c90*/  FMUL.FTZ R70, R157.reuse, R70 ;  /* 0x000000469d467220 */ /* 0x040fe20000410000 */
[----:B------:R-:W-:Y:S01]  /*1ca0*/  FADD.FTZ R74, R74, -R159 ;  /* 0x8000009f4a4a7221 */ /* 0x000fe20000010000 */
[----:B------:R-:W-:Y:S01]  /*1cb0*/  FMUL.FTZ R72, R157, R72 ;  /* 0x000000489d487220 */ /* 0x000fe20000410000 */
[----:B------:R-:W-:Y:S01]  /*1cc0*/  @P0 FADD.FTZ R0, R0, R53 ;  /* 0x0000003500000221 */ /* 0x000fe20000010000 */
[----:B------:R-:W-:-:S02]  /*1cd0*/  @P0 HADD2.F32 R53, -RZ, R36.H1_H1 ;  /* 0x30000024ff350230 */ /* 0x000fc40000004100 */
[----:B------:R-:W-:Y:S01]  /*1ce0*/  FADD.FTZ R158, R161, -R158 ;  /* 0x8000009ea19e7221 */ /* 0x000fe20000010000 */
[-C--:B------:R-:W-:Y:S01]  /*1cf0*/  FFMA.FTZ R160, R160, R185.reuse, R187 ;  /* 0x000000b9a0a07223 */ /* 0x080fe200000100bb */
[----:B------:R-:W-:Y:S01]  /*1d00*/  FMUL.FTZ R62, R0, UR19 ;  /* 0x00000013003e7c20 */ /* 0x000fe20008410000 */
[C---:B------:R-:W-:Y:S01]  /*1d10*/  FMUL.FTZ R74, R157.reuse, R74 ;  /* 0x0000004a9d4a7220 */ /* 0x040fe20000410000 */
[----:B------:R-:W-:Y:S01]  /*1d20*/  @P0 FADD.FTZ R70, R70, R53 ;  /* 0x0000003546460221 */ /* 0x000fe20000010000 */
[----:B------:R-:W-:Y:S01]  /*1d30*/  @P0 FADD.FTZ R72, R72, R55 ;  /* 0x0000003748480221 */ /* 0x000fe20000010000 */
[----:B------:R-:W-:Y:S01]  /*1d40*/  FMUL.FTZ R158, R157, R158 ;  /* 0x0000009e9d9e7220 */ /* 0x000fe20000410000 */
[----:B------:R-:W-:Y:S01]  /*1d50*/  FSEL R75, R62, RZ, P2 ;  /* 0x000000ff3e4b7208 */ /* 0x000fe20001000000 */
[----:B------:R-:W-:Y:S01]  /*1d60*/  FMUL.FTZ R63, R70, UR19 ;  /* 0x00000013463f7c20 */ /* 0x000fe20008410000 */
[----:B------:R-:W-:Y:S01]  /*1d70*/  FADD.FTZ R160, R163, -R160 ;  /* 0x800000a0a3a07221 */ /* 0x000fe20000010000 */
[----:B------:R-:W-:Y:S01]  /*1d80*/  @P1 LOP3.LUT P2, RZ, R2, 0xff00, RZ, 0xc0, !PT ;  /* 0x0000ff0002ff1812 */ /* 0x000fe2000784c0ff */
[-C--:B------:R-:W-:Y:S01]  /*1d90*/  FFMA.FTZ R165, R165, R185.reuse, R187 ;  /* 0x000000b9a5a57223 */ /* 0x080fe200000100bb */
[----:B------:R-:W-:Y:S01]  /*1da0*/  @P0 FADD.FTZ R74, R74, R57 ;  /* 0x000000394a4a0221 */ /* 0x000fe20000010000 */
[----:B------:R-:W-:Y:S01]  /*1db0*/  @P1 FSEL R62, R62, RZ, P6 ;  /* 0x000000ff3e3e1208 */ /* 0x000fe20003000000 */
[----:B------:R-:W-:Y:S01]  /*1dc0*/  FMUL.FTZ R64, R72, UR19 ;  /* 0x0000001348407c20 */ /* 0x000fe20008410000 */
[----:B------:R-:W-:Y:S01]  /*1dd0*/  LOP3.LUT P6, RZ, R82, 0xff0000, RZ, 0xc0, !PT ;  /* 0x00ff000052ff7812 */ /* 0x000fe200078cc0ff */
[----:B------:R-:W-:Y:S01]  /*1de0*/  @P0 FADD.FTZ R158, R158, R59 ;  /* 0x0000003b9e9e0221 */ /* 0x000fe20000010000 */
[----:B------:R-:W-:Y:S01]  /*1df0*/  FSEL R182, R63, RZ, P5 ;  /* 0x000000ff3fb67208 */ /* 0x000fe20002800000 */
[----:B------:R-:W-:Y:S01]  /*1e00*/  @P0 HADD2.F32 R53, -RZ, R38.H1_H1 ;  /* 0x30000026ff350230 */ /* 0x000fe20000004100 */
[----:B------:R-:W-:Y:S01]  /*1e10*/  @P1 LOP3.LUT P5, RZ, R2, 0xff0000, RZ, 0xc0, !PT ;  /* 0x00ff000002ff1812 */ /* 0x000fe200078ac0ff */
[----:B------:R-:W-:Y:S01]  /*1e20*/  FMUL.FTZ R160, R157, R160 ;  /* 0x000000a09da07220 */ /* 0x000fe20000410000 */
[----:B------:R-:W-:Y:S01]  /*1e30*/  @P1 FSEL R63, R63, RZ, P2 ;  /* 0x000000ff3f3f1208 */ /* 0x000fe20001000000 */
[----:B------:R-:W-:Y:S01]  /*1e40*/  FADD.FTZ R164, R164, -R165 ;  /* 0x800000a5a4a47221 */ /* 0x000fe20000010000 */
[----:B------:R-:W-:Y:S01]  /*1e50*/  LOP3.LUT P2, RZ, R82, 0xff000000, RZ, 0xc0, !PT ;  /* 0xff00000052ff7812 */ /* 0x000fe2000784c0ff */
[----:B------:R-:W-:Y:S01]  /*1e60*/  FMUL.FTZ R65, R74, UR19 ;  /* 0x000000134a417c20 */ /* 0x000fe20008410000 */
[----:B------:R-:W-:Y:S01]  /*1e70*/  FFMA.FTZ R162, R162, R185, R187 ;  /* 0x000000b9a2a27223 */ /* 0x000fe200000100bb */
[----:B------:R-:W-:Y:S01]  /*1e80*/  FSEL R82, R64, RZ, P6 ;  /* 0x000000ff40527208 */ /* 0x000fe20003000000 */
[----:B------:R-:W-:Y:S01]  /*1e90*/  FMUL.FTZ R66, R158, UR19 ;  /* 0x000000139e427c20 */ /* 0x000fe20008410000 */
[----:B------:R-:W-:Y:S01]  /*1ea0*/  @P1 FSEL R64, R64, RZ, P5 ;  /* 0x000000ff40401208 */ /* 0x000fe20002800000 */
[----:B------:R-:W-:-:S02]  /*1eb0*/  @P0 HADD2.F32 R55, -RZ, R39.H0_H0 ;  /* 0x20000027ff370230 */ /* 0x000fc40000004100 */
[----:B------:R-:W-:Y:S01]  /*1ec0*/  @P0 FADD.FTZ R160, R160, R53 ;  /* 0x00000035a0a00221 */ /* 0x000fe20000010000 */
[----:B------:R-:W-:Y:S01]  /*1ed0*/  LOP3.LUT P5, RZ, R83, 0xff, RZ, 0xc0, !PT ;  /* 0x000000ff53ff7812 */ /* 0x000fe200078ac0ff */
[----:B------:R-:W-:Y:S01]  /*1ee0*/  FMUL.FTZ R164, R157, R164 ;  /* 0x000000a49da47220 */ /* 0x000fe20000410000 */
[----:B------:R-:W-:Y:S01]  /*1ef0*/  FADD.FTZ R162, R167, -R162 ;  /* 0x800000a2a7a27221 */ /* 0x000fe20000010000 */
[----:B------:R-:W-:Y:S01]  /*1f00*/  FSEL R159, R65, RZ, P2 ;  /* 0x000000ff419f7208 */ /* 0x000fe20001000000 */
[----:B------:R-:W-:Y:S01]  /*1f10*/  FMUL.FTZ R67, R160, UR19 ;  /* 0x00000013a0437c20 */ /* 0x000fe20008410000 */
[----:B------:R-:W-:Y:S01]  /*1f20*/  ISETP.NE.U32.AND P2, PT, RZ, UR20, PT ;  /* 0x00000014ff007c0c */ /* 0x000fe2000bf45070 */
[----:B------:R-:W-:Y:S01]  /*1f30*/  @P0 HADD2.F32 R57, -RZ, R39.H1_H1 ;  /* 0x30000027ff390230 */ /* 0x000fe20000004100 */
[----:B------:R-:W-:Y:S01]  /*1f40*/  FSEL R54, R66, RZ, P5 ;  /* 0x000000ff42367208 */ /* 0x000fe20002800000 */
[----:B------:R-:W-:Y:S01]  /*1f50*/  @P0 FADD.FTZ R164, R164, R55 ;  /* 0x00000037a4a40221 */ /* 0x000fe20000010000 */
[----:B------:R-:W-:Y:S01]  /*1f60*/  LOP3.LUT P5, RZ, R83, 0xff00, RZ, 0xc0, !PT ;  /* 0x0000ff0053ff7812 */ /* 0x000fe200078ac0ff */
[----:B------:R-:W-:Y:S01]  /*1f70*/  FMUL.FTZ R162, R157, R162 ;  /* 0x000000a29da27220 */ /* 0x000fe20000410000 */
[----:B------:R-:W-:Y:S01]  /*1f80*/  ISETP.NE.AND.EX P2, PT, RZ, UR21, PT, P2 ;  /* 0x00000015ff007c0c */ /* 0x000fe2000bf45320 */
[----:B------:R-:W-:Y:S01]  /*1f90*/  FMUL.FTZ R68, R164, UR19 ;  /* 0x00000013a4447c20 */ /* 0x000fe20008410000 */
        /* <DEDUP_REMOVED lines=20> */
[----:B------:R-:W-:Y:S01]  /*20e0*/  @P2 IADD3 R56, P5, R153, UR20, RZ ;  /* 0x0000001499382c10 */ /* 0x000fe2000ffbe0ff */
[-CC-:B------:R-:W-:Y:S01]  /*20f0*/  FFMA.FTZ R178, R178, R185.reuse, R187.reuse ;  /* 0x000000b9b2b27223 */ /* 0x180fe200000100bb */
[----:B------:R-:W-:Y:S01]  /*2100*/  @P1 FSEL R67, R67, RZ, P6 ;  /* 0x000000ff43431208 */ /* 0x000fe20003000000 */
[----:B------:R-:W-:Y:S01]  /*2110*/  FFMA.FTZ R180, R180, R185, R187 ;  /* 0x000000b9b4b47223 */ /* 0x000fe200000100bb */
[----:B------:R-:W-:Y:S01]  /*2120*/  @P1 LOP3.LUT P6, RZ, R3, 0xff0000, RZ, 0xc0, !PT ;  /* 0x00ff000003ff1812 */ /* 0x000fe200078cc0ff */
[----:B------:R-:W-:Y:S01]  /*2130*/  FMUL.FTZ R166, R157, R166 ;  /* 0x000000a69da67220 */ /* 0x000fe20000410000 */
[----:B------:R-:W-:Y:S01]  /*2140*/  @P2 IADD3.X R57, R156, UR21, RZ, P5, !PT ;  /* 0x000000159c392c10 */ /* 0x000fe2000affe4ff */
[--C-:B------:R-:W-:Y:S01]  /*2150*/  @P0 HADD2.F32 R55, -RZ, R40.reuse.H1_H1 ;  /* 0x30000028ff370230 */ /* 0x100fe20000004100 */
[----:B------:R-:W-:Y:S01]  /*2160*/  @P1 IADD3 R60, P5, R153, R78, RZ ;  /* 0x0000004e993c1210 */ /* 0x000fe20007fbe0ff */
[----:B------:R-:W-:Y:S01]  /*2170*/  FMUL.FTZ R168, R157, R168 ;  /* 0x000000a89da87220 */ /* 0x000fe20000410000 */
[----:B------:R-:W-:Y:S01]  /*2180*/  @P1 MOV R53, R76 ;  /* 0x0000004c00351202 */ /* 0x000fe20000000f00 */
[----:B------:R-:W-:Y:S01]  /*2190*/  FADD.FTZ R170, R170, -R171 ;  /* 0x800000abaaaa7221 */ /* 0x000fe20000010000 */
[----:B------:R-:W-:Y:S01]  /*21a0*/  @P1 FSEL R68, R68, RZ, P6 ;  /* 0x000000ff44441208 */ /* 0x000fe20003000000 */
[----:B------:R-:W-:Y:S01]  /*21b0*/  FADD.FTZ R172, R177, -R172 ;  /* 0x800000acb1ac7221 */ /* 0x000fe20000010000 */
[----:B------:R-:W-:Y:S01]  /*21c0*/  @P1 LOP3.LUT P6, RZ, R3, 0xff000000, RZ, 0xc0, !PT ;  /* 0xff00000003ff1812 */ /* 0x000fe200078cc0ff */
[----:B------:R-:W-:Y:S01]  /*21d0*/  FADD.FTZ R174, R174, -R175 ;  /* 0x800000afaeae7221 */ /* 0x000fe20000010000 */
[----:B------:R-:W-:Y:S01]  /*21e0*/  @P1 IADD3.X R61, R156, R79, RZ, P5, !PT ;  /* 0x0000004f9c3d1210 */ /* 0x000fe20002ffe4ff */
[----:B------:R-:W-:Y:S01]  /*21f0*/  FADD.FTZ R176, R179, -R176 ;  /* 0x800000b0b3b07221 */ /* 0x000fe20000010000 */
[----:B------:R-:W-:Y:S01]  /*2200*/  @P1 LOP3.LUT P5, RZ, R53, 0xff, RZ, 0xc0, !PT ;  /* 0x000000ff35ff1812 */ /* 0x000fe200078ac0ff */
[----:B------:R-:W-:Y:S01]  /*2210*/  @P0 HADD2.F32 R53, -RZ, R40.H0_H0 ;  /* 0x20000028ff350230 */ /* 0x000fe20000004100 */
[----:B------:R-:W-:Y:S01]  /*2220*/  @P2 F2FP.F16.F32.PACK_AB R0, RZ, R0 ;  /* 0x00000000ff00223e */ /* 0x000fe200000000ff */
[----:B------:R-:W-:Y:S01]  /*2230*/  FADD.FTZ R178, R181, -R178 ;  /* 0x800000b2b5b27221 */ /* 0x000fe20000010000 */
[----:B------:R-:W-:Y:S01]  /*2240*/  @P2 F2FP.F16.F32.PACK_AB R72, RZ, R72 ;  /* 0x00000048ff48223e */ /* 0x000fe200000000ff */
[----:B------:R-:W-:Y:S01]  /*2250*/  FADD.FTZ R180, R183, -R180 ;  /* 0x800000b4b7b47221 */ /* 0x000fe20000010000 */
[----:B------:R-:W-:Y:S01]  /*2260*/  @P2 F2FP.F16.F32.PACK_AB R158, RZ, R158 ;  /* 0x0000009eff9e223e */ /* 0x000fe200000000ff */
[----:B------:R-:W-:Y:S01]  /*2270*/  @P0 FADD.FTZ R166, R166, R53 ;  /* 0x00000035a6a60221 */ /* 0x000fe20000010000 */
[----:B------:R-:W-:Y:S01]  /*2280*/  @P2 F2FP.F16.F32.PACK_AB R164, RZ, R164 ;  /* 0x000000a4ffa4223e */ /* 0x000fe200000000ff */
[----:B------:R-:W-:Y:S01]  /*2290*/  @P0 FADD.FTZ R168, R168, R55 ;  /* 0x00000037a8a80221 */ /* 0x000fe20000010000 */
[----:B------:R-:W-:Y:S01]  /*22a0*/  @P1 FSEL R69, R69, RZ, P6 ;  /* 0x000000ff45451208 */ /* 0x000fe20003000000 */
[----:B------:R-:W-:Y:S01]  /*22b0*/  FMUL.FTZ R170, R157, R170 ;  /* 0x000000aa9daa7220 */ /* 0x000fe20000410000 */
[----:B------:R-:W-:Y:S01]  /*22c0*/  IADD3 R58, P6, R153, UR22, RZ ;  /* 0x00000016993a7c10 */ /* 0x000fe2000ffde0ff */
[C---:B------:R-:W-:Y:S01]  /*22d0*/  FMUL.FTZ R172, R157.reuse, R172 ;  /* 0x000000ac9dac7220 */ /* 0x040fe20000410000 */
[----:B------:R-:W-:Y:S01]  /*22e0*/  MOV R52, R80 ;  /* 0x0000005000347202 */ /* 0x000fe20000000f00 */
[C---:B------:R-:W-:Y:S01]  /*22f0*/  FMUL.FTZ R174, R157.reuse, R174 ;  /* 0x000000ae9dae7220 */ /* 0x040fe20000410000 */
[----:B------:R-:W-:Y:S01]  /*2300*/  @P2 F2FP.F16.F32.PACK_AB R70, RZ, R70 ;  /* 0x00000046ff46223e */ /* 0x000fe200000000ff */
[C---:B------:R-:W-:Y:S01]  /*2310*/  FMUL.FTZ R176, R157.reuse, R176 ;  /* 0x000000b09db07220 */ /* 0x040fe20000410000 */
[----:B------:R-:W-:Y:S01]  /*2320*/  @P2 F2FP.F16.F32.PACK_AB R74, RZ, R74 ;  /* 0x0000004aff4a223e */ /* 0x000fe200000000ff */
[C---:B------:R-:W-:Y:S01]  /*2330*/  FMUL.FTZ R178, R157.reuse, R178 ;  /* 0x000000b29db27220 */ /* 0x040fe20000410000 */
[----:B------:R-:W-:Y:S01]  /*2340*/  @P2 F2FP.F16.F32.PACK_AB R160, RZ, R160 ;  /* 0x000000a0ffa0223e */ /* 0x000fe200000000ff */
[--C-:B------:R-:W-:Y:S01]  /*2350*/  @P0 HADD2.F32 R53, -RZ, R41.reuse.H1_H1 ;  /* 0x30000029ff350230 */ /* 0x100fe20000004100 */
[----:B------:R-:W-:Y:S01]  /*2360*/  @P2 F2FP.F16.F32.PACK_AB R162, RZ, R162 ;  /* 0x000000a2ffa2223e */ /* 0x000fe200000000ff */
[--C-:B------:R-:W-:Y:S01]  /*2370*/  @P0 HADD2.F32 R55, -RZ, R42.reuse.H0_H0 ;  /* 0x2000002aff370230 */ /* 0x100fe20000004100 */
[----:B------:R-:W-:Y:S01]  /*2380*/  @P2 PRMT R44, R0, 0x7610, R44 ;  /* 0x00007610002c2816 */ /* 0x000fe2000000002c */
[----:B------:R-:W-:Y:S01]  /*2390*/  FMUL.FTZ R157, R157, R180 ;  /* 0x000000b49d9d7220 */ /* 0x000fe20000410000 */
[----:B------:R-:W-:Y:S01]  /*23a0*/  @P2 PRMT R45, R72, 0x7610, R45 ;  /* 0x00007610482d2816 */ /* 0x000fe2000000002d */
[----:B------:R-:W-:Y:S01]  /*23b0*/  @P0 HADD2.F32 R71, -RZ, R41.H0_H0 ;  /* 0x20000029ff470230 */ /* 0x000fe20000004100 */
[----:B------:R-:W-:Y:S01]  /*23c0*/  @P2 PRMT R46, R158, 0x7610, R46 ;  /* 0x000076109e2e2816 */ /* 0x000fe2000000002e */
[----:B------:R-:W-:Y:S01]  /*23d0*/  @P0 FADD.FTZ R172, R172, R53 ;  /* 0x00000035acac0221 */ /* 0x000fe20000010000 */
[----:B------:R-:W-:Y:S01]  /*23e0*/  @P2 PRMT R47, R164, 0x7610, R47 ;  /* 0x00007610a42f2816 */ /* 0x000fe2000000002f */
[----:B------:R-:W-:Y:S01]  /*23f0*/  @P0 FADD.FTZ R174, R174, R55 ;  /* 0x00000037aeae0221 */ /* 0x000fe20000010000 */
[----:B------:R-:W-:Y:S01]  /*2400*/  IADD3.X R59, R156, UR23, RZ, P6, !PT ;  /* 0x000000179c3b7c10 */ /* 0x000fe2000b7fe4ff */
[----:B------:R-:W-:Y:S01]  /*2410*/  @P0 FADD.FTZ R170, R170, R71 ;  /* 0x00000047aaaa0221 */ /* 0x000fe20000010000 */
[----:B------:R-:W-:Y:S01]  /*2420*/  LOP3.LUT P6, RZ, R52, 0xff, RZ, 0xc0, !PT ;  /* 0x000000ff34ff7812 */ /* 0x000fe200078cc0ff */
[--C-:B------:R-:W-:Y:S01]  /*2430*/  @P0 HADD2.F32 R52, -RZ, R43.reuse.H1_H1 ;  /* 0x3000002bff340230 */ /* 0x100fe20000004100 */
[----:B------:R-:W-:Y:S01]  /*2440*/  @P2 PRMT R44, R44, 0x5410, R70 ;  /* 0x000054102c2c2816 */ /* 0x000fe20000000046 */
[----:B------:R-:W-:Y:S01]  /*2450*/  @P0 HADD2.F32 R71, -RZ, R42.H1_H1 ;  /* 0x3000002aff470230 */ /* 0x000fe20000004100 */
[----:B------:R-:W-:Y:S01]  /*2460*/  @P2 PRMT R45, R45, 0x5410, R74 ;  /* 0x000054102d2d2816 */ /* 0x000fe2000000004a */
[----:B------:R-:W-:Y:S01]  /*2470*/  @P0 HADD2.F32 R73, -RZ, R43.H0_H0 ;  /* 0x2000002bff490230 */ /* 0x000fe20000004100 */
[----:B------:R-:W-:Y:S01]  /*2480*/  @P2 PRMT R46, R46, 0x5410, R160 ;  /* 0x000054102e2e2816 */ /* 0x000fe200000000a0 */
[----:B------:R-:W-:Y:S01]  /*2490*/  @P0 FADD.FTZ R157, R157, R52 ;  /* 0x000000349d9d0221 */ /* 0x000fe20000010000 */
[----:B------:R-:W-:Y:S01]  /*24a0*/  @P2 PRMT R47, R47, 0x5410, R162 ;  /* 0x000054102f2f2816 */ /* 0x000fe200000000a2 */
[----:B------:R-:W-:Y:S01]  /*24b0*/  @P0 FADD.FTZ R176, R176, R71 ;  /* 0x00000047b0b00221 */ /* 0x000fe20000010000 */
[----:B------:R-:W-:Y:S01]  /*24c0*/  @P2 F2FP.F16.F32.PACK_AB R0, RZ, R166 ;  /* 0x000000a6ff00223e */ /* 0x000fe200000000ff */
[----:B------:R-:W-:Y:S01]  /*24d0*/  @P0 FADD.FTZ R178, R178, R73 ;  /* 0x00000049b2b20221 */ /* 0x000fe20000010000 */
[----:B------:R-:W-:Y:S01]  /*24e0*/  @P1 F2FP.F16.F32.PACK_AB R64, RZ, R64 ;  /* 0x00000040ff40123e */ /* 0x000fe200000000ff */
[----:B------:R0:W-:Y:S01]  /*24f0*/  @P2 STG.E.128 desc[UR4][R56.64], R44 ;  /* 0x0000002c38002986 */ /* 0x0001e2000c101d04 */
[----:B------:R-:W-:-:S02]  /*2500*/  F2FP.F16.F32.PACK_AB R55, R184, R163 ;  /* 0x000000a3b837723e */ /* 0x000fc400000000ff */
[----:B------:R-:W-:Y:S02]  /*2510*/  F2FP.F16.F32.PACK_AB R54, R161, R54 ;  /* 0x00000036a136723e */ /* 0x000fe400000000ff */
[----:B------:R-:W-:Y:S02]  /*2520*/  F2FP.F16.F32.PACK_AB R53, R159, R82 ;  /* 0x000000529f35723e */ /* 0x000fe400000000ff */
[----:B------:R-:W-:Y:S02]  /*2530*/  F2FP.F16.F32.PACK_AB R52, R182, R75 ;  /* 0x0000004bb634723e */ /* 0x000fe400000000ff */
[----:B------:R-:W-:Y:S02]  /*2540*/  @P1 F2FP.F16.F32.PACK_AB R65, RZ, R65 ;  /* 0x00000041ff41123e */ /* 0x000fe400000000ff */
[----:B------:R-:W-:Y:S01]  /*2550*/  @P1 PRMT R49, R64, 0x7610, R49 ;  /* 0x0000761040311816 */ /* 0x000fe20000000031 */
[----:B------:R1:W-:Y:S01]  /*2560*/  STG.E.128 desc[UR4][R58.64], R52 ;  /* 0x000000343a007986 */ /* 0x0003e2000c101d04 */
[----:B------:R-:W-:Y:S01]  /*2570*/  @P1 F2FP.F16.F32.PACK_AB R66, RZ, R66 ;  /* 0x00000042ff42123e */ /* 0x000fe200000000ff */
[----:B------:R-:W-:Y:S01]  /*2580*/  FMUL.FTZ R64, R157, UR19 ;  /* 0x000000139d407c20 */ /* 0x000fe20008410000 */
[----:B------:R-:W-:-:S02]  /*2590*/  @P1 PRMT R49, R49, 0x5410, R65 ;  /* 0x0000541031311816 */ /* 0x000fc40000000041 */
[----:B------:R-:W-:Y:S02]  /*25a0*/  @P1 PRMT R50, R66, 0x7610, R50 ;  /* 0x0000761042321816 */ /* 0x000fe40000000032 */
[----:B0-----:R-:W-:Y:S01]  /*25b0*/  @P2 PRMT R44, R0, 0x7610, R44 ;  /* 0x00007610002c2816 */ /* 0x001fe2000000002c */
[----:B------:R-:W-:Y:S01]  /*25c0*/  FMUL.FTZ R0, R166, UR19 ;  /* 0x00000013a6007c20 */ /* 0x000fe20008410000 */
[----:B------:R-:W-:Y:S01]  /*25d0*/  @P2 F2FP.F16.F32.PACK_AB R57, RZ, R168 ;  /* 0x000000a8ff39223e */ /* 0x000fe200000000ff */
[----:B------:R-:W-:Y:S01]  /*25e0*/  FMUL.FTZ R168, R168, UR19 ;  /* 0x00000013a8a87c20 */ /* 0x000fe20008410000 */
[----:B------:R-:W-:Y:S02]  /*25f0*/  @P1 F2FP.F16.F32.PACK_AB R62, RZ, R62 ;  /* 0x0000003eff3e123e */ /* 0x000fe400000000ff */
[----:B------:R-:W-:Y:S02]  /*2600*/  FSEL R65, R0, RZ, P6 ;  /* 0x000000ff00417208 */ /* 0x000fe40003000000 */
[----:B------:R-:W-:-:S02]  /*2610*/  LOP3.LUT P6, RZ, R80, 0xff0000, RZ, 0xc0, !PT ;  /* 0x00ff000050ff7812 */ /* 0x000fc400078cc0ff */
[----:B------:R-:W-:Y:S01]  /*2620*/  @P2 PRMT R44, R44, 0x5410, R57 ;  /* 0x000054102c2c2816 */ /* 0x000fe20000000039 */
[----:B-1----:R-:W-:Y:S01]  /*2630*/  FMUL.FTZ R55, R170, UR19 ;  /* 0x00000013aa377c20 */ /* 0x002fe20008410000 */
[----:B------:R-:W-:Y:S01]  /*2640*/  @P1 FSEL R0, R0, RZ, P5 ;  /* 0x000000ff00001208 */ /* 0x000fe20002800000 */
[----:B------:R-:W-:Y:S01]  /*2650*/  FMUL.FTZ R57, R174, UR19 ;  /* 0x00000013ae397c20 */ /* 0x000fe20008410000 */
[----:B------:R-:W-:Y:S02]  /*2660*/  @P1 F2FP.F16.F32.PACK_AB R67, RZ, R67 ;  /* 0x00000043ff43123e */ /* 0x000fe400000000ff */
[----:B------:R-:W-:Y:S02]  /*2670*/  @P1 LOP3.LUT P5, RZ, R76, 0xff0000, RZ, 0xc0, !PT ;  /* 0x00ff00004cff1812 */ /* 0x000fe400078ac0ff */
[----:B------:R-:W-:Y:S02]  /*2680*/  FSEL R66, R55, RZ, P6 ;  /* 0x000000ff37427208 */ /* 0x000fe40003000000 */
[----:B------:R-:W-:-:S02]  /*2690*/  LOP3.LUT P6, RZ, R81, 0xff, RZ, 0xc0, !PT ;  /* 0x000000ff51ff7812 */ /* 0x000fc400078cc0ff */
[----:B------:R-:W-:Y:S01]  /*26a0*/  @P1 PRMT R48, R62, 0x7610, R48 ;  /* 0x000076103e301816 */ /* 0x000fe20000000030 */
[----:B------:R-:W-:Y:S01]  /*26b0*/  FMUL.FTZ R62, R176, UR19 ;  /* 0x00000013b03e7c20 */ /* 0x000fe20008410000 */
[----:B------:R-:W-:Y:S02]  /*26c0*/  @P1 PRMT R50, R50, 0x5410, R67 ;  /* 0x0000541032321816 */ /* 0x000fe40000000043 */
[----:B------:R-:W-:Y:S02]  /*26d0*/  @P1 FSEL R55, R55, RZ, P5 ;  /* 0x000000ff37371208 */ /* 0x000fe40002800000 */
[----:B------:R-:W-:Y:S02]  /*26e0*/  @P1 F2FP.F16.F32.PACK_AB R63, RZ, R63 ;  /* 0x0000003fff3f123e */ /* 0x000fe400000000ff */
[----:B------:R-:W-:Y:S02]  /*26f0*/  @P1 F2FP.F16.F32.PACK_AB R68, RZ, R68 ;  /* 0x00000044ff44123e */ /* 0x000fe400000000ff */
[----:B------:R-:W-:-:S02]  /*2700*/  @P1 LOP3.LUT P5, RZ, R77, 0xff, RZ, 0xc0, !PT ;  /* 0x000000ff4dff1812 */ /* 0x000fc400078ac0ff */
[----:B------:R-:W-:Y:S02]  /*2710*/  FSEL R67, R57, RZ, P6 ;  /* 0x000000ff39437208 */ /* 0x000fe40003000000 */
[----:B------:R-:W-:Y:S02]  /*2720*/  LOP3.LUT P6, RZ, R81, 0xff00, RZ, 0xc0, !PT ;  /* 0x0000ff0051ff7812 */ /* 0x000fe400078cc0ff */
[----:B------:R-:W-:Y:S02]  /*2730*/  @P1 PRMT R51, R68, 0x7610, R51 ;  /* 0x0000761044331816 */ /* 0x000fe40000000033 */
[----:B------:R-:W-:Y:S01]  /*2740*/  @P1 PRMT R48, R48, 0x5410, R63 ;  /* 0x0000541030301816 */ /* 0x000fe2000000003f */
[----:B------:R-:W-:Y:S01]  /*2750*/  FMUL.FTZ R63, R178, UR19 ;  /* 0x00000013b23f7c20 */ /* 0x000fe20008410000 */
[----:B------:R-:W-:Y:S02]  /*2760*/  @P1 FSEL R57, R57, RZ, P5 ;  /* 0x000000ff39391208 */ /* 0x000fe40002800000 */
[----:B------:R-:W-:-:S02]  /*2770*/  @P1 F2FP.F16.F32.PACK_AB R69, RZ, R69 ;  /* 0x00000045ff45123e */ /* 0x000fc400000000ff */
[----:B------:R-:W-:Y:S02]  /*2780*/  @P1 LOP3.LUT P5, RZ, R77, 0xff00, RZ, 0xc0, !PT ;  /* 0x0000ff004dff1812 */ /* 0x000fe400078ac0ff */
[C---:B------:R-:W-:Y:S02]  /*2790*/  FSEL R68, R62.reuse, RZ, P6 ;  /* 0x000000ff3e447208 */ /* 0x040fe40003000000 */
[----:B------:R-:W-:Y:S02]  /*27a0*/  @P2 F2FP.F16.F32.PACK_AB R59, RZ, R170 ;  /* 0x000000aaff3b223e */ /* 0x000fe400000000ff */
[----:B------:R-:W-:Y:S02]  /*27b0*/  LOP3.LUT P6, RZ, R81, 0xff0000, RZ, 0xc0, !PT ;  /* 0x00ff000051ff7812 */ /* 0x000fe400078cc0ff */
[----:B------:R-:W-:Y:S02]  /*27c0*/  @P1 PRMT R51, R51, 0x5410, R69 ;  /* 0x0000541033331816 */ /* 0x000fe40000000045 */
[----:B------:R-:W-:-:S02]  /*27d0*/  @P1 FSEL R62, R62, RZ, P5 ;  /* 0x000000ff3e3e1208 */ /* 0x000fc40002800000 */
[----:B------:R-:W-:Y:S01]  /*27e0*/  @P2 F2FP.F16.F32.PACK_AB R70, RZ, R172 ;  /* 0x000000acff46223e */ /* 0x000fe200000000ff */
[----:B------:R-:W-:Y:S01]  /*27f0*/  FMUL.FTZ R172, R172, UR19 ;  /* 0x00000013acac7c20 */ /* 0x000fe20008410000 */
[----:B------:R-:W-:Y:S01]  /*2800*/  @P2 PRMT R45, R59, 0x7610, R45 ;  /* 0x000076103b2d2816 */ /* 0x000fe2000000002d */
[----:B------:R0:W-:Y:S01]  /*2810*/  @P1 STG.E.128 desc[UR4][R60.64], R48 ;  /* 0x000000303c001986 */ /* 0x0001e2000c101d04 */
[----:B------:R-:W-:Y:S02]  /*2820*/  @P1 LOP3.LUT P5, RZ, R77, 0xff0000, RZ, 0xc0, !PT ;  /* 0x00ff00004dff1812 */ /* 0x000fe400078ac0ff */
[----:B------:R-:W-:Y:S02]  /*2830*/  FSEL R69, R63, RZ, P6 ;  /* 0x000000ff3f457208 */ /* 0x000fe40003000000 */
[----:B------:R-:W-:Y:S02]  /*2840*/  @P2 F2FP.F16.F32.PACK_AB R71, RZ, R174 ;  /* 0x000000aeff47223e */ /* 0x000fe400000000ff */
[----:B------:R-:W-:-:S02]  /*2850*/  @P2 F2FP.F16.F32.PACK_AB R73, RZ, R178 ;  /* 0x000000b2ff49223e */ /* 0x000fc400000000ff */
[----:B------:R-:W-:Y:S02]  /*2860*/  LOP3.LUT P6, RZ, R81, 0xff000000, RZ, 0xc0, !PT ;  /* 0xff00000051ff7812 */ /* 0x000fe400078cc0ff */
[----:B------:R-:W-:Y:S02]  /*2870*/  @P2 PRMT R45, R45, 0x5410, R70 ;  /* 0x000054102d2d2816 */ /* 0x000fe40000000046 */
[----:B------:R-:W-:Y:S02]  /*2880*/  @P1 FSEL R63, R63, RZ, P5 ;  /* 0x000000ff3f3f1208 */ /* 0x000fe40002800000 */
[----:B------:R-:W-:Y:S02]  /*2890*/  @P2 F2FP.F16.F32.PACK_AB R72, RZ, R176 ;  /* 0x000000b0ff48223e */ /* 0x000fe400000000ff */
[----:B------:R-:W-:Y:S02]  /*28a0*/  @P2 F2FP.F16.F32.PACK_AB R74, RZ, R157 ;  /* 0x0000009dff4a223e */ /* 0x000fe400000000ff */
[----:B------:R-:W-:-:S02]  /*28b0*/  @P2 PRMT R46, R71, 0x7610, R46 ;  /* 0x00007610472e2816 */ /* 0x000fc4000000002e */
[----:B------:R-:W-:Y:S02]  /*28c0*/  @P2 PRMT R47, R73, 0x7610, R47 ;  /* 0x00007610492f2816 */ /* 0x000fe4000000002f */
[----:B------:R-:W-:Y:S02]  /*28d0*/  @P2 IADD3 R52, P5, R155, UR20, RZ ;  /* 0x000000149b342c10 */ /* 0x000fe4000ffbe0ff */
[----:B------:R-:W-:Y:S02]  /*28e0*/  FSEL R70, R64, RZ, P6 ;  /* 0x000000ff40467208 */ /* 0x000fe40003000000 */
[----:B------:R-:W-:Y:S02]  /*28f0*/  @P1 LOP3.LUT P6, RZ, R77, 0xff000000, RZ, 0xc0, !PT ;  /* 0xff0000004dff1812 */ /* 0x000fe400078cc0ff */
[----:B------:R-:W-:Y:S02]  /*2900*/  @P2 PRMT R46, R46, 0x5410, R72 ;  /* 0x000054102e2e2816 */ /* 0x000fe40000000048 */
[----:B------:R-:W-:-:S02]  /*2910*/  @P2 PRMT R47, R47, 0x5410, R74 ;  /* 0x000054102f2f2816 */ /* 0x000fc4000000004a */
[----:B------:R-:W-:Y:S02]  /*2920*/  @P2 IADD3.X R53, R154, UR21, RZ, P5, !PT ;  /* 0x000000159a352c10 */ /* 0x000fe4000affe4ff */
[----:B------:R-:W-:Y:S02]  /*2930*/  @P1 FSEL R64, R64, RZ, P6 ;  /* 0x000000ff40401208 */ /* 0x000fe40003000000 */
[C---:B------:R-:W-:Y:S01]  /*2940*/  @P1 LOP3.LUT P6, RZ, R76.reuse, 0xff00, RZ, 0xc0, !PT ;  /* 0x0000ff004cff1812 */ /* 0x040fe200078cc0ff */
[----:B------:R1:W-:Y:S01]  /*2950*/  @P2 STG.E.128 desc[UR4][R52.64], R44 ;  /* 0x0000002c34002986 */ /* 0x0003e2000c101d04 */
[----:B------:R-:W-:Y:S02]  /*2960*/  @P1 LOP3.LUT P5, RZ, R76, 0xff000000, RZ, 0xc0, !PT ;  /* 0xff0000004cff1812 */ /* 0x000fe400078ac0ff */
[----:B------:R-:W-:Y:S02]  /*2970*/  @P1 FSEL R54, R168, RZ, P6 ;  /* 0x000000ffa8361208 */ /* 0x000fe40003000000 */
[----:B------:R-:W-:-:S02]  /*2980*/  @P1 IADD3 R78, P2, R155, R78, RZ ;  /* 0x0000004e9b4e1210 */ /* 0x000fc40007f5e0ff */
[----:B------:R-:W-:Y:S02]  /*2990*/  @P1 FSEL R56, R172, RZ, P5 ;  /* 0x000000ffac381208 */ /* 0x000fe40002800000 */
[C---:B------:R-:W-:Y:S02]  /*29a0*/  LOP3.LUT P5, RZ, R80.reuse, 0xff00, RZ, 0xc0, !PT ;  /* 0x0000ff0050ff7812 */ /* 0x040fe400078ac0ff */
[----:B------:R-:W-:Y:S02]  /*29b0*/  LOP3.LUT P6, RZ, R80, 0xff000000, RZ, 0xc0, !PT ;  /* 0xff00000050ff7812 */ /* 0x000fe400078cc0ff */
[----:B------:R-:W-:Y:S02]  /*29c0*/  @P1 F2FP.F16.F32.PACK_AB R0, RZ, R0 ;  /* 0x00000000ff00123e */ /* 0x000fe400000000ff */
[----:B------:R-:W-:Y:S02]  /*29d0*/  @P1 F2FP.F16.F32.PACK_AB R59, RZ, R55 ;  /* 0x00000037ff3b123e */ /* 0x000fe400000000ff */
[----:B0-----:R-:W-:-:S02]  /*29e0*/  @P1 F2FP.F16.F32.PACK_AB R61, RZ, R57 ;  /* 0x00000039ff3d123e */ /* 0x001fc400000000ff */
[----:B------:R-:W-:Y:S02]  /*29f0*/  @P1 F2FP.F16.F32.PACK_AB R63, RZ, R63 ;  /* 0x0000003fff3f123e */ /* 0x000fe400000000ff */
[----:B------:R-:W-:Y:S02]  /*2a00*/  @P1 IADD3.X R79, R154, R79, RZ, P2, !PT ;  /* 0x0000004f9a4f1210 */ /* 0x000fe400017fe4ff */
[----:B------:R-:W-:Y:S02]  /*2a10*/  @P1 F2FP.F16.F32.PACK_AB R60, RZ, R56 ;  /* 0x00000038ff3c123e */ /* 0x000fe400000000ff */
[----:B-1----:R-:W-:Y:S02]  /*2a20*/  FSEL R53, R172, RZ, P6 ;  /* 0x000000ffac357208 */ /* 0x002fe40003000000 */
[----:B------:R-:W-:Y:S02]  /*2a30*/  FSEL R52, R168, RZ, P5 ;  /* 0x000000ffa8347208 */ /* 0x000fe40002800000 */
[----:B------:R-:W-:-:S02]  /*2a40*/  IADD3 R56, P2, R155, UR22, RZ ;  /* 0x000000169b387c10 */ /* 0x000fc4000ff5e0ff */
[----:B------:R-:W-:Y:S02]  /*2a50*/  @P1 F2FP.F16.F32.PACK_AB R58, RZ, R54 ;  /* 0x00000036ff3a123e */ /* 0x000fe400000000ff */
[----:B------:R-:W-:Y:S02]  /*2a60*/  @P1 F2FP.F16.F32.PACK_AB R62, RZ, R62 ;  /* 0x0000003eff3e123e */ /* 0x000fe400000000ff */
[----:B------:R-:W-:Y:S02]  /*2a70*/  @P1 F2FP.F16.F32.PACK_AB R64, RZ, R64 ;  /* 0x00000040ff40123e */ /* 0x000fe400000000ff */
[----:B------:R-:W-:Y:S02]  /*2a80*/  @P1 PRMT R48, R0, 0x7610, R48 ;  /* 0x0000761000301816 */ /* 0x000fe40000000030 */
[----:B------:R-:W-:Y:S02]  /*2a90*/  @P1 PRMT R49, R59, 0x7610, R49 ;  /* 0x000076103b311816 */ /* 0x000fe40000000031 */
[----:B------:R-:W-:-:S02]  /*2aa0*/  @P1 PRMT R50, R61, 0x7610, R50 ;  /* 0x000076103d321816 */ /* 0x000fc40000000032 */
[----:B------:R-:W-:Y:S02]  /*2ab0*/  @P1 PRMT R51, R63, 0x7610, R51 ;  /* 0x000076103f331816 */ /* 0x000fe40000000033 */
[----:B------:R-:W-:Y:S02]  /*2ac0*/  F2FP.F16.F32.PACK_AB R55, R70, R69 ;  /* 0x000000454637723e */ /* 0x000fe400000000ff */
[----:B------:R-:W-:Y:S02]  /*2ad0*/  F2FP.F16.F32.PACK_AB R54, R68, R67 ;  /* 0x000000434436723e */ /* 0x000fe400000000ff */
[----:B------:R-:W-:Y:S02]  /*2ae0*/  F2FP.F16.F32.PACK_AB R53, R53, R66 ;  /* 0x000000423535723e */ /* 0x000fe400000000ff */
[----:B------:R-:W-:Y:S02]  /*2af0*/  F2FP.F16.F32.PACK_AB R52, R52, R65 ;  /* 0x000000413434723e */ /* 0x000fe400000000ff */
[----:B------:R-:W-:-:S02]  /*2b00*/  IADD3.X R57, R154, UR23, RZ, P2, !PT ;  /* 0x000000179a397c10 */ /* 0x000fc400097fe4ff */
        /* <DEDUP_REMOVED lines=12> */
[----:B------:R-:W-:Y:S02]  /*2bd0*/  MOV R23, R127 ;  /* 0x0000007f00177202 */ /* 0x000fe40000000f00 */
[----:B------:R-:W-:Y:S02]  /*2be0*/  MOV R11, R135 ;  /* 0x00000087000b7202 */ /* 0x000fe40000000f00 */
[----:B------:R-:W-:Y:S02]  /*2bf0*/  MOV R15, R134 ;  /* 0x00000086000f7202 */ /* 0x000fe40000000f00 */
        /* <DEDUP_REMOVED lines=47> */
[----:B------:R-:W-:-:S07]  /*2ef0*/  MOV R51, R86 ;  /* 0x0000005600337202 */ /* 0x000fce0000000f00 */
.L_x_1525:
        /* <DEDUP_REMOVED lines=31> */
.L_x_1526:
[----:B------:R-:W-:Y:S01]  /*30f0*/  HFMA2.MMA R62, -RZ, RZ, 0, 9.5367431640625e-07 ;  /* 0x00000010ff3e7435 */ /* 0x000fe200000001ff */
[----:B------:R-:W-:Y:S02]  /*3100*/  MOV R61, R56 ;  /* 0x00000038003d7202 */ /* 0x000fe40000000f00 */
[----:B------:R-:W-:Y:S02]  /*3110*/  MOV R63, 0x1f ;  /* 0x0000001f003f7802 */ /* 0x000fe40000000f00 */
[----:B------:R-:W-:-:S07]  /*3120*/  MOV R60, 0xffffffff ;  /* 0xffffffff003c7802 */ /* 0x000fce0000000f00 */
[----:B-----5:R-:W-:Y:S05]  /*3130*/  WARPSYNC.COLLECTIVE R60, `(.L_x_1528) ;  /* 0x000000003c087348 */ /* 0x020fea0003c00000 */
[----:B------:R0:W1:Y:S02]  /*3140*/  SHFL.DOWN P2, R69, R61, R62, R63 ;  /* 0x0800003e3d457389 */ /* 0x000064000004003f */
[----:B01---5:R-:W-:Y:S01]  /*3150*/  ENDCOLLECTIVE ;  /* 0x000000000000791b */ /* 0x023fe20003800000 */
.L_x_1528:
[----:B------:R-:W-:Y:S02]  /*3160*/  MOV R61, R58 ;  /* 0x0000003a003d7202 */ /* 0x000fe40000000f00 */
[----:B------:R-:W-:-:S07]  /*3170*/  MOV R53, R69 ;  /* 0x0000004500357202 */ /* 0x000fce0000000f00 */
[----:B------:R-:W-:Y:S05]  /*3180*/  WARPSYNC.COLLECTIVE R60, `(.L_x_1529) ;  /* 0x000000003c087348 */ /* 0x000fea0003c00000 */
[----:B------:R0:W1:Y:S02]  /*3190*/  SHFL.DOWN P2, R69, R61, R62, R63 ;  /* 0x0800003e3d457389 */ /* 0x000064000004003f */
[----:B01----:R-:W-:Y:S01]  /*31a0*/  ENDCOLLECTIVE ;  /* 0x000000000000791b */ /* 0x003fe20003800000 */
.L_x_1529:
[----:B------:R-:W-:Y:S01]  /*31b0*/  FADD.FTZ R53, R56, R53 ;  /* 0x0000003538357221 */ /* 0x000fe20000010000 */
[----:B------:R-:W-:-:S04]  /*31c0*/  HFMA2.MMA R62, -RZ, RZ, 0, 4.76837158203125e-07 ;  /* 0x00000008ff3e7435 */ /* 0x000fc800000001ff */
[----:B------:R-:W-:Y:S02]  /*31d0*/  MOV R61, R53 ;  /* 0x00000035003d7202 */ /* 0x000fe40000000f00 */
[----:B------:R-:W-:-:S07]  /*31e0*/  MOV R55, R69 ;  /* 0x0000004500377202 */ /* 0x000fce0000000f00 */
[----:B------:R-:W-:Y:S05]  /*31f0*/  WARPSYNC.COLLECTIVE R60, `(.L_x_1530) ;  /* 0x000000003c087348 */ /* 0x000fea0003c00000 */
[----:B------:R0:W1:Y:S02]  /*3200*/  SHFL.DOWN P2, R69, R61, R62, R63 ;  /* 0x0800003e3d457389 */ /* 0x000064000004003f */
[----:B01----:R-:W-:Y:S01]  /*3210*/  ENDCOLLECTIVE ;  /* 0x000000000000791b */ /* 0x003fe20003800000 */
.L_x_1530:
[----:B------:R-:W-:-:S05]  /*3220*/  FADD.FTZ R55, R58, R55 ;  /* 0x000000373a377221 */ /* 0x000fca0000010000 */
[----:B------:R-:W-:Y:S02]  /*3230*/  MOV R61, R55 ;  /* 0x00000037003d7202 */ /* 0x000fe40000000f00 */
[----:B------:R-:W-:-:S07]  /*3240*/  MOV R52, R69 ;  /* 0x0000004500347202 */ /* 0x000fce0000000f00 */
[----:B------:R-:W-:Y:S05]  /*3250*/  WARPSYNC.COLLECTIVE R60, `(.L_x_1531) ;  /* 0x000000003c087348 */ /* 0x000fea0003c00000 */
[----:B------:R0:W1:Y:S02]  /*3260*/  SHFL.DOWN P2, R69, R61, R62, R63 ;  /* 0x0800003e3d457389 */ /* 0x000064000004003f */
[----:B01----:R-:W-:Y:S01]  /*3270*/  ENDCOLLECTIVE ;  /* 0x000000000000791b */ /* 0x003fe20003800000 */
.L_x_1531:
[----:B------:R-:W-:Y:S01]  /*3280*/  FADD.FTZ R52, R53, R52 ;  /* 0x0000003435347221 */ /* 0x000fe20000010000 */
[----:B------:R-:W-:-:S04]  /*3290*/  HFMA2.MMA R62, -RZ, RZ, 0, 2.384185791015625e-07 ;  /* 0x00000004ff3e7435 */ /* 0x000fc800000001ff */
[----:B------:R-:W-:Y:S01]  /*32a0*/  MOV R61, R52 ;  /* 0x00000034003d7202 */ /* 0x000fe20000000f00 */
[----:B------:R-:W-:-:S07]  /*32b0*/  IMAD.MOV.U32 R54, RZ, RZ, R69 ;  /* 0x000000ffff367224 */ /* 0x000fce00078e0045 */
[----:B------:R-:W-:Y:S05]  /*32c0*/  WARPSYNC.COLLECTIVE R60, `(.L_x_1532) ;  /* 0x000000003c087348 */ /* 0x000fea0003c00000 */
[----:B------:R0:W1:Y:S02]  /*32d0*/  SHFL.DOWN P2, R69, R61, R62, R63 ;  /* 0x0800003e3d457389 */ /* 0x000064000004003f */
[----:B01----:R-:W-:Y:S01]  /*32e0*/  ENDCOLLECTIVE ;  /* 0x000000000000791b */ /* 0x003fe20003800000 */
.L_x_1532:
[----:B------:R-:W-:-:S05]  /*32f0*/  FADD.FTZ R54, R55, R54 ;  /* 0x0000003637367221 */ /* 0x000fca0000010000 */
[----:B------:R-:W-:Y:S02]  /*3300*/  MOV R61, R54 ;  /* 0x00000036003d7202 */ /* 0x000fe40000000f00 */
[----:B------:R-:W-:-:S07]  /*3310*/  MOV R57, R69 ;  /* 0x0000004500397202 */ /* 0x000fce0000000f00 */
[----:B------:R-:W-:Y:S05]  /*3320*/  WARPSYNC.COLLECTIVE R60, `(.L_x_1533) ;  /* 0x000000003c087348 */ /* 0x000fea0003c00000 */
[----:B------:R0:W1:Y:S02]  /*3330*/  SHFL.DOWN P2, R69, R61, R62, R63 ;  /* 0x0800003e3d457389 */ /* 0x000064000004003f */
[----:B01----:R-:W-:Y:S01]  /*3340*/  ENDCOLLECTIVE ;  /* 0x000000000000791b */ /* 0x003fe20003800000 */
.L_x_1533:
[----:B------:R-:W-:Y:S01]  /*3350*/  FADD.FTZ R57, R52, R57 ;  /* 0x0000003934397221 */ /* 0x000fe20000010000 */
[----:B------:R-:W-:-:S04]  /*3360*/  HFMA2.MMA R62, -RZ, RZ, 0, 1.1920928955078125e-07 ;  /* 0x00000002ff3e7435 */ /* 0x000fc800000001ff */
[----:B------:R-:W-:Y:S02]  /*3370*/  MOV R61, R57 ;  /* 0x00000039003d7202 */ /* 0x000fe40000000f00 */
[----:B------:R-:W-:-:S07]  /*3380*/  MOV R59, R69 ;  /* 0x00000045003b7202 */ /* 0x000fce0000000f00 */
[----:B------:R-:W-:Y:S05]  /*3390*/  WARPSYNC.COLLECTIVE R60, `(.L_x_1534) ;  /* 0x000000003c087348 */ /* 0x000fea0003c00000 */
[----:B------:R0:W1:Y:S02]  /*33a0*/  SHFL.DOWN P2, R69, R61, R62, R63 ;  /* 0x0800003e3d457389 */ /* 0x000064000004003f */
[----:B01----:R-:W-:Y:S01]  /*33b0*/  ENDCOLLECTIVE ;  /* 0x000000000000791b */ /* 0x003fe20003800000 */
.L_x_1534:
[----:B------:R-:W-:-:S05]  /*33c0*/  FADD.FTZ R59, R54, R59 ;  /* 0x0000003b363b7221 */ /* 0x000fca0000010000 */
[----:B------:R-:W-:Y:S02]  /*33d0*/  MOV R61, R59 ;  /* 0x0000003b003d7202 */ /* 0x000fe40000000f00 */
[----:B------:R-:W-:-:S07]  /*33e0*/  MOV R56, R69 ;  /* 0x0000004500387202 */ /* 0x000fce0000000f00 */
[----:B------:R-:W-:Y:S05]  /*33f0*/  WARPSYNC.COLLECTIVE R60, `(.L_x_1535) ;  /* 0x000000003c087348 */ /* 0x000fea0003c00000 */
[----:B------:R0:W1:Y:S02]  /*3400*/  SHFL.DOWN P2, R69, R61, R62, R63 ;  /* 0x0800003e3d457389 */ /* 0x000064000004003f */
[----:B01----:R-:W-:Y:S01]  /*3410*/  ENDCOLLECTIVE ;  /* 0x000000000000791b */ /* 0x003fe20003800000 */
.L_x_1535:
[----:B------:R-:W-:Y:S01]  /*3420*/  FADD.FTZ R56, R57, R56 ;  /* 0x0000003839387221 */ /* 0x000fe20000010000 */
[----:B------:R-:W-:-:S04]  /*3430*/  HFMA2.MMA R62, -RZ, RZ, 0, 5.9604644775390625e-08 ;  /* 0x00000001ff3e7435 */ /* 0x000fc800000001ff */
[----:B------:R-:W-:Y:S02]  /*3440*/  MOV R61, R56 ;  /* 0x00000038003d7202 */ /* 0x000fe40000000f00 */
[----:B------:R-:W-:-:S07]  /*3450*/  MOV R58, R69 ;  /* 0x00000045003a7202 */ /* 0x000fce0000000f00 */
[----:B------:R-:W-:Y:S05]  /*3460*/  WARPSYNC.COLLECTIVE R60, `(.L_x_1536) ;  /* 0x000000003c087348 */ /* 0x000fea0003c00000 */
[----:B------:R0:W1:Y:S02]  /*3470*/  SHFL.DOWN P2, R69, R61, R62, R63 ;  /* 0x0800003e3d457389 */ /* 0x000064000004003f */
[----:B01----:R-:W-:Y:S01]  /*3480*/  ENDCOLLECTIVE ;  /* 0x000000000000791b */ /* 0x003fe20003800000 */
.L_x_1536:
[----:B------:R-:W-:-:S05]  /*3490*/  FADD.FTZ R58, R59, R58 ;  /* 0x0000003a3b3a7221 */ /* 0x000fca0000010000 */
[----:B------:R-:W-:Y:S02]  /*34a0*/  MOV R61, R58 ;  /* 0x0000003a003d7202 */ /* 0x000fe40000000f00 */
[----:B------:R-:W-:-:S07]  /*34b0*/  MOV R53, R69 ;  /* 0x0000004500357202 */ /* 0x000fce0000000f00 */
[----:B------:R-:W-:Y:S05]  /*34c0*/  WARPSYNC.COLLECTIVE R60, `(.L_x_1537) ;  /* 0x000000003c087348 */ /* 0x000fea0003c00000 */
[----:B------:R0:W1:Y:S02]  /*34d0*/  SHFL.DOWN P2, R69, R61, R62, R63 ;  /* 0x0800003e3d457389 */ /* 0x000064000004003f */
[----:B01----:R-:W-:Y:S01]  /*34e0*/  ENDCOLLECTIVE ;  /* 0x000000000000791b */ /* 0x003fe20003800000 */
.L_x_1537:
[----:B------:R-:W-:Y:S05]  /*34f0*/  BRA `(.L_x_1538) ;  /* 0xffffffe400107947 */ /* 0x000fea000383ffff */
.L_x_1539:
        /* <DEDUP_REMOVED lines=16> */
.L_x_2989:


//--------------------- .text._ZN10layer_norm22ln_bwd_finalize_kernelINS_22Kernel_traits_finalizeILj4096Ef6__halfS2_S2_fjLb0ELj1024ELj4ENS_18Kernel_traits_baseILj4096EfS2_S2_S2_fjLj1024EEEEELb0ELb0EEEvNS_9BwdParamsE --------------------------
	.section	.text._ZN10layer_norm22ln_bwd_finalize_kernelINS_22Kernel_traits_finalizeILj4096Ef6__halfS2_S2_fjLb0ELj1024ELj4ENS_18Kernel_traits_baseILj4096EfS2_S2_S2_fjLj1024EEEEELb0ELb0EEEvNS_9BwdParamsE,"ax",@progbits
	.align	128
        .global         _ZN10layer_norm22ln_bwd_finalize_kernelINS_22Kernel_traits_finalizeILj4096Ef6__halfS2_S2_fjLb0ELj1024ELj4ENS_18Kernel_traits_baseILj4096EfS2_S2_S2_fjLj1024EEEEELb0ELb0EEEvNS_9BwdParamsE
        .type           _ZN10layer_norm22ln_bwd_finalize_kernelINS_22Kernel_traits_finalizeILj4096Ef6__halfS2_S2_fjLb0ELj1024ELj4ENS_18Kernel_traits_baseILj4096EfS2_S2_S2_fjLj1024EEEEELb0ELb0EEEvNS_9BwdParamsE,@function
        .size           _ZN10layer_norm22ln_bwd_finalize_kernelINS_22Kernel_traits_finalizeILj4096Ef6__halfS2_S2_fjLb0ELj1024ELj4ENS_18Kernel_traits_baseILj4096EfS2_S2_S2_fjLj1024EEEEELb0ELb0EEEvNS_9BwdParamsE,(.L_x_2990 - _ZN10layer_norm22ln_bwd_finalize_kernelINS_22Kernel_traits_finalizeILj4096Ef6__halfS2_S2_fjLb0ELj1024ELj4ENS_18Kernel_traits_baseILj4096EfS2_S2_S2_fjLj1024EEEEELb0ELb0EEEvNS_9BwdParamsE)
        .other          _ZN10layer_norm22ln_bwd_finalize_kernelINS_22Kernel_traits_finalizeILj4096Ef6__halfS2_S2_fjLb0ELj1024ELj4ENS_18Kernel_traits_baseILj4096EfS2_S2_S2_fjLj1024EEEEELb0ELb0EEEvNS_9BwdParamsE,@"STO_CUDA_ENTRY STV_DEFAULT"
_ZN10layer_norm22ln_bwd_finalize_kernelINS_22Kernel_traits_finalizeILj4096Ef6__halfS2_S2_fjLb0ELj1024ELj4ENS_18Kernel_traits_baseILj4096EfS2_S2_S2_fjLj1024EEEEELb0ELb0EEEvNS_9BwdParamsE:
.text._ZN10layer_norm22ln_bwd_finalize_kernelINS_22Kernel_traits_finalizeILj4096Ef6__halfS2_S2_fjLb0ELj1024ELj4ENS_18Kernel_traits_baseILj4096EfS2_S2_S2_fjLj1024EEEEELb0ELb0EEEvNS_9BwdParamsE:
        /* <DEDUP_REMOVED lines=25> */
.L_x_1552:
        /* <DEDUP_REMOVED lines=30> */
.L_x_1544:
        /* <DEDUP_REMOVED lines=36> */
.L_x_1543:
[----:B------:R-:W-:Y:S05]  /*05b0*/  BSYNC B1 ;  /* 0x0000000000017941 */ /* 0x000fea0003800000 */
.L_x_1542:
        /* <DEDUP_REMOVED lines=24> */
.L_x_1546:
[----:B------:R-:W-:Y:S05]  /*0740*/  BSYNC B1 ;  /* 0x0000000000017941 */ /* 0x000fea0003800000 */
.L_x_1545:
        /* <DEDUP_REMOVED lines=12> */
.L_x_1547:
[----:B------:R-:W-:Y:S05]  /*0810*/  BSYNC B1 ;  /* 0x0000000000017941 */ /* 0x000fea0003800000 */
.L_x_1541:
[----:B------:R-:W-:Y:S05]  /*0820*/  BSYNC B0 ;  /* 0x0000000000007941 */ /* 0x000fea0003800000 */
.L_x_1540:
        /* <DEDUP_REMOVED lines=29> */
.L_x_1563:
[----:B---3--:R-:W-:Y:S01]  /*0a00*/  FADD.FTZ R9, R18, R9 ;  /* 0x0000000912097221 */ /* 0x008fe20000010000 */
[----:B--2---:R-:W-:-:S04]  /*0a10*/  FADD.FTZ R11, R10, R11 ;  /* 0x0000000b0a0b7221 */ /* 0x004fc80000010000 */
[----:B------:R2:W-:Y:S04]  /*0a20*/  @!P1 STS [R6+0x2000], R9 ;  /* 0x0020000906009388 */ /* 0x0005e80000000800 */
[----:B------:R2:W-:Y:S02]  /*0a30*/  @!P1 STS [R6+0x2080], R11 ;  /* 0x0020800b06009388 */ /* 0x0005e40000000800 */
.L_x_1548:
        /* <DEDUP_REMOVED lines=16> */
.L_x_1551:
[----:B------:R-:W-:Y:S05]  /*0b40*/  BSYNC B0 ;  /* 0x0000000000007941 */ /* 0x000fea0003800000 */
.L_x_1550:
[C---:B------:R-:W-:Y:S01]  /*0b50*/  ISETP.GT.U32.AND P1, PT, R3.reuse, -0x1001, PT ;  /* 0xffffefff0300780c */ /* 0x040fe20003f24070 */
[----:B------:R-:W-:Y:S01]  /*0b60*/  VIADD R4, R4, 0x800 ;  /* 0x0000080004047836 */ /* 0x000fe20000000000 */
[----:B------:R-:W-:-:S11]  /*0b70*/  IADD3 R3, R3, 0x1000, RZ ;  /* 0x0000100003037810 */ /* 0x000fd60007ffe0ff */
[----:B------:R-:W-:Y:S05]  /*0b80*/  @P1 BRA `(.L_x_1552) ;  /* 0xfffffff400801947 */ /* 0x000fea000383ffff */
[----:B------:R-:W-:Y:S05]  /*0b90*/  EXIT ;  /* 0x000000000000794d */ /* 0x000fea0003800000 */
.L_x_1549:
[----:B------:R-:W-:Y:S01]  /*0ba0*/  HFMA2.MMA R21, -RZ, RZ, 0, 5.9604644775390625e-08 ;  /* 0x00000001ff157435 */ /* 0x000fe200000001ff */
[----:B0--3--:R-:W-:Y:S01]  /*0bb0*/  MOV R22, R10 ;  /* 0x0000000a00167202 */ /* 0x009fe20000000f00 */
[----:B------:R-:W-:Y:S01]  /*0bc0*/  IMAD.MOV.U32 R19, RZ, RZ, -0x1 ;  /* 0xffffffffff137424 */ /* 0x000fe200078e00ff */
[----:B------:R-:W-:-:S08]  /*0bd0*/  MOV R24, 0x1f ;  /* 0x0000001f00187802 */ /* 0x000fd00000000f00 */
[----:B-12---:R-:W-:Y:S05]  /*0be0*/  WARPSYNC.COLLECTIVE R19, `(.L_x_1553) ;  /* 0x0000000013087348 */ /* 0x006fea0003c00000 */
[----:B------:R0:W3:Y:S02]  /*0bf0*/  SHFL.BFLY P2, R20, R22, R21, R24 ;  /* 0x0c00001516147389 */ /* 0x0000e40000040018 */
[----:B0123--:R-:W-:Y:S01]  /*0c00*/  ENDCOLLECTIVE ;  /* 0x000000000000791b */ /* 0x00ffe20003800000 */
.L_x_1553:
[----:B------:R-:W-:Y:S01]  /*0c10*/  HFMA2.MMA R21, -RZ, RZ, 0, 1.1920928955078125e-07 ;  /* 0x00000002ff157435 */ /* 0x000fe200000001ff */
[----:B------:R-:W-:-:S05]  /*0c20*/  MOV R11, R20 ;  /* 0x00000014000b7202 */ /* 0x000fca0000000f00 */
[----:B------:R-:W-:-:S05]  /*0c30*/  FADD.FTZ R11, R10, R11 ;  /* 0x0000000b0a0b7221 */ /* 0x000fca0000010000 */
[----:B------:R-:W-:-:S07]  /*0c40*/  MOV R22, R11 ;  /* 0x0000000b00167202 */ /* 0x000fce0000000f00 */
[----:B------:R-:W-:Y:S05]  /*0c50*/  WARPSYNC.COLLECTIVE R19, `(.L_x_1554) ;  /* 0x0000000013087348 */ /* 0x000fea0003c00000 */
[----:B------:R0:W1:Y:S02]  /*0c60*/  SHFL.BFLY P2, R20, R22, R21, R24 ;  /* 0x0c00001516147389 */ /* 0x0000640000040018 */
[----:B01----:R-:W-:Y:S01]  /*0c70*/  ENDCOLLECTIVE ;  /* 0x000000000000791b */ /* 0x003fe20003800000 */
.L_x_1554:
[----:B------:R-:W-:Y:S01]  /*0c80*/  HFMA2.MMA R21, -RZ, RZ, 0, 2.384185791015625e-07 ;  /* 0x00000004ff157435 */ /* 0x000fe200000001ff */
[----:B------:R-:W-:-:S04]  /*0c90*/  IMAD.MOV.U32 R14, RZ, RZ, R20 ;  /* 0x000000ffff0e7224 */ /* 0x000fc800078e0014 */
[----:B------:R-:W-:-:S05]  /*0ca0*/  FADD.FTZ R14, R11, R14 ;  /* 0x0000000e0b0e7221 */ /* 0x000fca0000010000 */
[----:B------:R-:W-:-:S07]  /*0cb0*/  MOV R22, R14 ;  /* 0x0000000e00167202 */ /* 0x000fce0000000f00 */
[----:B------:R-:W-:Y:S05]  /*0cc0*/  WARPSYNC.COLLECTIVE R19, `(.L_x_1555) ;  /* 0x0000000013087348 */ /* 0x000fea0003c00000 */
[----:B------:R0:W1:Y:S02]  /*0cd0*/  SHFL.BFLY P2, R20, R22, R21, R24 ;  /* 0x0c00001516147389 */ /* 0x0000640000040018 */
[----:B01----:R-:W-:Y:S01]  /*0ce0*/  ENDCOLLECTIVE ;  /* 0x000000000000791b */ /* 0x003fe20003800000 */
.L_x_1555:
[----:B------:R-:W-:Y:S01]  /*0cf0*/  IMAD.MOV.U32 R21, RZ, RZ, 0x8 ;  /* 0x00000008ff157424 */ /* 0x000fe200078e00ff */
[----:B------:R-:W-:-:S05]  /*0d00*/  MOV R13, R20 ;  /* 0x00000014000d7202 */ /* 0x000fca0000000f00 */
[----:B------:R-:W-:-:S05]  /*0d10*/  FADD.FTZ R13, R14, R13 ;  /* 0x0000000d0e0d7221 */ /* 0x000fca0000010000 */
[----:B------:R-:W-:-:S07]  /*0d20*/  MOV R22, R13 ;  /* 0x0000000d00167202 */ /* 0x000fce0000000f00 */
[----:B------:R-:W-:Y:S05]  /*0d30*/  WARPSYNC.COLLECTIVE R19, `(.L_x_1556) ;  /* 0x0000000013087348 */ /* 0x000fea0003c00000 */
[----:B------:R0:W1:Y:S02]  /*0d40*/  SHFL.BFLY P2, R20, R22, R21, R24 ;  /* 0x0c00001516147389 */ /* 0x0000640000040018 */
[----:B01----:R-:W-:Y:S01]  /*0d50*/  ENDCOLLECTIVE ;  /* 0x000000000000791b */ /* 0x003fe20003800000 */
.L_x_1556:
[----:B------:R-:W-:Y:S01]  /*0d60*/  HFMA2.MMA R21, -RZ, RZ, 0, 9.5367431640625e-07 ;  /* 0x00000010ff157435 */ /* 0x000fe200000001ff */
[----:B------:R-:W-:-:S05]  /*0d70*/  MOV R10, R20 ;  /* 0x00000014000a7202 */ /* 0x000fca0000000f00 */
[----:B------:R-:W-:-:S05]  /*0d80*/  FADD.FTZ R10, R13, R10 ;  /* 0x0000000a0d0a7221 */ /* 0x000fca0000010000 */
[----:B------:R-:W-:-:S07]  /*0d90*/  MOV R22, R10 ;  /* 0x0000000a00167202 */ /* 0x000fce0000000f00 */
[----:B------:R-:W-:Y:S05]  /*0da0*/  WARPSYNC.COLLECTIVE R19, `(.L_x_1557) ;  /* 0x0000000013087348 */ /* 0x000fea0003c00000 */
[----:B------:R0:W1:Y:S02]  /*0db0*/  SHFL.BFLY P2, R20, R22, R21, R24 ;  /* 0x0c00001516147389 */ /* 0x0000640000040018 */
[----:B01----:R-:W-:Y:S01]  /*0dc0*/  ENDCOLLECTIVE ;  /* 0x000000000000791b */ /* 0x003fe20003800000 */
.L_x_1557:
[----:B------:R-:W-:Y:S01]  /*0dd0*/  HFMA2.MMA R21, -RZ, RZ, 0, 5.9604644775390625e-08 ;  /* 0x00000001ff157435 */ /* 0x000fe200000001ff */
[----:B------:R-:W-:Y:S01]  /*0de0*/  IMAD.MOV.U32 R22, RZ, RZ, R9 ;  /* 0x000000ffff167224 */ /* 0x000fe200078e0009 */
[----:B------:R-:W-:-:S09]  /*0df0*/  MOV R11, R20 ;  /* 0x00000014000b7202 */ /* 0x000fd20000000f00 */
[----:B------:R-:W-:Y:S05]  /*0e00*/  WARPSYNC.COLLECTIVE R19, `(.L_x_1558) ;  /* 0x0000000013087348 */ /* 0x000fea0003c00000 */
[----:B------:R0:W1:Y:S02]  /*0e10*/  SHFL.BFLY P2, R20, R22, R21, R24 ;  /* 0x0c00001516147389 */ /* 0x0000640000040018 */
[----:B01----:R-:W-:Y:S01]  /*0e20*/  ENDCOLLECTIVE ;  /* 0x000000000000791b */ /* 0x003fe20003800000 */
.L_x_1558:
[----:B------:R-:W-:Y:S01]  /*0e30*/  HFMA2.MMA R21, -RZ, RZ, 0, 1.1920928955078125e-07 ;  /* 0x00000002ff157435 */ /* 0x000fe200000001ff */
[----:B------:R-:W-:-:S05]  /*0e40*/  MOV R14, R20 ;  /* 0x00000014000e7202 */ /* 0x000fca0000000f00 */
[----:B------:R-:W-:-:S05]  /*0e50*/  FADD.FTZ R15, R9, R14 ;  /* 0x0000000e090f7221 */ /* 0x000fca0000010000 */
[----:B------:R-:W-:-:S07]  /*0e60*/  MOV R22, R15 ;  /* 0x0000000f00167202 */ /* 0x000fce0000000f00 */
[----:B------:R-:W-:Y:S05]  /*0e70*/  WARPSYNC.COLLECTIVE R19, `(.L_x_1559) ;  /* 0x0000000013087348 */ /* 0x000fea0003c00000 */
[----:B------:R0:W1:Y:S02]  /*0e80*/  SHFL.BFLY P2, R20, R22, R21, R24 ;  /* 0x0c00001516147389 */ /* 0x0000640000040018 */
[----:B01----:R-:W-:Y:S01]  /*0e90*/  ENDCOLLECTIVE ;  /* 0x000000000000791b */ /* 0x003fe20003800000 */
.L_x_1559:
[----:B------:R-:W-:Y:S01]  /*0ea0*/  HFMA2.MMA R21, -RZ, RZ, 0, 2.384185791015625e-07 ;  /* 0x00000004ff157435 */ /* 0x000fe200000001ff */
[----:B------:R-:W-:-:S04]  /*0eb0*/  IMAD.MOV.U32 R16, RZ, RZ, R20 ;  /* 0x000000ffff107224 */ /* 0x000fc800078e0014 */
[----:B------:R-:W-:-:S05]  /*0ec0*/  FADD.FTZ R16, R15, R16 ;  /* 0x000000100f107221 */ /* 0x000fca0000010000 */
[----:B------:R-:W-:-:S07]  /*0ed0*/  MOV R22, R16 ;  /* 0x0000001000167202 */ /* 0x000fce0000000f00 */
[----:B------:R-:W-:Y:S05]  /*0ee0*/  WARPSYNC.COLLECTIVE R19, `(.L_x_1560) ;  /* 0x0000000013087348 */ /* 0x000fea0003c00000 */
[----:B------:R0:W1:Y:S02]  /*0ef0*/  SHFL.BFLY P2, R20, R22, R21, R24 ;  /* 0x0c00001516147389 */ /* 0x0000640000040018 */
[----:B01----:R-:W-:Y:S01]  /*0f00*/  ENDCOLLECTIVE ;  /* 0x000000000000791b */ /* 0x003fe20003800000 */
.L_x_1560:
[----:B------:R-:W-:Y:S01]  /*0f10*/  IMAD.MOV.U32 R21, RZ, RZ, 0x8 ;  /* 0x00000008ff157424 */ /* 0x000fe200078e00ff */
[----:B------:R-:W-:-:S05]  /*0f20*/  MOV R17, R20 ;  /* 0x0000001400117202 */ /* 0x000fca0000000f00 */
[----:B------:R-:W-:-:S05]  /*0f30*/  FADD.FTZ R17, R16, R17 ;  /* 0x0000001110117221 */ /* 0x000fca0000010000 */
[----:B------:R-:W-:-:S07]  /*0f40*/  MOV R22, R17 ;  /* 0x0000001100167202 */ /* 0x000fce0000000f00 */
[----:B------:R-:W-:Y:S05]  /*0f50*/  WARPSYNC.COLLECTIVE R19, `(.L_x_1561) ;  /* 0x0000000013087348 */ /* 0x000fea0003c00000 */
[----:B------:R0:W1:Y:S02]  /*0f60*/  SHFL.BFLY P2, R20, R22, R21, R24 ;  /* 0x0c00001516147389 */ /* 0x0000640000040018 */
[----:B01----:R-:W-:Y:S01]  /*0f70*/  ENDCOLLECTIVE ;  /* 0x000000000000791b */ /* 0x003fe20003800000 */
.L_x_1561:
[----:B------:R-:W-:Y:S01]  /*0f80*/  HFMA2.MMA R21, -RZ, RZ, 0, 9.5367431640625e-07 ;  /* 0x00000010ff157435 */ /* 0x000fe200000001ff */
[----:B------:R-:W-:-:S05]  /*0f90*/  MOV R18, R20 ;  /* 0x0000001400127202 */ /* 0x000fca0000000f00 */
[----:B------:R-:W-:-:S05]  /*0fa0*/  FADD.FTZ R18, R17, R18 ;  /* 0x0000001211127221 */ /* 0x000fca0000010000 */
[----:B------:R-:W-:-:S07]  /*0fb0*/  MOV R22, R18 ;  /* 0x0000001200167202 */ /* 0x000fce0000000f00 */
[----:B------:R-:W-:Y:S05]  /*0fc0*/  WARPSYNC.COLLECTIVE R19, `(.L_x_1562) ;  /* 0x0000000013087348 */ /* 0x000fea0003c00000 */
[----:B------:R0:W1:Y:S02]  /*0fd0*/  SHFL.BFLY P2, R20, R22, R21, R24 ;  /* 0x0c00001516147389 */ /* 0x0000640000040018 */
[----:B01----:R-:W-:Y:S01]  /*0fe0*/  ENDCOLLECTIVE ;  /* 0x000000000000791b */ /* 0x003fe20003800000 */
.L_x_1562:
[----:B------:R-:W-:Y:S01]  /*0ff0*/  MOV R9, R20 ;  /* 0x0000001400097202 */ /* 0x000fe20000000f00 */
[----:B------:R-:W-:Y:S06]  /*1000*/  BRA `(.L_x_1563) ;  /* 0xfffffff8007c7947 */ /* 0x000fec000383ffff */
.L_x_1564:
        /* <DEDUP_REMOVED lines=15> */
.L_x_2990:


//--------------------- .text._ZN10layer_norm40ln_parallel_residual_bwd_finalize_kernelINS_22Kernel_traits_finalizeILj4096Ef6__halfS2_S2_fjLb0ELj1024ELj4ENS_18Kernel_traits_baseILj4096EfS2_S2_S2_fjLj1024EEEEELb0EEEvNS_9BwdParamsE --------------------------
	.section	.text._ZN10layer_norm40ln_parallel_residual_bwd_finalize_kernelINS_22Kernel_traits_finalizeILj4096Ef6__halfS2_S2_fjLb0ELj1024ELj4ENS_18Kernel_traits_baseILj4096EfS2_S2_S2_fjLj1024EEEEELb0EEEvNS_9BwdParamsE,"ax",@progbits
	.align	128
        .global         _ZN10layer_norm40ln_parallel_residual_bwd_finalize_kernelINS_22Kernel_traits_finalizeILj4096Ef6__halfS2_S2_fjLb0ELj1024ELj4ENS_18Kernel_traits_baseILj4096EfS2_S2_S2_fjLj1024EEEEELb0EEEvNS_9BwdParamsE
        .type           _ZN10layer_norm40ln_parallel_residual_bwd_finalize_kernelINS_22Kernel_traits_finalizeILj4096Ef6__halfS2_S2_fjLb0ELj1024ELj4ENS_18Kernel_traits_baseILj4096EfS2_S2_S2_fjLj1024EEEEELb0EEEvNS_9BwdParamsE,@function
        .size           _ZN10layer_norm40ln_parallel_residual_bwd_finalize_kernelINS_22Kernel_traits_finalizeILj4096Ef6__halfS2_S2_fjLb0ELj1024ELj4ENS_18Kernel_traits_baseILj4096EfS2_S2_S2_fjLj1024EEEEELb0EEEvNS_9BwdParamsE,(.L_x_2991 - _ZN10layer_norm40ln_parallel_residual_bwd_finalize_kernelINS_22Kernel_traits_finalizeILj4096Ef6__halfS2_S2_fjLb0ELj1024ELj4ENS_18Kernel_traits_baseILj4096EfS2_S2_S2_fjLj1024EEEEELb0EEEvNS_9BwdParamsE)
        .other          _ZN10layer_norm40ln_parallel_residual_bwd_finalize_kernelINS_22Kernel_traits_finalizeILj4096Ef6__halfS2_S2_fjLb0ELj1024ELj4ENS_18Kernel_traits_baseILj4096EfS2_S2_S2_fjLj1024EEEEELb0EEEvNS_9BwdParamsE,@"STO_CUDA_ENTRY STV_DEFAULT"
_ZN10layer_norm40ln_parallel_residual_bwd_finalize_kernelINS_22Kernel_traits_finalizeILj4096Ef6__halfS2_S2_fjLb0ELj1024ELj4ENS_18Kernel_traits_baseILj4096EfS2_S2_S2_fjLj1024EEEEELb0EEEvNS_9BwdParamsE:
.text._ZN10layer_norm40ln_parallel_residual_bwd_finalize_kernelINS_22Kernel_traits_finalizeILj4096Ef6__halfS2_S2_fjLb0ELj1024ELj4ENS_18Kernel_traits_baseILj4096EfS2_S2_S2_fjLj1024EEEEELb0EEEvNS_9BwdParamsE:
        /* <DEDUP_REMOVED lines=22> */
.L_x_1577:
        /* <DEDUP_REMOVED lines=42> */
.L_x_1569:
        /* <DEDUP_REMOVED lines=62> */
.L_x_1568:
[----:B------:R-:W-:Y:S05]  /*07e0*/  BSYNC B1 ;  /* 0x0000000000017941 */ /* 0x000fea0003800000 */
.L_x_1567:
        /* <DEDUP_REMOVED lines=38> */
.L_x_1571:
[----:B------:R-:W-:Y:S05]  /*0a50*/  BSYNC B1 ;  /* 0x0000000000017941 */ /* 0x000fea0003800000 */
.L_x_1570:
        /* <DEDUP_REMOVED lines=20> */
.L_x_1572:
[----:B------:R-:W-:Y:S05]  /*0ba0*/  BSYNC B1 ;  /* 0x0000000000017941 */ /* 0x000fea0003800000 */
.L_x_1566:
[----:B------:R-:W-:Y:S05]  /*0bb0*/  BSYNC B0 ;  /* 0x0000000000007941 */ /* 0x000fea0003800000 */
.L_x_1565:
        /* <DEDUP_REMOVED lines=54> */
.L_x_1598:
        /* <DEDUP_REMOVED lines=10> */
.L_x_1573:
        /* <DEDUP_REMOVED lines=24> */
.L_x_1576:
[----:B------:R-:W-:Y:S05]  /*1140*/  BSYNC B0 ;  /* 0x0000000000007941 */ /* 0x000fea0003800000 */
.L_x_1575:
[C---:B------:R-:W-:Y:S02]  /*1150*/  ISETP.GT.U32.AND P1, PT, R4.reuse, -0x1001, PT ;  /* 0xffffefff0400780c */ /* 0x040fe40003f24070 */
[----:B------:R-:W-:Y:S02]  /*1160*/  IADD3 R4, R4, 0x1000, RZ ;  /* 0x0000100004047810 */ /* 0x000fe40007ffe0ff */
[----:B------:R-:W-:-:S09]  /*1170*/  IADD3 R5, R5, 0x800, RZ ;  /* 0x0000080005057810 */ /* 0x000fd20007ffe0ff */
[----:B------:R-:W-:Y:S05]  /*1180*/  @P1 BRA `(.L_x_1577) ;  /* 0xffffffec00f41947 */ /* 0x000fea000383ffff */
[----:B------:R-:W-:Y:S05]  /*1190*/  EXIT ;  /* 0x000000000000794d */ /* 0x000fea0003800000 */
.L_x_1574:
[----:B------:R-:W-:Y:S01]  /*11a0*/  HFMA2.MMA R14, -RZ, RZ, 0, 5.9604644775390625e-08 ;  /* 0x00000001ff0e7435 */ /* 0x000fe200000001ff */
[----:B----4-:R-:W-:Y:S02]  /*11b0*/  MOV R27, R10 ;  /* 0x0000000a001b7202 */ /* 0x010fe40000000f00 */
[----:B------:R-:W-:Y:S02]  /*11c0*/  MOV R13, 0x1f ;  /* 0x0000001f000d7802 */ /* 0x000fe40000000f00 */
[----:B------:R-:W-:-:S07]  /*11d0*/  MOV R12, 0xffffffff ;  /* 0xffffffff000c7802 */ /* 0x000fce0000000f00 */
[----:B0123--:R-:W-:Y:S05]  /*11e0*/  WARPSYNC.COLLECTIVE R12, `(.L_x_1578) ;  /* 0x000000000c087348 */ /* 0x00ffea0003c00000 */
[----:B------:R4:W0:Y:S02]  /*11f0*/  SHFL.BFLY P2, R17, R27, R14, R13 ;  /* 0x0c00000e1b117389 */ /* 0x000824000004000d */
[----:B01234-:R-:W-:Y:S01]  /*1200*/  ENDCOLLECTIVE ;  /* 0x000000000000791b */ /* 0x01ffe20003800000 */
.L_x_1578:
[----:B------:R-:W-:Y:S01]  /*1210*/  HFMA2.MMA R14, -RZ, RZ, 0, 1.1920928955078125e-07 ;  /* 0x00000002ff0e7435 */ /* 0x000fe200000001ff */
[----:B------:R-:W-:-:S05]  /*1220*/  FADD.FTZ R11, R10, R17 ;  /* 0x000000110a0b7221 */ /* 0x000fca0000010000 */
[----:B------:R-:W-:-:S07]  /*1230*/  MOV R27, R11 ;  /* 0x0000000b001b7202 */ /* 0x000fce0000000f00 */
[----:B------:R-:W-:Y:S05]  /*1240*/  WARPSYNC.COLLECTIVE R12, `(.L_x_1579) ;  /* 0x000000000c087348 */ /* 0x000fea0003c00000 */
[----:B------:R0:W1:Y:S02]  /*1250*/  SHFL.BFLY P2, R17, R27, R14, R13 ;  /* 0x0c00000e1b117389 */ /* 0x000064000004000d */
[----:B01----:R-:W-:Y:S01]  /*1260*/  ENDCOLLECTIVE ;  /* 0x000000000000791b */ /* 0x003fe20003800000 */
.L_x_1579:
[----:B------:R-:W-:Y:S01]  /*1270*/  HFMA2.MMA R14, -RZ, RZ, 0, 2.384185791015625e-07 ;  /* 0x00000004ff0e7435 */ /* 0x000fe200000001ff */
[----:B------:R-:W-:-:S05]  /*1280*/  FADD.FTZ R10, R11, R17 ;  /* 0x000000110b0a7221 */ /* 0x000fca0000010000 */
[----:B------:R-:W-:-:S07]  /*1290*/  MOV R27, R10 ;  /* 0x0000000a001b7202 */ /* 0x000fce0000000f00 */
[----:B------:R-:W-:Y:S05]  /*12a0*/  WARPSYNC.COLLECTIVE R12, `(.L_x_1580) ;  /* 0x000000000c087348 */ /* 0x000fea0003c00000 */
[----:B------:R0:W1:Y:S02]  /*12b0*/  SHFL.BFLY P2, R17, R27, R14, R13 ;  /* 0x0c00000e1b117389 */ /* 0x000064000004000d */
[----:B01----:R-:W-:Y:S01]  /*12c0*/  ENDCOLLECTIVE ;  /* 0x000000000000791b */ /* 0x003fe20003800000 */
.L_x_1580:
[----:B------:R-:W-:Y:S01]  /*12d0*/  HFMA2.MMA R14, -RZ, RZ, 0, 4.76837158203125e-07 ;  /* 0x00000008ff0e7435 */ /* 0x000fe200000001ff */
[----:B------:R-:W-:-:S05]  /*12e0*/  FADD.FTZ R19, R10, R17 ;  /* 0x000000110a137221 */ /* 0x000fca0000010000 */
[----:B------:R-:W-:-:S07]  /*12f0*/  MOV R27, R19 ;  /* 0x00000013001b7202 */ /* 0x000fce0000000f00 */
[----:B------:R-:W-:Y:S05]  /*1300*/  WARPSYNC.COLLECTIVE R12, `(.L_x_1581) ;  /* 0x000000000c087348 */ /* 0x000fea0003c00000 */
[----:B------:R0:W1:Y:S02]  /*1310*/  SHFL.BFLY P2, R17, R27, R14, R13 ;  /* 0x0c00000e1b117389 */ /* 0x000064000004000d */
[----:B01----:R-:W-:Y:S01]  /*1320*/  ENDCOLLECTIVE ;  /* 0x000000000000791b */ /* 0x003fe20003800000 */
.L_x_1581:
[----:B------:R-:W-:Y:S01]  /*1330*/  HFMA2.MMA R14, -RZ, RZ, 0, 9.5367431640625e-07 ;  /* 0x00000010ff0e7435 */ /* 0x000fe200000001ff */
[----:B------:R-:W-:-:S05]  /*1340*/  FADD.FTZ R11, R19, R17 ;  /* 0x00000011130b7221 */ /* 0x000fca0000010000 */
[----:B------:R-:W-:-:S07]  /*1350*/  MOV R27, R11 ;  /* 0x0000000b001b7202 */ /* 0x000fce0000000f00 */
[----:B------:R-:W-:Y:S05]  /*1360*/  WARPSYNC.COLLECTIVE R12, `(.L_x_1582) ;  /* 0x000000000c087348 */ /* 0x000fea0003c00000 */
[----:B------:R0:W1:Y:S02]  /*1370*/  SHFL.BFLY P2, R17, R27, R14, R13 ;  /* 0x0c00000e1b117389 */ /* 0x000064000004000d */
[----:B01----:R-:W-:Y:S01]  /*1380*/  ENDCOLLECTIVE ;  /* 0x000000000000791b */ /* 0x003fe20003800000 */
.L_x_1582:
[----:B------:R-:W-:Y:S01]  /*1390*/  HFMA2.MMA R14, -RZ, RZ, 0, 5.9604644775390625e-08 ;  /* 0x00000001ff0e7435 */ /* 0x000fe200000001ff */
[----:B------:R-:W-:Y:S01]  /*13a0*/  IMAD.MOV.U32 R27, RZ, RZ, R15 ;  /* 0x000000ffff1b7224 */ /* 0x000fe200078e000f */
[----:B------:R-:W-:-:S09]  /*13b0*/  MOV R10, R17 ;  /* 0x00000011000a7202 */ /* 0x000fd20000000f00 */
[----:B------:R-:W-:Y:S05]  /*13c0*/  WARPSYNC.COLLECTIVE R12, `(.L_x_1583) ;  /* 0x000000000c087348 */ /* 0x000fea0003c00000 */
[----:B------:R0:W1:Y:S02]  /*13d0*/  SHFL.BFLY P2, R17, R27, R14, R13 ;  /* 0x0c00000e1b117389 */ /* 0x000064000004000d */
[----:B01----:R-:W-:Y:S01]  /*13e0*/  ENDCOLLECTIVE ;  /* 0x000000000000791b */ /* 0x003fe20003800000 */
.L_x_1583:
[----:B------:R-:W-:Y:S01]  /*13f0*/  HFMA2.MMA R14, -RZ, RZ, 0, 1.1920928955078125e-07 ;  /* 0x00000002ff0e7435 */ /* 0x000fe200000001ff */
[----:B------:R-:W-:-:S05]  /*1400*/  MOV R16, R17 ;  /* 0x0000001100107202 */ /* 0x000fca0000000f00 */
[----:B------:R-:W-:-:S05]  /*1410*/  FADD.FTZ R16, R15, R16 ;  /* 0x000000100f107221 */ /* 0x000fca0000010000 */
[----:B------:R-:W-:-:S07]  /*1420*/  MOV R27, R16 ;  /* 0x00000010001b7202 */ /* 0x000fce0000000f00 */
[----:B------:R-:W-:Y:S05]  /*1430*/  WARPSYNC.COLLECTIVE R12, `(.L_x_1584) ;  /* 0x000000000c087348 */ /* 0x000fea0003c00000 */
[----:B------:R0:W1:Y:S02]  /*1440*/  SHFL.BFLY P2, R17, R27, R14, R13 ;  /* 0x0c00000e1b117389 */ /* 0x000064000004000d */
[----:B01----:R-:W-:Y:S01]  /*1450*/  ENDCOLLECTIVE ;  /* 0x000000000000791b */ /* 0x003fe20003800000 */
.L_x_1584:
[----:B------:R-:W-:Y:S01]  /*1460*/  HFMA2.MMA R14, -RZ, RZ, 0, 2.384185791015625e-07 ;  /* 0x00000004ff0e7435 */ /* 0x000fe200000001ff */
[----:B------:R-:W-:-:S05]  /*1470*/  MOV R19, R17 ;  /* 0x0000001100137202 */ /* 0x000fca0000000f00 */
[----:B------:R-:W-:-:S05]  /*1480*/  FADD.FTZ R15, R16, R19 ;  /* 0x00000013100f7221 */ /* 0x000fca0000010000 */
[----:B------:R-:W-:-:S07]  /*1490*/  MOV R27, R15 ;  /* 0x0000000f001b7202 */ /* 0x000fce0000000f00 */
[----:B------:R-:W-:Y:S05]  /*14a0*/  WARPSYNC.COLLECTIVE R12, `(.L_x_1585) ;  /* 0x000000000c087348 */ /* 0x000fea0003c00000 */
[----:B------:R0:W1:Y:S02]  /*14b0*/  SHFL.BFLY P2, R17, R27, R14, R13 ;  /* 0x0c00000e1b117389 */ /* 0x000064000004000d */
[----:B01----:R-:W-:Y:S01]  /*14c0*/  ENDCOLLECTIVE ;  /* 0x000000000000791b */ /* 0x003fe20003800000 */
.L_x_1585:
[----:B------:R-:W-:Y:S01]  /*14d0*/  HFMA2.MMA R14, -RZ, RZ, 0, 4.76837158203125e-07 ;  /* 0x00000008ff0e7435 */ /* 0x000fe200000001ff */
[----:B------:R-:W-:-:S05]  /*14e0*/  MOV R18, R17 ;  /* 0x0000001100127202 */ /* 0x000fca0000000f00 */
[----:B------:R-:W-:-:S05]  /*14f0*/  FADD.FTZ R20, R15, R18 ;  /* 0x000000120f147221 */ /* 0x000fca0000010000 */
[----:B------:R-:W-:-:S07]  /*1500*/  MOV R27, R20 ;  /* 0x00000014001b7202 */ /* 0x000fce0000000f00 */
[----:B------:R-:W-:Y:S05]  /*1510*/  WARPSYNC.COLLECTIVE R12, `(.L_x_1586) ;  /* 0x000000000c087348 */ /* 0x000fea0003c00000 */
[----:B------:R0:W1:Y:S02]  /*1520*/  SHFL.BFLY P2, R17, R27, R14, R13 ;  /* 0x0c00000e1b117389 */ /* 0x000064000004000d */
[----:B01----:R-:W-:Y:S01]  /*1530*/  ENDCOLLECTIVE ;  /* 0x000000000000791b */ /* 0x003fe20003800000 */
.L_x_1586:
[----:B------:R-:W-:Y:S01]  /*1540*/  HFMA2.MMA R14, -RZ, RZ, 0, 9.5367431640625e-07 ;  /* 0x00000010ff0e7435 */ /* 0x000fe200000001ff */
[----:B------:R-:W-:-:S05]  /*1550*/  MOV R21, R17 ;  /* 0x0000001100157202 */ /* 0x000fca0000000f00 */
[----:B------:R-:W-:-:S05]  /*1560*/  FADD.FTZ R16, R20, R21 ;  /* 0x0000001514107221 */ /* 0x000fca0000010000 */
[----:B------:R-:W-:-:S07]  /*1570*/  MOV R27, R16 ;  /* 0x00000010001b7202 */ /* 0x000fce0000000f00 */
[----:B------:R-:W-:Y:S05]  /*1580*/  WARPSYNC.COLLECTIVE R12, `(.L_x_1587) ;  /* 0x000000000c087348 */ /* 0x000fea0003c00000 */
[----:B------:R0:W1:Y:S02]  /*1590*/  SHFL.BFLY P2, R17, R27, R14, R13 ;  /* 0x0c00000e1b117389 */ /* 0x000064000004000d */
[----:B01----:R-:W-:Y:S01]  /*15a0*/  ENDCOLLECTIVE ;  /* 0x000000000000791b */ /* 0x003fe20003800000 */
.L_x_1587:
[----:B------:R-:W-:Y:S01]  /*15b0*/  HFMA2.MMA R14, -RZ, RZ, 0, 5.9604644775390625e-08 ;  /* 0x00000001ff0e7435 */ /* 0x000fe200000001ff */
[----:B------:R-:W-:Y:S02]  /*15c0*/  MOV R27, R9 ;  /* 0x00000009001b7202 */ /* 0x000fe40000000f00 */
[----:B------:R-:W-:-:S08]  /*15d0*/  MOV R15, R17 ;  /* 0x00000011000f7202 */ /* 0x000fd00000000f00 */
[----:B------:R-:W-:Y:S05]  /*15e0*/  WARPSYNC.COLLECTIVE R12, `(.L_x_1588) ;  /* 0x000000000c087348 */ /* 0x000fea0003c00000 */
[----:B------:R0:W1:Y:S02]  /*15f0*/  SHFL.BFLY P2, R17, R27, R14, R13 ;  /* 0x0c00000e1b117389 */ /* 0x000064000004000d */
[----:B01----:R-:W-:Y:S01]  /*1600*/  ENDCOLLECTIVE ;  /* 0x000000000000791b */ /* 0x003fe20003800000 */
.L_x_1588:
[----:B------:R-:W-:Y:S01]  /*1610*/  HFMA2.MMA R14, -RZ, RZ, 0, 1.1920928955078125e-07 ;  /* 0x00000002ff0e7435 */ /* 0x000fe200000001ff */
[----:B------:R-:W-:-:S05]  /*1620*/  MOV R18, R17 ;  /* 0x0000001100127202 */ /* 0x000fca0000000f00 */
[----:B------:R-:W-:-:S05]  /*1630*/  FADD.FTZ R20, R9, R18 ;  /* 0x0000001209147221 */ /* 0x000fca0000010000 */
[----:B------:R-:W-:-:S07]  /*1640*/  MOV R27, R20 ;  /* 0x00000014001b7202 */ /* 0x000fce0000000f00 */
[----:B------:R-:W-:Y:S05]  /*1650*/  WARPSYNC.COLLECTIVE R12, `(.L_x_1589) ;  /* 0x000000000c087348 */ /* 0x000fea0003c00000 */
[----:B------:R0:W1:Y:S02]  /*1660*/  SHFL.BFLY P2, R17, R27, R14, R13 ;  /* 0x0c00000e1b117389 */ /* 0x000064000004000d */
[----:B01----:R-:W-:Y:S01]  /*1670*/  ENDCOLLECTIVE ;  /* 0x000000000000791b */ /* 0x003fe20003800000 */
.L_x_1589:
[----:B------:R-:W-:Y:S01]  /*1680*/  IMAD.MOV.U32 R14, RZ, RZ, 0x4 ;  /* 0x00000004ff0e7424 */ /* 0x000fe200078e00ff */
[----:B------:R-:W-:-:S05]  /*1690*/  MOV R21, R17 ;  /* 0x0000001100157202 */ /* 0x000fca0000000f00 */
[----:B------:R-:W-:-:S05]  /*16a0*/  FADD.FTZ R9, R20, R21 ;  /* 0x0000001514097221 */ /* 0x000fca0000010000 */
[----:B------:R-:W-:-:S07]  /*16b0*/  MOV R27, R9 ;  /* 0x00000009001b7202 */ /* 0x000fce0000000f00 */
[----:B------:R-:W-:Y:S05]  /*16c0*/  WARPSYNC.COLLECTIVE R12, `(.L_x_1590) ;  /* 0x000000000c087348 */ /* 0x000fea0003c00000 */
[----:B------:R0:W1:Y:S02]  /*16d0*/  SHFL.BFLY P2, R17, R27, R14, R13 ;  /* 0x0c00000e1b117389 */ /* 0x000064000004000d */
[----:B01----:R-:W-:Y:S01]  /*16e0*/  ENDCOLLECTIVE ;  /* 0x000000000000791b */ /* 0x003fe20003800000 */
.L_x_1590:
[----:B------:R-:W-:Y:S01]  /*16f0*/  HFMA2.MMA R14, -RZ, RZ, 0, 4.76837158203125e-07 ;  /* 0x00000008ff0e7435 */ /* 0x000fe200000001ff */
[----:B------:R-:W-:-:S05]  /*1700*/  MOV R22, R17 ;  /* 0x0000001100167202 */ /* 0x000fca0000000f00 */
[----:B------:R-:W-:-:S05]  /*1710*/  FADD.FTZ R22, R9, R22 ;  /* 0x0000001609167221 */ /* 0x000fca0000010000 */
[----:B------:R-:W-:-:S07]  /*1720*/  MOV R27, R22 ;  /* 0x00000016001b7202 */ /* 0x000fce0000000f00 */
[----:B------:R-:W-:Y:S05]  /*1730*/  WARPSYNC.COLLECTIVE R12, `(.L_x_1591) ;  /* 0x000000000c087348 */ /* 0x000fea0003c00000 */
[----:B------:R0:W1:Y:S02]  /*1740*/  SHFL.BFLY P2, R17, R27, R14, R13 ;  /* 0x0c00000e1b117389 */ /* 0x000064000004000d */
[----:B01----:R-:W-:Y:S01]  /*1750*/  ENDCOLLECTIVE ;  /* 0x000000000000791b */ /* 0x003fe20003800000 */
.L_x_1591:
[----:B------:R-:W-:Y:S01]  /*1760*/  HFMA2.MMA R14, -RZ, RZ, 0, 9.5367431640625e-07 ;  /* 0x00000010ff0e7435 */ /* 0x000fe200000001ff */
[----:B------:R-:W-:-:S05]  /*1770*/  MOV R23, R17 ;  /* 0x0000001100177202 */ /* 0x000fca0000000f00 */
[----:B------:R-:W-:-:S05]  /*1780*/  FADD.FTZ R18, R22, R23 ;  /* 0x0000001716127221 */ /* 0x000fca0000010000 */
[----:B------:R-:W-:-:S07]  /*1790*/  MOV R27, R18 ;  /* 0x00000012001b7202 */ /* 0x000fce0000000f00 */
[----:B------:R-:W-:Y:S05]  /*17a0*/  WARPSYNC.COLLECTIVE R12, `(.L_x_1592) ;  /* 0x000000000c087348 */ /* 0x000fea0003c00000 */
[----:B------:R0:W1:Y:S02]  /*17b0*/  SHFL.BFLY P2, R17, R27, R14, R13 ;  /* 0x0c00000e1b117389 */ /* 0x000064000004000d */
[----:B01----:R-:W-:Y:S01]  /*17c0*/  ENDCOLLECTIVE ;  /* 0x000000000000791b */ /* 0x003fe20003800000 */
.L_x_1592:
[----:B------:R-:W-:Y:S01]  /*17d0*/  HFMA2.MMA R14, -RZ, RZ, 0, 5.9604644775390625e-08 ;  /* 0x00000001ff0e7435 */ /* 0x000fe200000001ff */
[----:B------:R-:W-:Y:S02]  /*17e0*/  MOV R27, R8 ;  /* 0x00000008001b7202 */ /* 0x000fe40000000f00 */
[----:B------:R-:W-:-:S08]  /*17f0*/  MOV R9, R17 ;  /* 0x0000001100097202 */ /* 0x000fd00000000f00 */
[----:B------:R-:W-:Y:S05]  /*1800*/  WARPSYNC.COLLECTIVE R12, `(.L_x_1593) ;  /* 0x000000000c087348 */ /* 0x000fea0003c00000 */
[----:B------:R0:W1:Y:S02]  /*1810*/  SHFL.BFLY P2, R17, R27, R14, R13 ;  /* 0x0c00000e1b117389 */ /* 0x000064000004000d */
[----:B01----:R-:W-:Y:S01]  /*1820*/  ENDCOLLECTIVE ;  /* 0x000000000000791b */ /* 0x003fe20003800000 */
.L_x_1593:
[----:B------:R-:W-:Y:S01]  /*1830*/  HFMA2.MMA R14, -RZ, RZ, 0, 1.1920928955078125e-07 ;  /* 0x00000002ff0e7435 */ /* 0x000fe200000001ff */
[----:B------:R-:W-:-:S05]  /*1840*/  MOV R19, R17 ;  /* 0x0000001100137202 */ /* 0x000fca0000000f00 */
[----:B------:R-:W-:-:S05]  /*1850*/  FADD.FTZ R23, R8, R19 ;  /* 0x0000001308177221 */ /* 0x000fca0000010000 */
[----:B------:R-:W-:-:S07]  /*1860*/  MOV R27, R23 ;  /* 0x00000017001b7202 */ /* 0x000fce0000000f00 */
[----:B------:R-:W-:Y:S05]  /*1870*/  WARPSYNC.COLLECTIVE R12, `(.L_x_1594) ;  /* 0x000000000c087348 */ /* 0x000fea0003c00000 */
[----:B------:R0:W1:Y:S02]  /*1880*/  SHFL.BFLY P2, R17, R27, R14, R13 ;  /* 0x0c00000e1b117389 */ /* 0x000064000004000d */
[----:B01----:R-:W-:Y:S01]  /*1890*/  ENDCOLLECTIVE ;  /* 0x000000000000791b */ /* 0x003fe20003800000 */
.L_x_1594:
[----:B------:R-:W-:Y:S01]  /*18a0*/  HFMA2.MMA R14, -RZ, RZ, 0, 2.384185791015625e-07 ;  /* 0x00000004ff0e7435 */ /* 0x000fe200000001ff */
[----:B------:R-:W-:-:S05]  /*18b0*/  MOV R22, R17 ;  /* 0x0000001100167202 */ /* 0x000fca0000000f00 */
[----:B------:R-:W-:-:S05]  /*18c0*/  FADD.FTZ R8, R23, R22 ;  /* 0x0000001617087221 */ /* 0x000fca0000010000 */
[----:B------:R-:W-:-:S07]  /*18d0*/  MOV R27, R8 ;  /* 0x00000008001b7202 */ /* 0x000fce0000000f00 */
[----:B------:R-:W-:Y:S05]  /*18e0*/  WARPSYNC.COLLECTIVE R12, `(.L_x_1595) ;  /* 0x000000000c087348 */ /* 0x000fea0003c00000 */
[----:B------:R0:W1:Y:S02]  /*18f0*/  SHFL.BFLY P2, R17, R27, R14, R13 ;  /* 0x0c00000e1b117389 */ /* 0x000064000004000d */
[----:B01----:R-:W-:Y:S01]  /*1900*/  ENDCOLLECTIVE ;  /* 0x000000000000791b */ /* 0x003fe20003800000 */
.L_x_1595:
[----:B------:R-:W-:Y:S01]  /*1910*/  HFMA2.MMA R14, -RZ, RZ, 0, 4.76837158203125e-07 ;  /* 0x00000008ff0e7435 */ /* 0x000fe200000001ff */
[----:B------:R-:W-:-:S05]  /*1920*/  MOV R21, R17 ;  /* 0x0000001100157202 */ /* 0x000fca0000000f00 */
[----:B------:R-:W-:-:S05]  /*1930*/  FADD.FTZ R24, R8, R21 ;  /* 0x0000001508187221 */ /* 0x000fca0000010000 */
[----:B------:R-:W-:-:S07]  /*1940*/  MOV R27, R24 ;  /* 0x00000018001b7202 */ /* 0x000fce0000000f00 */
[----:B------:R-:W-:Y:S05]  /*1950*/  WARPSYNC.COLLECTIVE R12, `(.L_x_1596) ;  /* 0x000000000c087348 */ /* 0x000fea0003c00000 */
[----:B------:R0:W1:Y:S02]  /*1960*/  SHFL.BFLY P2, R17, R27, R14, R13 ;  /* 0x0c00000e1b117389 */ /* 0x000064000004000d */
[----:B01----:R-:W-:Y:S01]  /*1970*/  ENDCOLLECTIVE ;  /* 0x000000000000791b */ /* 0x003fe20003800000 */
.L_x_1596:
[----:B------:R-:W-:Y:S01]  /*1980*/  HFMA2.MMA R14, -RZ, RZ, 0, 9.5367431640625e-07 ;  /* 0x00000010ff0e7435 */ /* 0x000fe200000001ff */
[----:B------:R-:W-:-:S05]  /*1990*/  MOV R25, R17 ;  /* 0x0000001100197202 */ /* 0x000fca0000000f00 */
[----:B------:R-:W-:-:S05]  /*19a0*/  FADD.FTZ R25, R24, R25 ;  /* 0x0000001918197221 */ /* 0x000fca0000010000 */
[----:B------:R-:W-:-:S07]  /*19b0*/  MOV R27, R25 ;  /* 0x00000019001b7202 */ /* 0x000fce0000000f00 */
[----:B------:R-:W-:Y:S05]  /*19c0*/  WARPSYNC.COLLECTIVE R12, `(.L_x_1597) ;  /* 0x000000000c087348 */ /* 0x000fea0003c00000 */
[----:B------:R0:W1:Y:S02]  /*19d0*/  SHFL.BFLY P2, R17, R27, R14, R13 ;  /* 0x0c00000e1b117389 */ /* 0x000064000004000d */
[----:B01----:R-:W-:Y:S01]  /*19e0*/  ENDCOLLECTIVE ;  /* 0x000000000000791b */ /* 0x003fe20003800000 */
.L_x_1597:
[----:B------:R-:W-:Y:S05]  /*19f0*/  BRA `(.L_x_1598) ;  /* 0xfffffff400487947 */ /* 0x000fea000383ffff */
.L_x_1599:
        /* <DEDUP_REMOVED lines=16> */
.L_x_2991:


//--------------------- .text._ZN10layer_norm31ln_parallel_residual_bwd_kernelINS_13Kernel_traitsIf6__halfS2_S2_fjLj4096ELj1ELj1ELj8ELj16ENS_18Kernel_traits_baseILj4096EfS2_S2_S2_fjLj256EEEEELb1ELb1ELb0EEEvNS_9BwdParamsE --------------------------
	.section	.text._ZN10layer_norm31ln_parallel_residual_bwd_kernelINS_13Kernel_traitsIf6__halfS2_S2_fjLj4096ELj1ELj1ELj8ELj16ENS_18Kernel_traits_baseILj4096EfS2_S2_S2_fjLj256EEEEELb1ELb1ELb0EEEvNS_9BwdParamsE,"ax",@progbits
	.align	128
        .global         _ZN10layer_norm31ln_parallel_residual_bwd_kernelINS_13Kernel_traitsIf6__halfS2_S2_fjLj4096ELj1ELj1ELj8ELj16ENS_18Kernel_traits_baseILj4096EfS2_S2_S2_fjLj256EEEEELb1ELb1ELb0EEEvNS_9BwdParamsE
        .type           _ZN10layer_norm31ln_parallel_residual_bwd_kernelINS_13Kernel_traitsIf6__halfS2_S2_fjLj4096ELj1ELj1ELj8ELj16ENS_18Kernel_traits_baseILj4096EfS2_S2_S2_fjLj256EEEEELb1ELb1ELb0EEEvNS_9BwdParamsE,@function
        .size           _ZN10layer_norm31ln_parallel_residual_bwd_kernelINS_13Kernel_traitsIf6__halfS2_S2_fjLj4096ELj1ELj1ELj8ELj16ENS_18Kernel_traits_baseILj4096EfS2_S2_S2_fjLj256EEEEELb1ELb1ELb0EEEvNS_9BwdParamsE,(.L_x_2992 - _ZN10layer_norm31ln_parallel_residual_bwd_kernelINS_13Kernel_traitsIf6__halfS2_S2_fjLj4096ELj1ELj1ELj8ELj16ENS_18Kernel_traits_baseILj4096EfS2_S2_S2_fjLj256EEEEELb1ELb1ELb0EEEvNS_9BwdParamsE)
        .other          _ZN10layer_norm31ln_parallel_residual_bwd_kernelINS_13Kernel_traitsIf6__halfS2_S2_fjLj4096ELj1ELj1ELj8ELj16ENS_18Kernel_traits_baseILj4096EfS2_S2_S2_fjLj256EEEEELb1ELb1ELb0EEEvNS_9BwdParamsE,@"STO_CUDA_ENTRY STV_DEFAULT"
_ZN10layer_norm31ln_parallel_residual_bwd_kernelINS_13Kernel_traitsIf6__halfS2_S2_fjLj4096ELj1ELj1ELj8ELj16ENS_18Kernel_traits_baseILj4096EfS2_S2_S2_fjLj256EEEEELb1ELb1ELb0EEEvNS_9BwdParamsE:
.text._ZN10layer_norm31ln_parallel_residual_bwd_kernelINS_13Kernel_traitsIf6__halfS2_S2_fjLj4096ELj1ELj1ELj8ELj16ENS_18Kernel_traits_baseILj4096EfS2_S2_S2_fjLj256EEEEELb1ELb1ELb0EEEvNS_9BwdParamsE:
        /* <DEDUP_REMOVED lines=54> */
[----:B------:R-:W-:Y:S02]  /*0360*/  ISETP.NE.AND P2, PT, RZ, UR6, PT ;  /* 0x00000006ff007c0c */ /* 0x000fe4000bf45270 */
[----:B------:R-:W-:Y:S02]  /*0370*/  MOV R45, RZ ;  /* 0x000000ff002d7202 */ /* 0x000fe40000000f00 */
[----:B------:R-:W-:-:S09]  /*0380*/  P2R R3, PR, RZ, 0x4 ;  /* 0x00000004ff037803 */ /* 0x000fd20000000000 */
.L_x_1610:
        /* <DEDUP_REMOVED lines=21> */
[----:B------:R-:W-:Y:S02]  /*04e0*/  LEA.HI.X R81, R2, UR13, RZ, 0x4, P3 ;  /* 0x0000000d02517c11 */ /* 0x000fe400098f24ff */
[----:B------:R-:W-:-:S04]  /*04f0*/  ISETP.NE.U32.AND P3, PT, RZ, UR16, PT ;  /* 0x00000010ff007c0c */ /* 0x000fc8000bf65070 */
[----:B------:R-:W-:Y:S01]  /*0500*/  ISETP.NE.AND.EX P3, PT, RZ, UR17, PT, P3 ;  /* 0x00000011ff007c0c */ /* 0x000fe2000bf65330 */
[----:B------:R-:W2:Y:S01]  /*0510*/  LDG.E.128 R80, desc[UR4][R80.64] ;  /* 0x0000000450507981 */ /* 0x000ea2000c1e1d00 */
[----:B0-----:R-:W-:-:S11]  /*0520*/  IMAD.WIDE.U32 R76, R2, 0x10, R10 ;  /* 0x00000010024c7825 */ /* 0x001fd600078e000a */
[----:B------:R-:W0:Y:S01]  /*0530*/  @P3 LDC.64 R10, c[0x0][0x248] ;  /* 0x00009200ff0a3b82 */ /* 0x000e220000000a00 */
[----:B------:R-:W3:Y:S01]  /*0540*/  LDG.E.128 R76, desc[UR4][R76.64] ;  /* 0x000000044c4c7981 */ /* 0x000ee2000c1e1d00 */
[----:B------:R-:W-:Y:S02]  /*0550*/  ISETP.NE.U32.AND P4, PT, RZ, UR10, PT ;  /* 0x0000000aff007c0c */ /* 0x000fe4000bf85070 */
[C---:B------:R-:W-:Y:S02]  /*0560*/  SHF.L.U32 R9, R2.reuse, 0x3, RZ ;  /* 0x0000000302097819 */ /* 0x040fe400000006ff */
[----:B------:R-:W-:Y:S02]  /*0570*/  ISETP.NE.AND.EX P4, PT, RZ, UR11, PT, P4 ;  /* 0x0000000bff007c0c */ /* 0x000fe4000bf85340 */
[----:B------:R-:W-:Y:S02]  /*0580*/  SHF.L.U64.HI R0, R2, 0x3, RZ ;  /* 0x0000000302007819 */ /* 0x000fe400000102ff */
[----:B------:R-:W-:-:S04]  /*0590*/  IADD3 R122, P5, R9, UR14, RZ ;  /* 0x0000000e097a7c10 */ /* 0x000fc8000ffbe0ff */
[----:B------:R-:W-:-:S06]  /*05a0*/  IADD3.X R123, R0, UR15, RZ, P5, !PT ;  /* 0x0000000f007b7c10 */ /* 0x000fcc000affe4ff */
[----:B------:R-:W5:Y:S01]  /*05b0*/  LDG.E.64 R122, desc[UR4][R122.64] ;  /* 0x000000047a7a7981 */ /* 0x000f62000c1e1b00 */
[----:B0-----:R-:W-:-:S04]  /*05c0*/  @P3 IADD3 R10, P5, R9, R10, RZ ;  /* 0x0000000a090a3210 */ /* 0x001fc80007fbe0ff */
[----:B------:R-:W-:Y:S02]  /*05d0*/  @P3 IADD3.X R11, R0, R11, RZ, P5, !PT ;  /* 0x0000000b000b3210 */ /* 0x000fe40002ffe4ff */
[----:B------:R-:W-:-:S03]  /*05e0*/  @P4 LEA R86, P5, R2, UR10, 0x4 ;  /* 0x0000000a02564c11 */ /* 0x000fc6000f8a20ff */
[----:B------:R0:W5:Y:S01]  /*05f0*/  @P3 LDG.E.64 R118, desc[UR4][R10.64] ;  /* 0x000000040a763981 */ /* 0x000162000c1e1b00 */
[----:B------:R-:W-:-:S05]  /*0600*/  @P4 LEA.HI.X R87, R2, UR11, RZ, 0x4, P5 ;  /* 0x0000000b02574c11 */ /* 0x000fca000a8f24ff */
[----:B------:R1:W5:Y:S01]  /*0610*/  @P4 LDG.E.128 R12, desc[UR4][R86.64] ;  /* 0x00000004560c4981 */ /* 0x000362000c1e1d00 */
[----:B--2---:R-:W-:Y:S02]  /*0620*/  HADD2.F32 R89, -RZ, R80.H0_H0 ;  /* 0x20000050ff597230 */ /* 0x004fe40000004100 */
[----:B------:R-:W-:-:S03]  /*0630*/  HADD2.F32 R125, -RZ, R81.H1_H1 ;  /* 0x30000051ff7d7230 */ /* 0x000fc60000004100 */
[C---:B------:R-:W-:Y:S01]  /*0640*/  FADD.FTZ R89, -R84.reuse, R89 ;  /* 0x0000005954597221 */ /* 0x040fe20000010100 */
[----:B------:R-:W-:Y:S02]  /*0650*/  HADD2.F32 R109, -RZ, R80.H1_H1 ;  /* 0x30000050ff6d7230 */ /* 0x000fe40000004100 */
[----:B------:R-:W-:Y:S01]  /*0660*/  FADD.FTZ R125, -R84, R125 ;  /* 0x0000007d547d7221 */ /* 0x000fe20000010100 */
[----:B------:R-:W-:Y:S02]  /*0670*/  HADD2.F32 R113, -RZ, R81.H0_H0 ;  /* 0x20000051ff717230 */ /* 0x000fe40000004100 */
[----:B-----5:R-:W-:Y:S01]  /*0680*/  FMUL.FTZ R0, R8, R89 ;  /* 0x0000005908007220 */ /* 0x020fe20000410000 */
[----:B------:R-:W-:Y:S01]  /*0690*/  FADD.FTZ R109, -R84, R109 ;  /* 0x0000006d546d7221 */ /* 0x000fe20000010100 */
[----:B------:R-:W-:Y:S01]  /*06a0*/  FMUL.FTZ R110, R8, R125 ;  /* 0x0000007d086e7220 */ /* 0x000fe20000410000 */
[----:B---3--:R-:W-:Y:S02]  /*06b0*/  HADD2.F32 R115, -RZ, R76.H0_H0 ;  /* 0x2000004cff737230 */ /* 0x008fe40000004100 */
[----:B------:R-:W-:-:S02]  /*06c0*/  HADD2.F32 R111, -RZ, R77.H0_H0 ;  /* 0x2000004dff6f7230 */ /* 0x000fc40000004100 */
[----:B0-----:R-:W-:Y:S02]  /*06d0*/  HADD2.F32 R10, -RZ, R77.H1_H1 ;  /* 0x3000004dff0a7230 */ /* 0x001fe40000004100 */
[----:B------:R-:W-:Y:S01]  /*06e0*/  FADD.FTZ R28, R28, R115 ;  /* 0x000000731c1c7221 */ /* 0x000fe20000010000 */
[----:B------:R-:W-:Y:S02]  /*06f0*/  HADD2.F32 R80, -RZ, R76.H1_H1 ;  /* 0x3000004cff507230 */ /* 0x000fe40000004100 */
[-C--:B------:R-:W-:Y:S01]  /*0700*/  FFMA.FTZ R44, R0, R115.reuse, R44 ;  /* 0x00000073002c7223 */ /* 0x080fe2000001002c */
[----:B------:R-:W-:Y:S01]  /*0710*/  FADD.FTZ R77, -R84, R113 ;  /* 0x00000071544d7221 */ /* 0x000fe20000010100 */
[----:B------:R-:W-:Y:S01]  /*0720*/  FMUL.FTZ R115, R60, R115 ;  /* 0x000000733c737220 */ /* 0x000fe20000410000 */
[----:B------:R-:W-:Y:S02]  /*0730*/  HADD2.F32 R85, -RZ, R82.H0_H0 ;  /* 0x20000052ff557230 */ /* 0x000fe40000004100 */
[C---:B------:R-:W-:Y:S01]  /*0740*/  FMUL.FTZ R114, R8.reuse, R109 ;  /* 0x0000006d08727220 */ /* 0x040fe20000410000 */
[----:B------:R-:W-:Y:S01]  /*0750*/  FMUL.FTZ R112, R8, R77 ;  /* 0x0000004d08707220 */ /* 0x000fe20000410000 */
[----:B------:R-:W-:Y:S01]  /*0760*/  FADD.FTZ R31, R31, R10 ;  /* 0x0000000a1f1f7221 */ /* 0x000fe20000010000 */
[-C--:B------:R-:W-:Y:S01]  /*0770*/  FFMA.FTZ R47, R110, R10.reuse, R47 ;  /* 0x0000000a6e2f7223 */ /* 0x080fe2000001002f */
[----:B------:R-:W-:Y:S01]  /*0780*/  FMUL.FTZ R109, R63, R10 ;  /* 0x0000000a3f6d7220 */ /* 0x000fe20000410000 */
        /* <DEDUP_REMOVED lines=10> */
[----:B------:R-:W-:Y:S01]  /*0830*/  FADD.FTZ R29, R29, R80 ;  /* 0x000000501d1d7221 */ /* 0x000fe20000010000 */
[----:B------:R-:W-:Y:S02]  /*0840*/  HADD2.F32 R107, -RZ, R78.H0_H0 ;  /* 0x2000004eff6b7230 */ /* 0x000fe40000004100 */
[----:B------:R-:W-:Y:S01]  /*0850*/  FFMA.FTZ R45, R114, R80, R45 ;  /* 0x00000050722d7223 */ /* 0x000fe2000001002d */
[----:B------:R-:W-:Y:S02]  /*0860*/  HADD2.F32 R81, -RZ, R82.H1_H1 ;  /* 0x30000052ff517230 */ /* 0x000fe40000004100 */
[----:B------:R-:W-:Y:S01]  /*0870*/  FMUL.FTZ R108, R8, R85 ;  /* 0x00000055086c7220 */ /* 0x000fe20000410000 */
[----:B------:R-:W-:Y:S01]  /*0880*/  FADD.FTZ R80, R10, R111 ;  /* 0x0000006f0a507221 */ /* 0x000fe20000010000 */
[----:B------:R-:W-:Y:S01]  /*0890*/  FFMA.FTZ R77, R112, R111, R77 ;  /* 0x0000006f704d7223 */ /* 0x000fe2000001004d */
[--C-:B------:R-:W-:Y:S02]  /*08a0*/  HADD2.F32 R11, -RZ, R79.reuse.H0_H0 ;  /* 0x2000004fff0b7230 */ /* 0x100fe40000004100 */
[----:B------:R-:W-:Y:S01]  /*08b0*/  FADD.FTZ R24, R24, R107 ;  /* 0x0000006b18187221 */ /* 0x000fe20000010000 */
[----:B------:R-:W-:-:S02]  /*08c0*/  HADD2.F32 R76, -RZ, R79.H1_H1 ;  /* 0x3000004fff4c7230 */ /* 0x000fc40000004100 */
[-C--:B------:R-:W-:Y:S01]  /*08d0*/  FFMA.FTZ R40, R108, R107.reuse, R40 ;  /* 0x0000006b6c287223 */ /* 0x080fe20000010028 */
[----:B------:R-:W-:Y:S02]  /*08e0*/  HADD2.F32 R78, -RZ, R78.H1_H1 ;  /* 0x3000004eff4e7230 */ /* 0x000fe40000004100 */
[----:B------:R-:W-:Y:S01]  /*08f0*/  FADD.FTZ R79, -R84, R9 ;  /* 0x00000009544f7221 */ /* 0x000fe20000010100 */
[----:B------:R-:W-:Y:S01]  /*0900*/  FMUL.FTZ R107, R56, R107 ;  /* 0x0000006b386b7220 */ /* 0x000fe20000410000 */
[----:B------:R-:W-:Y:S01]  /*0910*/  FADD.FTZ R81, -R84, R81 ;  /* 0x0000005154517221 */ /* 0x000fe20000010100 */
[----:B------:R-:W-:Y:S01]  /*0920*/  FADD.FTZ R80, R80, R109 ;  /* 0x0000006d50507221 */ /* 0x000fe20000010000 */
[----:B------:R-:W-:Y:S01]  /*0930*/  FFMA.FTZ R77, R110, R109, R77 ;  /* 0x0000006d6e4d7223 */ /* 0x000fe2000001004d */
[----:B------:R-:W-:Y:S02]  /*0940*/  HADD2.F32 R83, -RZ, R83.H1_H1 ;  /* 0x30000053ff537230 */ /* 0x000fe40000004100 */
        /* <DEDUP_REMOVED lines=21> */
[----:B-1----:R-:W-:-:S07]  /*0aa0*/  IADD3 R125, R2, 0x100, RZ ;  /* 0x00000100027d7810 */ /* 0x002fce0007ffe0ff */
.L_x_1602:
[----:B------:R-:W-:Y:S05]  /*0ab0*/  BSYNC B0 ;  /* 0x0000000000007941 */ /* 0x000fea0003800000 */
.L_x_1601:
        /* <DEDUP_REMOVED lines=25> */
[--C-:B------:R-:W-:Y:S02]  /*0c50*/  HADD2.F32 R93, -RZ, R76.reuse.H0_H0 ;  /* 0x2000004cff5d7230 */ /* 0x100fe40000004100 */
[----:B------:R-:W-:Y:S02]  /*0c60*/  HADD2.F32 R95, -RZ, R76.H1_H1 ;  /* 0x3000004cff5f7230 */ /* 0x000fe40000004100 */
[C---:B0-----:R-:W-:Y:S01]  /*0c70*/  FADD.FTZ R87, -R84.reuse, R101 ;  /* 0x0000006554577221 */ /* 0x041fe20000010100 */
[--C-:B------:R-:W-:Y:S02]  /*0c80*/  HADD2.F32 R99, -RZ, R77.reuse.H0_H0 ;  /* 0x2000004dff637230 */ /* 0x100fe40000004100 */
[----:B------:R-:W-:Y:S01]  /*0c90*/  FADD.FTZ R97, -R84, R93 ;  /* 0x0000005d54617221 */ /* 0x000fe20000010100 */
[----:B------:R-:W-:-:S02]  /*0ca0*/  HADD2.F32 R77, -RZ, R77.H1_H1 ;  /* 0x3000004dff4d7230 */ /* 0x000fc40000004100 */
[--C-:B------:R-:W-:Y:S02]  /*0cb0*/  HADD2.F32 R105, -RZ, R79.reuse.H0_H0 ;  /* 0x2000004fff697230 */ /* 0x100fe40000004100 */
[----:B------:R-:W-:Y:S02]  /*0cc0*/  HADD2.F32 R125, -RZ, R79.H1_H1 ;  /* 0x3000004fff7d7230 */ /* 0x000fe40000004100 */
[C---:B------:R-:W-:Y:S01]  /*0cd0*/  FADD.FTZ R91, -R84.reuse, R95 ;  /* 0x0000005f545b7221 */ /* 0x040fe20000010100 */
[----:B------:R-:W-:Y:S01]  /*0ce0*/  FADD.FTZ R95, -R84, R77 ;  /* 0x0000004d545f7221 */ /* 0x000fe20000010100 */
[--C-:B---3--:R-:W-:Y:S02]  /*0cf0*/  HADD2.F32 R101, -RZ, R80.reuse.H0_H0 ;  /* 0x20000050ff657230 */ /* 0x108fe40000004100 */
[----:B-----5:R-:W-:Y:S01]  /*0d00*/  FMUL.FTZ R90, R8, R97 ;  /* 0x00000061085a7220 */ /* 0x020fe20000410000 */
[----:B------:R-:W-:Y:S02]  /*0d10*/  HADD2.F32 R80, -RZ, R80.H1_H1 ;  /* 0x30000050ff507230 */ /* 0x000fe40000004100 */
[----:B------:R-:W-:Y:S01]  /*0d20*/  FADD.FTZ R77, -R84, R105 ;  /* 0x00000069544d7221 */ /* 0x000fe20000010100 */
[----:B------:R-:W-:Y:S01]  /*0d30*/  FMUL.FTZ R92, R52, R101 ;  /* 0x00000065345c7220 */ /* 0x000fe20000410000 */
[----:B------:R-:W-:Y:S01]  /*0d40*/  FADD.FTZ R105, -R84, R125 ;  /* 0x0000007d54697221 */ /* 0x000fe20000010100 */
[----:B------:R-:W-:-:S02]  /*0d50*/  HADD2.F32 R125, -RZ, R81.H0_H0 ;  /* 0x20000051ff7d7230 */ /* 0x000fc40000004100 */
[----:B------:R-:W-:Y:S01]  /*0d60*/  FADD.FTZ R93, -R84, R99 ;  /* 0x00000063545d7221 */ /* 0x000fe20000010100 */
[----:B------:R-:W-:Y:S01]  /*0d70*/  FMUL.FTZ R91, R8, R91 ;  /* 0x0000005b085b7220 */ /* 0x000fe20000410000 */
[----:B------:R-:W-:Y:S01]  /*0d80*/  FMUL.FTZ R94, R53, R80 ;  /* 0x00000050355e7220 */ /* 0x000fe20000410000 */
[----:B------:R-:W-:Y:S01]  /*0d90*/  FADD.FTZ R85, R85, R92 ;  /* 0x0000005c55557221 */ /* 0x000fe20000010000 */
[----:B------:R-:W-:Y:S01]  /*0da0*/  FFMA.FTZ R124, R90, R92, R124 ;  /* 0x0000005c5a7c7223 */ /* 0x000fe2000001007c */
[----:B------:R-:W-:Y:S02]  /*0db0*/  HADD2.F32 R103, -RZ, R78.H1_H1 ;  /* 0x3000004eff677230 */ /* 0x000fe40000004100 */
[C---:B------:R-:W-:Y:S01]  /*0dc0*/  FMUL.FTZ R95, R8.reuse, R95 ;  /* 0x0000005f085f7220 */ /* 0x040fe20000410000 */
[----:B------:R-:W-:Y:S02]  /*0dd0*/  HADD2.F32 R78, -RZ, R81.H1_H1 ;  /* 0x30000051ff4e7230 */ /* 0x000fe40000004100 */
[----:B------:R-:W-:Y:S01]  /*0de0*/  FMUL.FTZ R93, R8, R93 ;  /* 0x0000005d085d7220 */ /* 0x000fe20000410000 */
[----:B------:R-:W-:Y:S01]  /*0df0*/  FMUL.FTZ R96, R54, R125 ;  /* 0x0000007d36607220 */ /* 0x000fe20000410000 */
[----:B------:R-:W-:Y:S01]  /*0e00*/  FADD.FTZ R85, R85, R94 ;  /* 0x0000005e55557221 */ /* 0x000fe20000010000 */
[----:B------:R-:W-:Y:S01]  /*0e10*/  FFMA.FTZ R124, R91, R94, R124 ;  /* 0x0000005e5b7c7223 */ /* 0x000fe2000001007c */
[----:B------:R-:W-:-:S02]  /*0e20*/  HADD2.F32 R99, -RZ, R82.H0_H0 ;  /* 0x20000052ff637230 */ /* 0x000fc40000004100 */
[----:B------:R-:W-:Y:S01]  /*0e30*/  FADD.FTZ R79, -R84, R103 ;  /* 0x00000067544f7221 */ /* 0x000fe20000010100 */
        /* <DEDUP_REMOVED lines=40> */
.L_x_1604:
[----:B------:R-:W-:Y:S05]  /*10c0*/  BSYNC B0 ;  /* 0x0000000000007941 */ /* 0x000fea0003800000 */
.L_x_1603:
        /* <DEDUP_REMOVED lines=26> */
.L_x_1623:
[----:B------:R-:W0:Y:S01]  /*1270*/  S2R R80, SR_CgaCtaId ;  /* 0x0000000000507919 */ /* 0x000e220000008800 */
[----:B------:R-:W-:Y:S01]  /*1280*/  MOV R79, 0x400 ;  /* 0x00000400004f7802 */ /* 0x000fe20000000f00 */
[----:B-1----:R-:W-:Y:S01]  /*1290*/  FADD.FTZ R76, R124, R83 ;  /* 0x000000537c4c7221 */ /* 0x002fe20000010000 */
[----:B------:R-:W-:Y:S01]  /*12a0*/  @!P4 LOP3.LUT R77, R77, 0x7, RZ, 0xc0, !PT ;  /* 0x000000074d4dc812 */ /* 0x000fe200078ec0ff */
[----:B------:R-:W-:Y:S05]  /*12b0*/  WARPSYNC.ALL ;  /* 0x0000000000007948 */ /* 0x000fea0003800000 */
[----:B------:R-:W-:Y:S01]  /*12c0*/  BSSY B0, `(.L_x_1606) ;  /* 0x00000a8000007945 */ /* 0x000fe20003800000 */
[----:B0-----:R-:W-:-:S02]  /*12d0*/  LEA R124, R80, R79, 0x18 ;  /* 0x0000004f507c7211 */ /* 0x001fc400078ec0ff */
[----:B------:R-:W-:Y:S01]  /*12e0*/  @!P4 IADD3 R79, R78, R77, RZ ;  /* 0x0000004d4e4fc210 */ /* 0x000fe20007ffe0ff */
[----:B--2---:R-:W-:-:S03]  /*12f0*/  FADD.FTZ R77, R81, R82 ;  /* 0x00000052514d7221 */ /* 0x004fc60000010000 */
[-C--:B------:R-:W-:Y:S02]  /*1300*/  @!P4 LEA R84, R79, R124.reuse, 0x3 ;  /* 0x0000007c4f54c211 */ /* 0x080fe400078e18ff */
[----:B------:R-:W-:-:S03]  /*1310*/  LEA R124, R78, R124, 0x3 ;  /* 0x0000007c4e7c7211 */ /* 0x000fc600078e18ff */
        /* <DEDUP_REMOVED lines=162> */
.L_x_1607:
[----:B------:R-:W-:Y:S05]  /*1d40*/  BSYNC B0 ;  /* 0x0000000000007941 */ /* 0x000fea0003800000 */
.L_x_1606:
[----:B------:R-:W-:Y:S04]  /*1d50*/  BSSY B0, `(.L_x_1608) ;  /* 0x000008b000007945 */ /* 0x000fe80003800000 */
[----:B------:R-:W-:Y:S05]  /*1d60*/  @!P1 BRA `(.L_x_1609) ;  /* 0x0000000800249947 */ /* 0x000fea0003800000 */
[----:B------:R-:W-:Y:S02]  /*1d70*/  ISETP.NE.U32.AND P5, PT, RZ, UR10, PT ;  /* 0x0000000aff007c0c */ /* 0x000fe4000bfa5070 */
[----:B------:R-:W-:Y:S02]  /*1d80*/  ISETP.NE.AND P4, PT, R3, RZ, PT ;  /* 0x000000ff0300720c */ /* 0x000fe40003f85270 */
[----:B------:R-:W-:Y:S02]  /*1d90*/  ISETP.NE.AND.EX P5, PT, RZ, UR11, PT, P5 ;  /* 0x0000000bff007c0c */ /* 0x000fe4000bfa5350 */
[----:B------:R-:W-:Y:S02]  /*1da0*/  FSEL R87, R81, RZ, !P4 ;  /* 0x000000ff51577208 */ /* 0x000fe40006000000 */
[----:B0-----:R-:W-:-:S03]  /*1db0*/  MOV R76, R120 ;  /* 0x00000078004c7202 */ /* 0x001fc60000000f00 */
[----:B------:R-:W-:Y:S01]  /*1dc0*/  FFMA.FTZ R77, R90, R80, R87 ;  /* 0x000000505a4d7223 */ /* 0x000fe20000010057 */
[----:B------:R-:W-:-:S03]  /*1dd0*/  LOP3.LUT P4, RZ, R76, 0xff, RZ, 0xc0, !PT ;  /* 0x000000ff4cff7812 */ /* 0x000fc6000788c0ff */
[----:B------:R-:W-:Y:S02]  /*1de0*/  FADD.FTZ R77, R92, -R77 ;  /* 0x8000004d5c4d7221 */ /* 0x000fe40000010000 */
[----:B------:R-:W-:Y:S02]  /*1df0*/  @P5 HADD2.F32 R79, -RZ, R64.H0_H0 ;  /* 0x20000040ff4f5230 */ /* 0x000fe40000004100 */
[----:B-----5:R-:W-:Y:S01]  /*1e00*/  FMUL.FTZ R86, R8, R77 ;  /* 0x0000004d08567220 */ /* 0x020fe20000410000 */
[----:B------:R-:W-:-:S03]  /*1e10*/  FFMA.FTZ R77, R91, R80, R87 ;  /* 0x000000505b4d7223 */ /* 0x000fc60000010057 */
[----:B------:R-:W-:Y:S01]  /*1e20*/  @P5 FADD.FTZ R86, R86, R79 ;  /* 0x0000004f56565221 */ /* 0x000fe20000010000 */
[----:B------:R-:W-:-:S03]  /*1e30*/  FADD.FTZ R77, R94, -R77 ;  /* 0x8000004d5e4d7221 */ /* 0x000fc60000010000 */
[----:B------:R-:W-:Y:S01]  /*1e40*/  FMUL.FTZ R124, R86, UR19 ;  /* 0x00000013567c7c20 */ /* 0x000fe20008410000 */
[----:B------:R-:W-:Y:S01]  /*1e50*/  FMUL.FTZ R83, R8, R77 ;  /* 0x0000004d08537220 */ /* 0x000fe20000410000 */
[----:B------:R-:W-:-:S03]  /*1e60*/  FFMA.FTZ R77, R93, R80, R87 ;  /* 0x000000505d4d7223 */ /* 0x000fc60000010057 */
[----:B------:R-:W-:Y:S01]  /*1e70*/  FSEL R85, R124, RZ, P4 ;  /* 0x000000ff7c557208 */ /* 0x000fe20002000000 */
[----:B------:R-:W-:Y:S01]  /*1e80*/  FADD.FTZ R77, R96, -R77 ;  /* 0x8000004d604d7221 */ /* 0x000fe20000010000 */
[----:B------:R-:W-:-:S03]  /*1e90*/  ISETP.NE.U32.AND P4, PT, RZ, UR16, PT ;  /* 0x00000010ff007c0c */ /* 0x000fc6000bf85070 */
[----:B------:R-:W-:Y:S01]  /*1ea0*/  FMUL.FTZ R78, R8, R77 ;  /* 0x0000004d084e7220 */ /* 0x000fe20000410000 */
[----:B------:R-:W-:Y:S01]  /*1eb0*/  ISETP.NE.AND.EX P4, PT, RZ, UR17, PT, P4 ;  /* 0x00000011ff007c0c */ /* 0x000fe2000bf85340 */
[----:B------:R-:W-:-:S05]  /*1ec0*/  @P5 HADD2.F32 R77, -RZ, R65.H0_H0 ;  /* 0x20000041ff4d5230 */ /* 0x000fca0000004100 */
[----:B------:R-:W-:Y:S01]  /*1ed0*/  @P5 FADD.FTZ R78, R78, R77 ;  /* 0x0000004d4e4e5221 */ /* 0x000fe20000010000 */
[----:B------:R-:W-:-:S06]  /*1ee0*/  @P5 HADD2.F32 R77, -RZ, R65.H1_H1 ;  /* 0x30000041ff4d5230 */ /* 0x000fcc0000004100 */
[----:B------:R-:W-:-:S04]  /*1ef0*/  @P4 MOV R76, R116 ;  /* 0x00000074004c4202 */ /* 0x000fc80000000f00 */
[----:B------:R-:W-:Y:S01]  /*1f00*/  @P4 LOP3.LUT P6, RZ, R76, 0xff, RZ, 0xc0, !PT ;  /* 0x000000ff4cff4812 */ /* 0x000fe200078cc0ff */
[----:B------:R-:W-:-:S03]  /*1f10*/  @P5 HADD2.F32 R76, -RZ, R64.H1_H1 ;  /* 0x30000040ff4c5230 */ /* 0x000fc60000004100 */
[----:B------:R-:W-:Y:S02]  /*1f20*/  @P4 FSEL R124, R124, RZ, P6 ;  /* 0x000000ff7c7c4208 */ /* 0x000fe40003000000 */
[----:B------:R-:W-:Y:S01]  /*1f30*/  @P5 FADD.FTZ R83, R83, R76 ;  /* 0x0000004c53535221 */ /* 0x000fe20000010000 */
[-CC-:B------:R-:W-:Y:S01]  /*1f40*/  FFMA.FTZ R76, R95, R80.reuse, R87.reuse ;  /* 0x000000505f4c7223 */ /* 0x180fe20000010057 */
[----:B------:R-:W-:Y:S02]  /*1f50*/  LOP3.LUT P6, RZ, R120, 0xff00, RZ, 0xc0, !PT ;  /* 0x0000ff0078ff7812 */ /* 0x000fe400078cc0ff */
[----:B------:R-:W-:Y:S01]  /*1f60*/  FMUL.FTZ R84, R83, UR19 ;  /* 0x0000001353547c20 */ /* 0x000fe20008410000 */
[----:B------:R-:W-:Y:S01]  /*1f70*/  FADD.FTZ R81, R97, -R76 ;  /* 0x8000004c61517221 */ /* 0x000fe20000010000 */
[----:B------:R-:W-:Y:S01]  /*1f80*/  FFMA.FTZ R76, R98, R80, R87 ;  /* 0x00000050624c7223 */ /* 0x000fe20000010057 */
[----:B------:R-:W-:Y:S02]  /*1f90*/  @P4 F2FP.F16.F32.PACK_AB R124, RZ, R124 ;  /* 0x0000007cff7c423e */ /* 0x000fe400000000ff */
[----:B------:R-:W-:Y:S01]  /*1fa0*/  FMUL.FTZ R82, R8, R81 ;  /* 0x0000005108527220 */ /* 0x000fe20000410000 */
[----:B------:R-:W-:Y:S01]  /*1fb0*/  FADD.FTZ R81, R99, -R76 ;  /* 0x8000004c63517221 */ /* 0x000fe20000010000 */
[----:B------:R-:W-:Y:S01]  /*1fc0*/  @P5 HADD2.F32 R76, -RZ, R66.H0_H0 ;  /* 0x20000042ff4c5230 */ /* 0x000fe20000004100 */
[----:B------:R-:W-:Y:S01]  /*1fd0*/  FSEL R79, R84, RZ, P6 ;  /* 0x000000ff544f7208 */ /* 0x000fe20003000000 */
[----:B------:R-:W-:Y:S01]  /*1fe0*/  @P5 FADD.FTZ R82, R82, R77 ;  /* 0x0000004d52525221 */ /* 0x000fe20000010000 */
[----:B------:R-:W-:Y:S01]  /*1ff0*/  FMUL.FTZ R81, R8, R81 ;  /* 0x0000005108517220 */ /* 0x000fe20000410000 */
[----:B------:R-:W-:-:S02]  /*2000*/  @P4 LOP3.LUT P6, RZ, R116, 0xff00, RZ, 0xc0, !PT ;  /* 0x0000ff0074ff4812 */ /* 0x000fc400078cc0ff */
[----:B------:R-:W-:Y:S01]  /*2010*/  @P4 PRMT R72, R124, 0x7610, R72 ;  /* 0x000076107c484816 */ /* 0x000fe20000000048 */
[----:B------:R-:W-:Y:S01]  /*2020*/  @P5 FADD.FTZ R81, R81, R76 ;  /* 0x0000004c51515221 */ /* 0x000fe20000010000 */
[----:B------:R-:W-:Y:S01]  /*2030*/  FFMA.FTZ R76, R100, R80, R87 ;  /* 0x00000050644c7223 */ /* 0x000fe20000010057 */
[----:B------:R-:W-:Y:S02]  /*2040*/  @P4 FSEL R84, R84, RZ, P6 ;  /* 0x000000ff54544208 */ /* 0x000fe40003000000 */
[----:B------:R-:W-:Y:S01]  /*2050*/  LOP3.LUT P6, RZ, R120, 0xff0000, RZ, 0xc0, !PT ;  /* 0x00ff000078ff7812 */ /* 0x000fe200078cc0ff */
[----:B------:R-:W-:Y:S01]  /*2060*/  FADD.FTZ R77, R101, -R76 ;  /* 0x8000004c654d7221 */ /* 0x000fe20000010000 */
[----:B------:R-:W-:Y:S01]  /*2070*/  @P5 HADD2.F32 R76, -RZ, R66.H1_H1 ;  /* 0x30000042ff4c5230 */ /* 0x000fe20000004100 */
[----:B------:R-:W-:Y:S02]  /*2080*/  @P4 F2FP.F16.F32.PACK_AB R84, RZ, R84 ;  /* 0x00000054ff54423e */ /* 0x000fe400000000ff */
[----:B------:R-:W-:-:S02]  /*2090*/  FMUL.FTZ R77, R8, R77 ;  /* 0x0000004d084d7220 */ /* 0x000fc40000410000 */
[----:B------:R-:W-:Y:S01]  /*20a0*/  @P4 PRMT R72, R72, 0x5410, R84 ;  /* 0x0000541048484816 */ /* 0x000fe20000000054 */
[----:B------:R-:W-:Y:S01]  /*20b0*/  FMUL.FTZ R84, R81, UR19 ;  /* 0x0000001351547c20 */ /* 0x000fe20008410000 */
[----:B------:R-:W-:Y:S01]  /*20c0*/  @P5 FADD.FTZ R77, R77, R76 ;  /* 0x0000004c4d4d5221 */ /* 0x000fe20000010000 */
[-CC-:B------:R-:W-:Y:S01]  /*20d0*/  FFMA.FTZ R76, R102, R80.reuse, R87.reuse ;  /* 0x00000050664c7223 */ /* 0x180fe20000010057 */
[----:B------:R-:W-:Y:S01]  /*20e0*/  FFMA.FTZ R87, R105, R80, R87 ;  /* 0x0000005069577223 */ /* 0x000fe20000010057 */
[----:B------:R-:W-:Y:S02]  /*20f0*/  FMUL.FTZ R80, R78, UR19 ;  /* 0x000000134e507c20 */ /* 0x000fe40008410000 */
[----:B------:R-:W-:Y:S01]  /*2100*/  FADD.FTZ R125, R103, -R76 ;  /* 0x8000004c677d7221 */ /* 0x000fe20000010000 */
[----:B------:R-:W-:Y:S02]  /*2110*/  FADD.FTZ R87, R104, -R87 ;  /* 0x8000005768577221 */ /* 0x000fe40000010000 */
[----:B------:R-:W-:Y:S01]  /*2120*/  FSEL R124, R80, RZ, P6 ;  /* 0x000000ff507c7208 */ /* 0x000fe20003000000 */
[C---:B------:R-:W-:Y:S01]  /*2130*/  FMUL.FTZ R76, R8.reuse, R125 ;  /* 0x0000007d084c7220 */ /* 0x040fe20000410000 */
[----:B------:R-:W-:Y:S01]  /*2140*/  FMUL.FTZ R8, R8, R87 ;  /* 0x0000005708087220 */ /* 0x000fe20000410000 */
[--C-:B------:R-:W-:Y:S01]  /*2150*/  @P5 HADD2.F32 R125, -RZ, R67.reuse.H0_H0 ;  /* 0x20000043ff7d5230 */ /* 0x100fe20000004100 */
[----:B------:R-:W-:Y:S01]  /*2160*/  @P4 LOP3.LUT P6, RZ, R116, 0xff0000, RZ, 0xc0, !PT ;  /* 0x00ff000074ff4812 */ /* 0x000fe200078cc0ff */
[----:B------:R-:W-:-:S03]  /*2170*/  @P5 HADD2.F32 R87, -RZ, R67.H1_H1 ;  /* 0x30000043ff575230 */ /* 0x000fc60000004100 */
[----:B------:R-:W-:Y:S01]  /*2180*/  @P5 FADD.FTZ R76, R76, R125 ;  /* 0x0000007d4c4c5221 */ /* 0x000fe20000010000 */
[----:B------:R-:W-:Y:S01]  /*2190*/  @P4 FSEL R80, R80, RZ, P6 ;  /* 0x000000ff50504208 */ /* 0x000fe20003000000 */
[----:B------:R-:W-:Y:S01]  /*21a0*/  @P5 FADD.FTZ R8, R8, R87 ;  /* 0x0000005708085221 */ /* 0x000fe20000010000 */
[----:B------:R-:W-:Y:S02]  /*21b0*/  ISETP.NE.U32.AND P5, PT, RZ, UR20, PT ;  /* 0x00000014ff007c0c */ /* 0x000fe4000bfa5070 */
[----:B------:R-:W-:Y:S02]  /*21c0*/  LOP3.LUT P6, RZ, R120, 0xff000000, RZ, 0xc0, !PT ;  /* 0xff00000078ff7812 */ /* 0x000fe400078cc0ff */
[----:B------:R-:W-:Y:S02]  /*21d0*/  ISETP.NE.AND.EX P5, PT, RZ, UR21, PT, P5 ;  /* 0x00000015ff007c0c */ /* 0x000fe4000bfa5350 */
[----:B------:R-:W-:-:S04]  /*21e0*/  @P4 F2FP.F16.F32.PACK_AB R80, RZ, R80 ;  /* 0x00000050ff50423e */ /* 0x000fc800000000ff */
[----:B------:R-:W-:-:S07]  /*21f0*/  @P4 PRMT R73, R80, 0x7610, R73 ;  /* 0x0000761050494816 */ /* 0x000fce0000000049 */
[----:B------:R-:W-:Y:S02]  /*2200*/  @P5 F2FP.F16.F32.PACK_AB R86, RZ, R86 ;  /* 0x00000056ff56523e */ /* 0x000fe400000000ff */
[----:B------:R-:W-:Y:S02]  /*2210*/  @P5 F2FP.F16.F32.PACK_AB R83, RZ, R83 ;  /* 0x00000053ff53523e */ /* 0x000fe400000000ff */
[----:B------:R-:W-:Y:S02]  /*2220*/  @P5 PRMT R68, R86, 0x7610, R68 ;  /* 0x0000761056445816 */ /* 0x000fe40000000044 */
[----:B------:R-:W-:Y:S02]  /*2230*/  @P5 F2FP.F16.F32.PACK_AB R78, RZ, R78 ;  /* 0x0000004eff4e523e */ /* 0x000fe400000000ff */
[----:B------:R-:W-:Y:S01]  /*2240*/  @P5 PRMT R68, R68, 0x5410, R83 ;  /* 0x0000541044445816 */ /* 0x000fe20000000053 */
[----:B------:R-:W-:Y:S01]  /*2250*/  FMUL.FTZ R83, R82, UR19 ;  /* 0x0000001352537c20 */ /* 0x000fe20008410000 */
[----:B------:R-:W-:-:S02]  /*2260*/  @P5 PRMT R69, R78, 0x7610, R69 ;  /* 0x000076104e455816 */ /* 0x000fc40000000045 */
[----:B------:R-:W-:Y:S02]  /*2270*/  @P5 F2FP.F16.F32.PACK_AB R82, RZ, R82 ;  /* 0x00000052ff52523e */ /* 0x000fe400000000ff */
[C---:B------:R-:W-:Y:S02]  /*2280*/  FSEL R125, R83.reuse, RZ, P6 ;  /* 0x000000ff537d7208 */ /* 0x040fe40003000000 */
[----:B------:R-:W-:Y:S02]  /*2290*/  @P4 LOP3.LUT P6, RZ, R116, 0xff000000, RZ, 0xc0, !PT ;  /* 0xff00000074ff4812 */ /* 0x000fe400078cc0ff */
[----:B------:R-:W-:Y:S02]  /*22a0*/  @P5 F2FP.F16.F32.PACK_AB R81, RZ, R81 ;  /* 0x00000051ff51523e */ /* 0x000fe400000000ff */
[----:B------:R-:W-:Y:S02]  /*22b0*/  @P4 FSEL R83, R83, RZ, P6 ;  /* 0x000000ff53534208 */ /* 0x000fe40003000000 */
[----:B------:R-:W-:-:S02]  /*22c0*/  LOP3.LUT P6, RZ, R121, 0xff, RZ, 0xc0, !PT ;  /* 0x000000ff79ff7812 */ /* 0x000fc400078cc0ff */
[----:B------:R-:W-:Y:S01]  /*22d0*/  @P5 PRMT R69, R69, 0x5410, R82 ;  /* 0x0000541045455816 */ /* 0x000fe20000000052 */
[----:B------:R-:W-:Y:S01]  /*22e0*/  FMUL.FTZ R82, R77, UR19 ;  /* 0x000000134d527c20 */ /* 0x000fe20008410000 */
[C---:B------:R-:W-:Y:S02]  /*22f0*/  FSEL R78, R84.reuse, RZ, P6 ;  /* 0x000000ff544e7208 */ /* 0x040fe40003000000 */
[----:B------:R-:W-:Y:S02]  /*2300*/  @P4 LOP3.LUT P6, RZ, R117, 0xff, RZ, 0xc0, !PT ;  /* 0x000000ff75ff4812 */ /* 0x000fe400078cc0ff */
[----:B------:R-:W-:Y:S02]  /*2310*/  @P5 PRMT R70, R81, 0x7610, R70 ;  /* 0x0000761051465816 */ /* 0x000fe40000000046 */
[----:B------:R-:W-:Y:S02]  /*2320*/  @P4 FSEL R84, R84, RZ, P6 ;  /* 0x000000ff54544208 */ /* 0x000fe40003000000 */
[----:B------:R-:W-:-:S02]  /*2330*/  @P5 F2FP.F16.F32.PACK_AB R77, RZ, R77 ;  /* 0x0000004dff4d523e */ /* 0x000fc400000000ff */
[----:B------:R-:W-:Y:S02]  /*2340*/  @P4 F2FP.F16.F32.PACK_AB R84, RZ, R84 ;  /* 0x00000054ff54423e */ /* 0x000fe400000000ff */
[----:B------:R-:W-:Y:S02]  /*2350*/  @P5 PRMT R70, R70, 0x5410, R77 ;  /* 0x0000541046465816 */ /* 0x000fe4000000004d */
[----:B------:R-:W-:Y:S01]  /*2360*/  @P4 PRMT R74, R84, 0x7610, R74 ;  /* 0x00007610544a4816 */ /* 0x000fe2000000004a */
[----:B------:R-:W-:Y:S01]  /*2370*/  FMUL.FTZ R84, R76, UR19 ;  /* 0x000000134c547c20 */ /* 0x000fe20008410000 */
[----:B------:R-:W-:Y:S02]  /*2380*/  @P5 F2FP.F16.F32.PACK_AB R76, RZ, R76 ;  /* 0x0000004cff4c523e */ /* 0x000fe400000000ff */
[----:B------:R-:W-:Y:S02]  /*2390*/  LOP3.LUT P6, RZ, R121, 0xff00, RZ, 0xc0, !PT ;  /* 0x0000ff0079ff7812 */ /* 0x000fe400078cc0ff */
[----:B------:R-:W-:-:S02]  /*23a0*/  @P5 PRMT R71, R76, 0x7610, R71 ;  /* 0x000076104c475816 */ /* 0x000fc40000000047 */
[----:B------:R-:W-:Y:S01]  /*23b0*/  @P5 F2FP.F16.F32.PACK_AB R76, RZ, R8 ;  /* 0x00000008ff4c523e */ /* 0x000fe200000000ff */
[----:B------:R-:W-:Y:S01]  /*23c0*/  FMUL.FTZ R8, R8, UR19 ;  /* 0x0000001308087c20 */ /* 0x000fe20008410000 */
[----:B------:R-:W-:Y:S02]  /*23d0*/  FSEL R80, R82, RZ, P6 ;  /* 0x000000ff52507208 */ /* 0x000fe40003000000 */
[----:B------:R-:W-:Y:S02]  /*23e0*/  @P5 PRMT R71, R71, 0x5410, R76 ;  /* 0x0000541047475816 */ /* 0x000fe4000000004c */
[----:B------:R-:W-:Y:S02]  /*23f0*/  LOP3.LUT P5, RZ, R121, 0xff000000, RZ, 0xc0, !PT ;  /* 0xff00000079ff7812 */ /* 0x000fe400078ac0ff */
[----:B------:R-:W-:Y:S02]  /*2400*/  F2FP.F16.F32.PACK_AB R78, R80, R78 ;  /* 0x0000004e504e723e */ /* 0x000fe400000000ff */
[----:B------:R-:W-:Y:S01]  /*2410*/  FSEL R87, R8, RZ, P5 ;  /* 0x000000ff08577208 */ /* 0x000fe20002800000 */
[----:B------:R-:W0:Y:S01]  /*2420*/  LDC.64 R80, c[0x0][0x2f8] ;  /* 0x0000be00ff507b82 */ /* 0x000e220000000a00 */
[----:B------:R-:W-:-:S02]  /*2430*/  ISETP.NE.U32.AND P5, PT, RZ, UR20, PT ;  /* 0x00000014ff007c0c */ /* 0x000fc4000bfa5070 */
[----:B------:R-:W-:Y:S02]  /*2440*/  @P4 LOP3.LUT P6, RZ, R117, 0xff00, RZ, 0xc0, !PT ;  /* 0x0000ff0075ff4812 */ /* 0x000fe400078cc0ff */
[----:B------:R-:W-:Y:S02]  /*2450*/  ISETP.NE.AND.EX P5, PT, RZ, UR21, PT, P5 ;  /* 0x00000015ff007c0c */ /* 0x000fe4000bfa5350 */
[----:B------:R-:W-:Y:S02]  /*2460*/  @P4 FSEL R82, R82, RZ, P6 ;  /* 0x000000ff52524208 */ /* 0x000fe40003000000 */
[----:B------:R-:W-:Y:S02]  /*2470*/  LOP3.LUT P6, RZ, R121, 0xff0000, RZ, 0xc0, !PT ;  /* 0x00ff000079ff7812 */ /* 0x000fe400078cc0ff */
[----:B------:R-:W-:Y:S02]  /*2480*/  @P4 F2FP.F16.F32.PACK_AB R83, RZ, R83 ;  /* 0x00000053ff53423e */ /* 0x000fe400000000ff */
[----:B------:R-:W-:-:S02]  /*2490*/  FSEL R86, R84, RZ, P6 ;  /* 0x000000ff54567208 */ /* 0x000fc40003000000 */
[----:B------:R-:W-:Y:S02]  /*24a0*/  @P4 F2FP.F16.F32.PACK_AB R82, RZ, R82 ;  /* 0x00000052ff52423e */ /* 0x000fe400000000ff */
[----:B------:R-:W-:Y:S01]  /*24b0*/  @P4 PRMT R73, R73, 0x5410, R83 ;  /* 0x0000541049494816 */ /* 0x000fe20000000053 */
[----:B------:R-:W1:Y:S01]  /*24c0*/  @P5 LDC.64 R76, c[0x0][0x308] ;  /* 0x0000c200ff4c5b82 */ /* 0x000e620000000a00 */
        /* <DEDUP_REMOVED lines=19> */
.L_x_1609:
[----:B------:R-:W-:Y:S05]  /*2600*/  BSYNC B0 ;  /* 0x0000000000007941 */ /* 0x000fea0003800000 */
.L_x_1608:
[----:B------:R-:W-:Y:S01]  /*2610*/  SEL R2, RZ, 0x1, P2 ;  /* 0x00000001ff027807 */ /* 0x000fe20001000000 */
[----:B------:R-:W-:Y:S06]  /*2620*/  @!P3 BRA `(.L_x_1610) ;  /* 0xffffffdc0058b947 */ /* 0x000fec000383ffff */
.L_x_1600:
        /* <DEDUP_REMOVED lines=16> */
.L_x_1612:
[----:B------:R-:W-:Y:S05]  /*2730*/  BSYNC B0 ;  /* 0x0000000000007941 */ /* 0x000fea0003800000 */
.L_x_1611:
        /* <DEDUP_REMOVED lines=10> */
.L_x_1605:
[----:B------:R-:W-:Y:S01]  /*27e0*/  HFMA2.MMA R76, -RZ, RZ, 0, 9.5367431640625e-07 ;  /* 0x00000010ff4c7435 */ /* 0x000fe200000001ff */
[----:B------:R-:W-:Y:S02]  /*27f0*/  MOV R79, 0x1f ;  /* 0x0000001f004f7802 */ /* 0x000fe40000000f00 */
[----:B------:R-:W-:-:S08]  /*2800*/  MOV R80, 0xffffffff ;  /* 0xffffffff00507802 */ /* 0x000fd00000000f00 */
[----:B-----5:R-:W-:Y:S05]  /*2810*/  WARPSYNC.COLLECTIVE R80, `(.L_x_1613) ;  /* 0x0000000050087348 */ /* 0x020fea0003c00000 */
[----:B------:R0:W1:Y:S02]  /*2820*/  SHFL.DOWN P5, R76, R85, R76, R79 ;  /* 0x0800004c554c7389 */ /* 0x00006400000a004f */
[----:B01---5:R-:W-:Y:S01]  /*2830*/  ENDCOLLECTIVE ;  /* 0x000000000000791b */ /* 0x023fe20003800000 */
.L_x_1613:
[----:B------:R-:W-:Y:S01]  /*2840*/  MOV R82, R76 ;  /* 0x0000004c00527202 */ /* 0x000fe20000000f00 */
[----:B------:R-:W-:-:S04]  /*2850*/  HFMA2.MMA R76, -RZ, RZ, 0, 9.5367431640625e-07 ;  /* 0x00000010ff4c7435 */ /* 0x000fc800000001ff */
[----:B------:R-:W-:Y:S01]  /*2860*/  FADD.FTZ R82, R82, R85 ;  /* 0x0000005552527221 */ /* 0x000fe20000010000 */
[----:B------:R-:W-:-:S07]  /*2870*/  MOV R85, R124 ;  /* 0x0000007c00557202 */ /* 0x000fce0000000f00 */
[----:B------:R-:W-:Y:S05]  /*2880*/  WARPSYNC.COLLECTIVE R80, `(.L_x_1614) ;  /* 0x0000000050087348 */ /* 0x000fea0003c00000 */
[----:B------:R0:W1:Y:S02]  /*2890*/  SHFL.DOWN P5, R76, R85, R76, R79 ;  /* 0x0800004c554c7389 */ /* 0x00006400000a004f */
[----:B01----:R-:W-:Y:S01]  /*28a0*/  ENDCOLLECTIVE ;  /* 0x000000000000791b */ /* 0x003fe20003800000 */
.L_x_1614:
[----:B------:R-:W-:Y:S02]  /*28b0*/  MOV R85, R82 ;  /* 0x0000005200557202 */ /* 0x000fe40000000f00 */
[----:B------:R-:W-:Y:S01]  /*28c0*/  MOV R81, R76 ;  /* 0x0000004c00517202 */ /* 0x000fe20000000f00 */
[----:B------:R-:W-:-:S04]  /*28d0*/  HFMA2.MMA R76, -RZ, RZ, 0, 4.76837158203125e-07 ;  /* 0x00000008ff4c7435 */ /* 0x000fc800000001ff */
[----:B------:R-:W-:-:S07]  /*28e0*/  FADD.FTZ R83, R81, R124 ;  /* 0x0000007c51537221 */ /* 0x000fce0000010000 */
[----:B------:R-:W-:Y:S05]  /*28f0*/  WARPSYNC.COLLECTIVE R80, `(.L_x_1615) ;  /* 0x0000000050087348 */ /* 0x000fea0003c00000 */
[----:B------:R0:W1:Y:S02]  /*2900*/  SHFL.DOWN P5, R76, R85, R76, R79 ;  /* 0x0800004c554c7389 */ /* 0x00006400000a004f */
[----:B01----:R-:W-:Y:S01]  /*2910*/  ENDCOLLECTIVE ;  /* 0x000000000000791b */ /* 0x003fe20003800000 */
.L_x_1615:
[----:B------:R-:W-:Y:S02]  /*2920*/  MOV R85, R83 ;  /* 0x0000005300557202 */ /* 0x000fe40000000f00 */
[----:B------:R-:W-:Y:S01]  /*2930*/  MOV R81, R76 ;  /* 0x0000004c00517202 */ /* 0x000fe20000000f00 */
[----:B------:R-:W-:-:S04]  /*2940*/  HFMA2.MMA R76, -RZ, RZ, 0, 4.76837158203125e-07 ;  /* 0x00000008ff4c7435 */ /* 0x000fc800000001ff */
[----:B------:R-:W-:-:S07]  /*2950*/  FADD.FTZ R86, R82, R81 ;  /* 0x0000005152567221 */ /* 0x000fce0000010000 */
[----:B------:R-:W-:Y:S05]  /*2960*/  WARPSYNC.COLLECTIVE R80, `(.L_x_1616) ;  /* 0x0000000050087348 */ /* 0x000fea0003c00000 */
[----:B------:R0:W1:Y:S02]  /*2970*/  SHFL.DOWN P5, R76, R85, R76, R79 ;  /* 0x0800004c554c7389 */ /* 0x00006400000a004f */
[----:B01----:R-:W-:Y:S01]  /*2980*/  ENDCOLLECTIVE ;  /* 0x000000000000791b */ /* 0x003fe20003800000 */
.L_x_1616:
[----:B------:R-:W-:Y:S02]  /*2990*/  MOV R85, R86 ;  /* 0x0000005600557202 */ /* 0x000fe40000000f00 */
[----:B------:R-:W-:Y:S01]  /*29a0*/  MOV R84, R76 ;  /* 0x0000004c00547202 */ /* 0x000fe20000000f00 */
[----:B------:R-:W-:-:S04]  /*29b0*/  HFMA2.MMA R76, -RZ, RZ, 0, 2.384185791015625e-07 ;  /* 0x00000004ff4c7435 */ /* 0x000fc800000001ff */
[----:B------:R-:W-:-:S07]  /*29c0*/  FADD.FTZ R84, R83, R84 ;  /* 0x0000005453547221 */ /* 0x000fce0000010000 */
[----:B------:R-:W-:Y:S05]  /*29d0*/  WARPSYNC.COLLECTIVE R80, `(.L_x_1617) ;  /* 0x0000000050087348 */ /* 0x000fea0003c00000 */
[----:B------:R0:W1:Y:S02]  /*29e0*/  SHFL.DOWN P5, R76, R85, R76, R79 ;  /* 0x0800004c554c7389 */ /* 0x00006400000a004f */
[----:B01----:R-:W-:Y:S01]  /*29f0*/  ENDCOLLECTIVE ;  /* 0x000000000000791b */ /* 0x003fe20003800000 */
.L_x_1617:
[----:B------:R-:W-:Y:S02]  /*2a00*/  MOV R85, R84 ;  /* 0x0000005400557202 */ /* 0x000fe40000000f00 */
[----:B------:R-:W-:Y:S01]  /*2a10*/  MOV R81, R76 ;  /* 0x0000004c00517202 */ /* 0x000fe20000000f00 */
[----:B------:R-:W-:-:S04]  /*2a20*/  HFMA2.MMA R76, -RZ, RZ, 0, 2.384185791015625e-07 ;  /* 0x00000004ff4c7435 */ /* 0x000fc800000001ff */
[----:B------:R-:W-:-:S07]  /*2a30*/  FADD.FTZ R125, R86, R81 ;  /* 0x00000051567d7221 */ /* 0x000fce0000010000 */
[----:B------:R-:W-:Y:S05]  /*2a40*/  WARPSYNC.COLLECTIVE R80, `(.L_x_1618) ;  /* 0x0000000050087348 */ /* 0x000fea0003c00000 */
[----:B------:R0:W1:Y:S02]  /*2a50*/  SHFL.DOWN P5, R76, R85, R76, R79 ;  /* 0x0800004c554c7389 */ /* 0x00006400000a004f */
[----:B01----:R-:W-:Y:S01]  /*2a60*/  ENDCOLLECTIVE ;  /* 0x000000000000791b */ /* 0x003fe20003800000 */
.L_x_1618:
[----:B------:R-:W-:Y:S02]  /*2a70*/  MOV R85, R125 ;  /* 0x0000007d00557202 */ /* 0x000fe40000000f00 */
[----:B------:R-:W-:Y:S01]  /*2a80*/  MOV R87, R76 ;  /* 0x0000004c00577202 */ /* 0x000fe20000000f00 */
[----:B------:R-:W-:-:S04]  /*2a90*/  HFMA2.MMA R76, -RZ, RZ, 0, 1.1920928955078125e-07 ;  /* 0x00000002ff4c7435 */ /* 0x000fc800000001ff */
[----:B------:R-:W-:-:S07]  /*2aa0*/  FADD.FTZ R87, R84, R87 ;  /* 0x0000005754577221 */ /* 0x000fce0000010000 */
[----:B------:R-:W-:Y:S05]  /*2ab0*/  WARPSYNC.COLLECTIVE R80, `(.L_x_1619) ;  /* 0x0000000050087348 */ /* 0x000fea0003c00000 */
[----:B------:R0:W1:Y:S02]  /*2ac0*/  SHFL.DOWN P5, R76, R85, R76, R79 ;  /* 0x0800004c554c7389 */ /* 0x00006400000a004f */
[----:B01----:R-:W-:Y:S01]  /*2ad0*/  ENDCOLLECTIVE ;  /* 0x000000000000791b */ /* 0x003fe20003800000 */
.L_x_1619:
[----:B------:R-:W-:Y:S02]  /*2ae0*/  MOV R85, R87 ;  /* 0x0000005700557202 */ /* 0x000fe40000000f00 */
[----:B------:R-:W-:Y:S01]  /*2af0*/  MOV R124, R76 ;  /* 0x0000004c007c7202 */ /* 0x000fe20000000f00 */
[----:B------:R-:W-:-:S04]  /*2b00*/  HFMA2.MMA R76, -RZ, RZ, 0, 1.1920928955078125e-07 ;  /* 0x00000002ff4c7435 */ /* 0x000fc800000001ff */
[----:B------:R-:W-:-:S07]  /*2b10*/  FADD.FTZ R124, R125, R124 ;  /* 0x0000007c7d7c7221 */ /* 0x000fce0000010000 */
[----:B------:R-:W-:Y:S05]  /*2b20*/  WARPSYNC.COLLECTIVE R80, `(.L_x_1620) ;  /* 0x0000000050087348 */ /* 0x000fea0003c00000 */
[----:B------:R0:W1:Y:S02]  /*2b30*/  SHFL.DOWN P5, R76, R85, R76, R79 ;  /* 0x0800004c554c7389 */ /* 0x00006400000a004f */
[----:B01----:R-:W-:Y:S01]  /*2b40*/  ENDCOLLECTIVE ;  /* 0x000000000000791b */ /* 0x003fe20003800000 */
.L_x_1620:
[----:B------:R-:W-:Y:S02]  /*2b50*/  MOV R85, R124 ;  /* 0x0000007c00557202 */ /* 0x000fe40000000f00 */
[----:B------:R-:W-:Y:S01]  /*2b60*/  MOV R81, R76 ;  /* 0x0000004c00517202 */ /* 0x000fe20000000f00 */
[----:B------:R-:W-:-:S04]  /*2b70*/  HFMA2.MMA R76, -RZ, RZ, 0, 5.9604644775390625e-08 ;  /* 0x00000001ff4c7435 */ /* 0x000fc800000001ff */
[----:B------:R-:W-:-:S07]  /*2b80*/  FADD.FTZ R81, R87, R81 ;  /* 0x0000005157517221 */ /* 0x000fce0000010000 */
[----:B------:R-:W-:Y:S05]  /*2b90*/  WARPSYNC.COLLECTIVE R80, `(.L_x_1621) ;  /* 0x0000000050087348 */ /* 0x000fea0003c00000 */
[----:B------:R0:W1:Y:S02]  /*2ba0*/  SHFL.DOWN P5, R76, R85, R76, R79 ;  /* 0x0800004c554c7389 */ /* 0x00006400000a004f */
[----:B01----:R-:W-:Y:S01]  /*2bb0*/  ENDCOLLECTIVE ;  /* 0x000000000000791b */ /* 0x003fe20003800000 */
.L_x_1621:
[----:B------:R-:W-:Y:S02]  /*2bc0*/  MOV R85, R81 ;  /* 0x0000005100557202 */ /* 0x000fe40000000f00 */
[----:B------:R-:W-:Y:S01]  /*2bd0*/  MOV R83, R76 ;  /* 0x0000004c00537202 */ /* 0x000fe20000000f00 */
[----:B------:R-:W-:-:S11]  /*2be0*/  HFMA2.MMA R76, -RZ, RZ, 0, 5.9604644775390625e-08 ;  /* 0x00000001ff4c7435 */ /* 0x000fd600000001ff */
[----:B------:R-:W-:Y:S05]  /*2bf0*/  WARPSYNC.COLLECTIVE R80, `(.L_x_1622) ;  /* 0x0000000050087348 */ /* 0x000fea0003c00000 */
[----:B------:R0:W1:Y:S02]  /*2c00*/  SHFL.DOWN P5, R76, R85, R76, R79 ;  /* 0x0800004c554c7389 */ /* 0x00006400000a004f */
[----:B01----:R-:W-:Y:S01]  /*2c10*/  ENDCOLLECTIVE ;  /* 0x000000000000791b */ /* 0x003fe20003800000 */
.L_x_1622:
[----:B------:R-:W-:Y:S01]  /*2c20*/  MOV R82, R76 ;  /* 0x0000004c00527202 */ /* 0x000fe20000000f00 */
[----:B------:R-:W-:Y:S06]  /*2c30*/  BRA `(.L_x_1623) ;  /* 0xffffffe4008c7947 */ /* 0x000fec000383ffff */
.L_x_1624:
        /* <DEDUP_REMOVED lines=12> */
.L_x_2992:


//--------------------- .text._ZN10layer_norm22ln_bwd_finalize_kernelINS_22Kernel_traits_finalizeILj4096Ef6__halfS2_S2_fjLb0ELj1024ELj4ENS_18Kernel_traits_baseILj4096EfS2_S2_S2_fjLj1024EEEEELb0ELb1EEEvNS_9BwdParamsE --------------------------
	.section	.text._ZN10layer_norm22ln_bwd_finalize_kernelINS_22Kernel_traits_finalizeILj4096Ef6__halfS2_S2_fjLb0ELj1024ELj4ENS_18Kernel_traits_baseILj4096EfS2_S2_S2_fjLj1024EEEEELb0ELb1EEEvNS_9BwdParamsE,"ax",@progbits
	.align	128
        .global         _ZN10layer_norm22ln_bwd_finalize_kernelINS_22Kernel_traits_finalizeILj4096Ef6__halfS2_S2_fjLb0ELj1024ELj4ENS_18Kernel_traits_baseILj4096EfS2_S2_S2_fjLj1024EEEEELb0ELb1EEEvNS_9BwdParamsE
        .type           _ZN10layer_norm22ln_bwd_finalize_kernelINS_22Kernel_traits_finalizeILj4096Ef6__halfS2_S2_fjLb0ELj1024ELj4ENS_18Kernel_traits_baseILj4096EfS2_S2_S2_fjLj1024EEEEELb0ELb1EEEvNS_9BwdParamsE,@function
        .size           _ZN10layer_norm22ln_bwd_finalize_kernelINS_22Kernel_traits_finalizeILj4096Ef6__halfS2_S2_fjLb0ELj1024ELj4ENS_18Kernel_traits_baseILj4096EfS2_S2_S2_fjLj1024EEEEELb0ELb1EEEvNS_9BwdParamsE,(.L_x_2993 - _ZN10layer_norm22ln_bwd_finalize_kernelINS_22Kernel_traits_finalizeILj4096Ef6__halfS2_S2_fjLb0ELj1024ELj4ENS_18Kernel_traits_baseILj4096EfS2_S2_S2_fjLj1024EEEEELb0ELb1EEEvNS_9BwdParamsE)
        .other          _ZN10layer_norm22ln_bwd_finalize_kernelINS_22Kernel_traits_finalizeILj4096Ef6__halfS2_S2_fjLb0ELj1024ELj4ENS_18Kernel_traits_baseILj4096EfS2_S2_S2_fjLj1024EEEEELb0ELb1EEEvNS_9BwdParamsE,@"STO_CUDA_ENTRY STV_DEFAULT"
_ZN10layer_norm22ln_bwd_finalize_kernelINS_22Kernel_traits_finalizeILj4096Ef6__halfS2_S2_fjLb0ELj1024ELj4ENS_18Kernel_traits_baseILj4096EfS2_S2_S2_fjLj1024EEEEELb0ELb1EEEvNS_9BwdParamsE:
.text._ZN10layer_norm22ln_bwd_finalize_kernelINS_22Kernel_traits_finalizeILj4096Ef6__halfS2_S2_fjLb0ELj1024ELj4ENS_18Kernel_traits_baseILj4096EfS2_S2_S2_fjLj1024EEEEELb0ELb1EEEvNS_9BwdParamsE:
        /* <DEDUP_REMOVED lines=26> */
.L_x_1634:
        /* <DEDUP_REMOVED lines=31> */
.L_x_1629:
        /* <DEDUP_REMOVED lines=34> */
.L_x_1628:
[----:B------:R-:W-:Y:S05]  /*05b0*/  BSYNC B1 ;  /* 0x0000000000017941 */ /* 0x000fea0003800000 */
.L_x_1627:
        /* <DEDUP_REMOVED lines=25> */
.L_x_1631:
[----:B------:R-:W-:Y:S05]  /*0750*/  BSYNC B1 ;  /* 0x0000000000017941 */ /* 0x000fea0003800000 */
.L_x_1630:
        /* <DEDUP_REMOVED lines=12> */
.L_x_1626:
[----:B------:R-:W-:Y:S05]  /*0820*/  BSYNC B0 ;  /* 0x0000000000007941 */ /* 0x000fea0003800000 */
.L_x_1625:
        /* <DEDUP_REMOVED lines=29> */
.L_x_1645:
[----:B------:R-:W-:Y:S01]  /*0a00*/  @!P1 SHF.R.U32.HI R12, RZ, 0x3, R0 ;  /* 0x00000003ff0c9819 */ /* 0x000fe20000011600 */
[----:B----4-:R-:W-:Y:S01]  /*0a10*/  FADD.FTZ R14, R9, R14 ;  /* 0x0000000e090e7221 */ /* 0x010fe20000010000 */
[----:B---3--:R-:W-:Y:S02]  /*0a20*/  FADD.FTZ R11, R10, R11 ;  /* 0x0000000b0a0b7221 */ /* 0x008fe40000010000 */
[----:B------:R-:W-:-:S05]  /*0a30*/  @!P1 LOP3.LUT R12, R12, 0x1ffffffc, RZ, 0xc0, !PT ;  /* 0x1ffffffc0c0c9812 */ /* 0x000fca00078ec0ff */
[----:B------:R3:W-:Y:S04]  /*0a40*/  @!P1 STS [R12+UR4+0x2000], R14 ;  /* 0x0020000e0c009988 */ /* 0x0007e80008000804 */
[----:B------:R3:W-:Y:S02]  /*0a50*/  @!P1 STS [R12+UR4+0x2080], R11 ;  /* 0x0020800b0c009988 */ /* 0x0007e40008000804 */
.L_x_1632:
        /* <DEDUP_REMOVED lines=15> */
.L_x_1633:
[----:B------:R-:W-:Y:S01]  /*0b50*/  HFMA2.MMA R19, -RZ, RZ, 0, 5.9604644775390625e-08 ;  /* 0x00000001ff137435 */ /* 0x000fe200000001ff */
[----:B0--3--:R-:W-:Y:S01]  /*0b60*/  MOV R20, R10 ;  /* 0x0000000a00147202 */ /* 0x009fe20000000f00 */
[----:B------:R-:W-:Y:S01]  /*0b70*/  IMAD.MOV.U32 R22, RZ, RZ, 0x1f ;  /* 0x0000001fff167424 */ /* 0x000fe200078e00ff */
[----:B------:R-:W-:-:S08]  /*0b80*/  MOV R17, 0xffffffff ;  /* 0xffffffff00117802 */ /* 0x000fd00000000f00 */
[----:B-12---:R-:W-:Y:S05]  /*0b90*/  WARPSYNC.COLLECTIVE R17, `(.L_x_1635) ;  /* 0x0000000011087348 */ /* 0x006fea0003c00000 */
[----:B------:R0:W3:Y:S02]  /*0ba0*/  SHFL.BFLY P2, R18, R20, R19, R22 ;  /* 0x0c00001314127389 */ /* 0x0000e40000040016 */
[----:B0123--:R-:W-:Y:S01]  /*0bb0*/  ENDCOLLECTIVE ;  /* 0x000000000000791b */ /* 0x00ffe20003800000 */
.L_x_1635:
[----:B------:R-:W-:Y:S01]  /*0bc0*/  HFMA2.MMA R19, -RZ, RZ, 0, 1.1920928955078125e-07 ;  /* 0x00000002ff137435 */ /* 0x000fe200000001ff */
[----:B------:R-:W-:-:S05]  /*0bd0*/  MOV R11, R18 ;  /* 0x00000012000b7202 */ /* 0x000fca0000000f00 */
[----:B------:R-:W-:-:S05]  /*0be0*/  FADD.FTZ R11, R10, R11 ;  /* 0x0000000b0a0b7221 */ /* 0x000fca0000010000 */
[----:B------:R-:W-:-:S07]  /*0bf0*/  MOV R20, R11 ;  /* 0x0000000b00147202 */ /* 0x000fce0000000f00 */
[----:B------:R-:W-:Y:S05]  /*0c00*/  WARPSYNC.COLLECTIVE R17, `(.L_x_1636) ;  /* 0x0000000011087348 */ /* 0x000fea0003c00000 */
[----:B------:R0:W1:Y:S02]  /*0c10*/  SHFL.BFLY P2, R18, R20, R19, R22 ;  /* 0x0c00001314127389 */ /* 0x0000640000040016 */
[----:B01----:R-:W-:Y:S01]  /*0c20*/  ENDCOLLECTIVE ;  /* 0x000000000000791b */ /* 0x003fe20003800000 */
.L_x_1636:
[----:B------:R-:W-:Y:S01]  /*0c30*/  HFMA2.MMA R19, -RZ, RZ, 0, 2.384185791015625e-07 ;  /* 0x00000004ff137435 */ /* 0x000fe200000001ff */
[----:B------:R-:W-:-:S04]  /*0c40*/  IMAD.MOV.U32 R12, RZ, RZ, R18 ;  /* 0x000000ffff0c7224 */ /* 0x000fc800078e0012 */
[----:B------:R-:W-:-:S05]  /*0c50*/  FADD.FTZ R12, R11, R12 ;  /* 0x0000000c0b0c7221 */ /* 0x000fca0000010000 */
[----:B------:R-:W-:-:S07]  /*0c60*/  MOV R20, R12 ;  /* 0x0000000c00147202 */ /* 0x000fce0000000f00 */
[----:B------:R-:W-:Y:S05]  /*0c70*/  WARPSYNC.COLLECTIVE R17, `(.L_x_1637) ;  /* 0x0000000011087348 */ /* 0x000fea0003c00000 */
[----:B------:R0:W1:Y:S02]  /*0c80*/  SHFL.BFLY P2, R18, R20, R19, R22 ;  /* 0x0c00001314127389 */ /* 0x0000640000040016 */
[----:B01----:R-:W-:Y:S01]  /*0c90*/  ENDCOLLECTIVE ;  /* 0x000000000000791b */ /* 0x003fe20003800000 */
.L_x_1637:
[----:B------:R-:W-:Y:S01]  /*0ca0*/  IMAD.MOV.U32 R19, RZ, RZ, 0x8 ;  /* 0x00000008ff137424 */ /* 0x000fe200078e00ff */
[----:B------:R-:W-:-:S05]  /*0cb0*/  MOV R13, R18 ;  /* 0x00000012000d7202 */ /* 0x000fca0000000f00 */
[----:B------:R-:W-:-:S05]  /*0cc0*/  FADD.FTZ R13, R12, R13 ;  /* 0x0000000d0c0d7221 */ /* 0x000fca0000010000 */
[----:B------:R-:W-:-:S07]  /*0cd0*/  MOV R20, R13 ;  /* 0x0000000d00147202 */ /* 0x000fce0000000f00 */
[----:B------:R-:W-:Y:S05]  /*0ce0*/  WARPSYNC.COLLECTIVE R17, `(.L_x_1638) ;  /* 0x0000000011087348 */ /* 0x000fea0003c00000 */
[----:B------:R0:W1:Y:S02]  /*0cf0*/  SHFL.BFLY P2, R18, R20, R19, R22 ;  /* 0x0c00001314127389 */ /* 0x0000640000040016 */
[----:B01----:R-:W-:Y:S01]  /*0d00*/  ENDCOLLECTIVE ;  /* 0x000000000000791b */ /* 0x003fe20003800000 */
.L_x_1638:
[----:B------:R-:W-:Y:S01]  /*0d10*/  HFMA2.MMA R19, -RZ, RZ, 0, 9.5367431640625e-07 ;  /* 0x00000010ff137435 */ /* 0x000fe200000001ff */
[----:B------:R-:W-:-:S05]  /*0d20*/  MOV R10, R18 ;  /* 0x00000012000a7202 */ /* 0x000fca0000000f00 */
[----:B------:R-:W-:-:S05]  /*0d30*/  FADD.FTZ R10, R13, R10 ;  /* 0x0000000a0d0a7221 */ /* 0x000fca0000010000 */
[----:B------:R-:W-:-:S07]  /*0d40*/  MOV R20, R10 ;  /* 0x0000000a00147202 */ /* 0x000fce0000000f00 */
[----:B------:R-:W-:Y:S05]  /*0d50*/  WARPSYNC.COLLECTIVE R17, `(.L_x_1639) ;  /* 0x0000000011087348 */ /* 0x000fea0003c00000 */
[----:B------:R0:W1:Y:S02]  /*0d60*/  SHFL.BFLY P2, R18, R20, R19, R22 ;  /* 0x0c00001314127389 */ /* 0x0000640000040016 */
[----:B01----:R-:W-:Y:S01]  /*0d70*/  ENDCOLLECTIVE ;  /* 0x000000000000791b */ /* 0x003fe20003800000 */
.L_x_1639:
[----:B------:R-:W-:Y:S01]  /*0d80*/  HFMA2.MMA R19, -RZ, RZ, 0, 5.9604644775390625e-08 ;  /* 0x00000001ff137435 */ /* 0x000fe200000001ff */
[----:B------:R-:W-:Y:S01]  /*0d90*/  IMAD.MOV.U32 R20, RZ, RZ, R9 ;  /* 0x000000ffff147224 */ /* 0x000fe200078e0009 */
[----:B------:R-:W-:-:S09]  /*0da0*/  MOV R11, R18 ;  /* 0x00000012000b7202 */ /* 0x000fd20000000f00 */
[----:B------:R-:W-:Y:S05]  /*0db0*/  WARPSYNC.COLLECTIVE R17, `(.L_x_1640) ;  /* 0x0000000011087348 */ /* 0x000fea0003c00000 */
[----:B------:R0:W1:Y:S02]  /*0dc0*/  SHFL.BFLY P2, R18, R20, R19, R22 ;  /* 0x0c00001314127389 */ /* 0x0000640000040016 */
[----:B01----:R-:W-:Y:S01]  /*0dd0*/  ENDCOLLECTIVE ;  /* 0x000000000000791b */ /* 0x003fe20003800000 */
.L_x_1640:
[----:B------:R-:W-:Y:S01]  /*0de0*/  HFMA2.MMA R19, -RZ, RZ, 0, 1.1920928955078125e-07 ;  /* 0x00000002ff137435 */ /* 0x000fe200000001ff */
[----:B------:R-:W-:-:S05]  /*0df0*/  MOV R12, R18 ;  /* 0x00000012000c7202 */ /* 0x000fca0000000f00 */
[----:B------:R-:W-:-:S05]  /*0e00*/  FADD.FTZ R14, R9, R12 ;  /* 0x0000000c090e7221 */ /* 0x000fca0000010000 */
[----:B------:R-:W-:-:S07]  /*0e10*/  MOV R20, R14 ;  /* 0x0000000e00147202 */ /* 0x000fce0000000f00 */
[----:B------:R-:W-:Y:S05]  /*0e20*/  WARPSYNC.COLLECTIVE R17, `(.L_x_1641) ;  /* 0x0000000011087348 */ /* 0x000fea0003c00000 */
[----:B------:R0:W1:Y:S02]  /*0e30*/  SHFL.BFLY P2, R18, R20, R19, R22 ;  /* 0x0c00001314127389 */ /* 0x0000640000040016 */
[----:B01----:R-:W-:Y:S01]  /*0e40*/  ENDCOLLECTIVE ;  /* 0x000000000000791b */ /* 0x003fe20003800000 */
.L_x_1641:
[----:B------:R-:W-:Y:S01]  /*0e50*/  HFMA2.MMA R19, -RZ, RZ, 0, 2.384185791015625e-07 ;  /* 0x00000004ff137435 */ /* 0x000fe200000001ff */
[----:B------:R-:W-:-:S04]  /*0e60*/  IMAD.MOV.U32 R13, RZ, RZ, R18 ;  /* 0x000000ffff0d7224 */ /* 0x000fc800078e0012 */
[----:B------:R-:W-:-:S05]  /*0e70*/  FADD.FTZ R15, R14, R13 ;  /* 0x0000000d0e0f7221 */ /* 0x000fca0000010000 */
[----:B------:R-:W-:-:S07]  /*0e80*/  MOV R20, R15 ;  /* 0x0000000f00147202 */ /* 0x000fce0000000f00 */
[----:B------:R-:W-:Y:S05]  /*0e90*/  WARPSYNC.COLLECTIVE R17, `(.L_x_1642) ;  /* 0x0000000011087348 */ /* 0x000fea0003c00000 */
[----:B------:R0:W1:Y:S02]  /*0ea0*/  SHFL.BFLY P2, R18, R20, R19, R22 ;  /* 0x0c00001314127389 */ /* 0x0000640000040016 */
[----:B01----:R-:W-:Y:S01]  /*0eb0*/  ENDCOLLECTIVE ;  /* 0x000000000000791b */ /* 0x003fe20003800000 */
.L_x_1642:
[----:B------:R-:W-:Y:S01]  /*0ec0*/  IMAD.MOV.U32 R19, RZ, RZ, 0x8 ;  /* 0x00000008ff137424 */ /* 0x000fe200078e00ff */
[----:B------:R-:W-:-:S05]  /*0ed0*/  MOV R16, R18 ;  /* 0x0000001200107202 */ /* 0x000fca0000000f00 */
[----:B------:R-:W-:-:S05]  /*0ee0*/  FADD.FTZ R16, R15, R16 ;  /* 0x000000100f107221 */ /* 0x000fca0000010000 */
[----:B------:R-:W-:-:S07]  /*0ef0*/  MOV R20, R16 ;  /* 0x0000001000147202 */ /* 0x000fce0000000f00 */
[----:B------:R-:W-:Y:S05]  /*0f00*/  WARPSYNC.COLLECTIVE R17, `(.L_x_1643) ;  /* 0x0000000011087348 */ /* 0x000fea0003c00000 */
[----:B------:R0:W1:Y:S02]  /*0f10*/  SHFL.BFLY P2, R18, R20, R19, R22 ;  /* 0x0c00001314127389 */ /* 0x0000640000040016 */
[----:B01----:R-:W-:Y:S01]  /*0f20*/  ENDCOLLECTIVE ;  /* 0x000000000000791b */ /* 0x003fe20003800000 */
.L_x_1643:
[----:B------:R-:W-:Y:S01]  /*0f30*/  HFMA2.MMA R19, -RZ, RZ, 0, 9.5367431640625e-07 ;  /* 0x00000010ff137435 */ /* 0x000fe200000001ff */
[----:B------:R-:W-:-:S05]  /*0f40*/  MOV R9, R18 ;  /* 0x0000001200097202 */ /* 0x000fca0000000f00 */
[----:B------:R-:W-:-:S05]  /*0f50*/  FADD.FTZ R9, R16, R9 ;  /* 0x0000000910097221 */ /* 0x000fca0000010000 */
[----:B------:R-:W-:-:S07]  /*0f60*/  MOV R20, R9 ;  /* 0x0000000900147202 */ /* 0x000fce0000000f00 */
[----:B------:R-:W-:Y:S05]  /*0f70*/  WARPSYNC.COLLECTIVE R17, `(.L_x_1644) ;  /* 0x0000000011087348 */ /* 0x000fea0003c00000 */
[----:B------:R0:W1:Y:S02]  /*0f80*/  SHFL.BFLY P2, R18, R20, R19, R22 ;  /* 0x0c00001314127389 */ /* 0x0000640000040016 */
[----:B01----:R-:W-:Y:S01]  /*0f90*/  ENDCOLLECTIVE ;  /* 0x000000000000791b */ /* 0x003fe20003800000 */
.L_x_1644:
[----:B------:R-:W-:Y:S01]  /*0fa0*/  MOV R14, R18 ;  /* 0x00000012000e7202 */ /* 0x000fe20000000f00 */
[----:B------:R-:W-:Y:S06]  /*0fb0*/  BRA `(.L_x_1645) ;  /* 0xfffffff800907947 */ /* 0x000fec000383ffff */
.L_x_1646:
        /* <DEDUP_REMOVED lines=12> */
.L_x_2993:


//--------------------- .text._ZN10layer_norm40ln_parallel_residual_bwd_finalize_kernelINS_22Kernel_traits_finalizeILj4096Ef6__halfS2_S2_fjLb0ELj1024ELj4ENS_18Kernel_traits_baseILj4096EfS2_S2_S2_fjLj1024EEEEELb1EEEvNS_9BwdParamsE --------------------------
	.section	.text._ZN10layer_norm40ln_parallel_residual_bwd_finalize_kernelINS_22Kernel_traits_finalizeILj4096Ef6__halfS2_S2_fjLb0ELj1024ELj4ENS_18Kernel_traits_baseILj4096EfS2_S2_S2_fjLj1024EEEEELb1EEEvNS_9BwdParamsE,"ax",@progbits
	.align	128
        .global         _ZN10layer_norm40ln_parallel_residual_bwd_finalize_kernelINS_22Kernel_traits_finalizeILj4096Ef6__halfS2_S2_fjLb0ELj1024ELj4ENS_18Kernel_traits_baseILj4096EfS2_S2_S2_fjLj1024EEEEELb1EEEvNS_9BwdParamsE
        .type           _ZN10layer_norm40ln_parallel_residual_bwd_finalize_kernelINS_22Kernel_traits_finalizeILj4096Ef6__halfS2_S2_fjLb0ELj1024ELj4ENS_18Kernel_traits_baseILj4096EfS2_S2_S2_fjLj1024EEEEELb1EEEvNS_9BwdParamsE,@function
        .size           _ZN10layer_norm40ln_parallel_residual_bwd_finalize_kernelINS_22Kernel_traits_finalizeILj4096Ef6__halfS2_S2_fjLb0ELj1024ELj4ENS_18Kernel_traits_baseILj4096EfS2_S2_S2_fjLj1024EEEEELb1EEEvNS_9BwdParamsE,(.L_x_2994 - _ZN10layer_norm40ln_parallel_residual_bwd_finalize_kernelINS_22Kernel_traits_finalizeILj4096Ef6__halfS2_S2_fjLb0ELj1024ELj4ENS_18Kernel_traits_baseILj4096EfS2_S2_S2_fjLj1024EEEEELb1EEEvNS_9BwdParamsE)
        .other          _ZN10layer_norm40ln_parallel_residual_bwd_finalize_kernelINS_22Kernel_traits_finalizeILj4096Ef6__halfS2_S2_fjLb0ELj1024ELj4ENS_18Kernel_traits_baseILj4096EfS2_S2_S2_fjLj1024EEEEELb1EEEvNS_9BwdParamsE,@"STO_CUDA_ENTRY STV_DEFAULT"
_ZN10layer_norm40ln_parallel_residual_bwd_finalize_kernelINS_22Kernel_traits_finalizeILj4096Ef6__halfS2_S2_fjLb0ELj1024ELj4ENS_18Kernel_traits_baseILj4096EfS2_S2_S2_fjLj1024EEEEELb1EEEvNS_9BwdParamsE:
.text._ZN10layer_norm40ln_parallel_residual_bwd_finalize_kernelINS_22Kernel_traits_finalizeILj4096Ef6__halfS2_S2_fjLb0ELj1024ELj4ENS_18Kernel_traits_baseILj4096EfS2_S2_S2_fjLj1024EEEEELb1EEEvNS_9BwdParamsE:
        /* <DEDUP_REMOVED lines=23> */
.L_x_1658:
        /* <DEDUP_REMOVED lines=41> */
.L_x_1651:
        /* <DEDUP_REMOVED lines=62> */
.L_x_1650:
[----:B------:R-:W-:Y:S05]  /*07e0*/  BSYNC B1 ;  /* 0x0000000000017941 */ /* 0x000fea0003800000 */
.L_x_1649:
        /* <DEDUP_REMOVED lines=39> */
.L_x_1653:
[----:B------:R-:W-:Y:S05]  /*0a60*/  BSYNC B1 ;  /* 0x0000000000017941 */ /* 0x000fea0003800000 */
.L_x_1652:
        /* <DEDUP_REMOVED lines=20> */
.L_x_1648:
[----:B------:R-:W-:Y:S05]  /*0bb0*/  BSYNC B0 ;  /* 0x0000000000007941 */ /* 0x000fea0003800000 */
.L_x_1647:
        /* <DEDUP_REMOVED lines=54> */
.L_x_1679:
        /* <DEDUP_REMOVED lines=10> */
.L_x_1654:
        /* <DEDUP_REMOVED lines=22> */
.L_x_1657:
[----:B------:R-:W-:Y:S05]  /*1120*/  BSYNC B0 ;  /* 0x0000000000007941 */ /* 0x000fea0003800000 */
.L_x_1656:
[C---:B------:R-:W-:Y:S02]  /*1130*/  ISETP.GT.U32.AND P1, PT, R4.reuse, -0x1001, PT ;  /* 0xffffefff0400780c */ /* 0x040fe40003f24070 */
[----:B------:R-:W-:Y:S02]  /*1140*/  IADD3 R4, R4, 0x1000, RZ ;  /* 0x0000100004047810 */ /* 0x000fe40007ffe0ff */
[----:B------:R-:W-:-:S09]  /*1150*/  IADD3 R5, R5, 0x800, RZ ;  /* 0x0000080005057810 */ /* 0x000fd20007ffe0ff */
[----:B------:R-:W-:Y:S05]  /*1160*/  @P1 BRA `(.L_x_1658) ;  /* 0xfffffff000001947 */ /* 0x000fea000383ffff */
[----:B------:R-:W-:Y:S05]  /*1170*/  EXIT ;  /* 0x000000000000794d */ /* 0x000fea0003800000 */
.L_x_1655:
[----:B------:R-:W-:Y:S01]  /*1180*/  HFMA2.MMA R13, -RZ, RZ, 0, 5.9604644775390625e-08 ;  /* 0x00000001ff0d7435 */ /* 0x000fe200000001ff */
[----:B0-----:R-:W-:Y:S02]  /*1190*/  MOV R26, R9 ;  /* 0x00000009001a7202 */ /* 0x001fe40000000f00 */
[----:B------:R-:W-:Y:S02]  /*11a0*/  MOV R12, 0x1f ;  /* 0x0000001f000c7802 */ /* 0x000fe40000000f00 */
[----:B------:R-:W-:-:S07]  /*11b0*/  MOV R11, 0xffffffff ;  /* 0xffffffff000b7802 */ /* 0x000fce0000000f00 */
[----:B-1234-:R-:W-:Y:S05]  /*11c0*/  WARPSYNC.COLLECTIVE R11, `(.L_x_1659) ;  /* 0x000000000b087348 */ /* 0x01efea0003c00000 */
[----:B------:R0:W0:Y:S02]  /*11d0*/  SHFL.BFLY P2, R16, R26, R13, R12 ;  /* 0x0c00000d1a107389 */ /* 0x000024000004000c */
[----:B01234-:R-:W-:Y:S01]  /*11e0*/  ENDCOLLECTIVE ;  /* 0x000000000000791b */ /* 0x01ffe20003800000 */
.L_x_1659:
[----:B------:R-:W-:Y:S01]  /*11f0*/  HFMA2.MMA R13, -RZ, RZ, 0, 1.1920928955078125e-07 ;  /* 0x00000002ff0d7435 */ /* 0x000fe200000001ff */
[----:B------:R-:W-:-:S05]  /*1200*/  FADD.FTZ R10, R9, R16 ;  /* 0x00000010090a7221 */ /* 0x000fca0000010000 */
[----:B------:R-:W-:-:S07]  /*1210*/  MOV R26, R10 ;  /* 0x0000000a001a7202 */ /* 0x000fce0000000f00 */
[----:B------:R-:W-:Y:S05]  /*1220*/  WARPSYNC.COLLECTIVE R11, `(.L_x_1660) ;  /* 0x000000000b087348 */ /* 0x000fea0003c00000 */
[----:B------:R0:W1:Y:S02]  /*1230*/  SHFL.BFLY P2, R16, R26, R13, R12 ;  /* 0x0c00000d1a107389 */ /* 0x000064000004000c */
[----:B01----:R-:W-:Y:S01]  /*1240*/  ENDCOLLECTIVE ;  /* 0x000000000000791b */ /* 0x003fe20003800000 */
.L_x_1660:
[----:B------:R-:W-:Y:S01]  /*1250*/  HFMA2.MMA R13, -RZ, RZ, 0, 2.384185791015625e-07 ;  /* 0x00000004ff0d7435 */ /* 0x000fe200000001ff */
[----:B------:R-:W-:-:S05]  /*1260*/  FADD.FTZ R9, R10, R16 ;  /* 0x000000100a097221 */ /* 0x000fca0000010000 */
[----:B------:R-:W-:-:S07]  /*1270*/  MOV R26, R9 ;  /* 0x00000009001a7202 */ /* 0x000fce0000000f00 */
[----:B------:R-:W-:Y:S05]  /*1280*/  WARPSYNC.COLLECTIVE R11, `(.L_x_1661) ;  /* 0x000000000b087348 */ /* 0x000fea0003c00000 */
[----:B------:R0:W1:Y:S02]  /*1290*/  SHFL.BFLY P2, R16, R26, R13, R12 ;  /* 0x0c00000d1a107389 */ /* 0x000064000004000c */
[----:B01----:R-:W-:Y:S01]  /*12a0*/  ENDCOLLECTIVE ;  /* 0x000000000000791b */ /* 0x003fe20003800000 */
.L_x_1661:
[----:B------:R-:W-:Y:S01]  /*12b0*/  HFMA2.MMA R13, -RZ, RZ, 0, 4.76837158203125e-07 ;  /* 0x00000008ff0d7435 */ /* 0x000fe200000001ff */
[----:B------:R-:W-:-:S05]  /*12c0*/  FADD.FTZ R18, R9, R16 ;  /* 0x0000001009127221 */ /* 0x000fca0000010000 */
[----:B------:R-:W-:-:S07]  /*12d0*/  MOV R26, R18 ;  /* 0x00000012001a7202 */ /* 0x000fce0000000f00 */
[----:B------:R-:W-:Y:S05]  /*12e0*/  WARPSYNC.COLLECTIVE R11, `(.L_x_1662) ;  /* 0x000000000b087348 */ /* 0x000fea0003c00000 */
[----:B------:R0:W1:Y:S02]  /*12f0*/  SHFL.BFLY P2, R16, R26, R13, R12 ;  /* 0x0c00000d1a107389 */ /* 0x000064000004000c */
[----:B01----:R-:W-:Y:S01]  /*1300*/  ENDCOLLECTIVE ;  /* 0x000000000000791b */ /* 0x003fe20003800000 */
.L_x_1662:
[----:B------:R-:W-:Y:S01]  /*1310*/  HFMA2.MMA R13, -RZ, RZ, 0, 9.5367431640625e-07 ;  /* 0x00000010ff0d7435 */ /* 0x000fe200000001ff */
[----:B------:R-:W-:-:S05]  /*1320*/  FADD.FTZ R10, R18, R16 ;  /* 0x00000010120a7221 */ /* 0x000fca0000010000 */
[----:B------:R-:W-:-:S07]  /*1330*/  MOV R26, R10 ;  /* 0x0000000a001a7202 */ /* 0x000fce0000000f00 */
[----:B------:R-:W-:Y:S05]  /*1340*/  WARPSYNC.COLLECTIVE R11, `(.L_x_1663) ;  /* 0x000000000b087348 */ /* 0x000fea0003c00000 */
[----:B------:R0:W1:Y:S02]  /*1350*/  SHFL.BFLY P2, R16, R26, R13, R12 ;  /* 0x0c00000d1a107389 */ /* 0x000064000004000c */
[----:B01----:R-:W-:Y:S01]  /*1360*/  ENDCOLLECTIVE ;  /* 0x000000000000791b */ /* 0x003fe20003800000 */
.L_x_1663:
[----:B------:R-:W-:Y:S01]  /*1370*/  HFMA2.MMA R13, -RZ, RZ, 0, 5.9604644775390625e-08 ;  /* 0x00000001ff0d7435 */ /* 0x000fe200000001ff */
[----:B------:R-:W-:Y:S02]  /*1380*/  MOV R26, R14 ;  /* 0x0000000e001a7202 */ /* 0x000fe40000000f00 */
[----:B------:R-:W-:-:S08]  /*1390*/  MOV R9, R16 ;  /* 0x0000001000097202 */ /* 0x000fd00000000f00 */
[----:B------:R-:W-:Y:S05]  /*13a0*/  WARPSYNC.COLLECTIVE R11, `(.L_x_1664) ;  /* 0x000000000b087348 */ /* 0x000fea0003c00000 */
[----:B------:R0:W1:Y:S02]  /*13b0*/  SHFL.BFLY P2, R16, R26, R13, R12 ;  /* 0x0c00000d1a107389 */ /* 0x000064000004000c */
[----:B01----:R-:W-:Y:S01]  /*13c0*/  ENDCOLLECTIVE ;  /* 0x000000000000791b */ /* 0x003fe20003800000 */
.L_x_1664:
[----:B------:R-:W-:Y:S01]  /*13d0*/  HFMA2.MMA R13, -RZ, RZ, 0, 1.1920928955078125e-07 ;  /* 0x00000002ff0d7435 */ /* 0x000fe200000001ff */
[----:B------:R-:W-:-:S05]  /*13e0*/  MOV R15, R16 ;  /* 0x00000010000f7202 */ /* 0x000fca0000000f00 */
[----:B------:R-:W-:-:S05]  /*13f0*/  FADD.FTZ R15, R14, R15 ;  /* 0x0000000f0e0f7221 */ /* 0x000fca0000010000 */
[----:B------:R-:W-:-:S07]  /*1400*/  MOV R26, R15 ;  /* 0x0000000f001a7202 */ /* 0x000fce0000000f00 */
[----:B------:R-:W-:Y:S05]  /*1410*/  WARPSYNC.COLLECTIVE R11, `(.L_x_1665) ;  /* 0x000000000b087348 */ /* 0x000fea0003c00000 */
[----:B------:R0:W1:Y:S02]  /*1420*/  SHFL.BFLY P2, R16, R26, R13, R12 ;  /* 0x0c00000d1a107389 */ /* 0x000064000004000c */
[----:B01----:R-:W-:Y:S01]  /*1430*/  ENDCOLLECTIVE ;  /* 0x000000000000791b */ /* 0x003fe20003800000 */
.L_x_1665:
[----:B------:R-:W-:Y:S01]  /*1440*/  HFMA2.MMA R13, -RZ, RZ, 0, 2.384185791015625e-07 ;  /* 0x00000004ff0d7435 */ /* 0x000fe200000001ff */
[----:B------:R-:W-:-:S05]  /*1450*/  MOV R18, R16 ;  /* 0x0000001000127202 */ /* 0x000fca0000000f00 */
[----:B------:R-:W-:-:S05]  /*1460*/  FADD.FTZ R14, R15, R18 ;  /* 0x000000120f0e7221 */ /* 0x000fca0000010000 */
[----:B------:R-:W-:-:S07]  /*1470*/  MOV R26, R14 ;  /* 0x0000000e001a7202 */ /* 0x000fce0000000f00 */
[----:B------:R-:W-:Y:S05]  /*1480*/  WARPSYNC.COLLECTIVE R11, `(.L_x_1666) ;  /* 0x000000000b087348 */ /* 0x000fea0003c00000 */
[----:B------:R0:W1:Y:S02]  /*1490*/  SHFL.BFLY P2, R16, R26, R13, R12 ;  /* 0x0c00000d1a107389 */ /* 0x000064000004000c */
[----:B01----:R-:W-:Y:S01]  /*14a0*/  ENDCOLLECTIVE ;  /* 0x000000000000791b */ /* 0x003fe20003800000 */
.L_x_1666:
[----:B------:R-:W-:Y:S01]  /*14b0*/  HFMA2.MMA R13, -RZ, RZ, 0, 4.76837158203125e-07 ;  /* 0x00000008ff0d7435 */ /* 0x000fe200000001ff */
[----:B------:R-:W-:-:S05]  /*14c0*/  MOV R17, R16 ;  /* 0x0000001000117202 */ /* 0x000fca0000000f00 */
[----:B------:R-:W-:-:S05]  /*14d0*/  FADD.FTZ R19, R14, R17 ;  /* 0x000000110e137221 */ /* 0x000fca0000010000 */
[----:B------:R-:W-:-:S07]  /*14e0*/  MOV R26, R19 ;  /* 0x00000013001a7202 */ /* 0x000fce0000000f00 */
[----:B------:R-:W-:Y:S05]  /*14f0*/  WARPSYNC.COLLECTIVE R11, `(.L_x_1667) ;  /* 0x000000000b087348 */ /* 0x000fea0003c00000 */
[----:B------:R0:W1:Y:S02]  /*1500*/  SHFL.BFLY P2, R16, R26, R13, R12 ;  /* 0x0c00000d1a107389 */ /* 0x000064000004000c */
[----:B01----:R-:W-:Y:S01]  /*1510*/  ENDCOLLECTIVE ;  /* 0x000000000000791b */ /* 0x003fe20003800000 */
.L_x_1667:
[----:B------:R-:W-:Y:S01]  /*1520*/  HFMA2.MMA R13, -RZ, RZ, 0, 9.5367431640625e-07 ;  /* 0x00000010ff0d7435 */ /* 0x000fe200000001ff */
[----:B------:R-:W-:-:S05]  /*1530*/  MOV R20, R16 ;  /* 0x0000001000147202 */ /* 0x000fca0000000f00 */
[----:B------:R-:W-:-:S05]  /*1540*/  FADD.FTZ R15, R19, R20 ;  /* 0x00000014130f7221 */ /* 0x000fca0000010000 */
[----:B------:R-:W-:-:S07]  /*1550*/  MOV R26, R15 ;  /* 0x0000000f001a7202 */ /* 0x000fce0000000f00 */
[----:B------:R-:W-:Y:S05]  /*1560*/  WARPSYNC.COLLECTIVE R11, `(.L_x_1668) ;  /* 0x000000000b087348 */ /* 0x000fea0003c00000 */
[----:B------:R0:W1:Y:S02]  /*1570*/  SHFL.BFLY P2, R16, R26, R13, R12 ;  /* 0x0c00000d1a107389 */ /* 0x000064000004000c */
[----:B01----:R-:W-:Y:S01]  /*1580*/  ENDCOLLECTIVE ;  /* 0x000000000000791b */ /* 0x003fe20003800000 */
.L_x_1668:
[----:B------:R-:W-:Y:S01]  /*1590*/  HFMA2.MMA R13, -RZ, RZ, 0, 5.9604644775390625e-08 ;  /* 0x00000001ff0d7435 */ /* 0x000fe200000001ff */
[----:B------:R-:W-:Y:S02]  /*15a0*/  MOV R26, R8 ;  /* 0x00000008001a7202 */ /* 0x000fe40000000f00 */
[----:B------:R-:W-:-:S08]  /*15b0*/  MOV R14, R16 ;  /* 0x00000010000e7202 */ /* 0x000fd00000000f00 */
[----:B------:R-:W-:Y:S05]  /*15c0*/  WARPSYNC.COLLECTIVE R11, `(.L_x_1669) ;  /* 0x000000000b087348 */ /* 0x000fea0003c00000 */
[----:B------:R0:W1:Y:S02]  /*15d0*/  SHFL.BFLY P2, R16, R26, R13, R12 ;  /* 0x0c00000d1a107389 */ /* 0x000064000004000c */
[----:B01----:R-:W-:Y:S01]  /*15e0*/  ENDCOLLECTIVE ;  /* 0x000000000000791b */ /* 0x003fe20003800000 */
.L_x_1669:
[----:B------:R-:W-:Y:S01]  /*15f0*/  HFMA2.MMA R13, -RZ, RZ, 0, 1.1920928955078125e-07 ;  /* 0x00000002ff0d7435 */ /* 0x000fe200000001ff */
[----:B------:R-:W-:-:S05]  /*1600*/  MOV R17, R16 ;  /* 0x0000001000117202 */ /* 0x000fca0000000f00 */
[----:B------:R-:W-:-:S05]  /*1610*/  FADD.FTZ R19, R8, R17 ;  /* 0x0000001108137221 */ /* 0x000fca0000010000 */
[----:B------:R-:W-:-:S07]  /*1620*/  MOV R26, R19 ;  /* 0x00000013001a7202 */ /* 0x000fce0000000f00 */
[----:B------:R-:W-:Y:S05]  /*1630*/  WARPSYNC.COLLECTIVE R11, `(.L_x_1670) ;  /* 0x000000000b087348 */ /* 0x000fea0003c00000 */
[----:B------:R0:W1:Y:S02]  /*1640*/  SHFL.BFLY P2, R16, R26, R13, R12 ;  /* 0x0c00000d1a107389 */ /* 0x000064000004000c */
[----:B01----:R-:W-:Y:S01]  /*1650*/  ENDCOLLECTIVE ;  /* 0x000000000000791b */ /* 0x003fe20003800000 */
.L_x_1670:
[----:B------:R-:W-:Y:S01]  /*1660*/  HFMA2.MMA R13, -RZ, RZ, 0, 2.384185791015625e-07 ;  /* 0x00000004ff0d7435 */ /* 0x000fe200000001ff */
[----:B------:R-:W-:-:S05]  /*1670*/  MOV R20, R16 ;  /* 0x0000001000147202 */ /* 0x000fca0000000f00 */
[----:B------:R-:W-:-:S05]  /*1680*/  FADD.FTZ R8, R19, R20 ;  /* 0x0000001413087221 */ /* 0x000fca0000010000 */
[----:B------:R-:W-:-:S07]  /*1690*/  MOV R26, R8 ;  /* 0x00000008001a7202 */ /* 0x000fce0000000f00 */
[----:B------:R-:W-:Y:S05]  /*16a0*/  WARPSYNC.COLLECTIVE R11, `(.L_x_1671) ;  /* 0x000000000b087348 */ /* 0x000fea0003c00000 */
[----:B------:R0:W1:Y:S02]  /*16b0*/  SHFL.BFLY P2, R16, R26, R13, R12 ;  /* 0x0c00000d1a107389 */ /* 0x000064000004000c */
[----:B01----:R-:W-:Y:S01]  /*16c0*/  ENDCOLLECTIVE ;  /* 0x000000000000791b */ /* 0x003fe20003800000 */
.L_x_1671:
[----:B------:R-:W-:Y:S01]  /*16d0*/  HFMA2.MMA R13, -RZ, RZ, 0, 4.76837158203125e-07 ;  /* 0x00000008ff0d7435 */ /* 0x000fe200000001ff */
[----:B------:R-:W-:-:S05]  /*16e0*/  MOV R21, R16 ;  /* 0x0000001000157202 */ /* 0x000fca0000000f00 */
[----:B------:R-:W-:-:S05]  /*16f0*/  FADD.FTZ R21, R8, R21 ;  /* 0x0000001508157221 */ /* 0x000fca0000010000 */
[----:B------:R-:W-:-:S07]  /*1700*/  MOV R26, R21 ;  /* 0x00000015001a7202 */ /* 0x000fce0000000f00 */
[----:B------:R-:W-:Y:S05]  /*1710*/  WARPSYNC.COLLECTIVE R11, `(.L_x_1672) ;  /* 0x000000000b087348 */ /* 0x000fea0003c00000 */
[----:B------:R0:W1:Y:S02]  /*1720*/  SHFL.BFLY P2, R16, R26, R13, R12 ;  /* 0x0c00000d1a107389 */ /* 0x000064000004000c */
[----:B01----:R-:W-:Y:S01]  /*1730*/  ENDCOLLECTIVE ;  /* 0x000000000000791b */ /* 0x003fe20003800000 */
.L_x_1672:
[----:B------:R-:W-:Y:S01]  /*1740*/  HFMA2.MMA R13, -RZ, RZ, 0, 9.5367431640625e-07 ;  /* 0x00000010ff0d7435 */ /* 0x000fe200000001ff */
[----:B------:R-:W-:-:S05]  /*1750*/  MOV R22, R16 ;  /* 0x0000001000167202 */ /* 0x000fca0000000f00 */
[----:B------:R-:W-:-:S05]  /*1760*/  FADD.FTZ R17, R21, R22 ;  /* 0x0000001615117221 */ /* 0x000fca0000010000 */
[----:B------:R-:W-:-:S07]  /*1770*/  MOV R26, R17 ;  /* 0x00000011001a7202 */ /* 0x000fce0000000f00 */
[----:B------:R-:W-:Y:S05]  /*1780*/  WARPSYNC.COLLECTIVE R11, `(.L_x_1673) ;  /* 0x000000000b087348 */ /* 0x000fea0003c00000 */
[----:B------:R0:W1:Y:S02]  /*1790*/  SHFL.BFLY P2, R16, R26, R13, R12 ;  /* 0x0c00000d1a107389 */ /* 0x000064000004000c */
[----:B01----:R-:W-:Y:S01]  /*17a0*/  ENDCOLLECTIVE ;  /* 0x000000000000791b */ /* 0x003fe20003800000 */
.L_x_1673:
[----:B------:R-:W-:Y:S01]  /*17b0*/  HFMA2.MMA R13, -RZ, RZ, 0, 5.9604644775390625e-08 ;  /* 0x00000001ff0d7435 */ /* 0x000fe200000001ff */
[----:B------:R-:W-:Y:S02]  /*17c0*/  MOV R26, R7 ;  /* 0x00000007001a7202 */ /* 0x000fe40000000f00 */
[----:B------:R-:W-:-:S08]  /*17d0*/  MOV R8, R16 ;  /* 0x0000001000087202 */ /* 0x000fd00000000f00 */
[----:B------:R-:W-:Y:S05]  /*17e0*/  WARPSYNC.COLLECTIVE R11, `(.L_x_1674) ;  /* 0x000000000b087348 */ /* 0x000fea0003c00000 */
[----:B------:R0:W1:Y:S02]  /*17f0*/  SHFL.BFLY P2, R16, R26, R13, R12 ;  /* 0x0c00000d1a107389 */ /* 0x000064000004000c */
[----:B01----:R-:W-:Y:S01]  /*1800*/  ENDCOLLECTIVE ;  /* 0x000000000000791b */ /* 0x003fe20003800000 */
.L_x_1674:
[----:B------:R-:W-:Y:S01]  /*1810*/  HFMA2.MMA R13, -RZ, RZ, 0, 1.1920928955078125e-07 ;  /* 0x00000002ff0d7435 */ /* 0x000fe200000001ff */
[----:B------:R-:W-:-:S05]  /*1820*/  MOV R18, R16 ;  /* 0x0000001000127202 */ /* 0x000fca0000000f00 */
[----:B------:R-:W-:-:S05]  /*1830*/  FADD.FTZ R22, R7, R18 ;  /* 0x0000001207167221 */ /* 0x000fca0000010000 */
[----:B------:R-:W-:-:S07]  /*1840*/  MOV R26, R22 ;  /* 0x00000016001a7202 */ /* 0x000fce0000000f00 */
[----:B------:R-:W-:Y:S05]  /*1850*/  WARPSYNC.COLLECTIVE R11, `(.L_x_1675) ;  /* 0x000000000b087348 */ /* 0x000fea0003c00000 */
[----:B------:R0:W1:Y:S02]  /*1860*/  SHFL.BFLY P2, R16, R26, R13, R12 ;  /* 0x0c00000d1a107389 */ /* 0x000064000004000c */
[----:B01----:R-:W-:Y:S01]  /*1870*/  ENDCOLLECTIVE ;  /* 0x000000000000791b */ /* 0x003fe20003800000 */
.L_x_1675:
[----:B------:R-:W-:Y:S01]  /*1880*/  HFMA2.MMA R13, -RZ, RZ, 0, 2.384185791015625e-07 ;  /* 0x00000004ff0d7435 */ /* 0x000fe200000001ff */
[----:B------:R-:W-:-:S05]  /*1890*/  MOV R21, R16 ;  /* 0x0000001000157202 */ /* 0x000fca0000000f00 */
[----:B------:R-:W-:-:S05]  /*18a0*/  FADD.FTZ R7, R22, R21 ;  /* 0x0000001516077221 */ /* 0x000fca0000010000 */
[----:B------:R-:W-:-:S07]  /*18b0*/  MOV R26, R7 ;  /* 0x00000007001a7202 */ /* 0x000fce0000000f00 */
[----:B------:R-:W-:Y:S05]  /*18c0*/  WARPSYNC.COLLECTIVE R11, `(.L_x_1676) ;  /* 0x000000000b087348 */ /* 0x000fea0003c00000 */
[----:B------:R0:W1:Y:S02]  /*18d0*/  SHFL.BFLY P2, R16, R26, R13, R12 ;  /* 0x0c00000d1a107389 */ /* 0x000064000004000c */
[----:B01----:R-:W-:Y:S01]  /*18e0*/  ENDCOLLECTIVE ;  /* 0x000000000000791b */ /* 0x003fe20003800000 */
.L_x_1676:
[----:B------:R-:W-:Y:S01]  /*18f0*/  HFMA2.MMA R13, -RZ, RZ, 0, 4.76837158203125e-07 ;  /* 0x00000008ff0d7435 */ /* 0x000fe200000001ff */
[----:B------:R-:W-:-:S05]  /*1900*/  MOV R20, R16 ;  /* 0x0000001000147202 */ /* 0x000fca0000000f00 */
[----:B------:R-:W-:-:S05]  /*1910*/  FADD.FTZ R23, R7, R20 ;  /* 0x0000001407177221 */ /* 0x000fca0000010000 */
[----:B------:R-:W-:-:S07]  /*1920*/  MOV R26, R23 ;  /* 0x00000017001a7202 */ /* 0x000fce0000000f00 */
[----:B------:R-:W-:Y:S05]  /*1930*/  WARPSYNC.COLLECTIVE R11, `(.L_x_1677) ;  /* 0x000000000b087348 */ /* 0x000fea0003c00000 */
[----:B------:R0:W1:Y:S02]  /*1940*/  SHFL.BFLY P2, R16, R26, R13, R12 ;  /* 0x0c00000d1a107389 */ /* 0x000064000004000c */
[----:B01----:R-:W-:Y:S01]  /*1950*/  ENDCOLLECTIVE ;  /* 0x000000000000791b */ /* 0x003fe20003800000 */
.L_x_1677:
[----:B------:R-:W-:Y:S01]  /*1960*/  HFMA2.MMA R13, -RZ, RZ, 0, 9.5367431640625e-07 ;  /* 0x00000010ff0d7435 */ /* 0x000fe200000001ff */
[----:B------:R-:W-:-:S05]  /*1970*/  MOV R24, R16 ;  /* 0x0000001000187202 */ /* 0x000fca0000000f00 */
[----:B------:R-:W-:-:S05]  /*1980*/  FADD.FTZ R24, R23, R24 ;  /* 0x0000001817187221 */ /* 0x000fca0000010000 */
[----:B------:R-:W-:-:S07]  /*1990*/  MOV R26, R24 ;  /* 0x00000018001a7202 */ /* 0x000fce0000000f00 */
[----:B------:R-:W-:Y:S05]  /*19a0*/  WARPSYNC.COLLECTIVE R11, `(.L_x_1678) ;  /* 0x000000000b087348 */ /* 0x000fea0003c00000 */
[----:B------:R0:W1:Y:S02]  /*19b0*/  SHFL.BFLY P2, R16, R26, R13, R12 ;  /* 0x0c00000d1a107389 */ /* 0x000064000004000c */
[----:B01----:R-:W-:Y:S01]  /*19c0*/  ENDCOLLECTIVE ;  /* 0x000000000000791b */ /* 0x003fe20003800000 */
.L_x_1678:
[----:B------:R-:W-:Y:S05]  /*19d0*/  BRA `(.L_x_1679) ;  /* 0xfffffff400507947 */ /* 0x000fea000383ffff */
.L_x_1680:
        /* <DEDUP_REMOVED lines=10> */
.L_x_2994:


//--------------------- .text._ZN10layer_norm31ln_parallel_residual_bwd_kernelINS_13Kernel_traitsIf6__halfS2_S2_fjLj4096ELj1ELj1ELj8ELj16ENS_18Kernel_traits_baseILj4096EfS2_S2_S2_fjLj256EEEEELb1ELb1ELb1EEEvNS_9BwdParamsE --------------------------
	.section	.text._ZN10layer_norm31ln_parallel_residual_bwd_kernelINS_13Kernel_traitsIf6__halfS2_S2_fjLj4096ELj1ELj1ELj8ELj16ENS_18Kernel_traits_baseILj4096EfS2_S2_S2_fjLj256EEEEELb1ELb1ELb1EEEvNS_9BwdParamsE,"ax",@progbits
	.align	128
        .global         _ZN10layer_norm31ln_parallel_residual_bwd_kernelINS_13Kernel_traitsIf6__halfS2_S2_fjLj4096ELj1ELj1ELj8ELj16ENS_18Kernel_traits_baseILj4096EfS2_S2_S2_fjLj256EEEEELb1ELb1ELb1EEEvNS_9BwdParamsE
        .type           _ZN10layer_norm31ln_parallel_residual_bwd_kernelINS_13Kernel_traitsIf6__halfS2_S2_fjLj4096ELj1ELj1ELj8ELj16ENS_18Kernel_traits_baseILj4096EfS2_S2_S2_fjLj256EEEEELb1ELb1ELb1EEEvNS_9BwdParamsE,@function
        .size           _ZN10layer_norm31ln_parallel_residual_bwd_kernelINS_13Kernel_traitsIf6__halfS2_S2_fjLj4096ELj1ELj1ELj8ELj16ENS_18Kernel_traits_baseILj4096EfS2_S2_S2_fjLj256EEEEELb1ELb1ELb1EEEvNS_9BwdParamsE,(.L_x_2995 - _ZN10layer_norm31ln_parallel_residual_bwd_kernelINS_13Kernel_traitsIf6__halfS2_S2_fjLj4096ELj1ELj1ELj8ELj16ENS_18Kernel_traits_baseILj4096EfS2_S2_S2_fjLj256EEEEELb1ELb1ELb1EEEvNS_9BwdParamsE)
        .other          _ZN10layer_norm31ln_parallel_residual_bwd_kernelINS_13Kernel_traitsIf6__halfS2_S2_fjLj4096ELj1ELj1ELj8ELj16ENS_18Kernel_traits_baseILj4096EfS2_S2_S2_fjLj256EEEEELb1ELb1ELb1EEEvNS_9BwdParamsE,@"STO_CUDA_ENTRY STV_DEFAULT"
_ZN10layer_norm31ln_parallel_residual_bwd_kernelINS_13Kernel_traitsIf6__halfS2_S2_fjLj4096ELj1ELj1ELj8ELj16ENS_18Kernel_traits_baseILj4096EfS2_S2_S2_fjLj256EEEEELb1ELb1ELb1EEEvNS_9BwdParamsE:
.text._ZN10layer_norm31ln_parallel_residual_bwd_kernelINS_13Kernel_traitsIf6__halfS2_S2_fjLj4096ELj1ELj1ELj8ELj16ENS_18Kernel_traits_baseILj4096EfS2_S2_S2_fjLj256EEEEELb1ELb1ELb1EEEvNS_9BwdParamsE:
        /* <DEDUP_REMOVED lines=33> */
.L_x_1681:
[----:B------:R-:W0:Y:S01]  /*0210*/  LDC.64 R2, c[0x0][0x260] ;  /* 0x00009800ff027b82 */ /* 0x000e220000000a00 */
[----:B------:R-:W-:Y:S02]  /*0220*/  ULDC.64 UR4, c[0x0][0x2c8] ;  /* 0x0000b20000047ab9 */ /* 0x000fe40000000a00 */
[----:B------:R-:W-:Y:S01]  /*0230*/  ISETP.NE.U32.AND P0, PT, RZ, UR4, PT ;  /* 0x00000004ff007c0c */ /* 0x000fe2000bf05070 */
[----:B------:R-:W-:Y:S02]  /*0240*/  ULDC.U8 UR4, c[0x0][0x2a0] ;  /* 0x0000a80000047ab9 */ /* 0x000fe40000000000 */
[----:B------:R-:W-:Y:S01]  /*0250*/  UISETP.NE.AND UP0, UPT, UR4, URZ, UPT ;  /* 0x0000003f0400728c */ /* 0x000fe2000bf05270 */
[----:B------:R-:W-:Y:S02]  /*0260*/  HFMA2.MMA R118, -RZ, RZ, 0, 5.9604644775390625e-08 ;  /* 0x00000001ff767435 */ /* 0x000fe400000001ff */
        /* <DEDUP_REMOVED lines=10> */
[----:B0-----:R-:W-:Y:S01]  /*0310*/  IMAD.WIDE.U32 R2, R78, 0x20, R2 ;  /* 0x000000204e027825 */ /* 0x001fe200078e0002 */
[----:B------:R-:W-:Y:S02]  /*0320*/  MOV R86, RZ ;  /* 0x000000ff00567202 */ /* 0x000fe40000000f00 */
[----:B------:R-:W-:Y:S02]  /*0330*/  CS2R R84, SRZ ;  /* 0x0000000000547805 */ /* 0x000fe4000001ff00 */
[----:B------:R-:W-:Y:S02]  /*0340*/  CS2R R12, SRZ ;  /* 0x00000000000c7805 */ /* 0x000fe4000001ff00 */
[----:B------:R-:W-:Y:S01]  /*0350*/  CS2R R10, SRZ ;  /* 0x00000000000a7805 */ /* 0x000fe2000001ff00 */
[----:B------:R-:W5:Y:S01]  /*0360*/  LDG.E.128 R28, desc[UR6][R2.64] ;  /* 0x00000006021c7981 */ /* 0x000f62000c1e1d00 */
[----:B------:R-:W-:-:S02]  /*0370*/  CS2R R8, SRZ ;  /* 0x0000000000087805 */ /* 0x000fc4000001ff00 */
[----:B------:R-:W-:Y:S02]  /*0380*/  CS2R R6, SRZ ;  /* 0x0000000000067805 */ /* 0x000fe4000001ff00 */
[----:B------:R-:W-:Y:S01]  /*0390*/  CS2R R4, SRZ ;  /* 0x0000000000047805 */ /* 0x000fe2000001ff00 */
[----:B------:R-:W5:Y:S01]  /*03a0*/  LDG.E.128 R32, desc[UR6][R2.64+0x10] ;  /* 0x0000100602207981 */ /* 0x000f62000c1e1d00 */
[----:B------:R-:W-:-:S03]  /*03b0*/  PLOP3.LUT P3, PT, PT, PT, UP0, 0x80, 0x0 ;  /* 0x000000000000781c */ /* 0x000fc60003f6f008 */
[----:B------:R-:W5:Y:S04]  /*03c0*/  LDG.E.128 R36, desc[UR6][R2.64+0x2000] ;  /* 0x0020000602247981 */ /* 0x000f68000c1e1d00 */
[----:B------:R0:W5:Y:S02]  /*03d0*/  LDG.E.128 R40, desc[UR6][R2.64+0x2010] ;  /* 0x0020100602287981 */ /* 0x000164000c1e1d00 */
[----:B0-----:R-:W-:-:S07]  /*03e0*/  CS2R R2, SRZ ;  /* 0x0000000000027805 */ /* 0x001fce000001ff00 */
.L_x_1685:
        /* <DEDUP_REMOVED lines=8> */
[C---:B0-----:R-:W-:Y:S01]  /*0470*/  IMAD.WIDE.U32 R52, R88.reuse, 0x10, R60 ;  /* 0x0000001058347825 */ /* 0x041fe200078e003c */
[----:B------:R-:W-:-:S05]  /*0480*/  IADD3 R87, R88, 0x100, RZ ;  /* 0x0000010058577810 */ /* 0x000fca0007ffe0ff */
        /* <DEDUP_REMOVED lines=8> */
[----:B------:R-:W0:Y:S01]  /*0510*/  @P0 LDC.64 R96, c[0x0][0x2c8] ;  /* 0x0000b200ff600b82 */ /* 0x000e220000000a00 */
[----:B------:R-:W-:-:S02]  /*0520*/  IMAD.WIDE.U32 R64, R87, 0x10, R64 ;  /* 0x0000001057407825 */ /* 0x000fc400078e0040 */
[----:B------:R-:W2:Y:S02]  /*0530*/  LDG.E.128 R56, desc[UR6][R56.64] ;  /* 0x0000000638387981 */ /* 0x000ea4000c1e1d00 */
[----:B---3--:R-:W-:Y:S02]  /*0540*/  IMAD.WIDE R100, R90, 0x4, R92 ;  /* 0x000000045a647825 */ /* 0x008fe400078e025c */
[----:B------:R-:W3:Y:S01]  /*0550*/  LDG.E.128 R64, desc[UR6][R64.64] ;  /* 0x0000000640407981 */ /* 0x000ee2000c1e1d00 */
[----:B-1----:R-:W1:Y:S03]  /*0560*/  @P0 LDC.64 R94, c[0x0][0x2c8] ;  /* 0x0000b200ff5e0b82 */ /* 0x002e660000000a00 */
[----:B------:R4:W3:Y:S01]  /*0570*/  LDG.E R91, desc[UR6][R100.64] ;  /* 0x00000006645b7981 */ /* 0x0008e2000c1e1900 */
[----:B0-----:R-:W-:-:S04]  /*0580*/  IMAD.WIDE.U32 R122, R88, 0x8, R120 ;  /* 0x00000008587a7825 */ /* 0x001fc800078e0078 */
[----:B------:R-:W-:Y:S02]  /*0590*/  IMAD.WIDE.U32 R120, R87, 0x8, R120 ;  /* 0x0000000857787825 */ /* 0x000fe400078e0078 */
[----:B-----5:R-:W5:Y:S04]  /*05a0*/  LDG.E.64 R122, desc[UR6][R122.64] ;  /* 0x000000067a7a7981 */ /* 0x020f68000c1e1b00 */
[----:B------:R-:W5:Y:S01]  /*05b0*/  LDG.E.64 R120, desc[UR6][R120.64] ;  /* 0x0000000678787981 */ /* 0x000f62000c1e1b00 */
[----:B------:R-:W-:-:S13]  /*05c0*/  ISETP.NE.AND.EX P1, PT, RZ, UR13, PT, P1 ;  /* 0x0000000dff007c0c */ /* 0x000fda000bf25310 */
[----:B------:R-:W0:Y:S08]  /*05d0*/  @P1 LDC.64 R98, c[0x0][0x248] ;  /* 0x00009200ff621b82 */ /* 0x000e300000000a00 */
[----:B------:R-:W0:Y:S01]  /*05e0*/  @P1 LDC.64 R92, c[0x0][0x248] ;  /* 0x00009200ff5c1b82 */ /* 0x000e220000000a00 */
[----:B------:R-:W-:-:S04]  /*05f0*/  @P0 IMAD.WIDE.U32 R96, R88, 0x10, R96 ;  /* 0x0000001058600825 */ /* 0x000fc800078e0060 */
[----:B-1----:R-:W-:Y:S01]  /*0600*/  @P0 IMAD.WIDE.U32 R94, R87, 0x10, R94 ;  /* 0x00000010575e0825 */ /* 0x002fe200078e005e */
[----:B------:R1:W5:Y:S04]  /*0610*/  @P0 LDG.E.128 R24, desc[UR6][R96.64] ;  /* 0x0000000660180981 */ /* 0x000368000c1e1d00 */
[----:B------:R2:W5:Y:S01]  /*0620*/  @P0 LDG.E.128 R20, desc[UR6][R94.64] ;  /* 0x000000065e140981 */ /* 0x000562000c1e1d00 */
[----:B0-----:R-:W-:-:S05]  /*0630*/  @P1 IMAD.WIDE.U32 R98, R88, 0x8, R98 ;  /* 0x0000000858621825 */ /* 0x001fca00078e0062 */
        /* <DEDUP_REMOVED lines=9> */
[----:B------:R-:W-:Y:S01]  /*06d0*/  HADD2.F32 R109, -RZ, R54.H0_H0 ;  /* 0x20000036ff6d7230 */ /* 0x000fe20000004100 */
[----:B------:R-:W-:Y:S01]  /*06e0*/  FSEL R52, R0, RZ, !P3 ;  /* 0x000000ff00347208 */ /* 0x000fe20005800000 */
[----:B------:R-:W-:-:S02]  /*06f0*/  HADD2.F32 R107, -RZ, R53.H0_H0 ;  /* 0x20000035ff6b7230 */ /* 0x000fc40000004100 */
[--C-:B-1----:R-:W-:Y:S02]  /*0700*/  HADD2.F32 R97, -RZ, R55.reuse.H1_H1 ;  /* 0x30000037ff617230 */ /* 0x102fe40000004100 */
[----:B------:R-:W-:Y:S02]  /*0710*/  HADD2.F32 R113, -RZ, R55.H0_H0 ;  /* 0x20000037ff717230 */ /* 0x000fe40000004100 */
[C---:B------:R-:W-:Y:S01]  /*0720*/  FADD.FTZ R116, -R52.reuse, R105 ;  /* 0x0000006934747221 */ /* 0x040fe20000010100 */
[----:B------:R-:W-:Y:S02]  /*0730*/  HADD2.F32 R53, -RZ, R53.H1_H1 ;  /* 0x30000035ff357230 */ /* 0x000fe40000004100 */
[----:B--2---:R-:W-:Y:S02]  /*0740*/  HADD2.F32 R95, -RZ, R56.H0_H0 ;  /* 0x20000038ff5f7230 */ /* 0x004fe40000004100 */
[----:B------:R-:W-:Y:S01]  /*0750*/  FADD.FTZ R0, -R52, R101 ;  /* 0x0000006534007221 */ /* 0x000fe20000010100 */
[----:B------:R-:W-:-:S02]  /*0760*/  HADD2.F32 R117, -RZ, R60.H1_H1 ;  /* 0x3000003cff757230 */ /* 0x000fc40000004100 */
[C---:B------:R-:W-:Y:S01]  /*0770*/  FADD.FTZ R94, -R52.reuse, R109 ;  /* 0x0000006d345e7221 */ /* 0x040fe20000010100 */
[----:B------:R-:W-:Y:S02]  /*0780*/  HADD2.F32 R115, -RZ, R60.H0_H0 ;  /* 0x2000003cff737230 */ /* 0x000fe40000004100 */
[C---:B------:R-:W-:Y:S01]  /*0790*/  FADD.FTZ R100, -R52.reuse, R107 ;  /* 0x0000006b34647221 */ /* 0x040fe20000010100 */
[----:B------:R-:W-:Y:S02]  /*07a0*/  HADD2.F32 R55, -RZ, R56.H1_H1 ;  /* 0x30000038ff377230 */ /* 0x000fe40000004100 */
[----:B------:R-:W-:Y:S01]  /*07b0*/  FADD.FTZ R60, -R52, R97 ;  /* 0x00000061343c7221 */ /* 0x000fe20000010100 */
[--C-:B---3--:R-:W-:Y:S02]  /*07c0*/  HADD2.F32 R105, -RZ, R64.reuse.H0_H0 ;  /* 0x20000040ff697230 */ /* 0x108fe40000004100 */
[----:B------:R-:W-:Y:S02]  /*07d0*/  HADD2.F32 R104, -RZ, R64.H1_H1 ;  /* 0x30000040ff687230 */ /* 0x000fe40000004100 */
[----:B------:R-:W-:Y:S01]  /*07e0*/  FMUL.FTZ R64, R91, R116 ;  /* 0x000000745b407220 */ /* 0x000fe20000410000 */
[----:B------:R-:W-:-:S02]  /*07f0*/  HADD2.F32 R109, -RZ, R65.H0_H0 ;  /* 0x20000041ff6d7230 */ /* 0x000fc40000004100 */
[----:B------:R-:W-:Y:S02]  /*0800*/  HADD2.F32 R108, -RZ, R65.H1_H1 ;  /* 0x30000041ff6c7230 */ /* 0x000fe40000004100 */
[----:B------:R-:W-:Y:S01]  /*0810*/  FMUL.FTZ R65, R28, R95 ;  /* 0x0000005f1c417220 */ /* 0x000fe20000410000 */
[--C-:B0-----:R-:W-:Y:S02]  /*0820*/  HADD2.F32 R99, -RZ, R58.reuse.H0_H0 ;  /* 0x2000003aff637230 */ /* 0x101fe40000004100 */
[C---:B------:R-:W-:Y:S01]  /*0830*/  FADD.FTZ R96, -R52.reuse, R113 ;  /* 0x0000007134607221 */ /* 0x040fe20000010100 */
[----:B------:R-:W-:Y:S02]  /*0840*/  HADD2.F32 R98, -RZ, R58.H1_H1 ;  /* 0x3000003aff627230 */ /* 0x000fe40000004100 */
[----:B------:R-:W-:Y:S01]  /*0850*/  FMUL.FTZ R0, R91, R0 ;  /* 0x000000005b007220 */ /* 0x000fe20000410000 */
[----:B------:R-:W-:Y:S02]  /*0860*/  HADD2.F32 R93, -RZ, R57.H0_H0 ;  /* 0x20000039ff5d7230 */ /* 0x000fe40000004100 */
[C---:B------:R-:W-:Y:S01]  /*0870*/  FADD.FTZ R92, -R52.reuse, R53 ;  /* 0x00000035345c7221 */ /* 0x040fe20000010100 */
[----:B------:R-:W-:Y:S01]  /*0880*/  FADD.FTZ R58, -R52, R117 ;  /* 0x00000075343a7221 */ /* 0x000fe20000010100 */
[----:B------:R-:W-:-:S02]  /*0890*/  HADD2.F32 R113, -RZ, R66.H0_H0 ;  /* 0x20000042ff717230 */ /* 0x000fc40000004100 */
[C---:B------:R-:W-:Y:S01]  /*08a0*/  FMUL.FTZ R101, R91.reuse, R60 ;  /* 0x0000003c5b657220 */ /* 0x040fe20000410000 */
[----:B------:R-:W-:Y:S02]  /*08b0*/  HADD2.F32 R112, -RZ, R66.H1_H1 ;  /* 0x30000042ff707230 */ /* 0x000fe40000004100 */
[----:B------:R-:W-:Y:S01]  /*08c0*/  FMUL.FTZ R66, R91, R100 ;  /* 0x000000645b427220 */ /* 0x000fe20000410000 */
[--C-:B------:R-:W-:Y:S02]  /*08d0*/  HADD2.F32 R117, -RZ, R67.reuse.H0_H0 ;  /* 0x20000043ff757230 */ /* 0x100fe40000004100 */
[----:B------:R-:W-:Y:S01]  /*08e0*/  FADD.FTZ R84, R55, R84 ;  /* 0x0000005437547221 */ /* 0x000fe20000010000 */
[----:B------:R-:W-:Y:S02]  /*08f0*/  HADD2.F32 R53, -RZ, R67.H1_H1 ;  /* 0x30000043ff357230 */ /* 0x000fe40000004100 */
[-C--:B------:R-:W-:Y:S01]  /*0900*/  FFMA.FTZ R85, R64, R55.reuse, R85 ;  /* 0x0000003740557223 */ /* 0x080fe20000010055 */
[----:B------:R-:W-:Y:S01]  /*0910*/  FMUL.FTZ R67, R29, R55 ;  /* 0x000000371d437220 */ /* 0x000fe20000410000 */
[----:B------:R-:W-:Y:S01]  /*0920*/  FADD.FTZ R60, RZ, R65 ;  /* 0x00000041ff3c7221 */ /* 0x000fe20000010000 */
[----:B------:R-:W-:Y:S01]  /*0930*/  FFMA.FTZ R55, R0, R65, RZ ;  /* 0x0000004100377223 */ /* 0x000fe200000100ff */
[----:B------:R-:W-:-:S02]  /*0940*/  HADD2.F32 R111, -RZ, R54.H1_H1 ;  /* 0x30000036ff6f7230 */ /* 0x000fc40000004100 */
[----:B------:R-:W-:Y:S01]  /*0950*/  FADD.FTZ R82, R93, R82 ;  /* 0x000000525d527221 */ /* 0x000fe20000010000 */
[----:B------:R-:W-:Y:S02]  /*0960*/  HADD2.F32 R57, -RZ, R57.H1_H1 ;  /* 0x30000039ff397230 */ /* 0x000fe40000004100 */
[-C--:B------:R-:W-:Y:S01]  /*0970*/  FFMA.FTZ R83, R66, R93.reuse, R83 ;  /* 0x0000005d42537223 */ /* 0x080fe20000010053 */
[----:B------:R-:W-:Y:S01]  /*0980*/  FMUL.FTZ R93, R30, R93 ;  /* 0x0000005d1e5d7220 */ /* 0x000fe20000410000 */
[----:B------:R-:W-:Y:S01]  /*0990*/  FADD.FTZ R60, R60, R67 ;  /* 0x000000433c3c7221 */ /* 0x000fe20000010000 */
[----:B------:R-:W-:Y:S01]  /*09a0*/  FFMA.FTZ R55, R64, R67, R55 ;  /* 0x0000004340377223 */ /* 0x000fe20000010037 */
[--C-:B------:R-:W-:Y:S02]  /*09b0*/  HADD2.F32 R125, -RZ, R62.reuse.H0_H0 ;  /* 0x2000003eff7d7230 */ /* 0x100fe40000004100 */
[----:B------:R-:W-:Y:S01]  /*09c0*/  FADD.FTZ R86, R95, R86 ;  /* 0x000000565f567221 */ /* 0x000fe20000010000 */
[----:B------:R-:W-:-:S02]  /*09d0*/  HADD2.F32 R54, -RZ, R62.H1_H1 ;  /* 0x3000003eff367230 */ /* 0x000fc40000004100 */
[----:B------:R-:W-:Y:S01]  /*09e0*/  FADD.FTZ R62, -R52, R111 ;  /* 0x0000006f343e7221 */ /* 0x000fe20000010100 */
[----:B------:R-:W-:Y:S01]  /*09f0*/  FFMA.FTZ R89, R0, R95, R89 ;  /* 0x0000005f00597223 */ /* 0x000fe20000010059 */
[----:B------:R-:W-:Y:S01]  /*0a00*/  FMUL.FTZ R94, R91, R94 ;  /* 0x0000005e5b5e7220 */ /* 0x000fe20000410000 */
[----:B------:R-:W-:Y:S01]  /*0a10*/  FMUL.FTZ R95, R31, R57 ;  /* 0x000000391f5f7220 */ /* 0x000fe20000410000 */
[----:B------:R-:W-:Y:S01]  /*0a20*/  FADD.FTZ R60, R60, R93 ;  /* 0x0000005d3c3c7221 */ /* 0x000fe20000010000 */
[----:B------:R-:W-:Y:S01]  /*0a30*/  FMUL.FTZ R92, R91, R92 ;  /* 0x0000005c5b5c7220 */ /* 0x000fe20000410000 */
[----:B------:R-:W-:Y:S01]  /*0a40*/  FFMA.FTZ R55, R66, R93, R55 ;  /* 0x0000005d42377223 */ /* 0x000fe20000010037 */
[----:B------:R-:W-:Y:S01]  /*0a50*/  FADD.FTZ R15, R99, R15 ;  /* 0x0000000f630f7221 */ /* 0x000fe20000010000 */
[----:B------:R-:W-:Y:S01]  /*0a60*/  FMUL.FTZ R97, R91, R62 ;  /* 0x0000003e5b617220 */ /* 0x000fe20000410000 */
[-C--:B------:R-:W-:Y:S01]  /*0a70*/  FFMA.FTZ R3, R94, R99.reuse, R3 ;  /* 0x000000635e037223 */ /* 0x080fe20000010003 */
[----:B------:R-:W-:Y:S01]  /*0a80*/  FMUL.FTZ R99, R32, R99 ;  /* 0x0000006320637220 */ /* 0x000fe20000410000 */
[----:B------:R-:W-:Y:S01]  /*0a90*/  FADD.FTZ R60, R60, R95 ;  /* 0x0000005f3c3c7221 */ /* 0x000fe20000010000 */
[----:B------:R-:W-:Y:S01]  /*0aa0*/  FFMA.FTZ R55, R92, R95, R55 ;  /* 0x0000005f5c377223 */ /* 0x000fe20000010037 */
[----:B------:R-:W-:-:S02]  /*0ab0*/  HADD2.F32 R103, -RZ, R59.H0_H0 ;  /* 0x2000003bff677230 */ /* 0x000fc40000004100 */
[----:B------:R-:W-:Y:S01]  /*0ac0*/  FADD.FTZ R80, R57, R80 ;  /* 0x0000005039507221 */ /* 0x000fe20000010000 */
[--C-:B------:R-:W-:Y:S02]  /*0ad0*/  HADD2.F32 R119, -RZ, R61.reuse.H0_H0 ;  /* 0x2000003dff777230 */ /* 0x100fe40000004100 */
[----:B------:R-:W-:Y:S01]  /*0ae0*/  FFMA.FTZ R81, R92, R57, R81 ;  /* 0x000000395c517223 */ /* 0x000fe20000010051 */
[----:B------:R-:W-:Y:S02]  /*0af0*/  HADD2.F32 R61, -RZ, R61.H1_H1 ;  /* 0x3000003dff3d7230 */ /* 0x000fe40000004100 */
[----:B------:R-:W-:Y:S01]  /*0b00*/  FADD.FTZ R14, R98, R14 ;  /* 0x0000000e620e7221 */ /* 0x000fe20000010000 */
[----:B------:R-:W-:Y:S01]  /*0b10*/  FMUL.FTZ R96, R91, R96 ;  /* 0x000000605b607220 */ /* 0x000fe20000410000 */
[-C--:B------:R-:W-:Y:S01]  /*0b20*/  FFMA.FTZ R2, R97, R98.reuse, R2 ;  /* 0x0000006261027223 */ /* 0x080fe20000010002 */
        /* <DEDUP_REMOVED lines=29> */
[C---:B------:R-:W-:Y:S01]  /*0d00*/  FADD.FTZ R110, -R52.reuse, R125 ;  /* 0x0000007d346e7221 */ /* 0x040fe20000010100 */
[----:B------:R-:W-:Y:S01]  /*0d10*/  FADD.FTZ R54, -R52, R54 ;  /* 0x0000003634367221 */ /* 0x000fe20000010100 */
[----:B------:R-:W-:Y:S01]  /*0d20*/  FADD.FTZ R69, R109, R69 ;  /* 0x000000456d457221 */ /* 0x000fe20000010000 */
[-C--:B------:R-:W-:Y:S01]  /*0d30*/  FFMA.FTZ R9, R106, R109.reuse, R9 ;  /* 0x0000006d6a097223 */ /* 0x080fe20000010009 */
[----:B------:R-:W-:Y:S01]  /*0d40*/  FADD.FTZ R58, R55, R104 ;  /* 0x00000068373a7221 */ /* 0x000fe20000010000 */
[----:B------:R-:W-:Y:S01]  /*0d50*/  FMUL.FTZ R109, R38, R109 ;  /* 0x0000006d266d7220 */ /* 0x000fe20000410000 */
[----:B------:R-:W-:Y:S01]  /*0d60*/  FFMA.FTZ R55, R107, R104, R56 ;  /* 0x000000686b377223 */ /* 0x000fe20000010038 */
[----:B------:R-:W-:-:S02]  /*0d70*/  HADD2.F32 R114, -RZ, R63.H0_H0 ;  /* 0x2000003fff727230 */ /* 0x000fc40000004100 */
[----:B------:R-:W-:Y:S01]  /*0d80*/  FADD.FTZ R68, R108, R68 ;  /* 0x000000446c447221 */ /* 0x000fe20000010000 */
[----:B------:R-:W-:Y:S01]  /*0d90*/  FFMA.FTZ R8, R111, R108, R8 ;  /* 0x0000006c6f087223 */ /* 0x000fe20000010008 */
[C---:B------:R-:W-:Y:S01]  /*0da0*/  FMUL.FTZ R110, R91.reuse, R110 ;  /* 0x0000006e5b6e7220 */ /* 0x040fe20000410000 */
[----:B------:R-:W-:Y:S01]  /*0db0*/  FMUL.FTZ R115, R91, R54 ;  /* 0x000000365b737220 */ /* 0x000fe20000410000 */
[----:B------:R-:W-:Y:S01]  /*0dc0*/  FMUL.FTZ R108, R39, R108 ;  /* 0x0000006c276c7220 */ /* 0x000fe20000410000 */
[----:B------:R-:W-:Y:S01]  /*0dd0*/  FADD.FTZ R57, R58, R109 ;  /* 0x0000006d3a397221 */ /* 0x000fe20000010000 */
[----:B------:R-:W-:Y:S01]  /*0de0*/  FFMA.FTZ R54, R106, R109, R55 ;  /* 0x0000006d6a367223 */ /* 0x000fe20000010037 */
[----:B------:R-:W-:Y:S01]  /*0df0*/  FADD.FTZ R114, -R52, R114 ;  /* 0x0000007234727221 */ /* 0x000fe20000010100 */
[----:B------:R-:W-:Y:S01]  /*0e00*/  FADD.FTZ R71, R113, R71 ;  /* 0x0000004771477221 */ /* 0x000fe20000010000 */
[-C--:B------:R-:W-:Y:S01]  /*0e10*/  FFMA.FTZ R11, R110, R113.reuse, R11 ;  /* 0x000000716e0b7223 */ /* 0x080fe2000001000b */
[----:B------:R-:W-:Y:S01]  /*0e20*/  FMUL.FTZ R113, R40, R113 ;  /* 0x0000007128717220 */ /* 0x000fe20000410000 */
[----:B------:R-:W-:Y:S01]  /*0e30*/  FADD.FTZ R56, R57, R108 ;  /* 0x0000006c39387221 */ /* 0x000fe20000010000 */
[----:B------:R-:W-:Y:S01]  /*0e40*/  FFMA.FTZ R55, R111, R108, R54 ;  /* 0x0000006c6f377223 */ /* 0x000fe20000010036 */
[----:B------:R-:W-:-:S02]  /*0e50*/  HADD2.F32 R63, -RZ, R63.H1_H1 ;  /* 0x3000003fff3f7230 */ /* 0x000fc40000004100 */
        /* <DEDUP_REMOVED lines=41> */
.L_x_1696:
        /* <DEDUP_REMOVED lines=13> */
.L_x_1684:
        /* <DEDUP_REMOVED lines=323> */
.L_x_1682:
        /* <DEDUP_REMOVED lines=18> */
.L_x_1683:
[----:B------:R-:W-:Y:S01]  /*2710*/  HFMA2.MMA R56, -RZ, RZ, 0, 9.5367431640625e-07 ;  /* 0x00000010ff387435 */ /* 0x000fe200000001ff */
[----:B------:R-:W-:Y:S02]  /*2720*/  MOV R125, R52 ;  /* 0x00000034007d7202 */ /* 0x000fe40000000f00 */
[----:B------:R-:W-:Y:S02]  /*2730*/  MOV R57, 0x1f ;  /* 0x0000001f00397802 */ /* 0x000fe40000000f00 */
[----:B------:R-:W-:-:S07]  /*2740*/  MOV R58, 0xffffffff ;  /* 0xffffffff003a7802 */ /* 0x000fce0000000f00 */
[----:B-----5:R-:W-:Y:S05]  /*2750*/  WARPSYNC.COLLECTIVE R58, `(.L_x_1686) ;  /* 0x000000003a087348 */ /* 0x020fea0003c00000 */
[----:B------:R0:W1:Y:S02]  /*2760*/  SHFL.DOWN P3, R63, R125, R56, R57 ;  /* 0x080000387d3f7389 */ /* 0x0000640000060039 */
[----:B01---5:R-:W-:Y:S01]  /*2770*/  ENDCOLLECTIVE ;  /* 0x000000000000791b */ /* 0x023fe20003800000 */
.L_x_1686:
[----:B------:R-:W-:Y:S02]  /*2780*/  MOV R125, R55 ;  /* 0x00000037007d7202 */ /* 0x000fe40000000f00 */
[----:B------:R-:W-:-:S07]  /*2790*/  MOV R53, R63 ;  /* 0x0000003f00357202 */ /* 0x000fce0000000f00 */
[----:B------:R-:W-:Y:S05]  /*27a0*/  WARPSYNC.COLLECTIVE R58, `(.L_x_1687) ;  /* 0x000000003a087348 */ /* 0x000fea0003c00000 */
[----:B------:R0:W1:Y:S02]  /*27b0*/  SHFL.DOWN P3, R63, R125, R56, R57 ;  /* 0x080000387d3f7389 */ /* 0x0000640000060039 */
[----:B01----:R-:W-:Y:S01]  /*27c0*/  ENDCOLLECTIVE ;  /* 0x000000000000791b */ /* 0x003fe20003800000 */
.L_x_1687:
[----:B------:R-:W-:Y:S01]  /*27d0*/  FADD.FTZ R53, R52, R53 ;  /* 0x0000003534357221 */ /* 0x000fe20000010000 */
[----:B------:R-:W-:-:S04]  /*27e0*/  HFMA2.MMA R56, -RZ, RZ, 0, 4.76837158203125e-07 ;  /* 0x00000008ff387435 */ /* 0x000fc800000001ff */
[----:B------:R-:W-:Y:S02]  /*27f0*/  MOV R125, R53 ;  /* 0x00000035007d7202 */ /* 0x000fe40000000f00 */
[----:B------:R-:W-:-:S07]  /*2800*/  MOV R54, R63 ;  /* 0x0000003f00367202 */ /* 0x000fce0000000f00 */
[----:B------:R-:W-:Y:S05]  /*2810*/  WARPSYNC.COLLECTIVE R58, `(.L_x_1688) ;  /* 0x000000003a087348 */ /* 0x000fea0003c00000 */
[----:B------:R0:W1:Y:S02]  /*2820*/  SHFL.DOWN P3, R63, R125, R56, R57 ;  /* 0x080000387d3f7389 */ /* 0x0000640000060039 */
[----:B01----:R-:W-:Y:S01]  /*2830*/  ENDCOLLECTIVE ;  /* 0x000000000000791b */ /* 0x003fe20003800000 */
.L_x_1688:
[----:B------:R-:W-:-:S05]  /*2840*/  FADD.FTZ R54, R55, R54 ;  /* 0x0000003637367221 */ /* 0x000fca0000010000 */
[----:B------:R-:W-:Y:S02]  /*2850*/  MOV R125, R54 ;  /* 0x00000036007d7202 */ /* 0x000fe40000000f00 */
[----:B------:R-:W-:-:S07]  /*2860*/  MOV R60, R63 ;  /* 0x0000003f003c7202 */ /* 0x000fce0000000f00 */
[----:B------:R-:W-:Y:S05]  /*2870*/  WARPSYNC.COLLECTIVE R58, `(.L_x_1689) ;  /* 0x000000003a087348 */ /* 0x000fea0003c00000 */
[----:B------:R0:W1:Y:S02]  /*2880*/  SHFL.DOWN P3, R63, R125, R56, R57 ;  /* 0x080000387d3f7389 */ /* 0x0000640000060039 */
[----:B01----:R-:W-:Y:S01]  /*2890*/  ENDCOLLECTIVE ;  /* 0x000000000000791b */ /* 0x003fe20003800000 */
.L_x_1689:
[----:B------:R-:W-:Y:S01]  /*28a0*/  FADD.FTZ R60, R53, R60 ;  /* 0x0000003c353c7221 */ /* 0x000fe20000010000 */
[----:B------:R-:W-:-:S04]  /*28b0*/  HFMA2.MMA R56, -RZ, RZ, 0, 2.384185791015625e-07 ;  /* 0x00000004ff387435 */ /* 0x000fc800000001ff */
[----:B------:R-:W-:Y:S02]  /*28c0*/  MOV R125, R60 ;  /* 0x0000003c007d7202 */ /* 0x000fe40000000f00 */
[----:B------:R-:W-:-:S07]  /*28d0*/  MOV R59, R63 ;  /* 0x0000003f003b7202 */ /* 0x000fce0000000f00 */
[----:B------:R-:W-:Y:S05]  /*28e0*/  WARPSYNC.COLLECTIVE R58, `(.L_x_1690) ;  /* 0x000000003a087348 */ /* 0x000fea0003c00000 */
[----:B------:R0:W1:Y:S02]  /*28f0*/  SHFL.DOWN P3, R63, R125, R56, R57 ;  /* 0x080000387d3f7389 */ /* 0x0000640000060039 */
[----:B01----:R-:W-:Y:S01]  /*2900*/  ENDCOLLECTIVE ;  /* 0x000000000000791b */ /* 0x003fe20003800000 */
.L_x_1690:
[----:B------:R-:W-:-:S05]  /*2910*/  FADD.FTZ R59, R54, R59 ;  /* 0x0000003b363b7221 */ /* 0x000fca0000010000 */
[----:B------:R-:W-:Y:S02]  /*2920*/  MOV R125, R59 ;  /* 0x0000003b007d7202 */ /* 0x000fe40000000f00 */
[----:B------:R-:W-:-:S07]  /*2930*/  MOV R61, R63 ;  /* 0x0000003f003d7202 */ /* 0x000fce0000000f00 */
[----:B------:R-:W-:Y:S05]  /*2940*/  WARPSYNC.COLLECTIVE R58, `(.L_x_1691) ;  /* 0x000000003a087348 */ /* 0x000fea0003c00000 */
[----:B------:R0:W1:Y:S02]  /*2950*/  SHFL.DOWN P3, R63, R125, R56, R57 ;  /* 0x080000387d3f7389 */ /* 0x0000640000060039 */
[----:B01----:R-:W-:Y:S01]  /*2960*/  ENDCOLLECTIVE ;  /* 0x000000000000791b */ /* 0x003fe20003800000 */
.L_x_1691:
[----:B------:R-:W-:Y:S01]  /*2970*/  FADD.FTZ R61, R60, R61 ;  /* 0x0000003d3c3d7221 */ /* 0x000fe20000010000 */
[----:B------:R-:W-:-:S04]  /*2980*/  HFMA2.MMA R56, -RZ, RZ, 0, 1.1920928955078125e-07 ;  /* 0x00000002ff387435 */ /* 0x000fc800000001ff */
[----:B------:R-:W-:Y:S02]  /*2990*/  MOV R125, R61 ;  /* 0x0000003d007d7202 */ /* 0x000fe40000000f00 */
[----:B------:R-:W-:-:S07]  /*29a0*/  MOV R62, R63 ;  /* 0x0000003f003e7202 */ /* 0x000fce0000000f00 */
[----:B------:R-:W-:Y:S05]  /*29b0*/  WARPSYNC.COLLECTIVE R58, `(.L_x_1692) ;  /* 0x000000003a087348 */ /* 0x000fea0003c00000 */
[----:B------:R0:W1:Y:S02]  /*29c0*/  SHFL.DOWN P3, R63, R125, R56, R57 ;  /* 0x080000387d3f7389 */ /* 0x0000640000060039 */
[----:B01----:R-:W-:Y:S01]  /*29d0*/  ENDCOLLECTIVE ;  /* 0x000000000000791b */ /* 0x003fe20003800000 */
.L_x_1692:
[----:B------:R-:W-:-:S05]  /*29e0*/  FADD.FTZ R62, R59, R62 ;  /* 0x0000003e3b3e7221 */ /* 0x000fca0000010000 */
[----:B------:R-:W-:Y:S02]  /*29f0*/  MOV R125, R62 ;  /* 0x0000003e007d7202 */ /* 0x000fe40000000f00 */
[----:B------:R-:W-:-:S07]  /*2a00*/  MOV R52, R63 ;  /* 0x0000003f00347202 */ /* 0x000fce0000000f00 */
[----:B------:R-:W-:Y:S05]  /*2a10*/  WARPSYNC.COLLECTIVE R58, `(.L_x_1693) ;  /* 0x000000003a087348 */ /* 0x000fea0003c00000 */
[----:B------:R0:W1:Y:S02]  /*2a20*/  SHFL.DOWN P3, R63, R125, R56, R57 ;  /* 0x080000387d3f7389 */ /* 0x0000640000060039 */
[----:B01----:R-:W-:Y:S01]  /*2a30*/  ENDCOLLECTIVE ;  /* 0x000000000000791b */ /* 0x003fe20003800000 */
.L_x_1693:
[----:B------:R-:W-:Y:S01]  /*2a40*/  FADD.FTZ R52, R61, R52 ;  /* 0x000000343d347221 */ /* 0x000fe20000010000 */
[----:B------:R-:W-:-:S04]  /*2a50*/  HFMA2.MMA R56, -RZ, RZ, 0, 5.9604644775390625e-08 ;  /* 0x00000001ff387435 */ /* 0x000fc800000001ff */
[----:B------:R-:W-:Y:S02]  /*2a60*/  MOV R125, R52 ;  /* 0x00000034007d7202 */ /* 0x000fe40000000f00 */
[----:B------:R-:W-:-:S07]  /*2a70*/  MOV R55, R63 ;  /* 0x0000003f00377202 */ /* 0x000fce0000000f00 */
[----:B------:R-:W-:Y:S05]  /*2a80*/  WARPSYNC.COLLECTIVE R58, `(.L_x_1694) ;  /* 0x000000003a087348 */ /* 0x000fea0003c00000 */
[----:B------:R0:W1:Y:S02]  /*2a90*/  SHFL.DOWN P3, R63, R125, R56, R57 ;  /* 0x080000387d3f7389 */ /* 0x0000640000060039 */
[----:B01----:R-:W-:Y:S01]  /*2aa0*/  ENDCOLLECTIVE ;  /* 0x000000000000791b */ /* 0x003fe20003800000 */
.L_x_1694:
[----:B------:R-:W-:-:S05]  /*2ab0*/  FADD.FTZ R53, R62, R55 ;  /* 0x000000373e357221 */ /* 0x000fca0000010000 */
[----:B------:R-:W-:Y:S02]  /*2ac0*/  MOV R125, R53 ;  /* 0x00000035007d7202 */ /* 0x000fe40000000f00 */
[----:B------:R-:W-:-:S07]  /*2ad0*/  MOV R55, R63 ;  /* 0x0000003f00377202 */ /* 0x000fce0000000f00 */
[----:B------:R-:W-:Y:S05]  /*2ae0*/  WARPSYNC.COLLECTIVE R58, `(.L_x_1695) ;  /* 0x000000003a087348 */ /* 0x000fea0003c00000 */
[----:B------:R0:W1:Y:S02]  /*2af0*/  SHFL.DOWN P3, R63, R125, R56, R57 ;  /* 0x080000387d3f7389 */ /* 0x0000640000060039 */
[----:B01----:R-:W-:Y:S01]  /*2b00*/  ENDCOLLECTIVE ;  /* 0x000000000000791b */ /* 0x003fe20003800000 */
.L_x_1695:
[----:B------:R-:W-:Y:S01]  /*2b10*/  MOV R54, R63 ;  /* 0x0000003f00367202 */ /* 0x000fe20000000f00 */
[----:B------:R-:W-:Y:S06]  /*2b20*/  BRA `(.L_x_1696) ;  /* 0xffffffe400707947 */ /* 0x000fec000383ffff */
.L_x_1697:
        /* <DEDUP_REMOVED lines=13> */
.L_x_2995:


//--------------------- .text._ZN10layer_norm31ln_parallel_residual_bwd_kernelINS_13Kernel_traitsI6__halfS2_fS2_fjLj4096ELj1ELj1ELj8ELj16ENS_18Kernel_traits_baseILj4096ES2_S2_fS2_fjLj256EEEEELb0ELb0ELb0EEEvNS_9BwdParamsE --------------------------
	.section	.text._ZN10layer_norm31ln_parallel_residual_bwd_kernelINS_13Kernel_traitsI6__halfS2_fS2_fjLj4096ELj1ELj1ELj8ELj16ENS_18Kernel_traits_baseILj4096ES2_S2_fS2_fjLj256EEEEELb0ELb0ELb0EEEvNS_9BwdParamsE,"ax",@progbits
	.align	128
        .global         _ZN10layer_norm31ln_parallel_residual_bwd_kernelINS_13Kernel_traitsI6__halfS2_fS2_fjLj4096ELj1ELj1ELj8ELj16ENS_18Kernel_traits_baseILj4096ES2_S2_fS2_fjLj256EEEEELb0ELb0ELb0EEEvNS_9BwdParamsE
        .type           _ZN10layer_norm31ln_parallel_residual_bwd_kernelINS_13Kernel_traitsI6__halfS2_fS2_fjLj4096ELj1ELj1ELj8ELj16ENS_18Kernel_traits_baseILj4096ES2_S2_fS2_fjLj256EEEEELb0ELb0ELb0EEEvNS_9BwdParamsE,@function
        .size           _ZN10layer_norm31ln_parallel_residual_bwd_kernelINS_13Kernel_traitsI6__halfS2_fS2_fjLj4096ELj1ELj1ELj8ELj16ENS_18Kernel_traits_baseILj4096ES2_S2_fS2_fjLj256EEEEELb0ELb0ELb0EEEvNS_9BwdParamsE,(.L_x_2996 - _ZN10layer_norm31ln_parallel_residual_bwd_kernelINS_13Kernel_traitsI6__halfS2_fS2_fjLj4096ELj1ELj1ELj8ELj16ENS_18Kernel_traits_baseILj4096ES2_S2_fS2_fjLj256EEEEELb0ELb0ELb0EEEvNS_9BwdParamsE)
        .other          _ZN10layer_norm31ln_parallel_residual_bwd_kernelINS_13Kernel_traitsI6__halfS2_fS2_fjLj4096ELj1ELj1ELj8ELj16ENS_18Kernel_traits_baseILj4096ES2_S2_fS2_fjLj256EEEEELb0ELb0ELb0EEEvNS_9BwdParamsE,@"STO_CUDA_ENTRY STV_DEFAULT"
_ZN10layer_norm31ln_parallel_residual_bwd_kernelINS_13Kernel_traitsI6__halfS2_fS2_fjLj4096ELj1ELj1ELj8ELj16ENS_18Kernel_traits_baseILj4096ES2_S2_fS2_fjLj256EEEEELb0ELb0ELb0EEEvNS_9BwdParamsE:
.text._ZN10layer_norm31ln_parallel_residual_bwd_kernelINS_13Kernel_traitsI6__halfS2_fS2_fjLj4096ELj1ELj1ELj8ELj16ENS_18Kernel_traits_baseILj4096ES2_S2_fS2_fjLj256EEEEELb0ELb0ELb0EEEvNS_9BwdParamsE:
        /* <DEDUP_REMOVED lines=105> */
.L_x_1708:
        /* <DEDUP_REMOVED lines=25> */
[----:B------:R3:W4:Y:S01]  /*0820*/  LDG.E.128 R108, desc[UR4][R152.64+0x10] ;  /* 0x00001004986c7981 */ /* 0x000722000c1e1d00 */
        /* <DEDUP_REMOVED lines=16> */
[----:B---3--:R-:W-:Y:S01]  /*0930*/  FADD.FTZ R152, R98, -R3 ;  /* 0x8000000362987221 */ /* 0x008fe20000010000 */
[C---:B----4-:R-:W-:Y:S01]  /*0940*/  FADD.FTZ R108, -R3.reuse, R108 ;  /* 0x0000006c036c7221 */ /* 0x050fe20000010100 */
[C---:B------:R-:W-:Y:S01]  /*0950*/  FADD.FTZ R158, -R3.reuse, R109 ;  /* 0x0000006d039e7221 */ /* 0x040fe20000010100 */
[C---:B------:R-:W-:Y:S01]  /*0960*/  FADD.FTZ R110, -R3.reuse, R110 ;  /* 0x0000006e036e7221 */ /* 0x040fe20000010100 */
[----:B------:R-:W-:Y:S01]  /*0970*/  FADD.FTZ R162, -R3, R111 ;  /* 0x0000006f03a27221 */ /* 0x000fe20000010100 */
[C---:B------:R-:W-:Y:S01]  /*0980*/  FMUL.FTZ R3, R147.reuse, R96 ;  /* 0x0000006093037220 */ /* 0x040fe20000410000 */
[----:B------:R-:W-:Y:S01]  /*0990*/  FMUL.FTZ R153, R147, R152 ;  /* 0x0000009893997220 */ /* 0x000fe20000410000 */
[----:B------:R-:W-:-:S02]  /*09a0*/  HADD2.F32 R99, -RZ, R104.H0_H0 ;  /* 0x20000068ff637230 */ /* 0x000fc40000004100 */
[----:B------:R-:W-:Y:S02]  /*09b0*/  HADD2.F32 R97, -RZ, R100.H0_H0 ;  /* 0x20000064ff617230 */ /* 0x000fe40000004100 */
[--C-:B------:R-:W-:Y:S02]  /*09c0*/  HADD2.F32 R155, -RZ, R101.reuse.H0_H0 ;  /* 0x20000065ff9b7230 */ /* 0x100fe40000004100 */
[----:B------:R-:W-:Y:S02]  /*09d0*/  HADD2.F32 R156, -RZ, R101.H1_H1 ;  /* 0x30000065ff9c7230 */ /* 0x000fe40000004100 */
[----:B------:R-:W-:Y:S01]  /*09e0*/  FMUL.FTZ R101, R122, R99 ;  /* 0x000000637a657220 */ /* 0x000fe20000410000 */
[--C-:B------:R-:W-:Y:S02]  /*09f0*/  HADD2.F32 R163, -RZ, R103.reuse.H0_H0 ;  /* 0x20000067ffa37230 */ /* 0x100fe40000004100 */
[----:B------:R-:W-:Y:S02]  /*0a00*/  HADD2.F32 R184, -RZ, R103.H1_H1 ;  /* 0x30000067ffb87230 */ /* 0x000fe40000004100 */
[----:B------:R-:W-:-:S02]  /*0a10*/  HADD2.F32 R159, -RZ, R102.H0_H0 ;  /* 0x20000066ff9f7230 */ /* 0x000fc40000004100 */
[----:B------:R-:W-:Y:S02]  /*0a20*/  HADD2.F32 R160, -RZ, R102.H1_H1 ;  /* 0x30000066ffa07230 */ /* 0x000fe40000004100 */
[--C-:B------:R-:W-:Y:S02]  /*0a30*/  HADD2.F32 R103, -RZ, R105.reuse.H0_H0 ;  /* 0x20000069ff677230 */ /* 0x100fe40000004100 */
[----:B------:R-:W-:Y:S02]  /*0a40*/  HADD2.F32 R102, -RZ, R105.H1_H1 ;  /* 0x30000069ff667230 */ /* 0x000fe40000004100 */
[----:B------:R-:W-:Y:S01]  /*0a50*/  FADD.FTZ R48, R48, R97 ;  /* 0x0000006130307221 */ /* 0x000fe20000010000 */
[-C--:B0-----:R-:W-:Y:S01]  /*0a60*/  FFMA.FTZ R150, R114, R97.reuse, R101 ;  /* 0x0000006172967223 */ /* 0x081fe20000010065 */
[----:B------:R-:W-:Y:S01]  /*0a70*/  FFMA.FTZ R64, R3, R97, R64 ;  /* 0x0000006103407223 */ /* 0x000fe20000010040 */
[--C-:B------:R-:W-:Y:S02]  /*0a80*/  HADD2.F32 R105, -RZ, R106.reuse.H0_H0 ;  /* 0x2000006aff697230 */ /* 0x100fe40000004100 */
[----:B------:R-:W-:Y:S01]  /*0a90*/  FMUL.FTZ R97, R124, R103 ;  /* 0x000000677c617220 */ /* 0x000fe20000410000 */
[----:B------:R-:W-:-:S02]  /*0aa0*/  HADD2.F32 R106, -RZ, R106.H1_H1 ;  /* 0x3000006aff6a7230 */ /* 0x000fc40000004100 */
[----:B------:R-:W-:Y:S01]  /*0ab0*/  FMUL.FTZ R96, R125, R102 ;  /* 0x000000667d607220 */ /* 0x000fe20000410000 */
[----:B------:R-:W-:Y:S02]  /*0ac0*/  HADD2.F32 R104, -RZ, R104.H1_H1 ;  /* 0x30000068ff687230 */ /* 0x000fe40000004100 */
[----:B------:R-:W-:Y:S01]  /*0ad0*/  FMUL.FTZ R152, R147, R154 ;  /* 0x0000009a93987220 */ /* 0x000fe20000410000 */
[----:B------:R-:W-:Y:S01]  /*0ae0*/  FADD.FTZ R50, R50, R155 ;  /* 0x0000009b32327221 */ /* 0x000fe20000010000 */
[-C--:B------:R-:W-:Y:S01]  /*0af0*/  FFMA.FTZ R154, R116, R155.reuse, R97 ;  /* 0x0000009b749a7223 */ /* 0x080fe20000010061 */
[----:B------:R-:W-:Y:S01]  /*0b00*/  FFMA.FTZ R66, R153, R155, R66 ;  /* 0x0000009b99427223 */ /* 0x000fe20000010042 */
[----:B------:R-:W-:Y:S01]  /*0b10*/  FFMA.FTZ R155, R117, R156, R96 ;  /* 0x0000009c759b7223 */ /* 0x000fe20000010060 */
[----:B------:R-:W-:Y:S01]  /*0b20*/  FMUL.FTZ R97, R126, R105 ;  /* 0x000000697e617220 */ /* 0x000fe20000410000 */
[----:B------:R-:W-:Y:S01]  /*0b30*/  FMUL.FTZ R157, R147, R108 ;  /* 0x0000006c939d7220 */ /* 0x000fe20000410000 */
[----:B------:R-:W-:-:S02]  /*0b40*/  HADD2.F32 R100, -RZ, R100.H1_H1 ;  /* 0x30000064ff647230 */ /* 0x000fc40000004100 */
[----:B------:R-:W-:Y:S01]  /*0b50*/  FMUL.FTZ R96, R127, R106 ;  /* 0x0000006a7f607220 */ /* 0x000fe20000410000 */
[----:B------:R-:W-:Y:S01]  /*0b60*/  FMUL.FTZ R98, R123, R104 ;  /* 0x000000687b627220 */ /* 0x000fe20000410000 */
[----:B------:R-:W-:Y:S01]  /*0b70*/  FADD.FTZ R51, R51, R156 ;  /* 0x0000009c33337221 */ /* 0x000fe20000010000 */
[----:B------:R-:W-:Y:S01]  /*0b80*/  FFMA.FTZ R67, R152, R156, R67 ;  /* 0x0000009c98437223 */ /* 0x000fe20000010043 */
[----:B------:R-:W-:Y:S01]  /*0b90*/  FADD.FTZ R44, R44, R159 ;  /* 0x0000009f2c2c7221 */ /* 0x000fe20000010000 */
[-C--:B------:R-:W-:Y:S01]  /*0ba0*/  FFMA.FTZ R156, R118, R159.reuse, R97 ;  /* 0x0000009f769c7223 */ /* 0x080fe20000010061 */
[----:B------:R-:W-:Y:S01]  /*0bb0*/  FFMA.FTZ R60, R157, R159, R60 ;  /* 0x0000009f9d3c7223 */ /* 0x000fe2000001003c */
[----:B------:R-:W-:Y:S01]  /*0bc0*/  FFMA.FTZ R159, R119, R160, R96 ;  /* 0x000000a0779f7223 */ /* 0x000fe20000010060 */
[----:B------:R-:W-:Y:S01]  /*0bd0*/  FFMA.FTZ R151, R115, R100, R98 ;  /* 0x0000006473977223 */ /* 0x000fe20000010062 */
[----:B------:R-:W-:Y:S01]  /*0be0*/  FADD.FTZ R96, RZ, R150 ;  /* 0x00000096ff607221 */ /* 0x000fe20000010000 */
[----:B------:R-:W-:Y:S01]  /*0bf0*/  FMUL.FTZ R148, R147, R148 ;  /* 0x0000009493947220 */ /* 0x000fe20000410000 */
[C---:B------:R-:W-:Y:S01]  /*0c00*/  FFMA.FTZ R97, R3.reuse, R150, RZ ;  /* 0x0000009603617223 */ /* 0x040fe200000100ff */
[----:B------:R-:W-:Y:S01]  /*0c10*/  FADD.FTZ R16, R16, R99 ;  /* 0x0000006310107221 */ /* 0x000fe20000010000 */
[----:B------:R-:W-:Y:S01]  /*0c20*/  FFMA.FTZ R32, R3, R99, R32 ;  /* 0x0000006303207223 */ /* 0x000fe20000010020 */
[----:B------:R-:W-:Y:S01]  /*0c30*/  FADD.FTZ R99, R96, R151 ;  /* 0x0000009760637221 */ /* 0x000fe20000010000 */
[----:B------:R-:W-:-:S03]  /*0c40*/  FFMA.FTZ R96, R148, R151, R97 ;  /* 0x0000009794607223 */ /* 0x000fc60000010061 */
[----:B------:R-:W-:Y:S01]  /*0c50*/  FADD.FTZ R98, R99, R154 ;  /* 0x0000009a63627221 */ /* 0x000fe20000010000 */
[----:B------:R-:W-:Y:S01]  /*0c60*/  FFMA.FTZ R97, R153, R154, R96 ;  /* 0x0000009a99617223 */ /* 0x000fe20000010060 */
[--C-:B------:R-:W-:Y:S02]  /*0c70*/  HADD2.F32 R183, -RZ, R107.reuse.H0_H0 ;  /* 0x2000006bffb77230 */ /* 0x100fe40000004100 */
[----:B------:R-:W-:Y:S01]  /*0c80*/  FADD.FTZ R99, R98, R155 ;  /* 0x0000009b62637221 */ /* 0x000fe20000010000 */
[----:B------:R-:W-:Y:S01]  /*0c90*/  FFMA.FTZ R96, R152, R155, R97 ;  /* 0x0000009b98607223 */ /* 0x000fe20000010061 */
[----:B------:R-:W-:Y:S02]  /*0ca0*/  HADD2.F32 R186, -RZ, R107.H1_H1 ;  /* 0x3000006bffba7230 */ /* 0x000fe40000004100 */
[----:B------:R-:W-:Y:S01]  /*0cb0*/  FMUL.FTZ R158, R147, R158 ;  /* 0x0000009e939e7220 */ /* 0x000fe20000410000 */
        /* <DEDUP_REMOVED lines=9> */
[----:B------:R-:W-:Y:S01]  /*0d50*/  FMUL.FTZ R162, R147, R162 ;  /* 0x000000a293a27220 */ /* 0x000fe20000410000 */
[----:B------:R-:W-:Y:S01]  /*0d60*/  FFMA.FTZ R160, R120, R163, R101 ;  /* 0x000000a378a07223 */ /* 0x000fe20000010065 */
[----:B------:R-:W-:Y:S01]  /*0d70*/  FADD.FTZ R99, R98, R159 ;  /* 0x0000009f62637221 */ /* 0x000fe20000010000 */
[----:B------:R-:W-:Y:S01]  /*0d80*/  FFMA.FTZ R97, R158, R159, R97 ;  /* 0x0000009f9e617223 */ /* 0x000fe20000010061 */
        /* <DEDUP_REMOVED lines=23> */
.L_x_1700:
[----:B------:R-:W-:Y:S05]  /*0f00*/  BSYNC B0 ;  /* 0x0000000000007941 */ /* 0x000fea0003800000 */
.L_x_1699:
[----:B------:R-:W-:Y:S04]  /*0f10*/  BSSY B0, `(.L_x_1701) ;  /* 0x0000074000007945 */ /* 0x000fe80003800000 */
[----:B------:R-:W-:Y:S05]  /*0f20*/  @!P4 BRA `(.L_x_1702) ;  /* 0x0000000400c8c947 */ /* 0x000fea0003800000 */
[----:B------:R-:W0:Y:S08]  /*0f30*/  LDC.64 R96, c[0x0][0x2b8] ;  /* 0x0000ae00ff607b82 */ /* 0x000e300000000a00 */
[----:B------:R-:W1:Y:S01]  /*0f40*/  LDC.64 R100, c[0x0][0x2c0] ;  /* 0x0000b000ff647b82 */ /* 0x000e620000000a00 */
[----:B------:R-:W-:-:S04]  /*0f50*/  LEA R166, P0, R185, UR10, 0x5 ;  /* 0x0000000ab9a67c11 */ /* 0x000fc8000f8028ff */
[----:B------:R-:W-:-:S05]  /*0f60*/  LEA.HI.X R167, R185, UR11, RZ, 0x5, P0 ;  /* 0x0000000bb9a77c11 */ /* 0x000fca00080f2cff */
[----:B------:R-:W2:Y:S04]  /*0f70*/  LDG.E.128 R104, desc[UR4][R166.64] ;  /* 0x00000004a6687981 */ /* 0x000ea8000c1e1d00 */
[----:B------:R3:W4:Y:S01]  /*0f80*/  LDG.E.128 R108, desc[UR4][R166.64+0x10] ;  /* 0x00001004a66c7981 */ /* 0x000722000c1e1d00 */
[----:B0-----:R-:W-:-:S06]  /*0f90*/  IMAD.WIDE.U32 R96, R185, 0x10, R96 ;  /* 0x00000010b9607825 */ /* 0x001fcc00078e0060 */
[----:B------:R-:W3:Y:S01]  /*0fa0*/  LDG.E.128 R96, desc[UR4][R96.64] ;  /* 0x0000000460607981 */ /* 0x000ee2000c1e1d00 */
[----:B-1----:R-:W-:-:S06]  /*0fb0*/  IMAD.WIDE.U32 R100, R185, 0x10, R100 ;  /* 0x00000010b9647825 */ /* 0x002fcc00078e0064 */
[----:B------:R-:W2:Y:S01]  /*0fc0*/  LDG.E.128 R100, desc[UR4][R100.64] ;  /* 0x0000000464647981 */ /* 0x000ea2000c1e1d00 */
[----:B------:R-:W-:-:S04]  /*0fd0*/  ISETP.NE.U32.AND P0, PT, RZ, UR8, PT ;  /* 0x00000008ff007c0c */ /* 0x000fc8000bf05070 */
[----:B------:R-:W-:-:S13]  /*0fe0*/  ISETP.NE.AND.EX P0, PT, RZ, UR9, PT, P0 ;  /* 0x00000009ff007c0c */ /* 0x000fda000bf05300 */
[----:B------:R-:W-:-:S04]  /*0ff0*/  @P0 LEA R164, P2, R185, UR8, 0x5 ;  /* 0x00000008b9a40c11 */ /* 0x000fc8000f8428ff */
[----:B------:R-:W-:-:S05]  /*1000*/  @P0 LEA.HI.X R165, R185, UR9, RZ, 0x5, P2 ;  /* 0x00000009b9a50c11 */ /* 0x000fca00090f2cff */
[----:B------:R-:W5:Y:S04]  /*1010*/  @P0 LDG.E.128 R76, desc[UR4][R164.64] ;  /* 0x00000004a44c0981 */ /* 0x000f68000c1e1d00 */
[----:B------:R0:W5:Y:S01]  /*1020*/  @P0 LDG.E.128 R80, desc[UR4][R164.64+0x10] ;  /* 0x00001004a4500981 */ /* 0x000162000c1e1d00 */
[----:B------:R-:W-:Y:S01]  /*1030*/  ISETP.NE.AND P0, PT, R182, RZ, PT ;  /* 0x000000ffb600720c */ /* 0x000fe20003f05270 */
[--C-:B---3--:R-:W-:Y:S02]  /*1040*/  HADD2.F32 R175, -RZ, R98.reuse.H0_H0 ;  /* 0x20000062ffaf7230 */ /* 0x108fe40000004100 */
[----:B------:R-:W-:Y:S01]  /*1050*/  HADD2.F32 R176, -RZ, R98.H1_H1 ;  /* 0x30000062ffb07230 */ /* 0x000fe20000004100 */
[----:B-----5:R-:W-:Y:S01]  /*1060*/  FSEL R98, R179, RZ, !P0 ;  /* 0x000000ffb3627208 */ /* 0x020fe20004000000 */
[----:B------:R-:W-:-:S02]  /*1070*/  HADD2.F32 R171, -RZ, R97.H0_H0 ;  /* 0x20000061ffab7230 */ /* 0x000fc40000004100 */
[----:B------:R-:W-:Y:S02]  /*1080*/  HADD2.F32 R172, -RZ, R97.H1_H1 ;  /* 0x30000061ffac7230 */ /* 0x000fe40000004100 */
[--C-:B--2---:R-:W-:Y:S02]  /*1090*/  HADD2.F32 R97, -RZ, R100.reuse.H0_H0 ;  /* 0x20000064ff617230 */ /* 0x104fe40000004100 */
[C---:B------:R-:W-:Y:S01]  /*10a0*/  FADD.FTZ R104, -R98.reuse, R104 ;  /* 0x0000006862687221 */ /* 0x040fe20000010100 */
[----:B------:R-:W-:Y:S02]  /*10b0*/  HADD2.F32 R100, -RZ, R100.H1_H1 ;  /* 0x30000064ff647230 */ /* 0x000fe40000004100 */
[----:B------:R-:W-:Y:S01]  /*10c0*/  FADD.FTZ R166, -R98, R105 ;  /* 0x0000006962a67221 */ /* 0x000fe20000010100 */
[--C-:B------:R-:W-:Y:S02]  /*10d0*/  HADD2.F32 R173, -RZ, R101.reuse.H0_H0 ;  /* 0x20000065ffad7230 */ /* 0x100fe40000004100 */
[----:B------:R-:W-:Y:S01]  /*10e0*/  FMUL.FTZ R149, R147, R104 ;  /* 0x0000006893957220 */ /* 0x000fe20000410000 */
[----:B------:R-:W-:-:S02]  /*10f0*/  HADD2.F32 R174, -RZ, R101.H1_H1 ;  /* 0x30000065ffae7230 */ /* 0x000fc40000004100 */
[C---:B------:R-:W-:Y:S01]  /*1100*/  FADD.FTZ R106, -R98.reuse, R106 ;  /* 0x0000006a626a7221 */ /* 0x040fe20000010100 */
[----:B------:R-:W-:Y:S02]  /*1110*/  HADD2.F32 R169, -RZ, R96.H0_H0 ;  /* 0x20000060ffa97230 */ /* 0x000fe40000004100 */
[C---:B------:R-:W-:Y:S01]  /*1120*/  FADD.FTZ R170, -R98.reuse, R107 ;  /* 0x0000006b62aa7221 */ /* 0x040fe20000010100 */
[--C-:B------:R-:W-:Y:S02]  /*1130*/  HADD2.F32 R101, -RZ, R102.reuse.H0_H0 ;  /* 0x20000066ff657230 */ /* 0x100fe40000004100 */
[C---:B----4-:R-:W-:Y:S01]  /*1140*/  FADD.FTZ R108, -R98.reuse, R108 ;  /* 0x0000006c626c7221 */ /* 0x050fe20000010100 */
[----:B------:R-:W-:Y:S02]  /*1150*/  HADD2.F32 R178, -RZ, R102.H1_H1 ;  /* 0x30000066ffb27230 */ /* 0x000fe40000004100 */
[----:B------:R-:W-:Y:S01]  /*1160*/  FADD.FTZ R102, -R98, R109 ;  /* 0x0000006d62667221 */ /* 0x000fe20000010100 */
[----:B------:R-:W-:-:S02]  /*1170*/  HADD2.F32 R96, -RZ, R96.H1_H1 ;  /* 0x30000060ff607230 */ /* 0x000fc40000004100 */
[C---:B------:R-:W-:Y:S01]  /*1180*/  FADD.FTZ R110, -R98.reuse, R110 ;  /* 0x0000006e626e7221 */ /* 0x040fe20000010100 */
[----:B------:R-:W-:Y:S01]  /*1190*/  FADD.FTZ R104, -R98, R111 ;  /* 0x0000006f62687221 */ /* 0x000fe20000010100 */
[----:B------:R-:W-:Y:S01]  /*11a0*/  FMUL.FTZ R98, R139, R100 ;  /* 0x000000648b627220 */ /* 0x000fe20000410000 */
[----:B------:R-:W-:Y:S01]  /*11b0*/  FMUL.FTZ R166, R147, R166 ;  /* 0x000000a693a67220 */ /* 0x000fe20000410000 */
[--C-:B------:R-:W-:Y:S02]  /*11c0*/  HADD2.F32 R177, -RZ, R99.reuse.H0_H0 ;  /* 0x20000063ffb17230 */ /* 0x100fe40000004100 */
[----:B------:R-:W-:Y:S01]  /*11d0*/  FADD.FTZ R41, R41, R96 ;  /* 0x0000006029297221 */ /* 0x000fe20000010000 */
[----:B------:R-:W-:Y:S02]  /*11e0*/  HADD2.F32 R186, -RZ, R99.H1_H1 ;  /* 0x30000063ffba7230 */ /* 0x000fe40000004100 */
[-C--:B------:R-:W-:Y:S01]  /*11f0*/  FMUL.FTZ R99, R138, R97.reuse ;  /* 0x000000618a637220 */ /* 0x080fe20000410000 */
[-C--:B0-----:R-:W-:Y:S01]  /*1200*/  FFMA.FTZ R165, R131, R96.reuse, R98 ;  /* 0x0000006083a57223 */ /* 0x081fe20000010062 */
[----:B------:R-:W-:Y:S01]  /*1210*/  FFMA.FTZ R57, R166, R96, R57 ;  /* 0x00000060a6397223 */ /* 0x000fe20000010039 */
[----:B------:R-:W-:Y:S01]  /*1220*/  FADD.FTZ R8, R8, R97 ;  /* 0x0000006108087221 */ /* 0x000fe20000010000 */
[----:B------:R-:W-:Y:S01]  /*1230*/  FFMA.FTZ R24, R149, R97, R24 ;  /* 0x0000006195187223 */ /* 0x000fe20000010018 */
[----:B------:R-:W-:Y:S01]  /*1240*/  FMUL.FTZ R96, R141, R174 ;  /* 0x000000ae8d607220 */ /* 0x000fe20000410000 */
[----:B------:R-:W-:Y:S01]  /*1250*/  FMUL.FTZ R97, R140, R173 ;  /* 0x000000ad8c617220 */ /* 0x000fe20000410000 */
[----:B------:R-:W-:Y:S01]  /*1260*/  FADD.FTZ R40, R40, R169 ;  /* 0x000000a928287221 */ /* 0x000fe20000010000 */
[-C--:B------:R-:W-:Y:S01]  /*1270*/  FFMA.FTZ R164, R130, R169.reuse, R99 ;  /* 0x000000a982a47223 */ /* 0x080fe20000010063 */
[----:B------:R-:W-:Y:S01]  /*1280*/  FFMA.FTZ R56, R149, R169, R56 ;  /* 0x000000a995387223 */ /* 0x000fe20000010038 */
[----:B------:R-:W-:Y:S01]  /*1290*/  FMUL.FTZ R167, R147, R106 ;  /* 0x0000006a93a77220 */ /* 0x000fe20000410000 */
[----:B------:R-:W-:Y:S01]  /*12a0*/  FFMA.FTZ R169, R133, R172, R96 ;  /* 0x000000ac85a97223 */ /* 0x000fe20000010060 */
[----:B------:R-:W-:Y:S01]  /*12b0*/  FFMA.FTZ R168, R132, R171, R97 ;  /* 0x000000ab84a87223 */ /* 0x000fe20000010061 */
[----:B------:R-:W-:Y:S01]  /*12c0*/  FMUL.FTZ R170, R147, R170 ;  /* 0x000000aa93aa7220 */ /* 0x000fe20000410000 */
[----:B------:R-:W-:Y:S01]  /*12d0*/  FMUL.FTZ R96, R143, R178 ;  /* 0x000000b28f607220 */ /* 0x000fe20000410000 */
[----:B------:R-:W-:Y:S01]  /*12e0*/  FMUL.FTZ R97, R142, R101 ;  /* 0x000000658e617220 */ /* 0x000fe20000410000 */
[----:B------:R-:W-:Y:S01]  /*12f0*/  FADD.FTZ R10, R10, R173 ;  /* 0x000000ad0a0a7221 */ /* 0x000fe20000010000 */
[----:B------:R-:W-:Y:S01]  /*1300*/  FFMA.FTZ R26, R167, R173, R26 ;  /* 0x000000ada71a7223 */ /* 0x000fe2000001001a */
[----:B------:R-:W-:Y:S01]  /*1310*/  FADD.FTZ R43, R43, R172 ;  /* 0x000000ac2b2b7221 */ /* 0x000fe20000010000 */
[----:B------:R-:W-:Y:S01]  /*1320*/  FFMA.FTZ R59, R170, R172, R59 ;  /* 0x000000acaa3b7223 */ /* 0x000fe2000001003b */
[----:B------:R-:W-:Y:S01]  /*1330*/  FFMA.FTZ R173, R135, R176, R96 ;  /* 0x000000b087ad7223 */ /* 0x000fe20000010060 */
[----:B------:R-:W-:Y:S01]  /*1340*/  FFMA.FTZ R172, R134, R175, R97 ;  /* 0x000000af86ac7223 */ /* 0x000fe20000010061 */
[----:B------:R-:W-:Y:S01]  /*1350*/  FADD.FTZ R96, R183, R164 ;  /* 0x000000a4b7607221 */ /* 0x000fe20000010000 */
[----:B------:R-:W-:-:S03]  /*1360*/  FFMA.FTZ R97, R149, R164, R184 ;  /* 0x000000a495617223 */ /* 0x000fc600000100b8 */
[----:B------:R-:W-:Y:S01]  /*1370*/  FADD.FTZ R99, R96, R165 ;  /* 0x000000a560637221 */ /* 0x000fe20000010000 */
[----:B------:R-:W-:Y:S01]  /*1380*/  FFMA.FTZ R96, R166, R165, R97 ;  /* 0x000000a5a6607223 */ /* 0x000fe20000010061 */
[----:B------:R-:W-:Y:S02]  /*1390*/  FADD.FTZ R42, R42, R171 ;  /* 0x000000ab2a2a7221 */ /* 0x000fe40000010000 */
[----:B------:R-:W-:Y:S01]  /*13a0*/  FADD.FTZ R98, R99, R168 ;  /* 0x000000a863627221 */ /* 0x000fe20000010000 */
[C---:B------:R-:W-:Y:S01]  /*13b0*/  FFMA.FTZ R97, R167.reuse, R168, R96 ;  /* 0x000000a8a7617223 */ /* 0x040fe20000010060 */
[----:B------:R-:W-:Y:S01]  /*13c0*/  FFMA.FTZ R58, R167, R171, R58 ;  /* 0x000000aba73a7223 */ /* 0x000fe2000001003a */
[--C-:B------:R-:W-:Y:S02]  /*13d0*/  HADD2.F32 R179, -RZ, R103.reuse.H0_H0 ;  /* 0x20000067ffb37230 */ /* 0x100fe40000004100 */
[----:B------:R-:W-:Y:S01]  /*13e0*/  FMUL.FTZ R171, R147, R108 ;  /* 0x0000006c93ab7220 */ /* 0x000fe20000410000 */
[----:B------:R-:W-:Y:S01]  /*13f0*/  FADD.FTZ R99, R98, R169 ;  /* 0x000000a962637221 */ /* 0x000fe20000010000 */
[C---:B------:R-:W-:Y:S01]  /*1400*/  FFMA.FTZ R96, R170.reuse, R169, R97 ;  /* 0x000000a9aa607223 */ /* 0x040fe20000010061 */
[----:B------:R-:W-:Y:S01]  /*1410*/  FADD.FTZ R11, R11, R174 ;  /* 0x000000ae0b0b7221 */ /* 0x000fe20000010000 */
[----:B------:R-:W-:Y:S01]  /*1420*/  FFMA.FTZ R27, R170, R174, R27 ;  /* 0x000000aeaa1b7223 */ /* 0x000fe2000001001b */
[----:B------:R-:W-:-:S02]  /*1430*/  HADD2.F32 R188, -RZ, R103.H1_H1 ;  /* 0x30000067ffbc7230 */ /* 0x000fc40000004100 */
[----:B------:R-:W-:Y:S01]  /*1440*/  FMUL.FTZ R174, R147, R102 ;  /* 0x0000006693ae7220 */ /* 0x000fe20000410000 */
[----:B------:R-:W-:Y:S01]  /*1450*/  FADD.FTZ R4, R4, R101 ;  /* 0x0000006504047221 */ /* 0x000fe20000010000 */
[----:B------:R-:W-:Y:S01]  /*1460*/  FFMA.FTZ R20, R171, R101, R20 ;  /* 0x00000065ab147223 */ /* 0x000fe20000010014 */
        /* <DEDUP_REMOVED lines=9> */
[----:B------:R-:W-:Y:S01]  /*1500*/  FMUL.FTZ R175, R147, R110 ;  /* 0x0000006e93af7220 */ /* 0x000fe20000410000 */
        /* <DEDUP_REMOVED lines=20> */
.L_x_1702:
[----:B------:R-:W-:Y:S05]  /*1650*/  BSYNC B0 ;  /* 0x0000000000007941 */ /* 0x000fea0003800000 */
.L_x_1701:
        /* <DEDUP_REMOVED lines=21> */
.L_x_1721:
        /* <DEDUP_REMOVED lines=75> */
[----:B------:R-:W-:Y:S01]  /*1c60*/  @P0 F2FP.F16.F32.PACK_AB R104, RZ, R97 ;  /* 0x00000061ff68023e */ /* 0x000fe200000000ff */
[----:B------:R-:W-:Y:S01]  /*1c70*/  @P1 FADD.FTZ R98, R71, R98 ;  /* 0x0000006247621221 */ /* 0x000fe20000010000 */
[----:B------:R-:W-:Y:S01]  /*1c80*/  @P1 FADD.FTZ R110, R73, R110 ;  /* 0x0000006e496e1221 */ /* 0x000fe20000010000 */
[----:B------:R-:W-:Y:S01]  /*1c90*/  @P1 FADD.FTZ R184, R75, R184 ;  /* 0x000000b84bb81221 */ /* 0x000fe20000010000 */
[----:B------:R-:W-:-:S02]  /*1ca0*/  @P0 F2FP.F16.F32.PACK_AB R106, RZ, R99 ;  /* 0x00000063ff6a023e */ /* 0x000fc400000000ff */
[----:B------:R-:W-:Y:S01]  /*1cb0*/  @P0 F2FP.F16.F32.PACK_AB R108, RZ, R109 ;  /* 0x0000006dff6c023e */ /* 0x000fe200000000ff */
[----:B0-----:R-:W-:Y:S01]  /*1cc0*/  @P2 IMAD.WIDE.U32 R102, R146, 0x20, R102 ;  /* 0x0000002092662825 */ /* 0x001fe200078e0066 */
[----:B------:R-:W-:Y:S02]  /*1cd0*/  @P0 F2FP.F16.F32.PACK_AB R180, RZ, R179 ;  /* 0x000000b3ffb4023e */ /* 0x000fe400000000ff */
[----:B------:R-:W-:Y:S02]  /*1ce0*/  @P0 F2FP.F16.F32.PACK_AB R105, RZ, R96 ;  /* 0x00000060ff69023e */ /* 0x000fe400000000ff */
[----:B------:R-:W-:Y:S02]  /*1cf0*/  @P0 PRMT R92, R104, 0x7610, R92 ;  /* 0x00007610685c0816 */ /* 0x000fe4000000005c */
[----:B------:R-:W-:Y:S01]  /*1d00*/  @P0 F2FP.F16.F32.PACK_AB R107, RZ, R98 ;  /* 0x00000062ff6b023e */ /* 0x000fe200000000ff */
[----:B-1----:R-:W-:Y:S01]  /*1d10*/  IMAD.WIDE.U32 R100, R146, 0x10, R100 ;  /* 0x0000001092647825 */ /* 0x002fe200078e0064 */
[----:B------:R-:W-:-:S02]  /*1d20*/  @P0 F2FP.F16.F32.PACK_AB R111, RZ, R110 ;  /* 0x0000006eff6f023e */ /* 0x000fc400000000ff */
[----:B------:R-:W-:Y:S02]  /*1d30*/  @P0 F2FP.F16.F32.PACK_AB R181, RZ, R184 ;  /* 0x000000b8ffb5023e */ /* 0x000fe400000000ff */
[----:B------:R-:W-:Y:S02]  /*1d40*/  SEL R85, R96, R85, P2 ;  /* 0x0000005560557207 */ /* 0x000fe40001000000 */
[----:B------:R-:W-:Y:S02]  /*1d50*/  @P0 PRMT R93, R106, 0x7610, R93 ;  /* 0x000076106a5d0816 */ /* 0x000fe4000000005d */
[----:B------:R-:W-:Y:S02]  /*1d60*/  @P0 PRMT R94, R108, 0x7610, R94 ;  /* 0x000076106c5e0816 */ /* 0x000fe4000000005e */
[----:B------:R-:W-:Y:S02]  /*1d70*/  @P0 PRMT R95, R180, 0x7610, R95 ;  /* 0x00007610b45f0816 */ /* 0x000fe4000000005f */
[----:B------:R-:W-:-:S02]  /*1d80*/  @P0 LEA R104, P1, R146, UR6, 0x4 ;  /* 0x0000000692680c11 */ /* 0x000fc4000f8220ff */
[----:B------:R-:W-:Y:S02]  /*1d90*/  SEL R84, R97, R84, P2 ;  /* 0x0000005461547207 */ /* 0x000fe40001000000 */
[----:B------:R-:W-:Y:S02]  /*1da0*/  F2FP.F16.F32.PACK_AB R96, R96, R97 ;  /* 0x000000616060723e */ /* 0x000fe400000000ff */
[----:B------:R-:W-:Y:S02]  /*1db0*/  SEL R86, R99, R86, P2 ;  /* 0x0000005663567207 */ /* 0x000fe40001000000 */
[C---:B------:R-:W-:Y:S02]  /*1dc0*/  SEL R87, R98.reuse, R87, P2 ;  /* 0x0000005762577207 */ /* 0x040fe40001000000 */
[----:B------:R-:W-:Y:S02]  /*1dd0*/  F2FP.F16.F32.PACK_AB R97, R98, R99 ;  /* 0x000000636261723e */ /* 0x000fe400000000ff */
[----:B------:R-:W-:Y:S01]  /*1de0*/  SEL R88, R109, R88, P2 ;  /* 0x000000586d587207 */ /* 0x000fe20001000000 */
[----:B------:R0:W-:Y:S01]  /*1df0*/  @P2 STG.E.128 desc[UR4][R102.64], R84 ;  /* 0x0000005466002986 */ /* 0x0001e2000c101d04 */
[----:B------:R-:W-:-:S02]  /*1e00*/  SEL R89, R110, R89, P2 ;  /* 0x000000596e597207 */ /* 0x000fc40001000000 */
[----:B------:R-:W-:Y:S02]  /*1e10*/  SEL R90, R179, R90, P2 ;  /* 0x0000005ab35a7207 */ /* 0x000fe40001000000 */
[----:B------:R-:W-:Y:S02]  /*1e20*/  SEL R91, R184, R91, P2 ;  /* 0x0000005bb85b7207 */ /* 0x000fe40001000000 */
[----:B------:R-:W-:Y:S02]  /*1e30*/  F2FP.F16.F32.PACK_AB R98, R110, R109 ;  /* 0x0000006d6e62723e */ /* 0x000fe400000000ff */
[----:B------:R-:W-:Y:S01]  /*1e40*/  F2FP.F16.F32.PACK_AB R99, R184, R179 ;  /* 0x000000b3b863723e */ /* 0x000fe200000000ff */
        /* <DEDUP_REMOVED lines=9> */
.L_x_1705:
[----:B------:R-:W-:Y:S05]  /*1ee0*/  BSYNC B0 ;  /* 0x0000000000007941 */ /* 0x000fea0003800000 */
.L_x_1704:
        /* <DEDUP_REMOVED lines=41> */
[----:B------:R-:W-:Y:S01]  /*2180*/  @P2 F2FP.F16.F32.PACK_AB R104, RZ, R99 ;  /* 0x00000063ff68223e */ /* 0x000fe200000000ff */
        /* <DEDUP_REMOVED lines=21> */
[----:B------:R-:W-:-:S02]  /*22e0*/  F2FP.F16.F32.PACK_AB R96, R96, R99 ;  /* 0x000000636060723e */ /* 0x000fc400000000ff */
[----:B------:R-:W-:Y:S01]  /*22f0*/  SEL R90, R179, R90, P0 ;  /* 0x0000005ab35a7207 */ /* 0x000fe20000000000 */
[----:B------:R1:W-:Y:S01]  /*2300*/  @P0 STG.E.128 desc[UR4][R102.64], R84 ;  /* 0x0000005466000986 */ /* 0x0003e2000c101d04 */
[----:B------:R-:W-:Y:S02]  /*2310*/  SEL R91, R180, R91, P0 ;  /* 0x0000005bb45b7207 */ /* 0x000fe40000000000 */
[----:B------:R-:W-:Y:S02]  /*2320*/  F2FP.F16.F32.PACK_AB R98, R98, R109 ;  /* 0x0000006d6262723e */ /* 0x000fe400000000ff */
[----:B------:R-:W-:Y:S01]  /*2330*/  F2FP.F16.F32.PACK_AB R97, R108, R97 ;  /* 0x000000616c61723e */ /* 0x000fe200000000ff */
[----:B------:R1:W-:Y:S01]  /*2340*/  @P0 STG.E.128 desc[UR4][R102.64+0x10], R88 ;  /* 0x0000105866000986 */ /* 0x0003e2000c101d04 */
[----:B------:R-:W-:Y:S02]  /*2350*/  F2FP.F16.F32.PACK_AB R99, R180, R179 ;  /* 0x000000b3b463723e */ /* 0x000fe400000000ff */
[----:B------:R-:W-:-:S02]  /*2360*/  @P2 PRMT R92, R92, 0x5410, R105 ;  /* 0x000054105c5c2816 */ /* 0x000fc40000000069 */
[----:B------:R-:W-:Y:S01]  /*2370*/  @P2 PRMT R94, R94, 0x5410, R111 ;  /* 0x000054105e5e2816 */ /* 0x000fe2000000006f */
[----:B------:R1:W-:Y:S01]  /*2380*/  STG.E.128 desc[UR4][R100.64], R96 ;  /* 0x0000006064007986 */ /* 0x0003e2000c101d04 */
[----:B------:R-:W-:Y:S02]  /*2390*/  @P2 PRMT R93, R93, 0x5410, R107 ;  /* 0x000054105d5d2816 */ /* 0x000fe4000000006b */
[----:B------:R-:W-:Y:S02]  /*23a0*/  @P2 LEA.HI.X R105, R146, UR7, RZ, 0x4, P1 ;  /* 0x0000000792692c11 */ /* 0x000fe400088f24ff */
[----:B------:R-:W-:-:S05]  /*23b0*/  @P2 PRMT R95, R95, 0x5410, R181 ;  /* 0x000054105f5f2816 */ /* 0x000fca00000000b5 */
[----:B------:R1:W-:Y:S02]  /*23c0*/  @P2 STG.E.128 desc[UR4][R104.64], R92 ;  /* 0x0000005c68002986 */ /* 0x0003e4000c101d04 */
.L_x_1707:
[----:B------:R-:W-:Y:S05]  /*23d0*/  BSYNC B0 ;  /* 0x0000000000007941 */ /* 0x000fea0003800000 */
.L_x_1706:
[----:B------:R-:W-:Y:S02]  /*23e0*/  IADD3 R113, R113, UR16, RZ ;  /* 0x0000001071717c10 */ /* 0x000fe4000fffe0ff */
[----:B01----:R-:W-:Y:S02]  /*23f0*/  SEL R100, RZ, 0x1, P5 ;  /* 0x00000001ff647807 */ /* 0x003fe40002800000 */
[----:B------:R-:W-:-:S13]  /*2400*/  ISETP.GE.AND P0, PT, R113, UR17, PT ;  /* 0x0000001171007c0c */ /* 0x000fda000bf06270 */
[----:B------:R-:W-:Y:S05]  /*2410*/  @!P0 BRA `(.L_x_1708) ;  /* 0xffffffe0009c8947 */ /* 0x000fea000383ffff */
.L_x_1698:
        /* <DEDUP_REMOVED lines=24> */
.L_x_1710:
[----:B------:R-:W-:Y:S05]  /*25a0*/  BSYNC B0 ;  /* 0x0000000000007941 */ /* 0x000fea0003800000 */
.L_x_1709:
        /* <DEDUP_REMOVED lines=18> */
.L_x_1703:
[----:B------:R-:W-:Y:S01]  /*26d0*/  HFMA2.MMA R106, -RZ, RZ, 0, 9.5367431640625e-07 ;  /* 0x00000010ff6a7435 */ /* 0x000fe200000001ff */
[----:B------:R-:W-:Y:S02]  /*26e0*/  MOV R107, R183 ;  /* 0x000000b7006b7202 */ /* 0x000fe40000000f00 */
[----:B------:R-:W-:Y:S02]  /*26f0*/  MOV R109, 0x1f ;  /* 0x0000001f006d7802 */ /* 0x000fe40000000f00 */
[----:B------:R-:W-:-:S07]  /*2700*/  MOV R104, 0xffffffff ;  /* 0xffffffff00687802 */ /* 0x000fce0000000f00 */
[----:B-----5:R-:W-:Y:S05]  /*2710*/  WARPSYNC.COLLECTIVE R104, `(.L_x_1711) ;  /* 0x0000000068087348 */ /* 0x020fea0003c00000 */
[----:B------:R0:W1:Y:S02]  /*2720*/  SHFL.DOWN P0, R105, R107, R106, R109 ;  /* 0x0800006a6b697389 */ /* 0x000064000000006d */
[----:B01---5:R-:W-:Y:S01]  /*2730*/  ENDCOLLECTIVE ;  /* 0x000000000000791b */ /* 0x023fe20003800000 */
.L_x_1711:
[----:B------:R-:W-:Y:S02]  /*2740*/  MOV R107, R184 ;  /* 0x000000b8006b7202 */ /* 0x000fe40000000f00 */
[----:B------:R-:W-:-:S07]  /*2750*/  MOV R96, R105 ;  /* 0x0000006900607202 */ /* 0x000fce0000000f00 */
[----:B------:R-:W-:Y:S05]  /*2760*/  WARPSYNC.COLLECTIVE R104, `(.L_x_1712) ;  /* 0x0000000068087348 */ /* 0x000fea0003c00000 */
[----:B------:R0:W1:Y:S02]  /*2770*/  SHFL.DOWN P0, R105, R107, R106, R109 ;  /* 0x0800006a6b697389 */ /* 0x000064000000006d */
[----:B01----:R-:W-:Y:S01]  /*2780*/  ENDCOLLECTIVE ;  /* 0x000000000000791b */ /* 0x003fe20003800000 */
.L_x_1712:
[----:B------:R-:W-:Y:S01]  /*2790*/  FADD.FTZ R96, R96, R183 ;  /* 0x000000b760607221 */ /* 0x000fe20000010000 */
[----:B------:R-:W-:-:S04]  /*27a0*/  HFMA2.MMA R106, -RZ, RZ, 0, 4.76837158203125e-07 ;  /* 0x00000008ff6a7435 */ /* 0x000fc800000001ff */
[----:B------:R-:W-:Y:S02]  /*27b0*/  MOV R107, R96 ;  /* 0x00000060006b7202 */ /* 0x000fe40000000f00 */
[----:B------:R-:W-:-:S07]  /*27c0*/  MOV R97, R105 ;  /* 0x0000006900617202 */ /* 0x000fce0000000f00 */
[----:B------:R-:W-:Y:S05]  /*27d0*/  WARPSYNC.COLLECTIVE R104, `(.L_x_1713) ;  /* 0x0000000068087348 */ /* 0x000fea0003c00000 */
[----:B------:R0:W1:Y:S02]  /*27e0*/  SHFL.DOWN P0, R105, R107, R106, R109 ;  /* 0x0800006a6b697389 */ /* 0x000064000000006d */
[----:B01----:R-:W-:Y:S01]  /*27f0*/  ENDCOLLECTIVE ;  /* 0x000000000000791b */ /* 0x003fe20003800000 */
.L_x_1713:
[----:B------:R-:W-:-:S05]  /*2800*/  FADD.FTZ R97, R97, R184 ;  /* 0x000000b861617221 */ /* 0x000fca0000010000 */
[----:B------:R-:W-:Y:S02]  /*2810*/  MOV R107, R97 ;  /* 0x00000061006b7202 */ /* 0x000fe40000000f00 */
[----:B------:R-:W-:-:S07]  /*2820*/  MOV R99, R105 ;  /* 0x0000006900637202 */ /* 0x000fce0000000f00 */
[----:B------:R-:W-:Y:S05]  /*2830*/  WARPSYNC.COLLECTIVE R104, `(.L_x_1714) ;  /* 0x0000000068087348 */ /* 0x000fea0003c00000 */
[----:B------:R0:W1:Y:S02]  /*2840*/  SHFL.DOWN P0, R105, R107, R106, R109 ;  /* 0x0800006a6b697389 */ /* 0x000064000000006d */
[----:B01----:R-:W-:Y:S01]  /*2850*/  ENDCOLLECTIVE ;  /* 0x000000000000791b */ /* 0x003fe20003800000 */
.L_x_1714:
[----:B------:R-:W-:Y:S01]  /*2860*/  FADD.FTZ R99, R96, R99 ;  /* 0x0000006360637221 */ /* 0x000fe20000010000 */
[----:B------:R-:W-:-:S04]  /*2870*/  HFMA2.MMA R106, -RZ, RZ, 0, 2.384185791015625e-07 ;  /* 0x00000004ff6a7435 */ /* 0x000fc800000001ff */
[----:B------:R-:W-:Y:S02]  /*2880*/  MOV R107, R99 ;  /* 0x00000063006b7202 */ /* 0x000fe40000000f00 */
[----:B------:R-:W-:-:S07]  /*2890*/  MOV R98, R105 ;  /* 0x0000006900627202 */ /* 0x000fce0000000f00 */
[----:B------:R-:W-:Y:S05]  /*28a0*/  WARPSYNC.COLLECTIVE R104, `(.L_x_1715) ;  /* 0x0000000068087348 */ /* 0x000fea0003c00000 */
[----:B------:R0:W1:Y:S02]  /*28b0*/  SHFL.DOWN P0, R105, R107, R106, R109 ;  /* 0x0800006a6b697389 */ /* 0x000064000000006d */
[----:B01----:R-:W-:Y:S01]  /*28c0*/  ENDCOLLECTIVE ;  /* 0x000000000000791b */ /* 0x003fe20003800000 */
.L_x_1715:
[----:B------:R-:W-:-:S05]  /*28d0*/  FADD.FTZ R98, R97, R98 ;  /* 0x0000006261627221 */ /* 0x000fca0000010000 */
[----:B------:R-:W-:Y:S02]  /*28e0*/  MOV R107, R98 ;  /* 0x00000062006b7202 */ /* 0x000fe40000000f00 */
[----:B------:R-:W-:-:S07]  /*28f0*/  MOV R100, R105 ;  /* 0x0000006900647202 */ /* 0x000fce0000000f00 */
[----:B------:R-:W-:Y:S05]  /*2900*/  WARPSYNC.COLLECTIVE R104, `(.L_x_1716) ;  /* 0x0000000068087348 */ /* 0x000fea0003c00000 */
[----:B------:R0:W1:Y:S02]  /*2910*/  SHFL.DOWN P0, R105, R107, R106, R109 ;  /* 0x0800006a6b697389 */ /* 0x000064000000006d */
[----:B01----:R-:W-:Y:S01]  /*2920*/  ENDCOLLECTIVE ;  /* 0x000000000000791b */ /* 0x003fe20003800000 */
.L_x_1716:
[----:B------:R-:W-:Y:S01]  /*2930*/  FADD.FTZ R100, R99, R100 ;  /* 0x0000006463647221 */ /* 0x000fe20000010000 */
[----:B------:R-:W-:-:S04]  /*2940*/  HFMA2.MMA R106, -RZ, RZ, 0, 1.1920928955078125e-07 ;  /* 0x00000002ff6a7435 */ /* 0x000fc800000001ff */
[----:B------:R-:W-:Y:S02]  /*2950*/  MOV R107, R100 ;  /* 0x00000064006b7202 */ /* 0x000fe40000000f00 */
[----:B------:R-:W-:-:S07]  /*2960*/  MOV R101, R105 ;  /* 0x0000006900657202 */ /* 0x000fce0000000f00 */
[----:B------:R-:W-:Y:S05]  /*2970*/  WARPSYNC.COLLECTIVE R104, `(.L_x_1717) ;  /* 0x0000000068087348 */ /* 0x000fea0003c00000 */
[----:B------:R0:W1:Y:S02]  /*2980*/  SHFL.DOWN P0, R105, R107, R106, R109 ;  /* 0x0800006a6b697389 */ /* 0x000064000000006d */
[----:B01----:R-:W-:Y:S01]  /*2990*/  ENDCOLLECTIVE ;  /* 0x000000000000791b */ /* 0x003fe20003800000 */
.L_x_1717:
[----:B------:R-:W-:-:S05]  /*29a0*/  FADD.FTZ R101, R98, R101 ;  /* 0x0000006562657221 */ /* 0x000fca0000010000 */
[----:B------:R-:W-:Y:S02]  /*29b0*/  MOV R107, R101 ;  /* 0x00000065006b7202 */ /* 0x000fe40000000f00 */
[----:B------:R-:W-:-:S07]  /*29c0*/  MOV R103, R105 ;  /* 0x0000006900677202 */ /* 0x000fce0000000f00 */
[----:B------:R-:W-:Y:S05]  /*29d0*/  WARPSYNC.COLLECTIVE R104, `(.L_x_1718) ;  /* 0x0000000068087348 */ /* 0x000fea0003c00000 */
[----:B------:R0:W1:Y:S02]  /*29e0*/  SHFL.DOWN P0, R105, R107, R106, R109 ;  /* 0x0800006a6b697389 */ /* 0x000064000000006d */
[----:B01----:R-:W-:Y:S01]  /*29f0*/  ENDCOLLECTIVE ;  /* 0x000000000000791b */ /* 0x003fe20003800000 */
.L_x_1718:
[----:B------:R-:W-:Y:S01]  /*2a00*/  FADD.FTZ R103, R100, R103 ;  /* 0x0000006764677221 */ /* 0x000fe20000010000 */
[----:B------:R-:W-:-:S04]  /*2a10*/  HFMA2.MMA R106, -RZ, RZ, 0, 5.9604644775390625e-08 ;  /* 0x00000001ff6a7435 */ /* 0x000fc800000001ff */
[----:B------:R-:W-:Y:S02]  /*2a20*/  MOV R107, R103 ;  /* 0x00000067006b7202 */ /* 0x000fe40000000f00 */
[----:B------:R-:W-:-:S07]  /*2a30*/  MOV R102, R105 ;  /* 0x0000006900667202 */ /* 0x000fce0000000f00 */
[----:B------:R-:W-:Y:S05]  /*2a40*/  WARPSYNC.COLLECTIVE R104, `(.L_x_1719) ;  /* 0x0000000068087348 */ /* 0x000fea0003c00000 */
[----:B------:R0:W1:Y:S02]  /*2a50*/  SHFL.DOWN P0, R105, R107, R106, R109 ;  /* 0x0800006a6b697389 */ /* 0x000064000000006d */
[----:B01----:R-:W-:Y:S01]  /*2a60*/  ENDCOLLECTIVE ;  /* 0x000000000000791b */ /* 0x003fe20003800000 */
.L_x_1719:
[----:B------:R-:W-:-:S05]  /*2a70*/  FADD.FTZ R102, R101, R102 ;  /* 0x0000006665667221 */ /* 0x000fca0000010000 */
[----:B------:R-:W-:Y:S02]  /*2a80*/  MOV R107, R102 ;  /* 0x00000066006b7202 */ /* 0x000fe40000000f00 */
[----:B------:R-:W-:-:S07]  /*2a90*/  MOV R96, R105 ;  /* 0x0000006900607202 */ /* 0x000fce0000000f00 */
[----:B------:R-:W-:Y:S05]  /*2aa0*/  WARPSYNC.COLLECTIVE R104, `(.L_x_1720) ;  /* 0x0000000068087348 */ /* 0x000fea0003c00000 */
[----:B------:R0:W1:Y:S02]  /*2ab0*/  SHFL.DOWN P0, R105, R107, R106, R109 ;  /* 0x0800006a6b697389 */ /* 0x000064000000006d */
[----:B01----:R-:W-:Y:S01]  /*2ac0*/  ENDCOLLECTIVE ;  /* 0x000000000000791b */ /* 0x003fe20003800000 */
.L_x_1720:
[----:B------:R-:W-:Y:S01]  /*2ad0*/  MOV R97, R105 ;  /* 0x0000006900617202 */ /* 0x000fe20000000f00 */
[----:B------:R-:W-:Y:S06]  /*2ae0*/  BRA `(.L_x_1721) ;  /* 0xffffffec00307947 */ /* 0x000fec000383ffff */
.L_x_1722:
        /* <DEDUP_REMOVED lines=9> */
.L_x_2996:


//--------------------- .text._ZN10layer_norm31ln_parallel_residual_bwd_kernelINS_13Kernel_traitsI6__halfS2_fS2_fjLj4096ELj1ELj1ELj8ELj16ENS_18Kernel_traits_baseILj4096ES2_S2_fS2_fjLj256EEEEELb0ELb0ELb1EEEvNS_9BwdParamsE --------------------------
	.section	.text._ZN10layer_norm31ln_parallel_residual_bwd_kernelINS_13Kernel_traitsI6__halfS2_fS2_fjLj4096ELj1ELj1ELj8ELj16ENS_18Kernel_traits_baseILj4096ES2_S2_fS2_fjLj256EEEEELb0ELb0ELb1EEEvNS_9BwdParamsE,"ax",@progbits
	.align	128
        .global         _ZN10layer_norm31ln_parallel_residual_bwd_kernelINS_13Kernel_traitsI6__halfS2_fS2_fjLj4096ELj1ELj1ELj8ELj16ENS_18Kernel_traits_baseILj4096ES2_S2_fS2_fjLj256EEEEELb0ELb0ELb1EEEvNS_9BwdParamsE
        .type           _ZN10layer_norm31ln_parallel_residual_bwd_kernelINS_13Kernel_traitsI6__halfS2_fS2_fjLj4096ELj1ELj1ELj8ELj16ENS_18Kernel_traits_baseILj4096ES2_S2_fS2_fjLj256EEEEELb0ELb0ELb1EEEvNS_9BwdParamsE,@function
        .size           _ZN10layer_norm31ln_parallel_residual_bwd_kernelINS_13Kernel_traitsI6__halfS2_fS2_fjLj4096ELj1ELj1ELj8ELj16ENS_18Kernel_traits_baseILj4096ES2_S2_fS2_fjLj256EEEEELb0ELb0ELb1EEEvNS_9BwdParamsE,(.L_x_2997 - _ZN10layer_norm31ln_parallel_residual_bwd_kernelINS_13Kernel_traitsI6__halfS2_fS2_fjLj4096ELj1ELj1ELj8ELj16ENS_18Kernel_traits_baseILj4096ES2_S2_fS2_fjLj256EEEEELb0ELb0ELb1EEEvNS_9BwdParamsE)
        .other          _ZN10layer_norm31ln_parallel_residual_bwd_kernelINS_13Kernel_traitsI6__halfS2_fS2_fjLj4096ELj1ELj1ELj8ELj16ENS_18Kernel_traits_baseILj4096ES2_S2_fS2_fjLj256EEEEELb0ELb0ELb1EEEvNS_9BwdParamsE,@"STO_CUDA_ENTRY STV_DEFAULT"
_ZN10layer_norm31ln_parallel_residual_bwd_kernelINS_13Kernel_traitsI6__halfS2_fS2_fjLj4096ELj1ELj1ELj8ELj16ENS_18Kernel_traits_baseILj4096ES2_S2_fS2_fjLj256EEEEELb0ELb0ELb1EEEvNS_9BwdParamsE:
.text._ZN10layer_norm31ln_parallel_residual_bwd_kernelINS_13Kernel_traitsI6__halfS2_fS2_fjLj4096ELj1ELj1ELj8ELj16ENS_18Kernel_traits_baseILj4096ES2_S2_fS2_fjLj256EEEEELb0ELb0ELb1EEEvNS_9BwdParamsE:
        /* <DEDUP_REMOVED lines=48> */
.L_x_1723:
        /* <DEDUP_REMOVED lines=82> */
.L_x_1726:
        /* <DEDUP_REMOVED lines=14> */
[----:B------:R-:W1:Y:S05]  /*0900*/  @P0 LDC.64 R66, c[0x0][0x2c8] ;  /* 0x0000b200ff420b82 */ /* 0x000e6a0000000a00 */
[----:B------:R-:W2:Y:S01]  /*0910*/  LDG.E.128 R32, desc[UR4][R32.64] ;  /* 0x0000000420207981 */ /* 0x000ea2000c1e1d00 */
[----:B---3--:R-:W-:-:S06]  /*0920*/  IMAD.WIDE.U32 R40, R171, 0x10, R48 ;  /* 0x00000010ab287825 */ /* 0x008fcc00078e0030 */
[----:B------:R-:W3:Y:S01]  /*0930*/  LDG.E.128 R40, desc[UR4][R40.64] ;  /* 0x0000000428287981 */ /* 0x000ee2000c1e1d00 */
[----:B0-----:R-:W-:-:S03]  /*0940*/  IMAD.WIDE R64, R168, 0x4, R44 ;  /* 0x00000004a8407825 */ /* 0x001fc600078e022c */
[----:B------:R-:W3:Y:S04]  /*0950*/  LDG.E.128 R44, desc[UR4][R68.64+0x10] ;  /* 0x00001004442c7981 */ /* 0x000ee8000c1e1d00 */
[----:B------:R0:W3:Y:S01]  /*0960*/  LDG.E R170, desc[UR4][R64.64] ;  /* 0x0000000440aa7981 */ /* 0x0000e2000c1e1900 */
[----:B------:R-:W-:-:S05]  /*0970*/  IADD3 R169, R171, 0x100, RZ ;  /* 0x00000100aba97810 */ /* 0x000fca0007ffe0ff */
[----:B------:R-:W-:-:S04]  /*0980*/  IMAD.WIDE.U32 R56, R169, 0x10, R56 ;  /* 0x00000010a9387825 */ /* 0x000fc800078e0038 */
[C---:B------:R-:W-:Y:S01]  /*0990*/  IMAD.WIDE.U32 R2, R169.reuse, 0x20, R2 ;  /* 0x00000020a9027825 */ /* 0x040fe200078e0002 */
[----:B0-----:R-:W0:Y:S01]  /*09a0*/  @P0 LDC.64 R64, c[0x0][0x2c8] ;  /* 0x0000b200ff400b82 */ /* 0x001e220000000a00 */
[----:B------:R-:W3:Y:S02]  /*09b0*/  LDG.E.128 R56, desc[UR4][R56.64] ;  /* 0x0000000438387981 */ /* 0x000ee4000c1e1d00 */
[----:B------:R-:W-:Y:S02]  /*09c0*/  IMAD.WIDE.U32 R52, R169, 0x10, R48 ;  /* 0x00000010a9347825 */ /* 0x000fe400078e0030 */
[----:B------:R-:W3:Y:S04]  /*09d0*/  LDG.E.128 R48, desc[UR4][R2.64] ;  /* 0x0000000402307981 */ /* 0x000ee8000c1e1d00 */
[----:B------:R-:W3:Y:S04]  /*09e0*/  LDG.E.128 R52, desc[UR4][R52.64] ;  /* 0x0000000434347981 */ /* 0x000ee8000c1e1d00 */
[----:B------:R4:W3:Y:S01]  /*09f0*/  LDG.E.128 R60, desc[UR4][R2.64+0x10] ;  /* 0x00001004023c7981 */ /* 0x0008e2000c1e1d00 */
[----:B------:R-:W-:Y:S01]  /*0a00*/  ISETP.NE.AND P2, PT, RZ, UR9, PT ;  /* 0x00000009ff007c0c */ /* 0x000fe2000bf45270 */
[----:B-1----:R-:W-:Y:S01]  /*0a10*/  @P0 IMAD.WIDE.U32 R66, R171, 0x20, R66 ;  /* 0x00000020ab420825 */ /* 0x002fe200078e0042 */
[----:B------:R-:W-:-:S04]  /*0a20*/  LOP3.LUT P6, RZ, R0, 0xff, RZ, 0xc0, !PT ;  /* 0x000000ff00ff7812 */ /* 0x000fc800078cc0ff */
[----:B------:R-:W5:Y:S01]  /*0a30*/  @P0 LDG.E.128 R4, desc[UR4][R66.64] ;  /* 0x0000000442040981 */ /* 0x000f62000c1e1d00 */
[----:B0-----:R-:W-:-:S03]  /*0a40*/  @P0 IMAD.WIDE.U32 R64, R169, 0x20, R64 ;  /* 0x00000020a9400825 */ /* 0x001fc600078e0040 */
[----:B------:R0:W5:Y:S04]  /*0a50*/  @P0 LDG.E.128 R8, desc[UR4][R66.64+0x10] ;  /* 0x0000100442080981 */ /* 0x000168000c1e1d00 */
[----:B------:R-:W5:Y:S04]  /*0a60*/  @P0 LDG.E.128 R12, desc[UR4][R64.64] ;  /* 0x00000004400c0981 */ /* 0x000f68000c1e1d00 */
[----:B------:R1:W5:Y:S01]  /*0a70*/  @P0 LDG.E.128 R16, desc[UR4][R64.64+0x10] ;  /* 0x0000100440100981 */ /* 0x000362000c1e1d00 */
[----:B------:R-:W-:Y:S01]  /*0a80*/  UMOV UR6, 0xffffffff ;  /* 0xffffffff00067882 */ /* 0x000fe20000000000 */
[----:B------:R-:W-:-:S02]  /*0a90*/  IADD3 R168, R168, UR10, RZ ;  /* 0x0000000aa8a87c10 */ /* 0x000fc4000fffe0ff */
[----:B------:R-:W-:Y:S02]  /*0aa0*/  LOP3.LUT P1, RZ, R105, 0x1f, RZ, 0xc0, !PT ;  /* 0x0000001f69ff7812 */ /* 0x000fe4000782c0ff */
[----:B------:R-:W-:Y:S02]  /*0ab0*/  ISETP.GE.AND P5, PT, R168, UR11, PT ;  /* 0x0000000ba8007c0c */ /* 0x000fe4000bfa6270 */
[----:B----4-:R-:W-:-:S05]  /*0ac0*/  FSEL R180, R180, RZ, !P2 ;  /* 0x000000ffb4b47208 */ /* 0x010fca0005000000 */
[--C-:B------:R-:W-:Y:S01]  /*0ad0*/  FADD.FTZ R3, R36, -R180.reuse ;  /* 0x800000b424037221 */ /* 0x100fe20000010000 */
[----:B------:R-:W-:Y:S01]  /*0ae0*/  FADD.FTZ R69, R38, -R180 ;  /* 0x800000b426457221 */ /* 0x000fe20000010000 */
[--C-:B--2---:R-:W-:Y:S02]  /*0af0*/  HADD2.F32 R36, -RZ, R32.reuse.H0_H0 ;  /* 0x20000020ff247230 */ /* 0x104fe40000004100 */
[----:B------:R-:W-:Y:S02]  /*0b00*/  HADD2.F32 R32, -RZ, R32.H1_H1 ;  /* 0x30000020ff207230 */ /* 0x000fe40000004100 */
[--C-:B------:R-:W-:Y:S02]  /*0b10*/  HADD2.F32 R38, -RZ, R33.reuse.H0_H0 ;  /* 0x20000021ff267230 */ /* 0x100fe40000004100 */
[----:B------:R-:W-:Y:S02]  /*0b20*/  HADD2.F32 R33, -RZ, R33.H1_H1 ;  /* 0x30000021ff217230 */ /* 0x000fe40000004100 */
[----:B---3--:R-:W-:-:S02]  /*0b30*/  HADD2.F32 R2, -RZ, R40.H0_H0 ;  /* 0x20000028ff027230 */ /* 0x008fc40000004100 */
[----:B------:R-:W-:Y:S02]  /*0b40*/  HADD2.F32 R40, -RZ, R40.H1_H1 ;  /* 0x30000028ff287230 */ /* 0x000fe40000004100 */
[--C-:B0-----:R-:W-:Y:S02]  /*0b50*/  HADD2.F32 R66, -RZ, R41.reuse.H0_H0 ;  /* 0x20000029ff427230 */ /* 0x101fe40000004100 */
[----:B------:R-:W-:Y:S01]  /*0b60*/  FMUL.FTZ R0, R170, R3 ;  /* 0x00000003aa007220 */ /* 0x000fe20000410000 */
[----:B------:R-:W-:Y:S01]  /*0b70*/  FMUL.FTZ R3, R158, R32 ;  /* 0x000000209e037220 */ /* 0x000fe20000410000 */
[--C-:B------:R-:W-:Y:S02]  /*0b80*/  HADD2.F32 R174, -RZ, R42.reuse.H0_H0 ;  /* 0x2000002affae7230 */ /* 0x100fe40000004100 */
[----:B------:R-:W-:Y:S02]  /*0b90*/  HADD2.F32 R176, -RZ, R42.H1_H1 ;  /* 0x3000002affb07230 */ /* 0x000fe40000004100 */
[----:B-1----:R-:W-:Y:S01]  /*0ba0*/  FFMA.FTZ R64, R166, R40, R3 ;  /* 0x00000028a6407223 */ /* 0x002fe20000010003 */
[----:B------:R-:W-:-:S02]  /*0bb0*/  HADD2.F32 R41, -RZ, R41.H1_H1 ;  /* 0x30000029ff297230 */ /* 0x000fc40000004100 */
[----:B------:R-:W-:Y:S01]  /*0bc0*/  FMUL.FTZ R3, R156, R33 ;  /* 0x000000219c037220 */ /* 0x000fe20000410000 */
[--C-:B------:R-:W-:Y:S02]  /*0bd0*/  HADD2.F32 R42, -RZ, R34.reuse.H0_H0 ;  /* 0x20000022ff2a7230 */ /* 0x100fe40000004100 */
[C---:B------:R-:W-:Y:S01]  /*0be0*/  FADD.FTZ R175, -R180.reuse, R44 ;  /* 0x0000002cb4af7221 */ /* 0x040fe20000010100 */
[----:B------:R-:W-:Y:S02]  /*0bf0*/  HADD2.F32 R34, -RZ, R34.H1_H1 ;  /* 0x30000022ff227230 */ /* 0x000fe40000004100 */
[----:B------:R-:W-:Y:S01]  /*0c00*/  FADD.FTZ R45, -R180, R45 ;  /* 0x0000002db42d7221 */ /* 0x000fe20000010100 */
[----:B------:R-:W-:Y:S01]  /*0c10*/  FADD.FTZ R39, R39, -R180 ;  /* 0x800000b427277221 */ /* 0x000fe20000010000 */
[----:B------:R-:W-:Y:S01]  /*0c20*/  FFMA.FTZ R68, R164, R41, R3 ;  /* 0x00000029a4447223 */ /* 0x000fe20000010003 */
[----:B------:R-:W-:Y:S01]  /*0c30*/  FMUL.FTZ R172, R155, R42 ;  /* 0x0000002a9bac7220 */ /* 0x000fe20000410000 */
[----:B------:R-:W-:Y:S01]  /*0c40*/  FMUL.FTZ R175, R170, R175 ;  /* 0x000000afaaaf7220 */ /* 0x000fe20000410000 */
[----:B------:R-:W-:Y:S01]  /*0c50*/  FMUL.FTZ R3, R154, R34 ;  /* 0x000000229a037220 */ /* 0x000fe20000410000 */
[----:B------:R-:W-:Y:S01]  /*0c60*/  FMUL.FTZ R177, R170, R45 ;  /* 0x0000002daab17220 */ /* 0x000fe20000410000 */
[----:B------:R-:W-:Y:S01]  /*0c70*/  FADD.FTZ R47, -R180, R47 ;  /* 0x0000002fb42f7221 */ /* 0x000fe20000010100 */
[----:B------:R-:W-:-:S02]  /*0c80*/  HADD2.F32 R184, -RZ, R35.H0_H0 ;  /* 0x20000023ffb87230 */ /* 0x000fc40000004100 */
[----:B------:R-:W-:Y:S01]  /*0c90*/  FMUL.FTZ R173, R170, R39 ;  /* 0x00000027aaad7220 */ /* 0x000fe20000410000 */
[----:B------:R-:W-:Y:S01]  /*0ca0*/  FADD.FTZ R115, R174, R115 ;  /* 0x00000073ae737221 */ /* 0x000fe20000010000 */
[-C--:B------:R-:W-:Y:S01]  /*0cb0*/  FFMA.FTZ R172, R163, R174.reuse, R172 ;  /* 0x000000aea3ac7223 */ /* 0x080fe200000100ac */
[----:B------:R-:W-:Y:S01]  /*0cc0*/  FFMA.FTZ R118, R175, R174, R118 ;  /* 0x000000aeaf767223 */ /* 0x000fe20000010076 */
[----:B------:R-:W-:Y:S02]  /*0cd0*/  HADD2.F32 R35, -RZ, R35.H1_H1 ;  /* 0x30000023ff237230 */ /* 0x000fe40000004100 */
[----:B------:R-:W-:Y:S01]  /*0ce0*/  FADD.FTZ R111, R176, R111 ;  /* 0x0000006fb06f7221 */ /* 0x000fe20000010000 */
[-C--:B------:R-:W-:Y:S01]  /*0cf0*/  FFMA.FTZ R174, R162, R176.reuse, R3 ;  /* 0x000000b0a2ae7223 */ /* 0x080fe20000010003 */
[----:B------:R-:W-:Y:S01]  /*0d00*/  FFMA.FTZ R114, R177, R176, R114 ;  /* 0x000000b0b1727223 */ /* 0x000fe20000010072 */
[----:B------:R-:W-:Y:S01]  /*0d10*/  FMUL.FTZ R176, R170, R47 ;  /* 0x0000002faab07220 */ /* 0x000fe20000410000 */
[----:B------:R-:W-:Y:S01]  /*0d20*/  FADD.FTZ R131, R36, R131 ;  /* 0x0000008324837221 */ /* 0x000fe20000010000 */
[-C--:B------:R-:W-:Y:S01]  /*0d30*/  FFMA.FTZ R133, R0, R36.reuse, R133 ;  /* 0x0000002400857223 */ /* 0x080fe20000010085 */
[----:B------:R-:W-:Y:S01]  /*0d40*/  FADD.FTZ R119, R33, R119 ;  /* 0x0000007721777221 */ /* 0x000fe20000010000 */
[----:B------:R-:W-:Y:S01]  /*0d50*/  FFMA.FTZ R120, R173, R33, R120 ;  /* 0x00000021ad787223 */ /* 0x000fe20000010078 */
[----:B------:R-:W-:Y:S01]  /*0d60*/  FMUL.FTZ R36, R159, R36 ;  /* 0x000000249f247220 */ /* 0x000fe20000410000 */
[C---:B------:R-:W-:Y:S01]  /*0d70*/  FADD.FTZ R3, -R180.reuse, R48 ;  /* 0x00000030b4037221 */ /* 0x040fe20000010100 */
[----:B------:R-:W-:Y:S01]  /*0d80*/  FADD.FTZ R49, -R180, R49 ;  /* 0x00000031b4317221 */ /* 0x000fe20000010100 */
[----:B------:R-:W-:-:S02]  /*0d90*/  HADD2.F32 R33, -RZ, R56.H1_H1 ;  /* 0x30000038ff217230 */ /* 0x000fc40000004100 */
[-C--:B------:R-:W-:Y:S01]  /*0da0*/  FMUL.FTZ R181, R152, R35.reuse ;  /* 0x0000002398b57220 */ /* 0x080fe20000410000 */
[----:B------:R-:W-:Y:S01]  /*0db0*/  FADD.FTZ R104, R35, R104 ;  /* 0x0000006823687221 */ /* 0x000fe20000010000 */
[----:B------:R-:W-:Y:S01]  /*0dc0*/  FFMA.FTZ R87, R176, R35, R87 ;  /* 0x00000023b0577223 */ /* 0x000fe20000010057 */
[----:B------:R-:W-:Y:S01]  /*0dd0*/  FADD.FTZ R35, -R180, R50 ;  /* 0x00000032b4237221 */ /* 0x000fe20000010100 */
[----:B------:R-:W-:Y:S01]  /*0de0*/  FADD.FTZ R37, R37, -R180 ;  /* 0x800000b425257221 */ /* 0x000fe20000010000 */
[----:B------:R-:W-:Y:S02]  /*0df0*/  HADD2.F32 R50, -RZ, R52.H1_H1 ;  /* 0x30000034ff327230 */ /* 0x000fe40000004100 */
[----:B------:R-:W-:Y:S01]  /*0e00*/  FADD.FTZ R132, R2, R132 ;  /* 0x0000008402847221 */ /* 0x000fe20000010000 */
[-C--:B------:R-:W-:Y:S01]  /*0e10*/  FFMA.FTZ R135, R0, R2.reuse, R135 ;  /* 0x0000000200877223 */ /* 0x080fe20000010087 */
[----:B------:R-:W-:Y:S01]  /*0e20*/  FFMA.FTZ R67, R167, R2, R36 ;  /* 0x00000002a7437223 */ /* 0x000fe20000010024 */
[C---:B------:R-:W-:Y:S01]  /*0e30*/  FMUL.FTZ R48, R170.reuse, R3 ;  /* 0x00000003aa307220 */ /* 0x040fe20000410000 */
[----:B------:R-:W-:Y:S01]  /*0e40*/  FMUL.FTZ R49, R170, R49 ;  /* 0x00000031aa317220 */ /* 0x000fe20000410000 */
[----:B------:R-:W-:-:S02]  /*0e50*/  HADD2.F32 R2, -RZ, R56.H0_H0 ;  /* 0x20000038ff027230 */ /* 0x000fc40000004100 */
[----:B------:R-:W-:Y:S01]  /*0e60*/  FMUL.FTZ R3, R142, R33 ;  /* 0x000000218e037220 */ /* 0x000fe20000410000 */
[----:B------:R-:W-:Y:S01]  /*0e70*/  FMUL.FTZ R65, R170, R37 ;  /* 0x00000025aa417220 */ /* 0x000fe20000410000 */
[----:B------:R-:W-:Y:S01]  /*0e80*/  FADD.FTZ R37, -R180, R51 ;  /* 0x00000033b4257221 */ /* 0x000fe20000010100 */
[----:B------:R-:W-:Y:S01]  /*0e90*/  FADD.FTZ R79, R50, R79 ;  /* 0x0000004f324f7221 */ /* 0x000fe20000010000 */
[-C--:B------:R-:W-:Y:S01]  /*0ea0*/  FFMA.FTZ R70, R49, R50.reuse, R70 ;  /* 0x0000003231467223 */ /* 0x080fe20000010046 */
[----:B------:R-:W-:Y:S02]  /*0eb0*/  HADD2.F32 R51, -RZ, R52.H0_H0 ;  /* 0x20000034ff337230 */ /* 0x000fe40000004100 */
[----:B------:R-:W-:Y:S01]  /*0ec0*/  FFMA.FTZ R50, R150, R50, R3 ;  /* 0x0000003296327223 */ /* 0x000fe20000010003 */
[----:B------:R-:W-:Y:S01]  /*0ed0*/  FMUL.FTZ R69, R170, R69 ;  /* 0x00000045aa457220 */ /* 0x000fe20000410000 */
[----:B------:R-:W-:Y:S01]  /*0ee0*/  FADD.FTZ R102, R2, R102 ;  /* 0x0000006602667221 */ /* 0x000fe20000010000 */
[-C--:B------:R-:W-:Y:S01]  /*0ef0*/  FFMA.FTZ R89, R48, R2.reuse, R89 ;  /* 0x0000000230597223 */ /* 0x080fe20000010059 */
[----:B------:R-:W-:Y:S01]  /*0f00*/  FADD.FTZ R3, -R180, R60 ;  /* 0x0000003cb4037221 */ /* 0x000fe20000010100 */
[----:B------:R-:W-:Y:S01]  /*0f10*/  FMUL.FTZ R2, R143, R2 ;  /* 0x000000028f027220 */ /* 0x000fe20000410000 */
[----:B------:R-:W-:Y:S01]  /*0f20*/  FADD.FTZ R123, R38, R123 ;  /* 0x0000007b267b7221 */ /* 0x000fe20000010000 */
[-C--:B------:R-:W-:Y:S01]  /*0f30*/  FFMA.FTZ R124, R69, R38.reuse, R124 ;  /* 0x00000026457c7223 */ /* 0x080fe2000001007c */
[----:B------:R-:W-:Y:S01]  /*0f40*/  FADD.FTZ R80, R51, R80 ;  /* 0x0000005033507221 */ /* 0x000fe20000010000 */
[----:B------:R-:W-:Y:S01]  /*0f50*/  FFMA.FTZ R71, R48, R51, R71 ;  /* 0x0000003330477223 */ /* 0x000fe20000010047 */
[----:B------:R-:W-:Y:S01]  /*0f60*/  FMUL.FTZ R56, R170, R3 ;  /* 0x00000003aa387220 */ /* 0x000fe20000410000 */
[----:B------:R-:W-:Y:S01]  /*0f70*/  FMUL.FTZ R38, R157, R38 ;  /* 0x000000269d267220 */ /* 0x000fe20000410000 */
[----:B------:R-:W-:Y:S01]  /*0f80*/  FFMA.FTZ R51, R151, R51, R2 ;  /* 0x0000003397337223 */ /* 0x000fe20000010002 */
        /* <DEDUP_REMOVED lines=8> */
[----:B------:R-:W-:Y:S01]  /*1010*/  FFMA.FTZ R112, R177, R34, R112 ;  /* 0x00000022b1707223 */ /* 0x000fe20000010070 */
[----:B------:R-:W-:-:S02]  /*1020*/  HADD2.F32 R34, -RZ, R57.H0_H0 ;  /* 0x20000039ff227230 */ /* 0x000fc40000004100 */
[----:B------:R-:W-:Y:S01]  /*1030*/  FADD.FTZ R3, R66, R3 ;  /* 0x0000000342037221 */ /* 0x000fe20000010000 */
[----:B------:R-:W-:Y:S01]  /*1040*/  FMUL.FTZ R52, R170, R35 ;  /* 0x00000023aa347220 */ /* 0x000fe20000410000 */
[----:B------:R-:W-:Y:S01]  /*1050*/  FFMA.FTZ R2, R69, R66, R2 ;  /* 0x0000004245027223 */ /* 0x000fe20000010002 */
[----:B------:R-:W-:Y:S01]  /*1060*/  FADD.FTZ R127, R32, R127 ;  /* 0x0000007f207f7221 */ /* 0x000fe20000010000 */
[----:B------:R-:W-:Y:S01]  /*1070*/  FFMA.FTZ R128, R65, R32, R128 ;  /* 0x0000002041807223 */ /* 0x000fe20000010080 */
[--C-:B------:R-:W-:Y:S02]  /*1080*/  HADD2.F32 R32, -RZ, R53.reuse.H0_H0 ;  /* 0x20000035ff207230 */ /* 0x100fe40000004100 */
[----:B------:R-:W-:Y:S01]  /*1090*/  FADD.FTZ R3, R68, R3 ;  /* 0x0000000344037221 */ /* 0x000fe20000010000 */
[----:B------:R-:W-:Y:S02]  /*10a0*/  HADD2.F32 R36, -RZ, R53.H1_H1 ;  /* 0x30000035ff247230 */ /* 0x000fe40000004100 */
[----:B------:R-:W-:Y:S01]  /*10b0*/  FMUL.FTZ R53, R170, R37 ;  /* 0x00000025aa357220 */ /* 0x000fe20000410000 */
[----:B------:R-:W-:-:S02]  /*10c0*/  HADD2.F32 R57, -RZ, R57.H1_H1 ;  /* 0x30000039ff397230 */ /* 0x000fc40000004100 */
[----:B------:R-:W-:Y:S01]  /*10d0*/  FADD.FTZ R100, R34, R100 ;  /* 0x0000006422647221 */ /* 0x000fe20000010000 */
[----:B------:R-:W-:Y:S01]  /*10e0*/  FFMA.FTZ R91, R52, R34, R91 ;  /* 0x00000022345b7223 */ /* 0x000fe2000001005b */
[----:B------:R-:W-:Y:S01]  /*10f0*/  FFMA.FTZ R2, R173, R68, R2 ;  /* 0x00000044ad027223 */ /* 0x000fe20000010002 */
[----:B------:R-:W-:Y:S02]  /*1100*/  HADD2.F32 R39, -RZ, R58.H0_H0 ;  /* 0x2000003aff277230 */ /* 0x000fe40000004100 */
[----:B------:R-:W-:Y:S01]  /*1110*/  FMUL.FTZ R34, R141, R34 ;  /* 0x000000228d227220 */ /* 0x000fe20000410000 */
[----:B------:R-:W-:Y:S02]  /*1120*/  HADD2.F32 R182, -RZ, R43.H0_H0 ;  /* 0x2000002bffb67230 */ /* 0x000fe40000004100 */
[----:B------:R-:W-:Y:S01]  /*1130*/  FADD.FTZ R117, R42, R117 ;  /* 0x000000752a757221 */ /* 0x000fe20000010000 */
[----:B------:R-:W-:Y:S01]  /*1140*/  FFMA.FTZ R116, R175, R42, R116 ;  /* 0x0000002aaf747223 */ /* 0x000fe20000010074 */
[----:B------:R-:W-:Y:S01]  /*1150*/  FMUL.FTZ R178, R153, R184 ;  /* 0x000000b899b27220 */ /* 0x000fe20000410000 */
[----:B------:R-:W-:Y:S01]  /*1160*/  FADD.FTZ R3, R172, R3 ;  /* 0x00000003ac037221 */ /* 0x000fe20000010000 */
[----:B------:R-:W-:Y:S01]  /*1170*/  FADD.FTZ R179, -R180, R46 ;  /* 0x0000002eb4b37221 */ /* 0x000fe20000010100 */
[----:B------:R-:W-:-:S02]  /*1180*/  HADD2.F32 R42, -RZ, R55.H0_H0 ;  /* 0x20000037ff2a7230 */ /* 0x000fc40000004100 */
[----:B------:R-:W-:Y:S01]  /*1190*/  FADD.FTZ R101, R57, R101 ;  /* 0x0000006539657221 */ /* 0x000fe20000010000 */
[----:B------:R-:W-:Y:S02]  /*11a0*/  HADD2.F32 R44, -RZ, R55.H1_H1 ;  /* 0x30000037ff2c7230 */ /* 0x000fe40000004100 */
[----:B------:R-:W-:Y:S01]  /*11b0*/  FFMA.FTZ R90, R53, R57, R90 ;  /* 0x00000039355a7223 */ /* 0x000fe2000001005a */
[----:B------:R-:W-:Y:S01]  /*11c0*/  FFMA.FTZ R2, R175, R172, R2 ;  /* 0x000000acaf027223 */ /* 0x000fe20000010002 */
[----:B------:R-:W-:Y:S01]  /*11d0*/  FADD.FTZ R121, R41, R121 ;  /* 0x0000007929797221 */ /* 0x000fe20000010000 */
[----:B------:R-:W-:Y:S01]  /*11e0*/  FFMA.FTZ R122, R173, R41, R122 ;  /* 0x00000029ad7a7223 */ /* 0x000fe2000001007a */
[----:B------:R-:W-:Y:S02]  /*11f0*/  HADD2.F32 R38, -RZ, R54.H0_H0 ;  /* 0x20000036ff267230 */ /* 0x000fe40000004100 */
[----:B------:R-:W-:Y:S01]  /*1200*/  FADD.FTZ R82, R32, R82 ;  /* 0x0000005220527221 */ /* 0x000fe20000010000 */
[----:B------:R-:W-:Y:S01]  /*1210*/  FMUL.FTZ R57, R140, R57 ;  /* 0x000000398c397220 */ /* 0x000fe20000410000 */
[-C--:B------:R-:W-:Y:S01]  /*1220*/  FFMA.FTZ R73, R52, R32.reuse, R73 ;  /* 0x0000002034497223 */ /* 0x080fe20000010049 */
[----:B------:R-:W-:Y:S01]  /*1230*/  FFMA.FTZ R55, R149, R32, R34 ;  /* 0x0000002095377223 */ /* 0x000fe20000010022 */
[----:B------:R-:W-:-:S02]  /*1240*/  HADD2.F32 R43, -RZ, R43.H1_H1 ;  /* 0x3000002bff2b7230 */ /* 0x000fc40000004100 */
[----:B------:R-:W-:Y:S01]  /*1250*/  FMUL.FTZ R32, R139, R39 ;  /* 0x000000278b207220 */ /* 0x000fe20000410000 */
[----:B------:R-:W-:Y:S02]  /*1260*/  HADD2.F32 R41, -RZ, R58.H1_H1 ;  /* 0x3000003aff297230 */ /* 0x000fe40000004100 */
[----:B------:R-:W-:Y:S01]  /*1270*/  FADD.FTZ R129, R40, R129 ;  /* 0x0000008128817221 */ /* 0x000fe20000010000 */
[----:B------:R-:W-:Y:S01]  /*1280*/  FFMA.FTZ R130, R65, R40, R130 ;  /* 0x0000002841827223 */ /* 0x000fe20000010082 */
[----:B------:R-:W-:Y:S01]  /*1290*/  FFMA.FTZ R178, R161, R182, R178 ;  /* 0x000000b6a1b27223 */ /* 0x000fe200000100b2 */
[----:B------:R-:W-:Y:S01]  /*12a0*/  FADD.FTZ R3, R174, R3 ;  /* 0x00000003ae037221 */ /* 0x000fe20000010000 */
[----:B------:R-:W-:Y:S01]  /*12b0*/  FMUL.FTZ R179, R170, R179 ;  /* 0x000000b3aab37220 */ /* 0x000fe20000410000 */
[----:B------:R-:W-:Y:S02]  /*12c0*/  HADD2.F32 R40, -RZ, R54.H1_H1 ;  /* 0x30000036ff287230 */ /* 0x000fe40000004100 */
[----:B------:R-:W-:Y:S01]  /*12d0*/  FFMA.FTZ R2, R177, R174, R2 ;  /* 0x000000aeb1027223 */ /* 0x000fe20000010002 */
[----:B------:R-:W-:Y:S01]  /*12e0*/  FFMA.FTZ R54, R148, R36, R57 ;  /* 0x0000002494367223 */ /* 0x000fe20000010039 */
[----:B------:R-:W-:Y:S01]  /*12f0*/  FADD.FTZ R103, R33, R103 ;  /* 0x0000006721677221 */ /* 0x000fe20000010000 */
[----:B------:R-:W-:Y:S01]  /*1300*/  FFMA.FTZ R88, R49, R33, R88 ;  /* 0x0000002131587223 */ /* 0x000fe20000010058 */
[----:B------:R-:W-:Y:S01]  /*1310*/  FFMA.FTZ R57, R147, R38, R32 ;  /* 0x0000002693397223 */ /* 0x000fe20000010020 */
[----:B------:R-:W-:Y:S01]  /*1320*/  FFMA.FTZ R181, R160, R43, R181 ;  /* 0x0000002ba0b57223 */ /* 0x000fe200000100b5 */
[----:B------:R-:W-:Y:S01]  /*1330*/  FMUL.FTZ R33, R138, R41 ;  /* 0x000000298a217220 */ /* 0x000fe20000410000 */
[----:B------:R-:W-:Y:S01]  /*1340*/  FADD.FTZ R32, R178, R3 ;  /* 0x00000003b2207221 */ /* 0x000fe20000010000 */
[----:B------:R-:W-:Y:S01]  /*1350*/  FFMA.FTZ R3, R179, R178, R2 ;  /* 0x000000b2b3037223 */ /* 0x000fe20000010002 */
[----:B------:R-:W-:Y:S01]  /*1360*/  FADD.FTZ R78, R43, R78 ;  /* 0x0000004e2b4e7221 */ /* 0x000fe20000010000 */
[----:B------:R-:W-:Y:S01]  /*1370*/  FFMA.FTZ R58, R146, R40, R33 ;  /* 0x00000028923a7223 */ /* 0x000fe20000010021 */
[----:B------:R-:W-:Y:S01]  /*1380*/  FADD.FTZ R32, R181, R32 ;  /* 0x00000020b5207221 */ /* 0x000fe20000010000 */
[C---:B------:R-:W-:Y:S01]  /*1390*/  FFMA.FTZ R106, R176.reuse, R43, R106 ;  /* 0x0000002bb06a7223 */ /* 0x040fe2000001006a */
[----:B------:R-:W-:Y:S01]  /*13a0*/  FFMA.FTZ R33, R176, R181, R3 ;  /* 0x000000b5b0217223 */ /* 0x000fe20000010003 */
[----:B------:R-:W-:-:S02]  /*13b0*/  HADD2.F32 R43, -RZ, R59.H0_H0 ;  /* 0x2000003bff2b7230 */ /* 0x000fc40000004100 */
[----:B------:R-:W-:Y:S01]  /*13c0*/  FADD.FTZ R3, R51, R32 ;  /* 0x0000002033037221 */ /* 0x000fe20000010000 */
[----:B------:R-:W-:Y:S02]  /*13d0*/  HADD2.F32 R59, -RZ, R59.H1_H1 ;  /* 0x3000003bff3b7230 */ /* 0x000fe40000004100 */
[----:B------:R-:W-:Y:S01]  /*13e0*/  FFMA.FTZ R2, R48, R51, R33 ;  /* 0x0000003330027223 */ /* 0x000fe20000010021 */
[----:B------:R-:W-:Y:S02]  /*13f0*/  FADD.FTZ R32, R3, R50 ;  /* 0x0000003203207221 */ /* 0x000fe40000010000 */
[----:B------:R-:W-:Y:S01]  /*1400*/  FMUL.FTZ R33, R136, R59 ;  /* 0x0000003b88217220 */ /* 0x000fe20000410000 */
[----:B------:R-:W-:Y:S01]  /*1410*/  FFMA.FTZ R3, R49, R50, R2 ;  /* 0x0000003231037223 */ /* 0x000fe20000010002 */
[----:B------:R-:W-:Y:S02]  /*1420*/  FADD.FTZ R35, -R180, R62 ;  /* 0x0000003eb4237221 */ /* 0x000fe40000010100 */
[----:B------:R-:W-:Y:S01]  /*1430*/  FFMA.FTZ R62, R144, R44, R33 ;  /* 0x0000002c903e7223 */ /* 0x000fe20000010021 */
        /* <DEDUP_REMOVED lines=9> */
[----:B------:R-:W-:Y:S01]  /*14d0*/  FADD.FTZ R183, -R180, R63 ;  /* 0x0000003fb4b77221 */ /* 0x000fe20000010100 */
[----:B------:R-:W-:Y:S01]  /*14e0*/  FFMA.FTZ R63, R145, R42, R34 ;  /* 0x0000002a913f7223 */ /* 0x000fe20000010022 */
[C---:B------:R-:W-:Y:S01]  /*14f0*/  FMUL.FTZ R60, R170.reuse, R35 ;  /* 0x00000023aa3c7220 */ /* 0x040fe20000410000 */
[----:B------:R-:W-:Y:S01]  /*1500*/  SHF.R.U32.HI R34, RZ, 0x5, R105 ;  /* 0x00000005ff227819 */ /* 0x000fe20000011669 */
[----:B------:R-:W-:Y:S01]  /*1510*/  FADD.FTZ R32, R33, R58 ;  /* 0x0000003a21207221 */ /* 0x000fe20000010000 */
[----:B------:R-:W-:Y:S01]  /*1520*/  FFMA.FTZ R3, R61, R58, R2 ;  /* 0x0000003a3d037223 */ /* 0x000fe20000010002 */
[----:B------:R-:W-:Y:S01]  /*1530*/  FMUL.FTZ R183, R170, R183 ;  /* 0x000000b7aab77220 */ /* 0x000fe20000410000 */
        /* <DEDUP_REMOVED lines=47> */
.L_x_1737:
        /* <DEDUP_REMOVED lines=53> */
[-C--:B------:R-:W-:Y:S01]  /*1b80*/  FFMA.FTZ R65, R65, R32.reuse, R3 ;  /* 0x0000002041417223 */ /* 0x080fe20000010003 */
[----:B------:R-:W-:Y:S01]  /*1b90*/  FMUL.FTZ R69, R170, R69 ;  /* 0x00000045aa457220 */ /* 0x000fe20000410000 */
[----:B------:R-:W-:Y:S01]  /*1ba0*/  FADD.FTZ R173, R68, -R173 ;  /* 0x800000ad44ad7221 */ /* 0x000fe20000010000 */
[C---:B------:R-:W-:Y:S01]  /*1bb0*/  FMUL.FTZ R175, R170.reuse, R175 ;  /* 0x000000afaaaf7220 */ /* 0x040fe20000410000 */
[----:B------:R-:W-:Y:S01]  /*1bc0*/  FMUL.FTZ R179, R170, R179 ;  /* 0x000000b3aab37220 */ /* 0x000fe20000410000 */
[----:B------:R-:W-:Y:S01]  /*1bd0*/  FADD.FTZ R67, R67, -R0 ;  /* 0x8000000043437221 */ /* 0x000fe20000010000 */
[----:B------:R-:W-:Y:S01]  /*1be0*/  FADD.FTZ R65, R64, -R65 ;  /* 0x8000004140417221 */ /* 0x000fe20000010000 */
[----:B-----5:R-:W-:Y:S01]  /*1bf0*/  @P2 FADD.FTZ R69, R6, R69 ;  /* 0x0000004506452221 */ /* 0x020fe20000010000 */
        /* <DEDUP_REMOVED lines=11> */
[----:B------:R-:W-:Y:S01]  /*1cb0*/  @P2 FADD.FTZ R179, R10, R179 ;  /* 0x000000b30ab32221 */ /* 0x000fe20000010000 */
[----:B------:R-:W-:Y:S01]  /*1cc0*/  @P2 FADD.FTZ R175, R8, R175 ;  /* 0x000000af08af2221 */ /* 0x000fe20000010000 */
[C---:B------:R-:W-:Y:S01]  /*1cd0*/  FMUL.FTZ R67, R170.reuse, R67 ;  /* 0x00000043aa437220 */ /* 0x040fe20000410000 */
[----:B------:R-:W-:Y:S01]  /*1ce0*/  FMUL.FTZ R32, R170, R65 ;  /* 0x00000041aa207220 */ /* 0x000fe20000410000 */
[----:B------:R-:W2:Y:S01]  /*1cf0*/  LDC.64 R2, c[0x0][0x2f8] ;  /* 0x0000be00ff027b82 */ /* 0x000ea20000000a00 */
[----:B------:R-:W-:Y:S01]  /*1d00*/  @P2 FADD.FTZ R38, R7, R38 ;  /* 0x0000002607262221 */ /* 0x000fe20000010000 */
[----:B------:R-:W-:Y:S01]  /*1d10*/  @P3 F2FP.F16.F32.PACK_AB R33, RZ, R69 ;  /* 0x00000045ff21323e */ /* 0x000fe200000000ff */
[----:B------:R-:W-:Y:S01]  /*1d20*/  @P2 FADD.FTZ R67, R4, R67 ;  /* 0x0000004304432221 */ /* 0x000fe20000010000 */
[----:B------:R-:W-:Y:S01]  /*1d30*/  @P3 F2FP.F16.F32.PACK_AB R37, RZ, R179 ;  /* 0x000000b3ff25323e */ /* 0x000fe200000000ff */
[----:B------:R-:W-:Y:S01]  /*1d40*/  @P2 FADD.FTZ R32, R5, R32 ;  /* 0x0000002005202221 */ /* 0x000fe20000010000 */
[----:B------:R-:W-:Y:S01]  /*1d50*/  @P3 F2FP.F16.F32.PACK_AB R36, RZ, R175 ;  /* 0x000000afff24323e */ /* 0x000fe200000000ff */
[----:B------:R-:W-:Y:S01]  /*1d60*/  FADD.FTZ R181, R181, -R176 ;  /* 0x800000b0b5b57221 */ /* 0x000fe20000010000 */
[----:B------:R-:W-:Y:S01]  /*1d70*/  @P3 PRMT R21, R33, 0x7610, R21 ;  /* 0x0000761021153816 */ /* 0x000fe20000000015 */
[----:B------:R-:W-:Y:S01]  /*1d80*/  FADD.FTZ R177, R174, -R177 ;  /* 0x800000b1aeb17221 */ /* 0x000fe20000010000 */
[----:B------:R-:W-:Y:S01]  /*1d90*/  @P3 F2FP.F16.F32.PACK_AB R41, RZ, R38 ;  /* 0x00000026ff29323e */ /* 0x000fe200000000ff */
[----:B------:R-:W-:Y:S01]  /*1da0*/  FADD.FTZ R49, R50, -R49 ;  /* 0x8000003132317221 */ /* 0x000fe20000010000 */
[----:B------:R-:W-:Y:S01]  /*1db0*/  @P3 PRMT R23, R37, 0x7610, R23 ;  /* 0x0000761025173816 */ /* 0x000fe20000000017 */
[----:B-1----:R-:W-:Y:S01]  /*1dc0*/  @P1 IMAD.WIDE.U32 R44, R171, 0x20, R44 ;  /* 0x00000020ab2c1825 */ /* 0x002fe200078e002c */
[----:B------:R-:W-:-:S03]  /*1dd0*/  @P3 PRMT R22, R36, 0x7610, R22 ;  /* 0x0000761024163816 */ /* 0x000fc60000000016 */
[----:B------:R-:W-:Y:S01]  /*1de0*/  FMUL.FTZ R50, R170, R181 ;  /* 0x000000b5aa327220 */ /* 0x000fe20000410000 */
[----:B------:R-:W-:Y:S01]  /*1df0*/  SEL R39, R38, R27, P4 ;  /* 0x0000001b26277207 */ /* 0x000fe20002000000 */
[----:B------:R-:W-:Y:S01]  /*1e00*/  FMUL.FTZ R42, R170, R177 ;  /* 0x000000b1aa2a7220 */ /* 0x000fe20000410000 */
[----:B------:R-:W-:Y:S01]  /*1e10*/  F2FP.F16.F32.PACK_AB R33, R38, R69 ;  /* 0x000000452621723e */ /* 0x000fe200000000ff */
[----:B------:R-:W-:Y:S01]  /*1e20*/  @P2 FADD.FTZ R50, R11, R50 ;  /* 0x000000320b322221 */ /* 0x000fe20000010000 */
[----:B------:R-:W-:Y:S01]  /*1e30*/  SEL R37, R32, R25, P4 ;  /* 0x0000001920257207 */ /* 0x000fe20002000000 */
[----:B------:R-:W-:Y:S01]  /*1e40*/  @P2 FADD.FTZ R42, R9, R42 ;  /* 0x0000002a092a2221 */ /* 0x000fe20000010000 */
[----:B------:R-:W-:Y:S01]  /*1e50*/  SEL R36, R67, R24, P4 ;  /* 0x0000001843247207 */ /* 0x000fe20002000000 */
[----:B------:R-:W-:Y:S01]  /*1e60*/  FADD.FTZ R51, R51, -R48 ;  /* 0x8000003033337221 */ /* 0x000fe20000010000 */
[----:B------:R-:W-:Y:S01]  /*1e70*/  SEL R38, R69, R26, P4 ;  /* 0x0000001a45267207 */ /* 0x000fe20002000000 */
[----:B------:R-:W-:Y:S01]  /*1e80*/  FADD.FTZ R55, R55, -R52 ;  /* 0x8000003437377221 */ /* 0x000fe20000010000 */
[----:B------:R-:W-:Y:S01]  /*1e90*/  @P3 F2FP.F16.F32.PACK_AB R0, RZ, R67 ;  /* 0x00000043ff00323e */ /* 0x000fe200000000ff */
[----:B------:R-:W-:Y:S01]  /*1ea0*/  FADD.FTZ R57, R57, -R56 ;  /* 0x8000003839397221 */ /* 0x000fe20000010000 */
[----:B------:R-:W-:Y:S01]  /*1eb0*/  @P3 F2FP.F16.F32.PACK_AB R46, RZ, R50 ;  /* 0x00000032ff2e323e */ /* 0x000fe200000000ff */
[----:B------:R1:W-:Y:S01]  /*1ec0*/  @P1 STG.E.128 desc[UR4][R44.64], R36 ;  /* 0x000000242c001986 */ /* 0x0003e2000c101d04 */
[----:B------:R-:W-:Y:S01]  /*1ed0*/  FADD.FTZ R63, R63, -R60 ;  /* 0x8000003c3f3f7221 */ /* 0x000fe20000010000 */
[----:B------:R-:W-:Y:S01]  /*1ee0*/  @P3 F2FP.F16.F32.PACK_AB R43, RZ, R42 ;  /* 0x0000002aff2b323e */ /* 0x000fe200000000ff */
[----:B------:R-:W-:Y:S01]  /*1ef0*/  FADD.FTZ R53, R54, -R53 ;  /* 0x8000003536357221 */ /* 0x000fe20000010000 */
[----:B------:R-:W-:Y:S01]  /*1f00*/  @P3 F2FP.F16.F32.PACK_AB R40, RZ, R32 ;  /* 0x00000020ff28323e */ /* 0x000fe200000000ff */
[----:B------:R-:W-:Y:S01]  /*1f10*/  FADD.FTZ R61, R58, -R61 ;  /* 0x8000003d3a3d7221 */ /* 0x000fe20000010000 */
[----:B------:R-:W-:Y:S01]  /*1f20*/  @P3 PRMT R20, R0, 0x7610, R20 ;  /* 0x0000761000143816 */ /* 0x000fe20000000014 */
[----:B------:R-:W-:Y:S01]  /*1f30*/  FADD.FTZ R183, R62, -R183 ;  /* 0x800000b73eb77221 */ /* 0x000fe20000010000 */
[----:B------:R-:W-:Y:S01]  /*1f40*/  @P3 PRMT R23, R23, 0x5410, R46 ;  /* 0x0000541017173816 */ /* 0x000fe2000000002e */
[C---:B------:R-:W-:Y:S01]  /*1f50*/  FMUL.FTZ R51, R170.reuse, R51 ;  /* 0x00000033aa337220 */ /* 0x040fe20000410000 */
[C---:B------:R-:W-:Y:S01]  /*1f60*/  FMUL.FTZ R55, R170.reuse, R55 ;  /* 0x00000037aa377220 */ /* 0x040fe20000410000 */
[C---:B------:R-:W-:Y:S01]  /*1f70*/  FMUL.FTZ R57, R170.reuse, R57 ;  /* 0x00000039aa397220 */ /* 0x040fe20000410000 */
[----:B------:R-:W-:Y:S01]  /*1f80*/  FMUL.FTZ R63, R170, R63 ;  /* 0x0000003faa3f7220 */ /* 0x000fe20000410000 */
[----:B------:R-:W-:Y:S01]  /*1f90*/  @P3 PRMT R21, R21, 0x5410, R41 ;  /* 0x0000541015153816 */ /* 0x000fe20000000029 */
[----:B0-----:R-:W-:Y:S01]  /*1fa0*/  @P3 IMAD.WIDE.U32 R46, R171, 0x10, R34 ;  /* 0x00000010ab2e3825 */ /* 0x001fe200078e0022 */
[----:B------:R-:W-:-:S03]  /*1fb0*/  @P3 PRMT R22, R22, 0x5410, R43 ;  /* 0x0000541016163816 */ /* 0x000fc6000000002b */
[----:B------:R-:W-:Y:S01]  /*1fc0*/  FMUL.FTZ R52, R170, R49 ;  /* 0x00000031aa347220 */ /* 0x000fe20000410000 */
[----:B------:R-:W-:Y:S01]  /*1fd0*/  @P3 PRMT R20, R20, 0x5410, R40 ;  /* 0x0000541014143816 */ /* 0x000fe20000000028 */
[----:B-1----:R-:W0:Y:S01]  /*1fe0*/  @P1 LDC.64 R38, c[0x0][0x308] ;  /* 0x0000c200ff261b82 */ /* 0x002e220000000a00 */
[----:B------:R-:W-:Y:S01]  /*1ff0*/  SEL R41, R42, R29, P4 ;  /* 0x0000001d2a297207 */ /* 0x000fe20002000000 */
[----:B------:R-:W-:Y:S01]  /*2000*/  FMUL.FTZ R54, R170, R53 ;  /* 0x00000035aa367220 */ /* 0x000fe20000410000 */
[----:B------:R-:W-:Y:S01]  /*2010*/  F2FP.F16.F32.PACK_AB R34, R42, R175 ;  /* 0x000000af2a22723e */ /* 0x000fe200000000ff */
[----:B------:R-:W-:Y:S01]  /*2020*/  FMUL.FTZ R56, R170, R61 ;  /* 0x0000003daa387220 */ /* 0x000fe20000410000 */
[----:B------:R-:W-:Y:S01]  /*2030*/  SEL R40, R175, R28, P4 ;  /* 0x0000001caf287207 */ /* 0x000fe20002000000 */
[----:B--2---:R-:W-:Y:S01]  /*2040*/  IMAD.WIDE.U32 R48, R171, 0x10, R2 ;  /* 0x00000010ab307825 */ /* 0x004fe200078e0002 */
[----:B------:R-:W-:Y:S01]  /*2050*/  SEL R43, R50, R31, P4 ;  /* 0x0000001f322b7207 */ /* 0x000fe20002000000 */
[----:B------:R-:W1:Y:S01]  /*2060*/  @P3 LDC.64 R36, c[0x0][0x300] ;  /* 0x0000c000ff243b82 */ /* 0x000e620000000a00 */
[----:B------:R-:W-:Y:S01]  /*2070*/  SEL R42, R179, R30, P4 ;  /* 0x0000001eb32a7207 */ /* 0x000fe20002000000 */
[----:B------:R-:W-:Y:S01]  /*2080*/  FMUL.FTZ R170, R170, R183 ;  /* 0x000000b7aaaa7220 */ /* 0x000fe20000410000 */
[----:B------:R-:W-:Y:S01]  /*2090*/  F2FP.F16.F32.PACK_AB R32, R32, R67 ;  /* 0x000000432020723e */ /* 0x000fe200000000ff */
[----:B------:R-:W-:Y:S01]  /*20a0*/  @P2 FADD.FTZ R51, R12, R51 ;  /* 0x000000330c332221 */ /* 0x000fe20000010000 */
[----:B------:R-:W-:Y:S01]  /*20b0*/  F2FP.F16.F32.PACK_AB R35, R50, R179 ;  /* 0x000000b33223723e */ /* 0x000fe200000000ff */
[----:B------:R-:W-:Y:S01]  /*20c0*/  @P2 FADD.FTZ R55, R14, R55 ;  /* 0x000000370e372221 */ /* 0x000fe20000010000 */
[----:B------:R-:W-:Y:S01]  /*20d0*/  @P2 FADD.FTZ R57, R16, R57 ;  /* 0x0000003910392221 */ /* 0x000fe20000010000 */
[----:B------:R-:W-:Y:S01]  /*20e0*/  @P2 FADD.FTZ R63, R18, R63 ;  /* 0x0000003f123f2221 */ /* 0x000fe20000010000 */
[----:B------:R2:W-:Y:S01]  /*20f0*/  @P1 STG.E.128 desc[UR4][R44.64+0x10], R40 ;  /* 0x000010282c001986 */ /* 0x0005e2000c101d04 */
[----:B------:R-:W-:Y:S01]  /*2100*/  @P2 FADD.FTZ R52, R13, R52 ;  /* 0x000000340d342221 */ /* 0x000fe20000010000 */
[----:B------:R-:W-:Y:S01]  /*2110*/  @P2 FADD.FTZ R54, R15, R54 ;  /* 0x000000360f362221 */ /* 0x000fe20000010000 */
[----:B------:R-:W-:Y:S01]  /*2120*/  @P2 FADD.FTZ R56, R17, R56 ;  /* 0x0000003811382221 */ /* 0x000fe20000010000 */
[----:B------:R-:W-:Y:S01]  /*2130*/  @P2 FADD.FTZ R170, R19, R170 ;  /* 0x000000aa13aa2221 */ /* 0x000fe20000010000 */
[----:B------:R3:W-:Y:S01]  /*2140*/  STG.E.128 desc[UR4][R48.64], R32 ;  /* 0x0000002030007986 */ /* 0x0007e2000c101d04 */
[----:B------:R-:W-:Y:S01]  /*2150*/  @P3 F2FP.F16.F32.PACK_AB R53, RZ, R63 ;  /* 0x0000003fff35323e */ /* 0x000fe200000000ff */
[C---:B0-----:R-:W-:Y:S01]  /*2160*/  @P1 IMAD.WIDE.U32 R38, R169.reuse, 0x20, R38 ;  /* 0x00000020a9261825 */ /* 0x041fe200078e0026 */
[----:B------:R-:W-:Y:S01]  /*2170*/  @P3 F2FP.F16.F32.PACK_AB R0, RZ, R51 ;  /* 0x00000033ff00323e */ /* 0x000fe200000000ff */
[----:B------:R0:W-:Y:S01]  /*2180*/  @P3 STG.E.128 desc[UR4][R46.64], R20 ;  /* 0x000000142e003986 */ /* 0x0001e2000c101d04 */
[----:B------:R-:W-:Y:S01]  /*2190*/  @P3 F2FP.F16.F32.PACK_AB R58, RZ, R170 ;  /* 0x000000aaff3a323e */ /* 0x000fe200000000ff */
[----:B------:R-:W-:Y:S01]  /*21a0*/  IMAD.WIDE.U32 R2, R169, 0x10, R2 ;  /* 0x00000010a9027825 */ /* 0x000fe200078e0002 */
[----:B------:R-:W-:-:S02]  /*21b0*/  @P3 F2FP.F16.F32.PACK_AB R50, RZ, R56 ;  /* 0x00000038ff32323e */ /* 0x000fc400000000ff */
[----:B------:R-:W-:Y:S01]  /*21c0*/  SEL R24, R51, R24, P4 ;  /* 0x0000001833187207 */ /* 0x000fe20002000000 */
[----:B-1----:R-:W-:Y:S01]  /*21d0*/  @P3 IMAD.WIDE.U32 R36, R169, 0x10, R36 ;  /* 0x00000010a9243825 */ /* 0x002fe200078e0024 */
[----:B------:R-:W-:Y:S02]  /*21e0*/  SEL R25, R52, R25, P4 ;  /* 0x0000001934197207 */ /* 0x000fe40002000000 */
[----:B--2---:R-:W-:Y:S02]  /*21f0*/  @P3 F2FP.F16.F32.PACK_AB R45, RZ, R55 ;  /* 0x00000037ff2d323e */ /* 0x004fe400000000ff */
[----:B------:R-:W-:Y:S02]  /*2200*/  @P3 F2FP.F16.F32.PACK_AB R40, RZ, R52 ;  /* 0x00000034ff28323e */ /* 0x000fe400000000ff */
[----:B------:R-:W-:Y:S02]  /*2210*/  SEL R26, R55, R26, P4 ;  /* 0x0000001a371a7207 */ /* 0x000fe40002000000 */
[----:B---3--:R-:W-:-:S02]  /*2220*/  @P3 F2FP.F16.F32.PACK_AB R49, RZ, R57 ;  /* 0x00000039ff31323e */ /* 0x008fc400000000ff */
[----:B------:R-:W-:Y:S02]  /*2230*/  SEL R27, R54, R27, P4 ;  /* 0x0000001b361b7207 */ /* 0x000fe40002000000 */
[----:B0-----:R-:W-:Y:S02]  /*2240*/  @P3 F2FP.F16.F32.PACK_AB R47, RZ, R54 ;  /* 0x00000036ff2f323e */ /* 0x001fe400000000ff */
        /* <DEDUP_REMOVED lines=9> */
[----:B------:R-:W-:Y:S02]  /*22e0*/  F2FP.F16.F32.PACK_AB R32, R52, R51 ;  /* 0x000000333420723e */ /* 0x000fe400000000ff */
[----:B------:R-:W-:Y:S01]  /*22f0*/  F2FP.F16.F32.PACK_AB R33, R54, R55 ;  /* 0x000000373621723e */ /* 0x000fe200000000ff */
[----:B------:R0:W-:Y:S01]  /*2300*/  @P1 STG.E.128 desc[UR4][R38.64+0x10], R28 ;  /* 0x0000101c26001986 */ /* 0x0001e2000c101d04 */
[----:B------:R-:W-:-:S02]  /*2310*/  F2FP.F16.F32.PACK_AB R34, R56, R57 ;  /* 0x000000393822723e */ /* 0x000fc400000000ff */
[----:B------:R-:W-:Y:S02]  /*2320*/  F2FP.F16.F32.PACK_AB R35, R170, R63 ;  /* 0x0000003faa23723e */ /* 0x000fe400000000ff */
        /* <DEDUP_REMOVED lines=71> */
.L_x_1724:
        /* <DEDUP_REMOVED lines=31> */
.L_x_1725:
[----:B------:R-:W-:Y:S01]  /*2990*/  HFMA2.MMA R42, -RZ, RZ, 0, 9.5367431640625e-07 ;  /* 0x00000010ff2a7435 */ /* 0x000fe200000001ff */
[----:B------:R-:W-:Y:S02]  /*29a0*/  MOV R43, R33 ;  /* 0x00000021002b7202 */ /* 0x000fe40000000f00 */
[----:B------:R-:W-:Y:S02]  /*29b0*/  MOV R45, 0x1f ;  /* 0x0000001f002d7802 */ /* 0x000fe40000000f00 */
[----:B------:R-:W-:-:S07]  /*29c0*/  MOV R40, 0xffffffff ;  /* 0xffffffff00287802 */ /* 0x000fce0000000f00 */
[----:B-----5:R-:W-:Y:S05]  /*29d0*/  WARPSYNC.COLLECTIVE R40, `(.L_x_1727) ;  /* 0x0000000028087348 */ /* 0x020fea0003c00000 */
[----:B------:R0:W1:Y:S02]  /*29e0*/  SHFL.DOWN P3, R41, R43, R42, R45 ;  /* 0x0800002a2b297389 */ /* 0x000064000006002d */
[----:B01---5:R-:W-:Y:S01]  /*29f0*/  ENDCOLLECTIVE ;  /* 0x000000000000791b */ /* 0x023fe20003800000 */
.L_x_1727:
[----:B------:R-:W-:Y:S02]  /*2a00*/  MOV R43, R3 ;  /* 0x00000003002b7202 */ /* 0x000fe40000000f00 */
[----:B------:R-:W-:-:S07]  /*2a10*/  MOV R2, R41 ;  /* 0x0000002900027202 */ /* 0x000fce0000000f00 */
[----:B------:R-:W-:Y:S05]  /*2a20*/  WARPSYNC.COLLECTIVE R40, `(.L_x_1728) ;  /* 0x0000000028087348 */ /* 0x000fea0003c00000 */
[----:B------:R0:W1:Y:S02]  /*2a30*/  SHFL.DOWN P3, R41, R43, R42, R45 ;  /* 0x0800002a2b297389 */ /* 0x000064000006002d */
[----:B01----:R-:W-:Y:S01]  /*2a40*/  ENDCOLLECTIVE ;  /* 0x000000000000791b */ /* 0x003fe20003800000 */
.L_x_1728:
[----:B------:R-:W-:Y:S01]  /*2a50*/  FADD.FTZ R2, R33, R2 ;  /* 0x0000000221027221 */ /* 0x000fe20000010000 */
[----:B------:R-:W-:-:S04]  /*2a60*/  HFMA2.MMA R42, -RZ, RZ, 0, 4.76837158203125e-07 ;  /* 0x00000008ff2a7435 */ /* 0x000fc800000001ff */
[----:B------:R-:W-:Y:S02]  /*2a70*/  MOV R43, R2 ;  /* 0x00000002002b7202 */ /* 0x000fe40000000f00 */
[----:B------:R-:W-:-:S07]  /*2a80*/  MOV R32, R41 ;  /* 0x0000002900207202 */ /* 0x000fce0000000f00 */
[----:B------:R-:W-:Y:S05]  /*2a90*/  WARPSYNC.COLLECTIVE R40, `(.L_x_1729) ;  /* 0x0000000028087348 */ /* 0x000fea0003c00000 */
[----:B------:R0:W1:Y:S02]  /*2aa0*/  SHFL.DOWN P3, R41, R43, R42, R45 ;  /* 0x0800002a2b297389 */ /* 0x000064000006002d */
[----:B01----:R-:W-:Y:S01]  /*2ab0*/  ENDCOLLECTIVE ;  /* 0x000000000000791b */ /* 0x003fe20003800000 */
.L_x_1729:
[----:B------:R-:W-:-:S05]  /*2ac0*/  FADD.FTZ R32, R3, R32 ;  /* 0x0000002003207221 */ /* 0x000fca0000010000 */
[----:B------:R-:W-:Y:S02]  /*2ad0*/  MOV R43, R32 ;  /* 0x00000020002b7202 */ /* 0x000fe40000000f00 */
[----:B------:R-:W-:-:S07]  /*2ae0*/  MOV R37, R41 ;  /* 0x0000002900257202 */ /* 0x000fce0000000f00 */
[----:B------:R-:W-:Y:S05]  /*2af0*/  WARPSYNC.COLLECTIVE R40, `(.L_x_1730) ;  /* 0x0000000028087348 */ /* 0x000fea0003c00000 */
[----:B------:R0:W1:Y:S02]  /*2b00*/  SHFL.DOWN P3, R41, R43, R42, R45 ;  /* 0x0800002a2b297389 */ /* 0x000064000006002d */
[----:B01----:R-:W-:Y:S01]  /*2b10*/  ENDCOLLECTIVE ;  /* 0x000000000000791b */ /* 0x003fe20003800000 */
.L_x_1730:
[----:B------:R-:W-:Y:S01]  /*2b20*/  FADD.FTZ R37, R2, R37 ;  /* 0x0000002502257221 */ /* 0x000fe20000010000 */
[----:B------:R-:W-:-:S04]  /*2b30*/  HFMA2.MMA R42, -RZ, RZ, 0, 2.384185791015625e-07 ;  /* 0x00000004ff2a7435 */ /* 0x000fc800000001ff */
[----:B------:R-:W-:Y:S02]  /*2b40*/  MOV R43, R37 ;  /* 0x00000025002b7202 */ /* 0x000fe40000000f00 */
[----:B------:R-:W-:-:S07]  /*2b50*/  MOV R39, R41 ;  /* 0x0000002900277202 */ /* 0x000fce0000000f00 */
[----:B------:R-:W-:Y:S05]  /*2b60*/  WARPSYNC.COLLECTIVE R40, `(.L_x_1731) ;  /* 0x0000000028087348 */ /* 0x000fea0003c00000 */
[----:B------:R0:W1:Y:S02]  /*2b70*/  SHFL.DOWN P3, R41, R43, R42, R45 ;  /* 0x0800002a2b297389 */ /* 0x000064000006002d */
[----:B01----:R-:W-:Y:S01]  /*2b80*/  ENDCOLLECTIVE ;  /* 0x000000000000791b */ /* 0x003fe20003800000 */
.L_x_1731:
[----:B------:R-:W-:-:S05]  /*2b90*/  FADD.FTZ R39, R32, R39 ;  /* 0x0000002720277221 */ /* 0x000fca0000010000 */
[----:B------:R-:W-:Y:S02]  /*2ba0*/  MOV R43, R39 ;  /* 0x00000027002b7202 */ /* 0x000fe40000000f00 */
[----:B------:R-:W-:-:S07]  /*2bb0*/  MOV R36, R41 ;  /* 0x0000002900247202 */ /* 0x000fce0000000f00 */
[----:B------:R-:W-:Y:S05]  /*2bc0*/  WARPSYNC.COLLECTIVE R40, `(.L_x_1732) ;  /* 0x0000000028087348 */ /* 0x000fea0003c00000 */
[----:B------:R0:W1:Y:S02]  /*2bd0*/  SHFL.DOWN P3, R41, R43, R42, R45 ;  /* 0x0800002a2b297389 */ /* 0x000064000006002d */
[----:B01----:R-:W-:Y:S01]  /*2be0*/  ENDCOLLECTIVE ;  /* 0x000000000000791b */ /* 0x003fe20003800000 */
.L_x_1732:
[----:B------:R-:W-:Y:S01]  /*2bf0*/  FADD.FTZ R36, R37, R36 ;  /* 0x0000002425247221 */ /* 0x000fe20000010000 */
[----:B------:R-:W-:-:S04]  /*2c00*/  HFMA2.MMA R42, -RZ, RZ, 0, 1.1920928955078125e-07 ;  /* 0x00000002ff2a7435 */ /* 0x000fc800000001ff */
[----:B------:R-:W-:Y:S02]  /*2c10*/  MOV R43, R36 ;  /* 0x00000024002b7202 */ /* 0x000fe40000000f00 */
[----:B------:R-:W-:-:S07]  /*2c20*/  MOV R38, R41 ;  /* 0x0000002900267202 */ /* 0x000fce0000000f00 */
[----:B------:R-:W-:Y:S05]  /*2c30*/  WARPSYNC.COLLECTIVE R40, `(.L_x_1733) ;  /* 0x0000000028087348 */ /* 0x000fea0003c00000 */
[----:B------:R0:W1:Y:S02]  /*2c40*/  SHFL.DOWN P3, R41, R43, R42, R45 ;  /* 0x0800002a2b297389 */ /* 0x000064000006002d */
[----:B01----:R-:W-:Y:S01]  /*2c50*/  ENDCOLLECTIVE ;  /* 0x000000000000791b */ /* 0x003fe20003800000 */
.L_x_1733:
[----:B------:R-:W-:-:S05]  /*2c60*/  FADD.FTZ R38, R39, R38 ;  /* 0x0000002627267221 */ /* 0x000fca0000010000 */
[----:B------:R-:W-:Y:S02]  /*2c70*/  MOV R43, R38 ;  /* 0x00000026002b7202 */ /* 0x000fe40000000f00 */
[----:B------:R-:W-:-:S07]  /*2c80*/  MOV R3, R41 ;  /* 0x0000002900037202 */ /* 0x000fce0000000f00 */
[----:B------:R-:W-:Y:S05]  /*2c90*/  WARPSYNC.COLLECTIVE R40, `(.L_x_1734) ;  /* 0x0000000028087348 */ /* 0x000fea0003c00000 */
[----:B------:R0:W1:Y:S02]  /*2ca0*/  SHFL.DOWN P3, R41, R43, R42, R45 ;  /* 0x0800002a2b297389 */ /* 0x000064000006002d */
[----:B01----:R-:W-:Y:S01]  /*2cb0*/  ENDCOLLECTIVE ;  /* 0x000000000000791b */ /* 0x003fe20003800000 */
.L_x_1734:
[----:B------:R-:W-:Y:S01]  /*2cc0*/  FADD.FTZ R2, R36, R3 ;  /* 0x0000000324027221 */ /* 0x000fe20000010000 */
[----:B------:R-:W-:-:S04]  /*2cd0*/  HFMA2.MMA R42, -RZ, RZ, 0, 5.9604644775390625e-08 ;  /* 0x00000001ff2a7435 */ /* 0x000fc800000001ff */
[----:B------:R-:W-:Y:S02]  /*2ce0*/  MOV R43, R2 ;  /* 0x00000002002b7202 */ /* 0x000fe40000000f00 */
[----:B------:R-:W-:-:S07]  /*2cf0*/  MOV R33, R41 ;  /* 0x0000002900217202 */ /* 0x000fce0000000f00 */
[----:B------:R-:W-:Y:S05]  /*2d00*/  WARPSYNC.COLLECTIVE R40, `(.L_x_1735) ;  /* 0x0000000028087348 */ /* 0x000fea0003c00000 */
[----:B------:R0:W1:Y:S02]  /*2d10*/  SHFL.DOWN P3, R41, R43, R42, R45 ;  /* 0x0800002a2b297389 */ /* 0x000064000006002d */
[----:B01----:R-:W-:Y:S01]  /*2d20*/  ENDCOLLECTIVE ;  /* 0x000000000000791b */ /* 0x003fe20003800000 */
.L_x_1735:
[----:B------:R-:W-:-:S05]  /*2d30*/  FADD.FTZ R33, R38, R33 ;  /* 0x0000002126217221 */ /* 0x000fca0000010000 */
[----:B------:R-:W-:Y:S02]  /*2d40*/  MOV R43, R33 ;  /* 0x00000021002b7202 */ /* 0x000fe40000000f00 */
[----:B------:R-:W-:-:S07]  /*2d50*/  MOV R37, R41 ;  /* 0x0000002900257202 */ /* 0x000fce0000000f00 */
[----:B------:R-:W-:Y:S05]  /*2d60*/  WARPSYNC.COLLECTIVE R40, `(.L_x_1736) ;  /* 0x0000000028087348 */ /* 0x000fea0003c00000 */
[----:B------:R0:W1:Y:S02]  /*2d70*/  SHFL.DOWN P3, R41, R43, R42, R45 ;  /* 0x0800002a2b297389 */ /* 0x000064000006002d */
[----:B01----:R-:W-:Y:S01]  /*2d80*/  ENDCOLLECTIVE ;  /* 0x000000000000791b */ /* 0x003fe20003800000 */
.L_x_1736:
[----:B------:R-:W-:Y:S01]  /*2d90*/  MOV R32, R41 ;  /* 0x0000002900207202 */ /* 0x000fe20000000f00 */
[----:B------:R-:W-:Y:S06]  /*2da0*/  BRA `(.L_x_1737) ;  /* 0xffffffe800a07947 */ /* 0x000fec000383ffff */
.L_x_1738:
        /* <DEDUP_REMOVED lines=13> */
.L_x_2997:


//--------------------- .text._ZN10layer_norm31ln_parallel_residual_bwd_kernelINS_13Kernel_traitsI6__halfS2_fS2_fjLj4096ELj1ELj1ELj8ELj16ENS_18Kernel_traits_baseILj4096ES2_S2_fS2_fjLj256EEEEELb0ELb1ELb0EEEvNS_9BwdParamsE --------------------------
	.section	.text._ZN10layer_norm31ln_parallel_residual_bwd_kernelINS_13Kernel_traitsI6__halfS2_fS2_fjLj4096ELj1ELj1ELj8ELj16ENS_18Kernel_traits_baseILj4096ES2_S2_fS2_fjLj256EEEEELb0ELb1ELb0EEEvNS_9BwdParamsE,"ax",@progbits
	.align	128
        .global         _ZN10layer_norm31ln_parallel_residual_bwd_kernelINS_13Kernel_traitsI6__halfS2_fS2_fjLj4096ELj1ELj1ELj8ELj16ENS_18Kernel_traits_baseILj4096ES2_S2_fS2_fjLj256EEEEELb0ELb1ELb0EEEvNS_9BwdParamsE
        .type           _ZN10layer_norm31ln_parallel_residual_bwd_kernelINS_13Kernel_traitsI6__halfS2_fS2_fjLj4096ELj1ELj1ELj8ELj16ENS_18Kernel_traits_baseILj4096ES2_S2_fS2_fjLj256EEEEELb0ELb1ELb0EEEvNS_9BwdParamsE,@function
        .size           _ZN10layer_norm31ln_parallel_residual_bwd_kernelINS_13Kernel_traitsI6__halfS2_fS2_fjLj4096ELj1ELj1ELj8ELj16ENS_18Kernel_traits_baseILj4096ES2_S2_fS2_fjLj256EEEEELb0ELb1ELb0EEEvNS_9BwdParamsE,(.L_x_2998 - _ZN10layer_norm31ln_parallel_residual_bwd_kernelINS_13Kernel_traitsI6__halfS2_fS2_fjLj4096ELj1ELj1ELj8ELj16ENS_18Kernel_traits_baseILj4096ES2_S2_fS2_fjLj256EEEEELb0ELb1ELb0EEEvNS_9BwdParamsE)
        .other          _ZN10layer_norm31ln_parallel_residual_bwd_kernelINS_13Kernel_traitsI6__halfS2_fS2_fjLj4096ELj1ELj1ELj8ELj16ENS_18Kernel_traits_baseILj4096ES2_S2_fS2_fjLj256EEEEELb0ELb1ELb0EEEvNS_9BwdParamsE,@"STO_CUDA_ENTRY STV_DEFAULT"
_ZN10layer_norm31ln_parallel_residual_bwd_kernelINS_13Kernel_traitsI6__halfS2_fS2_fjLj4096ELj1ELj1ELj8ELj16ENS_18Kernel_traits_baseILj4096ES2_S2_fS2_fjLj256EEEEELb0ELb1ELb0EEEvNS_9BwdParamsE:
.text._ZN10layer_norm31ln_parallel_residual_bwd_kernelINS_13Kernel_traitsI6__halfS2_fS2_fjLj4096ELj1ELj1ELj8ELj16ENS_18Kernel_traits_baseILj4096ES2_S2_fS2_fjLj256EEEEELb0ELb1ELb0EEEvNS_9BwdParamsE:
        /* <DEDUP_REMOVED lines=52> */
[----:B-----5:R-:W-:Y:S01]  /*0340*/  HADD2.F32 R116, -RZ, R112.H0_H0 ;  /* 0x20000070ff747230 */ /* 0x020fe20000004100 */
[----:B------:R-:W-:Y:S01]  /*0350*/  MOV R53, RZ ;  /* 0x000000ff00357202 */ /* 0x000fe20000000f00 */
[--C-:B------:R-:W-:Y:S02]  /*0360*/  HADD2.F32 R124, -RZ, R8.reuse.H0_H0 ;  /* 0x20000008ff7c7230 */ /* 0x100fe40000004100 */
        /* <DEDUP_REMOVED lines=8> */
[----:B------:R-:W-:Y:S02]  /*03f0*/  HADD2.F32 R112, -RZ, R112.H1_H1 ;  /* 0x30000070ff707230 */ /* 0x000fe40000004100 */
[----:B------:R-:W-:-:S02]  /*0400*/  HADD2.F32 R111, -RZ, R113.H0_H0 ;  /* 0x20000071ff6f7230 */ /* 0x000fc40000004100 */
[----:B------:R-:W-:Y:S02]  /*0410*/  HADD2.F32 R110, -RZ, R113.H1_H1 ;  /* 0x30000071ff6e7230 */ /* 0x000fe40000004100 */
[--C-:B------:R-:W-:Y:S02]  /*0420*/  HADD2.F32 R108, -RZ, R114.reuse.H0_H0 ;  /* 0x20000072ff6c7230 */ /* 0x100fe40000004100 */
[----:B------:R-:W-:Y:S02]  /*0430*/  HADD2.F32 R107, -RZ, R114.H1_H1 ;  /* 0x30000072ff6b7230 */ /* 0x000fe40000004100 */
[--C-:B------:R-:W-:Y:S02]  /*0440*/  HADD2.F32 R106, -RZ, R115.reuse.H0_H0 ;  /* 0x20000073ff6a7230 */ /* 0x100fe40000004100 */
[----:B------:R-:W-:-:S07]  /*0450*/  HADD2.F32 R105, -RZ, R115.H1_H1 ;  /* 0x30000073ff697230 */ /* 0x000fce0000004100 */
.L_x_1749:
        /* <DEDUP_REMOVED lines=35> */
[C---:B-----5:R-:W-:Y:S01]  /*0690*/  FMUL.FTZ R0, R4.reuse, R115 ;  /* 0x0000007304007220 */ /* 0x060fe20000410000 */
[C---:B------:R-:W-:Y:S01]  /*06a0*/  FADD.FTZ R79, -R109.reuse, R79 ;  /* 0x0000004f6d4f7221 */ /* 0x040fe20000010100 */
[C---:B0-----:R-:W-:Y:S01]  /*06b0*/  FMUL.FTZ R7, R4.reuse, R113 ;  /* 0x0000007104077220 */ /* 0x041fe20000410000 */
[----:B------:R-:W-:Y:S01]  /*06c0*/  FMUL.FTZ R5, R4, R5 ;  /* 0x0000000504057220 */ /* 0x000fe20000410000 */
[C---:B---3--:R-:W-:Y:S01]  /*06d0*/  FADD.FTZ R76, -R109.reuse, R8 ;  /* 0x000000086d4c7221 */ /* 0x048fe20000010100 */
[----:B------:R-:W-:Y:S01]  /*06e0*/  FADD.FTZ R77, -R109, R11 ;  /* 0x0000000b6d4d7221 */ /* 0x000fe20000010100 */
[----:B----4-:R-:W-:-:S02]  /*06f0*/  HADD2.F32 R12, -RZ, R80.H0_H0 ;  /* 0x20000050ff0c7230 */ /* 0x010fc40000004100 */
[----:B------:R-:W-:-:S03]  /*0700*/  HADD2.F32 R80, -RZ, R80.H1_H1 ;  /* 0x30000050ff507230 */ /* 0x000fc60000004100 */
[-C--:B------:R-:W-:Y:S01]  /*0710*/  FMUL.FTZ R6, R124, R12.reuse ;  /* 0x0000000c7c067220 */ /* 0x080fe20000410000 */
[----:B------:R-:W-:Y:S02]  /*0720*/  HADD2.F32 R101, -RZ, R81.H0_H0 ;  /* 0x20000051ff657230 */ /* 0x000fe40000004100 */
[----:B------:R-:W-:Y:S01]  /*0730*/  FADD.FTZ R36, R36, R12 ;  /* 0x0000000c24247221 */ /* 0x000fe20000010000 */
[C---:B------:R-:W-:Y:S01]  /*0740*/  FFMA.FTZ R52, R0.reuse, R12, R52 ;  /* 0x0000000c00347223 */ /* 0x040fe20000010034 */
[----:B------:R-:W-:Y:S01]  /*0750*/  FMUL.FTZ R102, R123, R80 ;  /* 0x000000507b667220 */ /* 0x000fe20000410000 */
[----:B------:R-:W-:Y:S01]  /*0760*/  FADD.FTZ R11, RZ, R6 ;  /* 0x00000006ff0b7221 */ /* 0x000fe20000010000 */
[----:B------:R-:W-:Y:S01]  /*0770*/  FFMA.FTZ R12, R0, R6, RZ ;  /* 0x00000006000c7223 */ /* 0x000fe200000100ff */
[--C-:B------:R-:W-:Y:S02]  /*0780*/  HADD2.F32 R13, -RZ, R83.reuse.H0_H0 ;  /* 0x20000053ff0d7230 */ /* 0x100fe40000004100 */
[----:B------:R-:W-:-:S02]  /*0790*/  HADD2.F32 R14, -RZ, R83.H1_H1 ;  /* 0x30000053ff0e7230 */ /* 0x000fc40000004100 */
[----:B------:R-:W-:Y:S01]  /*07a0*/  FADD.FTZ R83, -R109, R9 ;  /* 0x000000096d537221 */ /* 0x000fe20000010100 */
[----:B------:R-:W-:Y:S02]  /*07b0*/  HADD2.F32 R100, -RZ, R81.H1_H1 ;  /* 0x30000051ff647230 */ /* 0x000fe40000004100 */
[----:B------:R-:W-:Y:S01]  /*07c0*/  FADD.FTZ R38, R38, R101 ;  /* 0x0000006526267221 */ /* 0x000fe20000010000 */
[C---:B------:R-:W-:Y:S01]  /*07d0*/  FMUL.FTZ R8, R4.reuse, R79 ;  /* 0x0000004f04087220 */ /* 0x040fe20000410000 */
[-C--:B------:R-:W-:Y:S01]  /*07e0*/  FFMA.FTZ R54, R7, R101.reuse, R54 ;  /* 0x0000006507367223 */ /* 0x080fe20000010036 */
        /* <DEDUP_REMOVED lines=27> */
[C---:B------:R-:W-:Y:S01]  /*09a0*/  FFMA.FTZ R76, R10.reuse, R98, R81 ;  /* 0x000000620a4c7223 */ /* 0x040fe20000010051 */
        /* <DEDUP_REMOVED lines=12> */
.L_x_1741:
[----:B------:R-:W-:Y:S05]  /*0a70*/  BSYNC B0 ;  /* 0x0000000000007941 */ /* 0x000fea0003800000 */
.L_x_1740:
        /* <DEDUP_REMOVED lines=18> */
[C---:B------:R-:W-:Y:S01]  /*0ba0*/  FADD.FTZ R93, -R109.reuse, R78 ;  /* 0x0000004e6d5d7221 */ /* 0x040fe20000010100 */
[C---:B---3--:R-:W-:Y:S01]  /*0bb0*/  FADD.FTZ R79, -R109.reuse, R80 ;  /* 0x000000506d4f7221 */ /* 0x048fe20000010100 */
[C---:B------:R-:W-:Y:S01]  /*0bc0*/  FADD.FTZ R81, -R109.reuse, R81 ;  /* 0x000000516d517221 */ /* 0x040fe20000010100 */
[C---:B------:R-:W-:Y:S01]  /*0bd0*/  FADD.FTZ R77, -R109.reuse, R82 ;  /* 0x000000526d4d7221 */ /* 0x040fe20000010100 */
[----:B------:R-:W-:Y:S01]  /*0be0*/  FADD.FTZ R83, -R109, R83 ;  /* 0x000000536d537221 */ /* 0x000fe20000010100 */
[----:B-----5:R-:W-:Y:S01]  /*0bf0*/  FMUL.FTZ R103, R4, R103 ;  /* 0x0000006704677220 */ /* 0x020fe20000410000 */
[----:B----4-:R-:W-:-:S02]  /*0c00*/  HADD2.F32 R109, -RZ, R84.H0_H0 ;  /* 0x20000054ff6d7230 */ /* 0x010fc40000004100 */
[----:B------:R-:W-:-:S03]  /*0c10*/  HADD2.F32 R80, -RZ, R84.H1_H1 ;  /* 0x30000054ff507230 */ /* 0x000fc60000004100 */
[----:B------:R-:W-:Y:S01]  /*0c20*/  FMUL.FTZ R84, R116, R109 ;  /* 0x0000006d74547220 */ /* 0x000fe20000410000 */
[--C-:B0-----:R-:W-:Y:S02]  /*0c30*/  HADD2.F32 R88, -RZ, R85.reuse.H0_H0 ;  /* 0x20000055ff587230 */ /* 0x101fe40000004100 */
[----:B------:R-:W-:Y:S02]  /*0c40*/  HADD2.F32 R90, -RZ, R85.H1_H1 ;  /* 0x30000055ff5a7230 */ /* 0x000fe40000004100 */
[C---:B------:R-:W-:Y:S01]  /*0c50*/  FMUL.FTZ R85, R4.reuse, R93 ;  /* 0x0000005d04557220 */ /* 0x040fe20000410000 */
[--C-:B------:R-:W-:Y:S02]  /*0c60*/  HADD2.F32 R97, -RZ, R86.reuse.H0_H0 ;  /* 0x20000056ff617230 */ /* 0x100fe40000004100 */
[----:B------:R-:W-:Y:S01]  /*0c70*/  FMUL.FTZ R15, R4, R15 ;  /* 0x0000000f040f7220 */ /* 0x000fe20000410000 */
[----:B------:R-:W-:Y:S02]  /*0c80*/  HADD2.F32 R78, -RZ, R86.H1_H1 ;  /* 0x30000056ff4e7230 */ /* 0x000fe40000004100 */
[----:B------:R-:W-:Y:S01]  /*0c90*/  FMUL.FTZ R86, R112, R80 ;  /* 0x0000005070567220 */ /* 0x000fe20000410000 */
[----:B------:R-:W-:Y:S01]  /*0ca0*/  FADD.FTZ R113, R113, R84 ;  /* 0x0000005471717221 */ /* 0x000fe20000010000 */
[----:B------:R-:W-:Y:S01]  /*0cb0*/  FFMA.FTZ R114, R103, R84, R114 ;  /* 0x0000005467727223 */ /* 0x000fe20000010072 */
[----:B------:R-:W-:-:S02]  /*0cc0*/  HADD2.F32 R95, -RZ, R87.H0_H0 ;  /* 0x20000057ff5f7230 */ /* 0x000fc40000004100 */
[----:B------:R-:W-:Y:S01]  /*0cd0*/  FADD.FTZ R30, R30, R88 ;  /* 0x000000581e1e7221 */ /* 0x000fe20000010000 */
[----:B------:R-:W-:Y:S02]  /*0ce0*/  HADD2.F32 R76, -RZ, R87.H1_H1 ;  /* 0x30000057ff4c7230 */ /* 0x000fe40000004100 */
[C---:B------:R-:W-:Y:S01]  /*0cf0*/  FMUL.FTZ R87, R4.reuse, R91 ;  /* 0x0000005b04577220 */ /* 0x040fe20000410000 */
        /* <DEDUP_REMOVED lines=39> */
.L_x_1743:
[----:B------:R-:W-:Y:S05]  /*0f70*/  BSYNC B0 ;  /* 0x0000000000007941 */ /* 0x000fea0003800000 */
.L_x_1742:
        /* <DEDUP_REMOVED lines=24> */
.L_x_1762:
        /* <DEDUP_REMOVED lines=59> */
[----:B------:R-:W-:Y:S02]  /*14b0*/  @P0 F2FP.F16.F32.PACK_AB R80, RZ, R79 ;  /* 0x0000004fff50023e */ /* 0x000fe400000000ff */
[----:B------:R-:W-:Y:S02]  /*14c0*/  @P0 F2FP.F16.F32.PACK_AB R78, RZ, R76 ;  /* 0x0000004cff4e023e */ /* 0x000fe400000000ff */
[----:B------:R-:W-:Y:S01]  /*14d0*/  @P0 PRMT R68, R80, 0x7610, R68 ;  /* 0x0000761050440816 */ /* 0x000fe20000000044 */
[----:B------:R-:W-:Y:S01]  /*14e0*/  FFMA.FTZ R80, R9, R82, R83 ;  /* 0x0000005209507223 */ /* 0x000fe20000010053 */
[----:B------:R-:W-:-:S02]  /*14f0*/  SEL R65, R76, R65, P6 ;  /* 0x000000414c417207 */ /* 0x000fc40003000000 */
[----:B------:R-:W-:Y:S01]  /*1500*/  SEL R64, R79, R64, P6 ;  /* 0x000000404f407207 */ /* 0x000fe20003000000 */
[----:B------:R-:W-:Y:S01]  /*1510*/  FADD.FTZ R109, R99, -R80 ;  /* 0x80000050636d7221 */ /* 0x000fe20000010000 */
[----:B------:R-:W-:Y:S01]  /*1520*/  FMUL.FTZ R80, R4, R81 ;  /* 0x0000005104507220 */ /* 0x000fe20000410000 */
[----:B------:R-:W-:Y:S02]  /*1530*/  F2FP.F16.F32.PACK_AB R76, R76, R79 ;  /* 0x0000004f4c4c723e */ /* 0x000fe400000000ff */
[----:B------:R-:W-:Y:S01]  /*1540*/  FMUL.FTZ R81, R4, R109 ;  /* 0x0000006d04517220 */ /* 0x000fe20000410000 */
[----:B------:R-:W-:Y:S01]  /*1550*/  @P0 F2FP.F16.F32.PACK_AB R79, RZ, R77 ;  /* 0x0000004dff4f023e */ /* 0x000fe200000000ff */
[----:B------:R-:W-:Y:S01]  /*1560*/  @P1 FADD.FTZ R80, R23, R80 ;  /* 0x0000005017501221 */ /* 0x000fe20000010000 */
[----:B------:R-:W-:Y:S01]  /*1570*/  SEL R66, R77, R66, P6 ;  /* 0x000000424d427207 */ /* 0x000fe20003000000 */
[----:B------:R-:W-:Y:S01]  /*1580*/  @P1 FADD.FTZ R81, R16, R81 ;  /* 0x0000005110511221 */ /* 0x000fe20000010000 */
[----:B------:R-:W-:-:S02]  /*1590*/  @P0 PRMT R69, R79, 0x7610, R69 ;  /* 0x000076104f450816 */ /* 0x000fc40000000045 */
[C---:B------:R-:W-:Y:S02]  /*15a0*/  SEL R67, R80.reuse, R67, P6 ;  /* 0x0000004350437207 */ /* 0x040fe40003000000 */
[----:B------:R-:W-:Y:S02]  /*15b0*/  @P0 F2FP.F16.F32.PACK_AB R79, RZ, R81 ;  /* 0x00000051ff4f023e */ /* 0x000fe400000000ff */
[----:B------:R-:W-:Y:S02]  /*15c0*/  F2FP.F16.F32.PACK_AB R77, R80, R77 ;  /* 0x0000004d504d723e */ /* 0x000fe400000000ff */
[----:B------:R-:W-:Y:S01]  /*15d0*/  @P0 PRMT R70, R79, 0x7610, R70 ;  /* 0x000076104f460816 */ /* 0x000fe20000000046 */
[----:B------:R-:W-:Y:S01]  /*15e0*/  FFMA.FTZ R79, R10, R82, R83 ;  /* 0x000000520a4f7223 */ /* 0x000fe20000010053 */
[----:B------:R-:W-:Y:S02]  /*15f0*/  @P0 F2FP.F16.F32.PACK_AB R80, RZ, R80 ;  /* 0x00000050ff50023e */ /* 0x000fe400000000ff */
        /* <DEDUP_REMOVED lines=10> */
[----:B------:R-:W-:Y:S01]  /*16a0*/  F2FP.F16.F32.PACK_AB R78, R80, R81 ;  /* 0x00000051504e723e */ /* 0x000fe200000000ff */
[----:B------:R-:W-:Y:S01]  /*16b0*/  @P1 FADD.FTZ R79, R18, R79 ;  /* 0x0000004f124f1221 */ /* 0x000fe20000010000 */
[----:B------:R-:W-:Y:S01]  /*16c0*/  @P0 F2FP.F16.F32.PACK_AB R80, RZ, R80 ;  /* 0x00000050ff50023e */ /* 0x000fe200000000ff */
[----:B------:R-:W-:-:S03]  /*16d0*/  FFMA.FTZ R81, R13, R82, R83 ;  /* 0x000000520d517223 */ /* 0x000fc60000010053 */
[----:B------:R-:W-:Y:S01]  /*16e0*/  @P0 PRMT R70, R70, 0x5410, R80 ;  /* 0x0000541046460816 */ /* 0x000fe20000000050 */
[----:B------:R-:W-:Y:S01]  /*16f0*/  FADD.FTZ R81, R14, -R81 ;  /* 0x800000510e517221 */ /* 0x000fe20000010000 */
[----:B------:R-:W-:Y:S02]  /*1700*/  @P0 F2FP.F16.F32.PACK_AB R80, RZ, R79 ;  /* 0x0000004fff50023e */ /* 0x000fe400000000ff */
[----:B------:R-:W-:Y:S02]  /*1710*/  SEL R74, R79, R74, P6 ;  /* 0x0000004a4f4a7207 */ /* 0x000fe40003000000 */
[----:B------:R-:W-:Y:S01]  /*1720*/  @P0 PRMT R71, R80, 0x7610, R71 ;  /* 0x0000761050470816 */ /* 0x000fe20000000047 */
[----:B------:R-:W-:-:S04]  /*1730*/  FMUL.FTZ R80, R4, R81 ;  /* 0x0000005104507220 */ /* 0x000fc80000410000 */
[----:B------:R-:W-:-:S05]  /*1740*/  @P1 FADD.FTZ R80, R19, R80 ;  /* 0x0000005013501221 */ /* 0x000fca0000010000 */
[----:B------:R-:W-:Y:S02]  /*1750*/  @P0 F2FP.F16.F32.PACK_AB R81, RZ, R80 ;  /* 0x00000050ff51023e */ /* 0x000fe400000000ff */
[C---:B------:R-:W-:Y:S02]  /*1760*/  SEL R75, R80.reuse, R75, P6 ;  /* 0x0000004b504b7207 */ /* 0x040fe40003000000 */
[----:B------:R-:W-:Y:S02]  /*1770*/  F2FP.F16.F32.PACK_AB R79, R80, R79 ;  /* 0x0000004f504f723e */ /* 0x000fe400000000ff */
        /* <DEDUP_REMOVED lines=12> */
.L_x_1746:
[----:B------:R-:W-:Y:S05]  /*1840*/  BSYNC B0 ;  /* 0x0000000000007941 */ /* 0x000fea0003800000 */
.L_x_1745:
[----:B------:R-:W-:Y:S04]  /*1850*/  BSSY B0, `(.L_x_1747) ;  /* 0x000004e000007945 */ /* 0x000fe80003800000 */
[----:B------:R-:W-:Y:S05]  /*1860*/  @!P3 BRA `(.L_x_1748) ;  /* 0x000000040030b947 */ /* 0x000fea0003800000 */
[----:B------:R-:W-:Y:S01]  /*1870*/  ISETP.NE.U32.AND P1, PT, RZ, UR8, PT ;  /* 0x00000008ff007c0c */ /* 0x000fe2000bf25070 */
[-CC-:B------:R-:W-:Y:S01]  /*1880*/  FFMA.FTZ R80, R89, R82.reuse, R83.reuse ;  /* 0x0000005259507223 */ /* 0x180fe20000010053 */
[----:B------:R-:W-:Y:S01]  /*1890*/  ISETP.NE.U32.AND P0, PT, RZ, UR16, PT ;  /* 0x00000010ff007c0c */ /* 0x000fe2000bf05070 */
[-CC-:B------:R-:W-:Y:S01]  /*18a0*/  FFMA.FTZ R79, R103, R82.reuse, R83.reuse ;  /* 0x00000052674f7223 */ /* 0x180fe20000010053 */
[----:B------:R-:W-:Y:S01]  /*18b0*/  ISETP.NE.AND.EX P1, PT, RZ, UR9, PT, P1 ;  /* 0x00000009ff007c0c */ /* 0x000fe2000bf25310 */
[-CC-:B------:R-:W-:Y:S01]  /*18c0*/  FFMA.FTZ R81, R15, R82.reuse, R83.reuse ;  /* 0x000000520f517223 */ /* 0x180fe20000010053 */
[-CC-:B0-----:R-:W-:Y:S01]  /*18d0*/  FFMA.FTZ R77, R85, R82.reuse, R83.reuse ;  /* 0x00000052554d7223 */ /* 0x181fe20000010053 */
        /* <DEDUP_REMOVED lines=10> */
[----:B------:R-:W-:Y:S01]  /*1980*/  FADD.FTZ R79, R86, -R81 ;  /* 0x80000051564f7221 */ /* 0x000fe20000010000 */
[----:B------:R-:W-:Y:S01]  /*1990*/  ISETP.NE.AND.EX P6, PT, RZ, UR15, PT, P6 ;  /* 0x0000000fff007c0c */ /* 0x000fe2000bfc5360 */
        /* <DEDUP_REMOVED lines=12> */
[----:B------:R-:W-:Y:S01]  /*1a60*/  @P0 F2FP.F16.F32.PACK_AB R4, RZ, R83 ;  /* 0x00000053ff04023e */ /* 0x000fe200000000ff */
[----:B------:R-:W-:Y:S01]  /*1a70*/  @P1 FADD.FTZ R78, R61, R78 ;  /* 0x0000004e3d4e1221 */ /* 0x000fe20000010000 */
[----:B------:R-:W-:Y:S01]  /*1a80*/  SEL R72, R83, R72, P6 ;  /* 0x0000004853487207 */ /* 0x000fe20003000000 */
[----:B------:R-:W-:Y:S01]  /*1a90*/  @P1 FADD.FTZ R77, R58, R77 ;  /* 0x0000004d3a4d1221 */ /* 0x000fe20000010000 */
[----:B------:R-:W-:Y:S01]  /*1aa0*/  @P0 PRMT R70, R4, 0x7610, R70 ;  /* 0x0000761004460816 */ /* 0x000fe20000000046 */
[----:B------:R-:W-:Y:S01]  /*1ab0*/  @P1 FADD.FTZ R113, R59, R113 ;  /* 0x000000713b711221 */ /* 0x000fe20000010000 */
[----:B------:R-:W-:Y:S01]  /*1ac0*/  @P0 F2FP.F16.F32.PACK_AB R4, RZ, R78 ;  /* 0x0000004eff04023e */ /* 0x000fe200000000ff */
[----:B------:R-:W-:Y:S01]  /*1ad0*/  @P1 FADD.FTZ R76, R56, R76 ;  /* 0x0000004c384c1221 */ /* 0x000fe20000010000 */
[C---:B------:R-:W-:Y:S01]  /*1ae0*/  SEL R73, R78.reuse, R73, P6 ;  /* 0x000000494e497207 */ /* 0x040fe20003000000 */
[----:B------:R-:W-:Y:S01]  /*1af0*/  @P1 FADD.FTZ R79, R57, R79 ;  /* 0x0000004f394f1221 */ /* 0x000fe20000010000 */
[----:B------:R-:W-:Y:S01]  /*1b00*/  F2FP.F16.F32.PACK_AB R78, R78, R83 ;  /* 0x000000534e4e723e */ /* 0x000fe200000000ff */
        /* <DEDUP_REMOVED lines=9> */
[----:B------:R-:W-:-:S02]  /*1ba0*/  @P0 F2FP.F16.F32.PACK_AB R109, RZ, R76 ;  /* 0x0000004cff6d023e */ /* 0x000fc400000000ff */
[----:B------:R-:W-:Y:S02]  /*1bb0*/  F2FP.F16.F32.PACK_AB R76, R79, R76 ;  /* 0x0000004c4f4c723e */ /* 0x000fe400000000ff */
[----:B------:R-:W-:Y:S02]  /*1bc0*/  @P0 PRMT R68, R109, 0x7610, R68 ;  /* 0x000076106d440816 */ /* 0x000fe40000000044 */
[----:B------:R-:W-:Y:S02]  /*1bd0*/  @P0 F2FP.F16.F32.PACK_AB R109, RZ, R80 ;  /* 0x00000050ff6d023e */ /* 0x000fe400000000ff */
[----:B------:R-:W-:Y:S01]  /*1be0*/  @P0 PRMT R70, R70, 0x5410, R4 ;  /* 0x0000541046460816 */ /* 0x000fe20000000004 */
[----:B0-----:R-:W-:Y:S01]  /*1bf0*/  @P6 IMAD.WIDE.U32 R82, R3, 0x20, R82 ;  /* 0x0000002003526825 */ /* 0x001fe200078e0052 */
[-C--:B------:R-:W-:Y:S02]  /*1c00*/  @P0 F2FP.F16.F32.PACK_AB R4, RZ, R77.reuse ;  /* 0x0000004dff04023e */ /* 0x080fe400000000ff */
[----:B------:R-:W-:-:S02]  /*1c10*/  F2FP.F16.F32.PACK_AB R77, R113, R77 ;  /* 0x0000004d714d723e */ /* 0x000fc400000000ff */
[----:B------:R-:W-:Y:S01]  /*1c20*/  @P6 STG.E.128 desc[UR4][R82.64], R64 ;  /* 0x0000004052006986 */ /* 0x000fe2000c101d04 */
[----:B------:R-:W-:Y:S02]  /*1c30*/  @P0 PRMT R69, R4, 0x7610, R69 ;  /* 0x0000761004450816 */ /* 0x000fe40000000045 */
[----:B------:R-:W-:Y:S01]  /*1c40*/  @P0 F2FP.F16.F32.PACK_AB R4, RZ, R113 ;  /* 0x00000071ff04023e */ /* 0x000fe200000000ff */
[----:B------:R0:W-:Y:S01]  /*1c50*/  @P6 STG.E.128 desc[UR4][R82.64+0x10], R72 ;  /* 0x0000104852006986 */ /* 0x0001e2000c101d04 */
[----:B------:R-:W-:Y:S02]  /*1c60*/  @P0 PRMT R71, R109, 0x7610, R71 ;  /* 0x000076106d470816 */ /* 0x000fe40000000047 */
[----:B------:R-:W-:Y:S02]  /*1c70*/  @P0 PRMT R69, R69, 0x5410, R4 ;  /* 0x0000541045450816 */ /* 0x000fe40000000004 */
[----:B0-----:R-:W-:Y:S02]  /*1c80*/  @P0 F2FP.F16.F32.PACK_AB R82, RZ, R79 ;  /* 0x0000004fff52023e */ /* 0x001fe400000000ff */
[----:B------:R-:W-:-:S02]  /*1c90*/  @P0 F2FP.F16.F32.PACK_AB R83, RZ, R81 ;  /* 0x00000051ff53023e */ /* 0x000fc400000000ff */
[----:B------:R-:W-:Y:S02]  /*1ca0*/  F2FP.F16.F32.PACK_AB R79, R81, R80 ;  /* 0x00000050514f723e */ /* 0x000fe400000000ff */
        /* <DEDUP_REMOVED lines=8> */
.L_x_1748:
[----:B------:R-:W-:Y:S05]  /*1d30*/  BSYNC B0 ;  /* 0x0000000000007941 */ /* 0x000fea0003800000 */
.L_x_1747:
[----:B------:R-:W-:Y:S02]  /*1d40*/  IADD3 R2, R2, UR18, RZ ;  /* 0x0000001202027c10 */ /* 0x000fe4000fffe0ff */
[----:B------:R-:W-:Y:S02]  /*1d50*/  SEL R3, RZ, 0x1, P5 ;  /* 0x00000001ff037807 */ /* 0x000fe40002800000 */
[----:B------:R-:W-:-:S13]  /*1d60*/  ISETP.GE.AND P0, PT, R2, UR19, PT ;  /* 0x0000001302007c0c */ /* 0x000fda000bf06270 */
[----:B------:R-:W-:Y:S05]  /*1d70*/  @!P0 BRA `(.L_x_1749) ;  /* 0xffffffe400b88947 */ /* 0x000fea000383ffff */
.L_x_1739:
        /* <DEDUP_REMOVED lines=8> */
[----:B-----5:R-:W3:Y:S01]  /*1e00*/  LDC.64 R4, c[0x0][0x2d8] ;  /* 0x0000b600ff047b82 */ /* 0x020ee20000000a00 */
[----:B--2---:R-:W-:-:S05]  /*1e10*/  IMAD.WIDE.U32 R2, R7, 0x20, R2 ;  /* 0x0000002007027825 */ /* 0x004fca00078e0002 */
[----:B------:R2:W-:Y:S01]  /*1e20*/  STG.E.128 desc[UR4][R2.64], R36 ;  /* 0x0000002402007986 */ /* 0x0005e2000c101d04 */
[----:B---3--:R-:W-:-:S03]  /*1e30*/  IMAD.WIDE.U32 R4, R7, 0x20, R4 ;  /* 0x0000002007047825 */ /* 0x008fc600078e0004 */
[----:B------:R2:W-:Y:S01]  /*1e40*/  STG.E.128 desc[UR4][R2.64+0x10], R32 ;  /* 0x0000102002007986 */ /* 0x0005e2000c101d04 */
[----:B------:R-:W-:-:S03]  /*1e50*/  IADD3 R7, R7, 0x100, RZ ;  /* 0x0000010007077810 */ /* 0x000fc60007ffe0ff */
[----:B------:R2:W-:Y:S04]  /*1e60*/  STG.E.128 desc[UR4][R4.64], R52 ;  /* 0x0000003404007986 */ /* 0x0005e8000c101d04 */
[----:B------:R2:W-:Y:S02]  /*1e70*/  STG.E.128 desc[UR4][R4.64+0x10], R48 ;  /* 0x0000103004007986 */ /* 0x0005e4000c101d04 */
.L_x_1751:
[----:B------:R-:W-:Y:S05]  /*1e80*/  BSYNC B0 ;  /* 0x0000000000007941 */ /* 0x000fea0003800000 */
.L_x_1750:
[----:B------:R-:W-:Y:S05]  /*1e90*/  @!P3 EXIT ;  /* 0x000000000000b94d */ /* 0x000fea0003800000 */
[----:B--2---:R-:W2:Y:S08]  /*1ea0*/  LDC.64 R2, c[0x0][0x2d0] ;  /* 0x0000b400ff027b82 */ /* 0x004eb00000000a00 */
[----:B-----5:R-:W3:Y:S01]  /*1eb0*/  LDC.64 R4, c[0x0][0x2d8] ;  /* 0x0000b600ff047b82 */ /* 0x020ee20000000a00 */
[----:B--2---:R-:W-:-:S05]  /*1ec0*/  IMAD.WIDE.U32 R2, R7, 0x20, R2 ;  /* 0x0000002007027825 */ /* 0x004fca00078e0002 */
[----:B------:R-:W-:Y:S01]  /*1ed0*/  STG.E.128 desc[UR4][R2.64], R28 ;  /* 0x0000001c02007986 */ /* 0x000fe2000c101d04 */
[----:B---3--:R-:W-:-:S03]  /*1ee0*/  IMAD.WIDE.U32 R4, R7, 0x20, R4 ;  /* 0x0000002007047825 */ /* 0x008fc600078e0004 */
[----:B------:R-:W-:Y:S04]  /*1ef0*/  STG.E.128 desc[UR4][R2.64+0x10], R24 ;  /* 0x0000101802007986 */ /* 0x000fe8000c101d04 */
[----:B------:R-:W-:Y:S04]  /*1f00*/  STG.E.128 desc[UR4][R4.64], R44 ;  /* 0x0000002c04007986 */ /* 0x000fe8000c101d04 */
[----:B------:R-:W-:Y:S01]  /*1f10*/  STG.E.128 desc[UR4][R4.64+0x10], R40 ;  /* 0x0000102804007986 */ /* 0x000fe2000c101d04 */
[----:B------:R-:W-:Y:S05]  /*1f20*/  EXIT ;  /* 0x000000000000794d */ /* 0x000fea0003800000 */
.L_x_1744:
[----:B------:R-:W-:Y:S01]  /*1f30*/  HFMA2.MMA R78, -RZ, RZ, 0, 9.5367431640625e-07 ;  /* 0x00000010ff4e7435 */ /* 0x000fe200000001ff */
[----:B------:R-:W-:Y:S02]  /*1f40*/  MOV R79, 0x1f ;  /* 0x0000001f004f7802 */ /* 0x000fe40000000f00 */
[----:B------:R-:W-:-:S08]  /*1f50*/  MOV R76, 0xffffffff ;  /* 0xffffffff004c7802 */ /* 0x000fd00000000f00 */
[----:B-----5:R-:W-:Y:S05]  /*1f60*/  WARPSYNC.COLLECTIVE R76, `(.L_x_1752) ;  /* 0x000000004c087348 */ /* 0x020fea0003c00000 */
[----:B------:R0:W1:Y:S02]  /*1f70*/  SHFL.DOWN P1, R81, R113, R78, R79 ;  /* 0x0800004e71517389 */ /* 0x000064000002004f */
[----:B01---5:R-:W-:Y:S01]  /*1f80*/  ENDCOLLECTIVE ;  /* 0x000000000000791b */ /* 0x023fe20003800000 */
.L_x_1752:
[----:B------:R-:W-:Y:S01]  /*1f90*/  FADD.FTZ R82, R81, R113 ;  /* 0x0000007151527221 */ /* 0x000fe20000010000 */
[----:B------:R-:W-:-:S07]  /*1fa0*/  MOV R113, R114 ;  /* 0x0000007200717202 */ /* 0x000fce0000000f00 */
[----:B------:R-:W-:Y:S05]  /*1fb0*/  WARPSYNC.COLLECTIVE R76, `(.L_x_1753) ;  /* 0x000000004c087348 */ /* 0x000fea0003c00000 */
[----:B------:R0:W1:Y:S02]  /*1fc0*/  SHFL.DOWN P1, R81, R113, R78, R79 ;  /* 0x0800004e71517389 */ /* 0x000064000002004f */
[----:B01----:R-:W-:Y:S01]  /*1fd0*/  ENDCOLLECTIVE ;  /* 0x000000000000791b */ /* 0x003fe20003800000 */
.L_x_1753:
[----:B------:R-:W-:Y:S01]  /*1fe0*/  HFMA2.MMA R78, -RZ, RZ, 0, 4.76837158203125e-07 ;  /* 0x00000008ff4e7435 */ /* 0x000fe200000001ff */
[----:B------:R-:W-:Y:S02]  /*1ff0*/  MOV R113, R82 ;  /* 0x0000005200717202 */ /* 0x000fe40000000f00 */
[----:B------:R-:W-:-:S08]  /*2000*/  MOV R109, R81 ;  /* 0x00000051006d7202 */ /* 0x000fd00000000f00 */
[----:B------:R-:W-:Y:S05]  /*2010*/  WARPSYNC.COLLECTIVE R76, `(.L_x_1754) ;  /* 0x000000004c087348 */ /* 0x000fea0003c00000 */
[----:B------:R0:W1:Y:S02]  /*2020*/  SHFL.DOWN P1, R81, R113, R78, R79 ;  /* 0x0800004e71517389 */ /* 0x000064000002004f */
[----:B01----:R-:W-:Y:S01]  /*2030*/  ENDCOLLECTIVE ;  /* 0x000000000000791b */ /* 0x003fe20003800000 */
.L_x_1754:
[----:B------:R-:W-:-:S05]  /*2040*/  FADD.FTZ R109, R109, R114 ;  /* 0x000000726d6d7221 */ /* 0x000fca0000010000 */
[----:B------:R-:W-:Y:S01]  /*2050*/  MOV R113, R109 ;  /* 0x0000006d00717202 */ /* 0x000fe20000000f00 */
[----:B------:R-:W-:-:S07]  /*2060*/  FADD.FTZ R115, R82, R81 ;  /* 0x0000005152737221 */ /* 0x000fce0000010000 */
[----:B------:R-:W-:Y:S05]  /*2070*/  WARPSYNC.COLLECTIVE R76, `(.L_x_1755) ;  /* 0x000000004c087348 */ /* 0x000fea0003c00000 */
[----:B------:R0:W1:Y:S02]  /*2080*/  SHFL.DOWN P1, R81, R113, R78, R79 ;  /* 0x0800004e71517389 */ /* 0x000064000002004f */
[----:B01----:R-:W-:Y:S01]  /*2090*/  ENDCOLLECTIVE ;  /* 0x000000000000791b */ /* 0x003fe20003800000 */
.L_x_1755:
[----:B------:R-:W-:Y:S01]  /*20a0*/  HFMA2.MMA R78, -RZ, RZ, 0, 2.384185791015625e-07 ;  /* 0x00000004ff4e7435 */ /* 0x000fe200000001ff */
[----:B------:R-:W-:Y:S02]  /*20b0*/  MOV R113, R115 ;  /* 0x0000007300717202 */ /* 0x000fe40000000f00 */
[----:B------:R-:W-:-:S08]  /*20c0*/  MOV R83, R81 ;  /* 0x0000005100537202 */ /* 0x000fd00000000f00 */
[----:B------:R-:W-:Y:S05]  /*20d0*/  WARPSYNC.COLLECTIVE R76, `(.L_x_1756) ;  /* 0x000000004c087348 */ /* 0x000fea0003c00000 */
[----:B------:R0:W1:Y:S02]  /*20e0*/  SHFL.DOWN P1, R81, R113, R78, R79 ;  /* 0x0800004e71517389 */ /* 0x000064000002004f */
[----:B01----:R-:W-:Y:S01]  /*20f0*/  ENDCOLLECTIVE ;  /* 0x000000000000791b */ /* 0x003fe20003800000 */
.L_x_1756:
[----:B------:R-:W-:-:S05]  /*2100*/  FADD.FTZ R109, R109, R83 ;  /* 0x000000536d6d7221 */ /* 0x000fca0000010000 */
[----:B------:R-:W-:Y:S01]  /*2110*/  MOV R113, R109 ;  /* 0x0000006d00717202 */ /* 0x000fe20000000f00 */
[----:B------:R-:W-:-:S07]  /*2120*/  FADD.FTZ R83, R115, R81 ;  /* 0x0000005173537221 */ /* 0x000fce0000010000 */
[----:B------:R-:W-:Y:S05]  /*2130*/  WARPSYNC.COLLECTIVE R76, `(.L_x_1757) ;  /* 0x000000004c087348 */ /* 0x000fea0003c00000 */
[----:B------:R0:W1:Y:S02]  /*2140*/  SHFL.DOWN P1, R81, R113, R78, R79 ;  /* 0x0800004e71517389 */ /* 0x000064000002004f */
[----:B01----:R-:W-:Y:S01]  /*2150*/  ENDCOLLECTIVE ;  /* 0x000000000000791b */ /* 0x003fe20003800000 */
.L_x_1757:
[----:B------:R-:W-:Y:S01]  /*2160*/  HFMA2.MMA R78, -RZ, RZ, 0, 1.1920928955078125e-07 ;  /* 0x00000002ff4e7435 */ /* 0x000fe200000001ff */
[----:B------:R-:W-:Y:S02]  /*2170*/  MOV R113, R83 ;  /* 0x0000005300717202 */ /* 0x000fe40000000f00 */
[----:B------:R-:W-:-:S08]  /*2180*/  MOV R114, R81 ;  /* 0x0000005100727202 */ /* 0x000fd00000000f00 */
[----:B------:R-:W-:Y:S05]  /*2190*/  WARPSYNC.COLLECTIVE R76, `(.L_x_1758) ;  /* 0x000000004c087348 */ /* 0x000fea0003c00000 */
[----:B------:R0:W1:Y:S02]  /*21a0*/  SHFL.DOWN P1, R81, R113, R78, R79 ;  /* 0x0800004e71517389 */ /* 0x000064000002004f */
[----:B01----:R-:W-:Y:S01]  /*21b0*/  ENDCOLLECTIVE ;  /* 0x000000000000791b */ /* 0x003fe20003800000 */
.L_x_1758:
[----:B------:R-:W-:-:S05]  /*21c0*/  FADD.FTZ R114, R109, R114 ;  /* 0x000000726d727221 */ /* 0x000fca0000010000 */
[----:B------:R-:W-:Y:S01]  /*21d0*/  MOV R113, R114 ;  /* 0x0000007200717202 */ /* 0x000fe20000000f00 */
[----:B------:R-:W-:-:S07]  /*21e0*/  FADD.FTZ R83, R83, R81 ;  /* 0x0000005153537221 */ /* 0x000fce0000010000 */
[----:B------:R-:W-:Y:S05]  /*21f0*/  WARPSYNC.COLLECTIVE R76, `(.L_x_1759) ;  /* 0x000000004c087348 */ /* 0x000fea0003c00000 */
[----:B------:R0:W1:Y:S02]  /*2200*/  SHFL.DOWN P1, R81, R113, R78, R79 ;  /* 0x0800004e71517389 */ /* 0x000064000002004f */
[----:B01----:R-:W-:Y:S01]  /*2210*/  ENDCOLLECTIVE ;  /* 0x000000000000791b */ /* 0x003fe20003800000 */
.L_x_1759:
[----:B------:R-:W-:Y:S01]  /*2220*/  HFMA2.MMA R78, -RZ, RZ, 0, 5.9604644775390625e-08 ;  /* 0x00000001ff4e7435 */ /* 0x000fe200000001ff */
[----:B------:R-:W-:Y:S02]  /*2230*/  MOV R113, R83 ;  /* 0x0000005300717202 */ /* 0x000fe40000000f00 */
[----:B------:R-:W-:-:S08]  /*2240*/  MOV R115, R81 ;  /* 0x0000005100737202 */ /* 0x000fd00000000f00 */
[----:B------:R-:W-:Y:S05]  /*2250*/  WARPSYNC.COLLECTIVE R76, `(.L_x_1760) ;  /* 0x000000004c087348 */ /* 0x000fea0003c00000 */
[----:B------:R0:W1:Y:S02]  /*2260*/  SHFL.DOWN P1, R81, R113, R78, R79 ;  /* 0x0800004e71517389 */ /* 0x000064000002004f */
[----:B01----:R-:W-:Y:S01]  /*2270*/  ENDCOLLECTIVE ;  /* 0x000000000000791b */ /* 0x003fe20003800000 */
.L_x_1760:
[----:B------:R-:W-:-:S05]  /*2280*/  FADD.FTZ R82, R114, R115 ;  /* 0x0000007372527221 */ /* 0x000fca0000010000 */
[----:B------:R-:W-:Y:S02]  /*2290*/  MOV R113, R82 ;  /* 0x0000005200717202 */ /* 0x000fe40000000f00 */
[----:B------:R-:W-:-:S07]  /*22a0*/  MOV R114, R81 ;  /* 0x0000005100727202 */ /* 0x000fce0000000f00 */
[----:B------:R-:W-:Y:S05]  /*22b0*/  WARPSYNC.COLLECTIVE R76, `(.L_x_1761) ;  /* 0x000000004c087348 */ /* 0x000fea0003c00000 */
[----:B------:R0:W1:Y:S02]  /*22c0*/  SHFL.DOWN P1, R81, R113, R78, R79 ;  /* 0x0800004e71517389 */ /* 0x000064000002004f */
[----:B01----:R-:W-:Y:S01]  /*22d0*/  ENDCOLLECTIVE ;  /* 0x000000000000791b */ /* 0x003fe20003800000 */
.L_x_1761:
[----:B------:R-:W-:Y:S05]  /*22e0*/  BRA `(.L_x_1762) ;  /* 0xffffffec00847947 */ /* 0x000fea000383ffff */
.L_x_1763:
        /* <DEDUP_REMOVED lines=9> */
.L_x_2998:


//--------------------- .text._ZN10layer_norm31ln_parallel_residual_bwd_kernelINS_13Kernel_traitsI6__halfS2_fS2_fjLj4096ELj1ELj1ELj8ELj16ENS_18Kernel_traits_baseILj4096ES2_S2_fS2_fjLj256EEEEELb0ELb1ELb1EEEvNS_9BwdParamsE --------------------------
	.section	.text._ZN10layer_norm31ln_parallel_residual_bwd_kernelINS_13Kernel_traitsI6__halfS2_fS2_fjLj4096ELj1ELj1ELj8ELj16ENS_18Kernel_traits_baseILj4096ES2_S2_fS2_fjLj256EEEEELb0ELb1ELb1EEEvNS_9BwdParamsE,"ax",@progbits
	.align	128
        .global         _ZN10layer_norm31ln_parallel_residual_bwd_kernelINS_13Kernel_traitsI6__halfS2_fS2_fjLj4096ELj1ELj1ELj8ELj16ENS_18Kernel_traits_baseILj4096ES2_S2_fS2_fjLj256EEEEELb0ELb1ELb1EEEvNS_9BwdParamsE
        .type           _ZN10layer_norm31ln_parallel_residual_bwd_kernelINS_13Kernel_traitsI6__halfS2_fS2_fjLj4096ELj1ELj1ELj8ELj16ENS_18Kernel_traits_baseILj4096ES2_S2_fS2_fjLj256EEEEELb0ELb1ELb1EEEvNS_9BwdParamsE,@function
        .size           _ZN10layer_norm31ln_parallel_residual_bwd_kernelINS_13Kernel_traitsI6__halfS2_fS2_fjLj4096ELj1ELj1ELj8ELj16ENS_18Kernel_traits_baseILj4096ES2_S2_fS2_fjLj256EEEEELb0ELb1ELb1EEEvNS_9BwdParamsE,(.L_x_2999 - _ZN10layer_norm31ln_parallel_residual_bwd_kernelINS_13Kernel_traitsI6__halfS2_fS2_fjLj4096ELj1ELj1ELj8ELj16ENS_18Kernel_traits_baseILj4096ES2_S2_fS2_fjLj256EEEEELb0ELb1ELb1EEEvNS_9BwdParamsE)
        .other          _ZN10layer_norm31ln_parallel_residual_bwd_kernelINS_13Kernel_traitsI6__halfS2_fS2_fjLj4096ELj1ELj1ELj8ELj16ENS_18Kernel_traits_baseILj4096ES2_S2_fS2_fjLj256EEEEELb0ELb1ELb1EEEvNS_9BwdParamsE,@"STO_CUDA_ENTRY STV_DEFAULT"
_ZN10layer_norm31ln_parallel_residual_bwd_kernelINS_13Kernel_traitsI6__halfS2_fS2_fjLj4096ELj1ELj1ELj8ELj16ENS_18Kernel_traits_baseILj4096ES2_S2_fS2_fjLj256EEEEELb0ELb1ELb1EEEvNS_9BwdParamsE:
.text._ZN10layer_norm31ln_parallel_residual_bwd_kernelINS_13Kernel_traitsI6__halfS2_fS2_fjLj4096ELj1ELj1ELj8ELj16ENS_18Kernel_traits_baseILj4096ES2_S2_fS2_fjLj256EEEEELb0ELb1ELb1EEEvNS_9BwdParamsE:
        /* <DEDUP_REMOVED lines=32> */
.L_x_1764:
        /* <DEDUP_REMOVED lines=17> */
[----:B0-----:R-:W-:Y:S02]  /*0310*/  CS2R R2, SRZ ;  /* 0x0000000000027805 */ /* 0x001fe4000001ff00 */
        /* <DEDUP_REMOVED lines=11> */
[----:B------:R-:W-:Y:S01]  /*03d0*/  PLOP3.LUT P4, PT, PT, PT, UP0, 0x80, 0x0 ;  /* 0x000000000000781c */ /* 0x000fe20003f8f008 */
[--C-:B--2---:R-:W-:Y:S02]  /*03e0*/  HADD2.F32 R98, -RZ, R94.reuse.H0_H0 ;  /* 0x2000005eff627230 */ /* 0x104fe40000004100 */
[----:B------:R-:W-:Y:S02]  /*03f0*/  HADD2.F32 R97, -RZ, R94.H1_H1 ;  /* 0x3000005eff617230 */ /* 0x000fe40000004100 */
[----:B------:R-:W-:-:S02]  /*0400*/  HADD2.F32 R102, -RZ, R92.H0_H0 ;  /* 0x2000005cff667230 */ /* 0x000fc40000004100 */
[----:B------:R-:W-:Y:S01]  /*0410*/  HADD2.F32 R101, -RZ, R92.H1_H1 ;  /* 0x3000005cff657230 */ /* 0x000fe20000004100 */
[----:B------:R-:W-:Y:S01]  /*0420*/  HFMA2.MMA R92, -RZ, RZ, 0, 0 ;  /* 0x00000000ff5c7435 */ /* 0x000fe200000001ff */
[--C-:B---3--:R-:W-:Y:S02]  /*0430*/  HADD2.F32 R94, -RZ, R88.reuse.H0_H0 ;  /* 0x20000058ff5e7230 */ /* 0x108fe40000004100 */
[----:B------:R-:W-:Y:S02]  /*0440*/  HADD2.F32 R85, -RZ, R88.H1_H1 ;  /* 0x30000058ff557230 */ /* 0x000fe40000004100 */
[--C-:B------:R-:W-:Y:S02]  /*0450*/  HADD2.F32 R86, -RZ, R89.reuse.H0_H0 ;  /* 0x20000059ff567230 */ /* 0x100fe40000004100 */
[----:B------:R-:W-:Y:S02]  /*0460*/  HADD2.F32 R87, -RZ, R89.H1_H1 ;  /* 0x30000059ff577230 */ /* 0x000fe40000004100 */
[----:B------:R-:W-:-:S02]  /*0470*/  HADD2.F32 R88, -RZ, R90.H0_H0 ;  /* 0x2000005aff587230 */ /* 0x000fc40000004100 */
[----:B------:R-:W-:Y:S02]  /*0480*/  HADD2.F32 R89, -RZ, R90.H1_H1 ;  /* 0x3000005aff597230 */ /* 0x000fe40000004100 */
[----:B------:R-:W-:Y:S02]  /*0490*/  HADD2.F32 R96, -RZ, R95.H0_H0 ;  /* 0x2000005fff607230 */ /* 0x000fe40000004100 */
[----:B------:R-:W-:Y:S02]  /*04a0*/  HADD2.F32 R90, -RZ, R91.H0_H0 ;  /* 0x2000005bff5a7230 */ /* 0x000fe40000004100 */
[--C-:B------:R-:W-:Y:S02]  /*04b0*/  HADD2.F32 R100, -RZ, R93.reuse.H0_H0 ;  /* 0x2000005dff647230 */ /* 0x100fe40000004100 */
[----:B------:R-:W-:Y:S02]  /*04c0*/  HADD2.F32 R99, -RZ, R93.H1_H1 ;  /* 0x3000005dff637230 */ /* 0x000fe40000004100 */
[----:B------:R-:W-:-:S02]  /*04d0*/  HADD2.F32 R95, -RZ, R95.H1_H1 ;  /* 0x3000005fff5f7230 */ /* 0x000fc40000004100 */
[----:B------:R-:W-:-:S07]  /*04e0*/  HADD2.F32 R91, -RZ, R91.H1_H1 ;  /* 0x3000005bff5b7230 */ /* 0x000fce0000004100 */
.L_x_1767:
[----:B0-----:R-:W0:Y:S01]  /*04f0*/  LDC.64 R116, c[0x0][0x250] ;  /* 0x00009400ff747b82 */ /* 0x001e220000000a00 */
        /* <DEDUP_REMOVED lines=8> */
[----:B0-----:R-:W-:-:S06]  /*0580*/  IMAD.WIDE R116, R103, 0x4, R116 ;  /* 0x0000000467747825 */ /* 0x001fcc00078e0274 */
[----:B------:R-:W4:Y:S01]  /*0590*/  LDG.E R116, desc[UR4][R116.64] ;  /* 0x0000000474747981 */ /* 0x000f22000c1e1900 */
[C---:B-1----:R-:W-:Y:S01]  /*05a0*/  IMAD.WIDE.U32 R56, R104.reuse, 0x20, R64 ;  /* 0x0000002068387825 */ /* 0x042fe200078e0040 */
[----:B------:R-:W0:Y:S04]  /*05b0*/  @P0 LDC.64 R108, c[0x0][0x2c8] ;  /* 0x0000b200ff6c0b82 */ /* 0x000e280000000a00 */
[----:B------:R-:W4:Y:S01]  /*05c0*/  LDG.E.128 R48, desc[UR4][R56.64] ;  /* 0x0000000438307981 */ /* 0x000f22000c1e1d00 */
[----:B--2---:R-:W-:-:S06]  /*05d0*/  IMAD.WIDE.U32 R52, R104, 0x10, R68 ;  /* 0x0000001068347825 */ /* 0x004fcc00078e0044 */
[----:B------:R-:W2:Y:S01]  /*05e0*/  LDG.E.128 R52, desc[UR4][R52.64] ;  /* 0x0000000434347981 */ /* 0x000ea2000c1e1d00 */
[----:B---3--:R-:W-:-:S03]  /*05f0*/  IMAD.WIDE R106, R103, 0x4, R106 ;  /* 0x00000004676a7825 */ /* 0x008fc600078e026a */
[----:B------:R-:W3:Y:S01]  /*0600*/  LDG.E.128 R56, desc[UR4][R56.64+0x10] ;  /* 0x0000100438387981 */ /* 0x000ee2000c1e1d00 */
[----:B------:R-:W-:-:S03]  /*0610*/  IADD3 R93, R104, 0x100, RZ ;  /* 0x00000100685d7810 */ /* 0x000fc60007ffe0ff */
[----:B------:R1:W3:Y:S02]  /*0620*/  LDG.E R105, desc[UR4][R106.64] ;  /* 0x000000046a697981 */ /* 0x0002e4000c1e1900 */
[----:B------:R-:W-:-:S05]  /*0630*/  IMAD.WIDE.U32 R64, R93, 0x20, R64 ;  /* 0x000000205d407825 */ /* 0x000fca00078e0040 */
[----:B------:R-:W3:Y:S01]  /*0640*/  LDG.E.128 R60, desc[UR4][R64.64] ;  /* 0x00000004403c7981 */ /* 0x000ee2000c1e1d00 */
[C---:B------:R-:W-:Y:S01]  /*0650*/  IMAD.WIDE.U32 R68, R93.reuse, 0x10, R68 ;  /* 0x000000105d447825 */ /* 0x040fe200078e0044 */
[----:B-1----:R-:W1:Y:S05]  /*0660*/  @P0 LDC.64 R106, c[0x0][0x2c8] ;  /* 0x0000b200ff6a0b82 */ /* 0x002e6a0000000a00 */
[----:B------:R-:W3:Y:S04]  /*0670*/  LDG.E.128 R68, desc[UR4][R68.64] ;  /* 0x0000000444447981 */ /* 0x000ee8000c1e1d00 */
[----:B------:R-:W3:Y:S01]  /*0680*/  LDG.E.128 R64, desc[UR4][R64.64+0x10] ;  /* 0x0000100440407981 */ /* 0x000ee2000c1e1d00 */
[----:B------:R-:W-:Y:S01]  /*0690*/  LOP3.LUT P6, RZ, R110, 0xff, RZ, 0xc0, !PT ;  /* 0x000000ff6eff7812 */ /* 0x000fe200078cc0ff */
[----:B-1----:R-:W-:-:S05]  /*06a0*/  @P0 IMAD.WIDE.U32 R106, R93, 0x20, R106 ;  /* 0x000000205d6a0825 */ /* 0x002fca00078e006a */
[----:B------:R-:W5:Y:S04]  /*06b0*/  @P0 LDG.E.128 R28, desc[UR4][R106.64] ;  /* 0x000000046a1c0981 */ /* 0x000f68000c1e1d00 */
[----:B------:R1:W5:Y:S01]  /*06c0*/  @P0 LDG.E.128 R32, desc[UR4][R106.64+0x10] ;  /* 0x000010046a200981 */ /* 0x000362000c1e1d00 */
        /* <DEDUP_REMOVED lines=8> */
[C---:B-1----:R-:W-:Y:S01]  /*0750*/  FADD.FTZ R106, -R116.reuse, R51 ;  /* 0x00000033746a7221 */ /* 0x042fe20000010100 */
[C---:B------:R-:W-:Y:S01]  /*0760*/  FADD.FTZ R49, -R116.reuse, R49 ;  /* 0x0000003174317221 */ /* 0x040fe20000010100 */
[C---:B------:R-:W-:Y:S01]  /*0770*/  FADD.FTZ R48, -R116.reuse, R48 ;  /* 0x0000003074307221 */ /* 0x040fe20000010100 */
[--C-:B--2---:R-:W-:Y:S02]  /*0780*/  HADD2.F32 R51, -RZ, R52.reuse.H0_H0 ;  /* 0x20000034ff337230 */ /* 0x104fe40000004100 */
[----:B------:R-:W-:Y:S02]  /*0790*/  HADD2.F32 R107, -RZ, R52.H1_H1 ;  /* 0x30000034ff6b7230 */ /* 0x000fe40000004100 */
[C---:B---3--:R-:W-:Y:S01]  /*07a0*/  FADD.FTZ R111, -R116.reuse, R57 ;  /* 0x00000039746f7221 */ /* 0x048fe20000010100 */
[----:B------:R-:W-:Y:S01]  /*07b0*/  FADD.FTZ R113, -R116, R59 ;  /* 0x0000003b74717221 */ /* 0x000fe20000010100 */
[----:B------:R-:W-:Y:S01]  /*07c0*/  FMUL.FTZ R59, R102, R51 ;  /* 0x00000033663b7220 */ /* 0x000fe20000410000 */
[C---:B------:R-:W-:Y:S01]  /*07d0*/  FMUL.FTZ R57, R105.reuse, R49 ;  /* 0x0000003169397220 */ /* 0x040fe20000410000 */
[----:B------:R-:W-:Y:S01]  /*07e0*/  FADD.FTZ R110, -R116, R56 ;  /* 0x00000038746e7221 */ /* 0x000fe20000010100 */
[----:B------:R-:W-:Y:S01]  /*07f0*/  FMUL.FTZ R56, R105, R48 ;  /* 0x0000003069387220 */ /* 0x000fe20000410000 */
[----:B------:R-:W-:Y:S01]  /*0800*/  FADD.FTZ R82, R107, R82 ;  /* 0x000000526b527221 */ /* 0x000fe20000010000 */
[-C--:B------:R-:W-:Y:S01]  /*0810*/  FFMA.FTZ R83, R57, R107.reuse, R83 ;  /* 0x0000006b39537223 */ /* 0x080fe20000010053 */
[----:B------:R-:W-:Y:S01]  /*0820*/  FMUL.FTZ R107, R101, R107 ;  /* 0x0000006b656b7220 */ /* 0x000fe20000410000 */
[----:B------:R-:W-:Y:S01]  /*0830*/  FADD.FTZ R48, RZ, R59 ;  /* 0x0000003bff307221 */ /* 0x000fe20000010000 */
[----:B------:R-:W-:-:S02]  /*0840*/  HADD2.F32 R52, -RZ, R53.H0_H0 ;  /* 0x20000035ff347230 */ /* 0x000fc40000004100 */
[----:B------:R-:W-:Y:S01]  /*0850*/  FADD.FTZ R50, -R116, R50 ;  /* 0x0000003274327221 */ /* 0x000fe20000010100 */
[----:B------:R-:W-:Y:S01]  /*0860*/  FADD.FTZ R49, R48, R107 ;  /* 0x0000006b30317221 */ /* 0x000fe20000010000 */
[----:B------:R-:W-:Y:S01]  /*0870*/  FFMA.FTZ R48, R56, R59, RZ ;  /* 0x0000003b38307223 */ /* 0x000fe200000100ff */
[----:B0-----:R-:W-:Y:S02]  /*0880*/  HADD2.F32 R108, -RZ, R53.H1_H1 ;  /* 0x30000035ff6c7230 */ /* 0x001fe40000004100 */
[C---:B------:R-:W-:Y:S01]  /*0890*/  FADD.FTZ R114, -R116.reuse, R60 ;  /* 0x0000003c74727221 */ /* 0x040fe20000010100 */
[----:B------:R-:W-:Y:S01]  /*08a0*/  FMUL.FTZ R106, R105, R106 ;  /* 0x0000006a696a7220 */ /* 0x000fe20000410000 */
[----:B------:R-:W-:Y:S01]  /*08b0*/  FADD.FTZ R112, -R116, R58 ;  /* 0x0000003a74707221 */ /* 0x000fe20000010100 */
[----:B------:R-:W-:Y:S01]  /*08c0*/  FADD.FTZ R84, R51, R84 ;  /* 0x0000005433547221 */ /* 0x000fe20000010000 */
[----:B------:R-:W-:Y:S01]  /*08d0*/  FFMA.FTZ R92, R56, R51, R92 ;  /* 0x00000033385c7223 */ /* 0x000fe2000001005c */
[----:B------:R-:W-:Y:S01]  /*08e0*/  FMUL.FTZ R60, R100, R52 ;  /* 0x00000034643c7220 */ /* 0x000fe20000410000 */
[----:B------:R-:W-:Y:S01]  /*08f0*/  FMUL.FTZ R58, R105, R50 ;  /* 0x00000032693a7220 */ /* 0x000fe20000410000 */
[----:B------:R-:W-:Y:S01]  /*0900*/  FFMA.FTZ R51, R57, R107, R48 ;  /* 0x0000006b39337223 */ /* 0x000fe20000010030 */
[----:B------:R-:W-:-:S02]  /*0910*/  HADD2.F32 R53, -RZ, R54.H0_H0 ;  /* 0x20000036ff357230 */ /* 0x000fc40000004100 */
[----:B------:R-:W-:Y:S01]  /*0920*/  FADD.FTZ R78, R108, R78 ;  /* 0x0000004e6c4e7221 */ /* 0x000fe20000010000 */
[-C--:B------:R-:W-:Y:S01]  /*0930*/  FFMA.FTZ R79, R106, R108.reuse, R79 ;  /* 0x0000006c6a4f7223 */ /* 0x080fe2000001004f */
[----:B------:R-:W-:Y:S01]  /*0940*/  FMUL.FTZ R108, R99, R108 ;  /* 0x0000006c636c7220 */ /* 0x000fe20000410000 */
[----:B------:R-:W-:Y:S01]  /*0950*/  FADD.FTZ R49, R49, R60 ;  /* 0x0000003c31317221 */ /* 0x000fe20000010000 */
[----:B------:R-:W-:Y:S01]  /*0960*/  FFMA.FTZ R51, R58, R60, R51 ;  /* 0x0000003c3a337223 */ /* 0x000fe20000010033 */
[----:B------:R-:W-:Y:S02]  /*0970*/  HADD2.F32 R109, -RZ, R54.H1_H1 ;  /* 0x30000036ff6d7230 */ /* 0x000fe40000004100 */
[----:B------:R-:W-:Y:S01]  /*0980*/  FADD.FTZ R115, -R116, R64 ;  /* 0x0000004074737221 */ /* 0x000fe20000010100 */
[----:B------:R-:W-:Y:S01]  /*0990*/  FMUL.FTZ R111, R105, R111 ;  /* 0x0000006f696f7220 */ /* 0x000fe20000410000 */
[----:B------:R-:W-:Y:S01]  /*09a0*/  FMUL.FTZ R64, R98, R53 ;  /* 0x0000003562407220 */ /* 0x000fe20000410000 */
[----:B------:R-:W-:Y:S01]  /*09b0*/  FADD.FTZ R49, R49, R108 ;  /* 0x0000006c31317221 */ /* 0x000fe20000010000 */
[----:B------:R-:W-:Y:S01]  /*09c0*/  FMUL.FTZ R110, R105, R110 ;  /* 0x0000006e696e7220 */ /* 0x000fe20000410000 */
[----:B------:R-:W-:Y:S01]  /*09d0*/  FFMA.FTZ R51, R106, R108, R51 ;  /* 0x0000006c6a337223 */ /* 0x000fe20000010033 */
[----:B------:R-:W-:-:S02]  /*09e0*/  HADD2.F32 R54, -RZ, R55.H0_H0 ;  /* 0x20000037ff367230 */ /* 0x000fc40000004100 */
[----:B------:R-:W-:Y:S01]  /*09f0*/  FADD.FTZ R13, R109, R13 ;  /* 0x0000000d6d0d7221 */ /* 0x000fe20000010000 */
[-C--:B------:R-:W-:Y:S01]  /*0a00*/  FFMA.FTZ R77, R111, R109.reuse, R77 ;  /* 0x0000006d6f4d7223 */ /* 0x080fe2000001004d */
[----:B------:R-:W-:Y:S01]  /*0a10*/  FMUL.FTZ R109, R97, R109 ;  /* 0x0000006d616d7220 */ /* 0x000fe20000410000 */
[----:B------:R-:W-:Y:S01]  /*0a20*/  FADD.FTZ R48, R49, R64 ;  /* 0x0000004031307221 */ /* 0x000fe20000010000 */
[C---:B------:R-:W-:Y:S01]  /*0a30*/  FADD.FTZ R61, -R116.reuse, R61 ;  /* 0x0000003d743d7221 */ /* 0x040fe20000010100 */
[C---:B------:R-:W-:Y:S01]  /*0a40*/  FADD.FTZ R62, -R116.reuse, R62 ;  /* 0x0000003e743e7221 */ /* 0x040fe20000010100 */
[C---:B------:R-:W-:Y:S01]  /*0a50*/  FADD.FTZ R63, -R116.reuse, R63 ;  /* 0x0000003f743f7221 */ /* 0x040fe20000010100 */
[C---:B------:R-:W-:Y:S01]  /*0a60*/  FADD.FTZ R65, -R116.reuse, R65 ;  /* 0x0000004174417221 */ /* 0x040fe20000010100 */
[----:B------:R-:W-:Y:S01]  /*0a70*/  FADD.FTZ R66, -R116, R66 ;  /* 0x0000004274427221 */ /* 0x000fe20000010100 */
[----:B------:R-:W-:Y:S01]  /*0a80*/  FFMA.FTZ R50, R110, R64, R51 ;  /* 0x000000406e327223 */ /* 0x000fe20000010033 */
[----:B------:R-:W-:Y:S01]  /*0a90*/  FADD.FTZ R116, -R116, R67 ;  /* 0x0000004374747221 */ /* 0x000fe20000010100 */
[----:B------:R-:W-:-:S02]  /*0aa0*/  HADD2.F32 R55, -RZ, R55.H1_H1 ;  /* 0x30000037ff377230 */ /* 0x000fc40000004100 */
[----:B------:R-:W-:Y:S01]  /*0ab0*/  FADD.FTZ R49, R48, R109 ;  /* 0x0000006d30317221 */ /* 0x000fe20000010000 */
[--C-:B------:R-:W-:Y:S02]  /*0ac0*/  HADD2.F32 R67, -RZ, R68.reuse.H0_H0 ;  /* 0x20000044ff437230 */ /* 0x100fe40000004100 */
[----:B------:R-:W-:Y:S02]  /*0ad0*/  HADD2.F32 R118, -RZ, R68.H1_H1 ;  /* 0x30000044ff767230 */ /* 0x000fe40000004100 */
[----:B------:R-:W-:Y:S01]  /*0ae0*/  FMUL.FTZ R68, R96, R54 ;  /* 0x0000003660447220 */ /* 0x000fe20000410000 */
[----:B------:R-:W-:Y:S01]  /*0af0*/  FMUL.FTZ R112, R105, R112 ;  /* 0x0000007069707220 */ /* 0x000fe20000410000 */
[----:B------:R-:W-:Y:S01]  /*0b00*/  FFMA.FTZ R51, R111, R109, R50 ;  /* 0x0000006d6f337223 */ /* 0x000fe20000010032 */
[--C-:B------:R-:W-:Y:S02]  /*0b10*/  HADD2.F32 R117, -RZ, R69.reuse.H0_H0 ;  /* 0x20000045ff757230 */ /* 0x100fe40000004100 */
[----:B------:R-:W-:Y:S01]  /*0b20*/  FMUL.FTZ R114, R105, R114 ;  /* 0x0000007269727220 */ /* 0x000fe20000410000 */
[----:B------:R-:W-:-:S02]  /*0b30*/  HADD2.F32 R120, -RZ, R69.H1_H1 ;  /* 0x30000045ff787230 */ /* 0x000fc40000004100 */
[----:B------:R-:W-:Y:S01]  /*0b40*/  FMUL.FTZ R69, R95, R55 ;  /* 0x000000375f457220 */ /* 0x000fe20000410000 */
[----:B------:R-:W-:Y:S01]  /*0b50*/  FADD.FTZ R48, R49, R68 ;  /* 0x0000004431307221 */ /* 0x000fe20000010000 */
[C---:B------:R-:W-:Y:S01]  /*0b60*/  FMUL.FTZ R113, R105.reuse, R113 ;  /* 0x0000007169717220 */ /* 0x040fe20000410000 */
[----:B------:R-:W-:Y:S01]  /*0b70*/  FFMA.FTZ R50, R112, R68, R51 ;  /* 0x0000004470327223 */ /* 0x000fe20000010033 */
[----:B------:R-:W-:Y:S01]  /*0b80*/  FMUL.FTZ R61, R105, R61 ;  /* 0x0000003d693d7220 */ /* 0x000fe20000410000 */
        /* <DEDUP_REMOVED lines=11> */
[----:B------:R-:W-:Y:S01]  /*0c40*/  FMUL.FTZ R63, R105, R63 ;  /* 0x0000003f693f7220 */ /* 0x000fe20000410000 */
[----:B------:R-:W-:Y:S01]  /*0c50*/  FADD.FTZ R6, R117, R6 ;  /* 0x0000000675067221 */ /* 0x000fe20000010000 */
[-C--:B------:R-:W-:Y:S01]  /*0c60*/  FFMA.FTZ R18, R62, R117.reuse, R18 ;  /* 0x000000753e127223 */ /* 0x080fe20000010012 */
[----:B------:R-:W-:Y:S01]  /*0c70*/  FADD.FTZ R50, R49, R118 ;  /* 0x0000007631327221 */ /* 0x000fe20000010000 */
[----:B------:R-:W-:Y:S01]  /*0c80*/  FMUL.FTZ R117, R86, R117 ;  /* 0x0000007556757220 */ /* 0x000fe20000410000 */
        /* <DEDUP_REMOVED lines=25> */
[----:B------:R-:W-:Y:S01]  /*0e20*/  FADD.FTZ R2, R70, R2 ;  /* 0x0000000246027221 */ /* 0x000fe20000010000 */
[----:B------:R-:W-:Y:S01]  /*0e30*/  FFMA.FTZ R14, R66, R70, R14 ;  /* 0x00000046420e7223 */ /* 0x000fe2000001000e */
[----:B------:R-:W-:Y:S01]  /*0e40*/  FMUL.FTZ R116, R105, R116 ;  /* 0x0000007469747220 */ /* 0x000fe20000410000 */
[----:B------:R-:W-:Y:S01]  /*0e50*/  FMUL.FTZ R70, R90, R70 ;  /* 0x000000465a467220 */ /* 0x000fe20000410000 */
[----:B------:R-:W-:Y:S01]  /*0e60*/  FADD.FTZ R49, R50, R121 ;  /* 0x0000007932317221 */ /* 0x000fe20000010000 */
[----:B------:R-:W-:Y:S01]  /*0e70*/  SHF.R.U32.HI R52, RZ, 0x5, R0 ;  /* 0x00000005ff347819 */ /* 0x000fe20000011600 */
[----:B------:R-:W-:Y:S01]  /*0e80*/  FFMA.FTZ R51, R65, R121, R48 ;  /* 0x0000007941337223 */ /* 0x000fe20000010030 */
[----:B------:R-:W-:Y:S01]  /*0e90*/  FADD.FTZ R3, R71, R3 ;  /* 0x0000000347037221 */ /* 0x000fe20000010000 */
[-C--:B------:R-:W-:Y:S01]  /*0ea0*/  FFMA.FTZ R15, R116, R71.reuse, R15 ;  /* 0x00000047740f7223 */ /* 0x080fe2000001000f */
[----:B------:R-:W-:Y:S01]  /*0eb0*/  FMUL.FTZ R71, R91, R71 ;  /* 0x000000475b477220 */ /* 0x000fe20000410000 */
[----:B------:R-:W-:Y:S01]  /*0ec0*/  FADD.FTZ R48, R49, R70 ;  /* 0x0000004631307221 */ /* 0x000fe20000010000 */
[----:B------:R-:W-:Y:S01]  /*0ed0*/  LOP3.LUT R50, R52, 0x7fffff8, RZ, 0xc0, !PT ;  /* 0x07fffff834327812 */ /* 0x000fe200078ec0ff */
        /* <DEDUP_REMOVED lines=29> */
.L_x_1778:
[----:B------:R-:W3:Y:S01]  /*10b0*/  S2R R55, SR_CgaCtaId ;  /* 0x0000000000377919 */ /* 0x000ee20000008800 */
[----:B--2---:R-:W-:Y:S01]  /*10c0*/  FADD.FTZ R49, R53, R49 ;  /* 0x0000003135317221 */ /* 0x004fe20000010000 */
[----:B0-----:R-:W-:Y:S01]  /*10d0*/  @!P1 LOP3.LUT R53, R52, 0x7, RZ, 0xc0, !PT ;  /* 0x0000000734359812 */ /* 0x001fe200078ec0ff */
[----:B------:R-:W-:Y:S01]  /*10e0*/  UISETP.NE.AND UP0, UPT, UR16, URZ, UPT ;  /* 0x0000003f1000728c */ /* 0x000fe2000bf05270 */
[----:B------:R-:W-:Y:S01]  /*10f0*/  MOV R52, 0x400 ;  /* 0x0000040000347802 */ /* 0x000fe20000000f00 */
        /* <DEDUP_REMOVED lines=42> */
[-C--:B------:R-:W-:Y:S01]  /*13a0*/  FFMA.FTZ R65, R66, R48.reuse, R49 ;  /* 0x0000003042417223 */ /* 0x080fe20000010031 */
[----:B------:R-:W-:Y:S01]  /*13b0*/  FADD.FTZ R68, R68, -R57 ;  /* 0x8000003944447221 */ /* 0x000fe20000010000 */
[-CC-:B------:R-:W-:Y:S01]  /*13c0*/  FFMA.FTZ R51, R58, R48.reuse, R49.reuse ;  /* 0x000000303a337223 */ /* 0x180fe20000010031 */
[----:B------:R-:W-:Y:S01]  /*13d0*/  FFMA.FTZ R52, R111, R48, R49 ;  /* 0x000000306f347223 */ /* 0x000fe20000010031 */
[----:B------:R-:W-:Y:S01]  /*13e0*/  FADD.FTZ R70, R70, -R65 ;  /* 0x8000004146467221 */ /* 0x000fe20000010000 */
[----:B------:R-:W-:Y:S01]  /*13f0*/  FMUL.FTZ R65, R105, R68 ;  /* 0x0000004469417220 */ /* 0x000fe20000410000 */
[----:B------:R-:W-:Y:S01]  /*1400*/  FADD.FTZ R60, R60, -R51 ;  /* 0x800000333c3c7221 */ /* 0x000fe20000010000 */
[----:B------:R-:W-:Y:S01]  /*1410*/  FFMA.FTZ R54, R113, R48, R49 ;  /* 0x0000003071367223 */ /* 0x000fe20000010031 */
[----:B------:R-:W-:Y:S01]  /*1420*/  FADD.FTZ R66, R109, -R52 ;  /* 0x800000346d427221 */ /* 0x000fe20000010000 */
[----:B-----5:R-:W-:Y:S01]  /*1430*/  @P2 FADD.FTZ R65, R26, R65 ;  /* 0x000000411a412221 */ /* 0x020fe20000010000 */
        /* <DEDUP_REMOVED lines=8> */
[----:B------:R-:W-:Y:S01]  /*14c0*/  @P3 F2FP.F16.F32.PACK_AB R60, RZ, R65 ;  /* 0x00000041ff3c323e */ /* 0x000fe200000000ff */
[----:B------:R-:W-:Y:S01]  /*14d0*/  FFMA.FTZ R48, R116, R48, R49 ;  /* 0x0000003074307223 */ /* 0x000fe20000010031 */
        /* <DEDUP_REMOVED lines=45> */
[----:B------:R-:W2:Y:S01]  /*17b0*/  @P3 LDC.64 R62, c[0x0][0x300] ;  /* 0x0000c000ff3e3b82 */ /* 0x000ea20000000a00 */
[----:B------:R-:W-:Y:S01]  /*17c0*/  @P3 F2FP.F16.F32.PACK_AB R49, RZ, R57 ;  /* 0x00000039ff31323e */ /* 0x000fe200000000ff */
[----:B0-----:R-:W-:Y:S01]  /*17d0*/  @P1 IMAD.WIDE.U32 R66, R104, 0x20, R66 ;  /* 0x0000002068421825 */ /* 0x001fe200078e0042 */
[----:B------:R-:W-:-:S02]  /*17e0*/  @P3 F2FP.F16.F32.PACK_AB R48, RZ, R51 ;  /* 0x00000033ff30323e */ /* 0x000fc400000000ff */
[----:B------:R-:W-:Y:S02]  /*17f0*/  ISETP.NE.AND.EX P2, PT, RZ, UR15, PT, P2 ;  /* 0x0000000fff007c0c */ /* 0x000fe4000bf45320 */
[----:B------:R-:W-:Y:S02]  /*1800*/  @P3 F2FP.F16.F32.PACK_AB R56, RZ, R55 ;  /* 0x00000037ff38323e */ /* 0x000fe400000000ff */
[----:B------:R-:W-:Y:S02]  /*1810*/  @P3 F2FP.F16.F32.PACK_AB R53, RZ, R50 ;  /* 0x00000032ff35323e */ /* 0x000fe400000000ff */
[----:B------:R-:W-:Y:S02]  /*1820*/  @P3 PRMT R37, R49, 0x7610, R37 ;  /* 0x0000761031253816 */ /* 0x000fe40000000025 */
[----:B------:R-:W-:Y:S02]  /*1830*/  @P3 F2FP.F16.F32.PACK_AB R105, RZ, R52 ;  /* 0x00000034ff69323e */ /* 0x000fe400000000ff */
[----:B------:R-:W-:-:S02]  /*1840*/  @P3 PRMT R36, R48, 0x7610, R36 ;  /* 0x0000761030243816 */ /* 0x000fc40000000024 */
[----:B------:R-:W-:Y:S02]  /*1850*/  SEL R49, R52, R41, P2 ;  /* 0x0000002934317207 */ /* 0x000fe40001000000 */
[----:B------:R-:W-:Y:S02]  /*1860*/  @P3 F2FP.F16.F32.PACK_AB R59, RZ, R54 ;  /* 0x00000036ff3b323e */ /* 0x000fe400000000ff */
[----:B------:R-:W-:Y:S02]  /*1870*/  @P3 PRMT R38, R56, 0x7610, R38 ;  /* 0x0000761038263816 */ /* 0x000fe40000000026 */
[----:B------:R-:W-:Y:S01]  /*1880*/  @P3 PRMT R37, R37, 0x5410, R53 ;  /* 0x0000541025253816 */ /* 0x000fe20000000035 */
[----:B--2---:R-:W-:Y:S01]  /*1890*/  @P3 IMAD.WIDE.U32 R62, R104, 0x10, R62 ;  /* 0x00000010683e3825 */ /* 0x004fe200078e003e */
[----:B------:R-:W-:Y:S02]  /*18a0*/  F2FP.F16.F32.PACK_AB R52, R52, R51 ;  /* 0x000000333434723e */ /* 0x000fe400000000ff */
[----:B------:R-:W-:-:S02]  /*18b0*/  SEL R48, R51, R40, P2 ;  /* 0x0000002833307207 */ /* 0x000fc40001000000 */
[C---:B------:R-:W-:Y:S02]  /*18c0*/  SEL R51, R50.reuse, R43, P2 ;  /* 0x0000002b32337207 */ /* 0x040fe40001000000 */
[----:B------:R-:W-:Y:S02]  /*18d0*/  F2FP.F16.F32.PACK_AB R53, R50, R57 ;  /* 0x000000393235723e */ /* 0x000fe400000000ff */
[----:B------:R-:W-:Y:S02]  /*18e0*/  @P3 F2FP.F16.F32.PACK_AB R64, RZ, R58 ;  /* 0x0000003aff40323e */ /* 0x000fe400000000ff */
[----:B------:R-:W-:Y:S02]  /*18f0*/  SEL R50, R57, R42, P2 ;  /* 0x0000002a39327207 */ /* 0x000fe40001000000 */
[----:B------:R-:W-:Y:S02]  /*1900*/  SEL R57, R54, R45, P2 ;  /* 0x0000002d36397207 */ /* 0x000fe40001000000 */
[----:B------:R-:W-:Y:S01]  /*1910*/  @P3 PRMT R38, R38, 0x5410, R59 ;  /* 0x0000541026263816 */ /* 0x000fe2000000003b */
[----:B------:R-:W-:Y:S01]  /*1920*/  @P1 STG.E.128 desc[UR4][R66.64], R48 ;  /* 0x0000003042001986 */ /* 0x000fe2000c101d04 */
[----:B------:R-:W-:-:S02]  /*1930*/  F2FP.F16.F32.PACK_AB R54, R54, R55 ;  /* 0x000000373636723e */ /* 0x000fc400000000ff */
[----:B------:R-:W-:Y:S02]  /*1940*/  SEL R56, R55, R44, P2 ;  /* 0x0000002c37387207 */ /* 0x000fe40001000000 */
[C---:B------:R-:W-:Y:S02]  /*1950*/  SEL R59, R58.reuse, R47, P2 ;  /* 0x0000002f3a3b7207 */ /* 0x040fe40001000000 */
[----:B------:R-:W-:Y:S02]  /*1960*/  F2FP.F16.F32.PACK_AB R55, R58, R65 ;  /* 0x000000413a37723e */ /* 0x000fe400000000ff */
[----:B------:R-:W-:Y:S02]  /*1970*/  @P3 PRMT R39, R39, 0x5410, R64 ;  /* 0x0000541027273816 */ /* 0x000fe40000000040 */
[----:B------:R-:W-:Y:S01]  /*1980*/  SEL R58, R65, R46, P2 ;  /* 0x0000002e413a7207 */ /* 0x000fe20001000000 */
[----:B-1----:R-:W-:Y:S01]  /*1990*/  IMAD.WIDE.U32 R64, R104, 0x10, R60 ;  /* 0x0000001068407825 */ /* 0x002fe200078e003c */
[----:B------:R-:W-:-:S02]  /*19a0*/  @P3 PRMT R36, R36, 0x5410, R105 ;  /* 0x0000541024243816 */ /* 0x000fc40000000069 */
[----:B------:R-:W-:Y:S01]  /*19b0*/  @P3 F2FP.F16.F32.PACK_AB R105, RZ, R69 ;  /* 0x00000045ff69323e */ /* 0x000fe200000000ff */
[----:B------:R0:W-:Y:S01]  /*19c0*/  @P1 STG.E.128 desc[UR4][R66.64+0x10], R56 ;  /* 0x0000103842001986 */ /* 0x0001e2000c101d04 */
[----:B------:R-:W-:Y:S01]  /*19d0*/  @P3 F2FP.F16.F32.PACK_AB R110, RZ, R70 ;  /* 0x00000046ff6e323e */ /* 0x000fe200000000ff */
[----:B------:R-:W-:Y:S01]  /*19e0*/  IMAD.WIDE.U32 R60, R93, 0x10, R60 ;  /* 0x000000105d3c7825 */ /* 0x000fe200078e003c */
[----:B------:R-:W-:Y:S01]  /*19f0*/  @P3 F2FP.F16.F32.PACK_AB R104, RZ, R68 ;  /* 0x00000044ff68323e */ /* 0x000fe200000000ff */
[----:B------:R1:W-:Y:S01]  /*1a00*/  STG.E.128 desc[UR4][R64.64], R52 ;  /* 0x0000003440007986 */ /* 0x0003e2000c101d04 */
[----:B------:R-:W-:Y:S02]  /*1a10*/  SEL R40, R109, R40, P2 ;  /* 0x000000286d287207 */ /* 0x000fe40001000000 */
[----:B------:R-:W-:Y:S01]  /*1a20*/  SEL R41, R108, R41, P2 ;  /* 0x000000296c297207 */ /* 0x000fe20001000000 */
[----:B------:R2:W-:Y:S01]  /*1a30*/  @P3 STG.E.128 desc[UR4][R62.64], R36 ;  /* 0x000000243e003986 */ /* 0x0005e2000c101d04 */
[----:B------:R-:W-:-:S02]  /*1a40*/  SEL R42, R107, R42, P2 ;  /* 0x0000002a6b2a7207 */ /* 0x000fc40001000000 */
[----:B------:R-:W-:Y:S02]  /*1a50*/  SEL R43, R106, R43, P2 ;  /* 0x0000002b6a2b7207 */ /* 0x000fe40001000000 */
[----:B------:R-:W-:Y:S02]  /*1a60*/  SEL R44, R71, R44, P2 ;  /* 0x0000002c472c7207 */ /* 0x000fe40001000000 */
[----:B------:R-:W-:Y:S02]  /*1a70*/  SEL R45, R68, R45, P2 ;  /* 0x0000002d442d7207 */ /* 0x000fe40001000000 */
[----:B------:R-:W-:Y:S02]  /*1a80*/  SEL R46, R69, R46, P2 ;  /* 0x0000002e452e7207 */ /* 0x000fe40001000000 */
[----:B0-----:R-:W-:Y:S02]  /*1a90*/  @P3 F2FP.F16.F32.PACK_AB R67, RZ, R71 ;  /* 0x00000047ff43323e */ /* 0x001fe400000000ff */
[----:B------:R-:W-:Y:S01]  /*1aa0*/  @P3 F2FP.F16.F32.PACK_AB R56, RZ, R109 ;  /* 0x0000006dff38323e */ /* 0x000fe200000000ff */
[----:B-1----:R-:W0:Y:S01]  /*1ab0*/  @P1 LDC.64 R54, c[0x0][0x308] ;  /* 0x0000c200ff361b82 */ /* 0x002e220000000a00 */
[----:B------:R-:W-:-:S02]  /*1ac0*/  @P3 F2FP.F16.F32.PACK_AB R65, RZ, R106 ;  /* 0x0000006aff41323e */ /* 0x000fc400000000ff */
[----:B------:R-:W-:Y:S02]  /*1ad0*/  @P3 F2FP.F16.F32.PACK_AB R57, RZ, R108 ;  /* 0x0000006cff39323e */ /* 0x000fe400000000ff */
[----:B--2---:R-:W-:Y:S02]  /*1ae0*/  @P3 F2FP.F16.F32.PACK_AB R63, RZ, R107 ;  /* 0x0000006bff3f323e */ /* 0x004fe400000000ff */
[----:B------:R-:W-:Y:S01]  /*1af0*/  @P3 PRMT R39, R105, 0x7610, R39 ;  /* 0x0000761069273816 */ /* 0x000fe20000000027 */
[----:B------:R-:W1:Y:S01]  /*1b00*/  @P3 LDC.64 R52, c[0x0][0x300] ;  /* 0x0000c000ff343b82 */ /* 0x000e620000000a00 */
[----:B------:R-:W-:Y:S02]  /*1b10*/  @P3 PRMT R38, R67, 0x7610, R38 ;  /* 0x0000761043263816 */ /* 0x000fe40000000026 */
[----:B------:R-:W-:Y:S02]  /*1b20*/  @P3 PRMT R37, R63, 0x7610, R37 ;  /* 0x000076103f253816 */ /* 0x000fe40000000025 */
[----:B------:R-:W-:-:S02]  /*1b30*/  @P3 PRMT R36, R56, 0x7610, R36 ;  /* 0x0000761038243816 */ /* 0x000fc40000000024 */
[----:B------:R-:W-:Y:S02]  /*1b40*/  SEL R47, R70, R47, P2 ;  /* 0x0000002f462f7207 */ /* 0x000fe40001000000 */
[----:B------:R-:W-:Y:S02]  /*1b50*/  F2FP.F16.F32.PACK_AB R48, R108, R109 ;  /* 0x0000006d6c30723e */ /* 0x000fe400000000ff */
[----:B------:R-:W-:Y:S02]  /*1b60*/  F2FP.F16.F32.PACK_AB R49, R106, R107 ;  /* 0x0000006b6a31723e */ /* 0x000fe400000000ff */
[----:B------:R-:W-:Y:S02]  /*1b70*/  F2FP.F16.F32.PACK_AB R50, R68, R71 ;  /* 0x000000474432723e */ /* 0x000fe400000000ff */
[----:B------:R-:W-:Y:S01]  /*1b80*/  F2FP.F16.F32.PACK_AB R51, R70, R69 ;  /* 0x000000454633723e */ /* 0x000fe200000000ff */
[----:B0-----:R-:W-:Y:S01]  /*1b90*/  @P1 IMAD.WIDE.U32 R54, R93, 0x20, R54 ;  /* 0x000000205d361825 */ /* 0x001fe200078e0036 */
[----:B------:R-:W-:-:S02]  /*1ba0*/  @P3 PRMT R39, R39, 0x5410, R110 ;  /* 0x0000541027273816 */ /* 0x000fc4000000006e */
[----:B------:R-:W-:Y:S02]  /*1bb0*/  @P3 PRMT R38, R38, 0x5410, R104 ;  /* 0x0000541026263816 */ /* 0x000fe40000000068 */
[----:B------:R-:W-:Y:S01]  /*1bc0*/  @P3 PRMT R37, R37, 0x5410, R65 ;  /* 0x0000541025253816 */ /* 0x000fe20000000041 */
[----:B------:R0:W-:Y:S01]  /*1bd0*/  @P1 STG.E.128 desc[UR4][R54.64], R40 ;  /* 0x0000002836001986 */ /* 0x0001e2000c101d04 */
[----:B------:R-:W-:Y:S01]  /*1be0*/  @P3 PRMT R36, R36, 0x5410, R57 ;  /* 0x0000541024243816 */ /* 0x000fe20000000039 */
[----:B-1----:R-:W-:Y:S01]  /*1bf0*/  @P3 IMAD.WIDE.U32 R52, R93, 0x10, R52 ;  /* 0x000000105d343825 */ /* 0x002fe200078e0034 */
[----:B------:R-:W-:Y:S01]  /*1c00*/  SEL R110, RZ, 0x1, P6 ;  /* 0x00000001ff6e7807 */ /* 0x000fe20003000000 */
[----:B------:R0:W-:Y:S04]  /*1c10*/  @P1 STG.E.128 desc[UR4][R54.64+0x10], R44 ;  /* 0x0000102c36001986 */ /* 0x0001e8000c101d04 */
[----:B------:R0:W-:Y:S04]  /*1c20*/  STG.E.128 desc[UR4][R60.64], R48 ;  /* 0x000000303c007986 */ /* 0x0001e8000c101d04 */
        /* <DEDUP_REMOVED lines=26> */
.L_x_1765:
        /* <DEDUP_REMOVED lines=19> */
.L_x_1766:
[----:B------:R-:W-:Y:S01]  /*1f00*/  HFMA2.MMA R54, -RZ, RZ, 0, 9.5367431640625e-07 ;  /* 0x00000010ff367435 */ /* 0x000fe200000001ff */
[----:B------:R-:W-:Y:S02]  /*1f10*/  MOV R55, 0x1f ;  /* 0x0000001f00377802 */ /* 0x000fe40000000f00 */
[----:B------:R-:W-:-:S08]  /*1f20*/  MOV R122, 0xffffffff ;  /* 0xffffffff007a7802 */ /* 0x000fd00000000f00 */
[----:B-----5:R-:W-:Y:S05]  /*1f30*/  WARPSYNC.COLLECTIVE R122, `(.L_x_1768) ;  /* 0x000000007a087348 */ /* 0x020fea0003c00000 */
[----:B------:R0:W1:Y:S02]  /*1f40*/  SHFL.DOWN P2, R49, R123, R54, R55 ;  /* 0x080000367b317389 */ /* 0x0000640000040037 */
[----:B01---5:R-:W-:Y:S01]  /*1f50*/  ENDCOLLECTIVE ;  /* 0x000000000000791b */ /* 0x023fe20003800000 */
.L_x_1768:
[----:B------:R-:W-:Y:S01]  /*1f60*/  FADD.FTZ R48, R123, R49 ;  /* 0x000000317b307221 */ /* 0x000fe20000010000 */
[----:B------:R-:W-:-:S07]  /*1f70*/  MOV R123, R51 ;  /* 0x00000033007b7202 */ /* 0x000fce0000000f00 */
[----:B------:R-:W-:Y:S05]  /*1f80*/  WARPSYNC.COLLECTIVE R122, `(.L_x_1769) ;  /* 0x000000007a087348 */ /* 0x000fea0003c00000 */
[----:B------:R0:W1:Y:S02]  /*1f90*/  SHFL.DOWN P2, R49, R123, R54, R55 ;  /* 0x080000367b317389 */ /* 0x0000640000040037 */
[----:B01----:R-:W-:Y:S01]  /*1fa0*/  ENDCOLLECTIVE ;  /* 0x000000000000791b */ /* 0x003fe20003800000 */
.L_x_1769:
[----:B------:R-:W-:Y:S01]  /*1fb0*/  HFMA2.MMA R54, -RZ, RZ, 0, 4.76837158203125e-07 ;  /* 0x00000008ff367435 */ /* 0x000fe200000001ff */
[----:B------:R-:W-:Y:S02]  /*1fc0*/  MOV R123, R48 ;  /* 0x00000030007b7202 */ /* 0x000fe40000000f00 */
[----:B------:R-:W-:-:S08]  /*1fd0*/  MOV R124, R49 ;  /* 0x00000031007c7202 */ /* 0x000fd00000000f00 */
[----:B------:R-:W-:Y:S05]  /*1fe0*/  WARPSYNC.COLLECTIVE R122, `(.L_x_1770) ;  /* 0x000000007a087348 */ /* 0x000fea0003c00000 */
[----:B------:R0:W1:Y:S02]  /*1ff0*/  SHFL.DOWN P2, R49, R123, R54, R55 ;  /* 0x080000367b317389 */ /* 0x0000640000040037 */
[----:B01----:R-:W-:Y:S01]  /*2000*/  ENDCOLLECTIVE ;  /* 0x000000000000791b */ /* 0x003fe20003800000 */
.L_x_1770:
[----:B------:R-:W-:-:S05]  /*2010*/  FADD.FTZ R53, R51, R124 ;  /* 0x0000007c33357221 */ /* 0x000fca0000010000 */
[----:B------:R-:W-:Y:S01]  /*2020*/  MOV R123, R53 ;  /* 0x00000035007b7202 */ /* 0x000fe20000000f00 */
[----:B------:R-:W-:-:S07]  /*2030*/  FADD.FTZ R124, R48, R49 ;  /* 0x00000031307c7221 */ /* 0x000fce0000010000 */
[----:B------:R-:W-:Y:S05]  /*2040*/  WARPSYNC.COLLECTIVE R122, `(.L_x_1771) ;  /* 0x000000007a087348 */ /* 0x000fea0003c00000 */
[----:B------:R0:W1:Y:S02]  /*2050*/  SHFL.DOWN P2, R49, R123, R54, R55 ;  /* 0x080000367b317389 */ /* 0x0000640000040037 */
[----:B01----:R-:W-:Y:S01]  /*2060*/  ENDCOLLECTIVE ;  /* 0x000000000000791b */ /* 0x003fe20003800000 */
.L_x_1771:
[----:B------:R-:W-:Y:S01]  /*2070*/  HFMA2.MMA R54, -RZ, RZ, 0, 2.384185791015625e-07 ;  /* 0x00000004ff367435 */ /* 0x000fe200000001ff */
[----:B------:R-:W-:Y:S02]  /*2080*/  MOV R123, R124 ;  /* 0x0000007c007b7202 */ /* 0x000fe40000000f00 */
[----:B------:R-:W-:-:S08]  /*2090*/  MOV R125, R49 ;  /* 0x00000031007d7202 */ /* 0x000fd00000000f00 */
[----:B------:R-:W-:Y:S05]  /*20a0*/  WARPSYNC.COLLECTIVE R122, `(.L_x_1772) ;  /* 0x000000007a087348 */ /* 0x000fea0003c00000 */
[----:B------:R0:W1:Y:S02]  /*20b0*/  SHFL.DOWN P2, R49, R123, R54, R55 ;  /* 0x080000367b317389 */ /* 0x0000640000040037 */
[----:B01----:R-:W-:Y:S01]  /*20c0*/  ENDCOLLECTIVE ;  /* 0x000000000000791b */ /* 0x003fe20003800000 */
.L_x_1772:
[----:B------:R-:W-:-:S05]  /*20d0*/  FADD.FTZ R53, R53, R125 ;  /* 0x0000007d35357221 */ /* 0x000fca0000010000 */
[----:B------:R-:W-:Y:S01]  /*20e0*/  MOV R123, R53 ;  /* 0x00000035007b7202 */ /* 0x000fe20000000f00 */
[----:B------:R-:W-:-:S07]  /*20f0*/  FADD.FTZ R125, R124, R49 ;  /* 0x000000317c7d7221 */ /* 0x000fce0000010000 */
[----:B------:R-:W-:Y:S05]  /*2100*/  WARPSYNC.COLLECTIVE R122, `(.L_x_1773) ;  /* 0x000000007a087348 */ /* 0x000fea0003c00000 */
[----:B------:R0:W1:Y:S02]  /*2110*/  SHFL.DOWN P2, R49, R123, R54, R55 ;  /* 0x080000367b317389 */ /* 0x0000640000040037 */
[----:B01----:R-:W-:Y:S01]  /*2120*/  ENDCOLLECTIVE ;  /* 0x000000000000791b */ /* 0x003fe20003800000 */
.L_x_1773:
[----:B------:R-:W-:Y:S01]  /*2130*/  HFMA2.MMA R54, -RZ, RZ, 0, 1.1920928955078125e-07 ;  /* 0x00000002ff367435 */ /* 0x000fe200000001ff */
[----:B------:R-:W-:Y:S02]  /*2140*/  MOV R123, R125 ;  /* 0x0000007d007b7202 */ /* 0x000fe40000000f00 */
[----:B------:R-:W-:-:S08]  /*2150*/  MOV R48, R49 ;  /* 0x0000003100307202 */ /* 0x000fd00000000f00 */
[----:B------:R-:W-:Y:S05]  /*2160*/  WARPSYNC.COLLECTIVE R122, `(.L_x_1774) ;  /* 0x000000007a087348 */ /* 0x000fea0003c00000 */
[----:B------:R0:W1:Y:S02]  /*2170*/  SHFL.DOWN P2, R49, R123, R54, R55 ;  /* 0x080000367b317389 */ /* 0x0000640000040037 */
[----:B01----:R-:W-:Y:S01]  /*2180*/  ENDCOLLECTIVE ;  /* 0x000000000000791b */ /* 0x003fe20003800000 */
.L_x_1774:
[----:B------:R-:W-:-:S05]  /*2190*/  FADD.FTZ R124, R53, R48 ;  /* 0x00000030357c7221 */ /* 0x000fca0000010000 */
[----:B------:R-:W-:Y:S01]  /*21a0*/  MOV R123, R124 ;  /* 0x0000007c007b7202 */ /* 0x000fe20000000f00 */
[----:B------:R-:W-:-:S07]  /*21b0*/  FADD.FTZ R51, R125, R49 ;  /* 0x000000317d337221 */ /* 0x000fce0000010000 */
[----:B------:R-:W-:Y:S05]  /*21c0*/  WARPSYNC.COLLECTIVE R122, `(.L_x_1775) ;  /* 0x000000007a087348 */ /* 0x000fea0003c00000 */
[----:B------:R0:W1:Y:S02]  /*21d0*/  SHFL.DOWN P2, R49, R123, R54, R55 ;  /* 0x080000367b317389 */ /* 0x0000640000040037 */
[----:B01----:R-:W-:Y:S01]  /*21e0*/  ENDCOLLECTIVE ;  /* 0x000000000000791b */ /* 0x003fe20003800000 */
.L_x_1775:
[----:B------:R-:W-:Y:S01]  /*21f0*/  HFMA2.MMA R54, -RZ, RZ, 0, 5.9604644775390625e-08 ;  /* 0x00000001ff367435 */ /* 0x000fe200000001ff */
[----:B------:R-:W-:Y:S02]  /*2200*/  MOV R123, R51 ;  /* 0x00000033007b7202 */ /* 0x000fe40000000f00 */
[----:B------:R-:W-:-:S08]  /*2210*/  MOV R48, R49 ;  /* 0x0000003100307202 */ /* 0x000fd00000000f00 */
[----:B------:R-:W-:Y:S05]  /*2220*/  WARPSYNC.COLLECTIVE R122, `(.L_x_1776) ;  /* 0x000000007a087348 */ /* 0x000fea0003c00000 */
[----:B------:R0:W1:Y:S02]  /*2230*/  SHFL.DOWN P2, R49, R123, R54, R55 ;  /* 0x080000367b317389 */ /* 0x0000640000040037 */
[----:B01----:R-:W-:Y:S01]  /*2240*/  ENDCOLLECTIVE ;  /* 0x000000000000791b */ /* 0x003fe20003800000 */
.L_x_1776:
[----:B------:R-:W-:-:S05]  /*2250*/  FADD.FTZ R53, R124, R48 ;  /* 0x000000307c357221 */ /* 0x000fca0000010000 */
[----:B------:R-:W-:Y:S02]  /*2260*/  MOV R123, R53 ;  /* 0x00000035007b7202 */ /* 0x000fe40000000f00 */
[----:B------:R-:W-:-:S07]  /*2270*/  MOV R48, R49 ;  /* 0x0000003100307202 */ /* 0x000fce0000000f00 */
[----:B------:R-:W-:Y:S05]  /*2280*/  WARPSYNC.COLLECTIVE R122, `(.L_x_1777) ;  /* 0x000000007a087348 */ /* 0x000fea0003c00000 */
[----:B------:R0:W1:Y:S02]  /*2290*/  SHFL.DOWN P2, R49, R123, R54, R55 ;  /* 0x080000367b317389 */ /* 0x0000640000040037 */
[----:B01----:R-:W-:Y:S01]  /*22a0*/  ENDCOLLECTIVE ;  /* 0x000000000000791b */ /* 0x003fe20003800000 */
.L_x_1777:
[----:B------:R-:W-:Y:S05]  /*22b0*/  BRA `(.L_x_1778) ;  /* 0xffffffec007c7947 */ /* 0x000fea000383ffff */
.L_x_1779:
        /* <DEDUP_REMOVED lines=12> */
.L_x_2999:


//--------------------- .text._ZN10layer_norm31ln_parallel_residual_bwd_kernelINS_13Kernel_traitsI6__halfS2_fS2_fjLj4096ELj1ELj1ELj8ELj16ENS_18Kernel_traits_baseILj4096ES2_S2_fS2_fjLj256EEEEELb1ELb0ELb0EEEvNS_9BwdParamsE --------------------------
	.section	.text._ZN10layer_norm31ln_parallel_residual_bwd_kernelINS_13Kernel_traitsI6__halfS2_fS2_fjLj4096ELj1ELj1ELj8ELj16ENS_18Kernel_traits_baseILj4096ES2_S2_fS2_fjLj256EEEEELb1ELb0ELb0EEEvNS_9BwdParamsE,"ax",@progbits
	.align	128
        .global         _ZN10layer_norm31ln_parallel_residual_bwd_kernelINS_13Kernel_traitsI6__halfS2_fS2_fjLj4096ELj1ELj1ELj8ELj16ENS_18Kernel_traits_baseILj4096ES2_S2_fS2_fjLj256EEEEELb1ELb0ELb0EEEvNS_9BwdParamsE
        .type           _ZN10layer_norm31ln_parallel_residual_bwd_kernelINS_13Kernel_traitsI6__halfS2_fS2_fjLj4096ELj1ELj1ELj8ELj16ENS_18Kernel_traits_baseILj4096ES2_S2_fS2_fjLj256EEEEELb1ELb0ELb0EEEvNS_9BwdParamsE,@function
        .size           _ZN10layer_norm31ln_parallel_residual_bwd_kernelINS_13Kernel_traitsI6__halfS2_fS2_fjLj4096ELj1ELj1ELj8ELj16ENS_18Kernel_traits_baseILj4096ES2_S2_fS2_fjLj256EEEEELb1ELb0ELb0EEEvNS_9BwdParamsE,(.L_x_3000 - _ZN10layer_norm31ln_parallel_residual_bwd_kernelINS_13Kernel_traitsI6__halfS2_fS2_fjLj4096ELj1ELj1ELj8ELj16ENS_18Kernel_traits_baseILj4096ES2_S2_fS2_fjLj256EEEEELb1ELb0ELb0EEEvNS_9BwdParamsE)
        .other          _ZN10layer_norm31ln_parallel_residual_bwd_kernelINS_13Kernel_traitsI6__halfS2_fS2_fjLj4096ELj1ELj1ELj8ELj16ENS_18Kernel_traits_baseILj4096ES2_S2_fS2_fjLj256EEEEELb1ELb0ELb0EEEvNS_9BwdParamsE,@"STO_CUDA_ENTRY STV_DEFAULT"
_ZN10layer_norm31ln_parallel_residual_bwd_kernelINS_13Kernel_traitsI6__halfS2_fS2_fjLj4096ELj1ELj1ELj8ELj16ENS_18Kernel_traits_baseILj4096ES2_S2_fS2_fjLj256EEEEELb1ELb0ELb0EEEvNS_9BwdParamsE:
.text._ZN10layer_norm31ln_parallel_residual_bwd_kernelINS_13Kernel_traitsI6__halfS2_fS2_fjLj4096ELj1ELj1ELj8ELj16ENS_18Kernel_traits_baseILj4096ES2_S2_fS2_fjLj256EEEEELb1ELb0ELb0EEEvNS_9BwdParamsE:
        /* <DEDUP_REMOVED lines=107> */
.L_x_1790:
        /* <DEDUP_REMOVED lines=38> */
[----:B------:R1:W5:Y:S01]  /*0910*/  LDG.E.64 R116, desc[UR4][R174.64] ;  /* 0x00000004ae747981 */ /* 0x000362000c1e1b00 */
[----:B0-----:R-:W-:-:S04]  /*0920*/  @P0 IADD3 R176, P6, R3, R176, RZ ;  /* 0x000000b003b00210 */ /* 0x001fc80007fde0ff */
[----:B------:R-:W-:Y:S02]  /*0930*/  @P0 IADD3.X R177, R172, R177, RZ, P6, !PT ;  /* 0x000000b1acb10210 */ /* 0x000fe400037fe4ff */
[----:B------:R-:W-:-:S03]  /*0940*/  ISETP.NE.AND.EX P1, PT, RZ, UR9, PT, P1 ;  /* 0x00000009ff007c0c */ /* 0x000fc6000bf25310 */
[----:B------:R0:W5:Y:S01]  /*0950*/  @P0 LDG.E.64 R118, desc[UR4][R176.64] ;  /* 0x00000004b0760981 */ /* 0x000162000c1e1b00 */
[----:B------:R-:W-:-:S04]  /*0960*/  ISETP.NE.AND P0, PT, R190, RZ, PT ;  /* 0x000000ffbe00720c */ /* 0x000fc80003f05270 */
[----:B-----5:R-:W-:-:S05]  /*0970*/  FSEL R3, R187, RZ, !P0 ;  /* 0x000000ffbb037208 */ /* 0x020fca0004000000 */
        /* <DEDUP_REMOVED lines=12> */
[----:B-1----:R-:W-:Y:S01]  /*0a40*/  FMUL.FTZ R175, R155, R180 ;  /* 0x000000b49baf7220 */ /* 0x002fe20000410000 */
        /* <DEDUP_REMOVED lines=8> */
[----:B------:R-:W-:Y:S02]  /*0ad0*/  HADD2.F32 R105, -RZ, R106.H0_H0 ;  /* 0x2000006aff697230 */ /* 0x000fe40000004100 */
[----:B------:R-:W-:Y:S01]  /*0ae0*/  FADD.FTZ R106, R109, -R3 ;  /* 0x800000036d6a7221 */ /* 0x000fe20000010000 */
[----:B------:R-:W-:Y:S02]  /*0af0*/  HADD2.F32 R97, -RZ, R100.H0_H0 ;  /* 0x20000064ff617230 */ /* 0x000fe40000004100 */
[----:B------:R-:W-:Y:S01]  /*0b00*/  FMUL.FTZ R3, R155, R96 ;  /* 0x000000609b037220 */ /* 0x000fe20000410000 */
[--C-:B0-----:R-:W-:Y:S02]  /*0b10*/  HADD2.F32 R177, -RZ, R101.reuse.H0_H0 ;  /* 0x20000065ffb17230 */ /* 0x101fe40000004100 */
[----:B------:R-:W-:-:S02]  /*0b20*/  HADD2.F32 R184, -RZ, R101.H1_H1 ;  /* 0x30000065ffb87230 */ /* 0x000fc40000004100 */
[----:B------:R-:W-:Y:S01]  /*0b30*/  FMUL.FTZ R101, R130, R99 ;  /* 0x0000006382657220 */ /* 0x000fe20000410000 */
[----:B------:R-:W-:Y:S01]  /*0b40*/  FADD.FTZ R48, R48, R97 ;  /* 0x0000006130307221 */ /* 0x000fe20000010000 */
[-C--:B------:R-:W-:Y:S02]  /*0b50*/  FFMA.FTZ R64, R3, R97.reuse, R64 ;  /* 0x0000006103407223 */ /* 0x080fe40000010040 */
[----:B------:R-:W-:Y:S01]  /*0b60*/  FFMA.FTZ R174, R122, R97, R101 ;  /* 0x000000617aae7223 */ /* 0x000fe20000010065 */
[----:B------:R-:W-:Y:S01]  /*0b70*/  FMUL.FTZ R97, R132, R103 ;  /* 0x0000006784617220 */ /* 0x000fe20000410000 */
        /* <DEDUP_REMOVED lines=22> */
[----:B------:R-:W-:Y:S01]  /*0ce0*/  FFMA.FTZ R96, R172, R173, R97 ;  /* 0x000000adac607223 */ /* 0x000fe20000010061 */
[----:B------:R-:W-:-:S02]  /*0cf0*/  FMUL.FTZ R176, R155, R182 ;  /* 0x000000b69bb07220 */ /* 0x000fc40000410000 */
        /* <DEDUP_REMOVED lines=44> */
[----:B------:R-:W-:-:S07]  /*0fc0*/  FFMA.FTZ R192, R186, R185, R192 ;  /* 0x000000b9bac07223 */ /* 0x000fce00000100c0 */
.L_x_1782:
[----:B------:R-:W-:Y:S05]  /*0fd0*/  BSYNC B0 ;  /* 0x0000000000007941 */ /* 0x000fea0003800000 */
.L_x_1781:
        /* <DEDUP_REMOVED lines=11> */
[----:B------:R-:W2:Y:S01]  /*1090*/  LDG.E.128 R100, desc[UR4][R100.64] ;  /* 0x0000000464647981 */ /* 0x000ea2000c1e1d00 */
[----:B------:R-:W-:-:S04]  /*10a0*/  ISETP.NE.U32.AND P0, PT, RZ, UR14, PT ;  /* 0x0000000eff007c0c */ /* 0x000fc8000bf05070 */
[----:B------:R-:W-:Y:S02]  /*10b0*/  ISETP.NE.AND.EX P0, PT, RZ, UR15, PT, P0 ;  /* 0x0000000fff007c0c */ /* 0x000fe4000bf05300 */
[----:B------:R-:W-:-:S04]  /*10c0*/  ISETP.NE.U32.AND P1, PT, RZ, UR8, PT ;  /* 0x00000008ff007c0c */ /* 0x000fc8000bf25070 */
[----:B------:R-:W-:-:S07]  /*10d0*/  ISETP.NE.AND.EX P1, PT, RZ, UR9, PT, P1 ;  /* 0x00000009ff007c0c */ /* 0x000fce000bf25310 */
[----:B------:R-:W0:Y:S01]  /*10e0*/  @P0 LDC.64 R164, c[0x0][0x248] ;  /* 0x00009200ffa40b82 */ /* 0x000e220000000a00 */
[----:B------:R-:W-:-:S05]  /*10f0*/  SHF.L.U32 R161, R193, 0x3, RZ ;  /* 0x00000003c1a17819 */ /* 0x000fca00000006ff */
        /* <DEDUP_REMOVED lines=11> */
[----:B------:R-:W-:Y:S01]  /*11b0*/  ISETP.NE.AND P0, PT, R190, RZ, PT ;  /* 0x000000ffbe00720c */ /* 0x000fe20003f05270 */
[--C-:B----4-:R-:W-:Y:S02]  /*11c0*/  HADD2.F32 R169, -RZ, R98.reuse.H0_H0 ;  /* 0x20000062ffa97230 */ /* 0x110fe40000004100 */
[----:B------:R-:W-:Y:S01]  /*11d0*/  HADD2.F32 R168, -RZ, R98.H1_H1 ;  /* 0x30000062ffa87230 */ /* 0x000fe20000004100 */
[----:B-----5:R-:W-:Y:S01]  /*11e0*/  FSEL R98, R187, RZ, !P0 ;  /* 0x000000ffbb627208 */ /* 0x020fe20004000000 */
[--C-:B------:R-:W-:Y:S02]  /*11f0*/  HADD2.F32 R165, -RZ, R97.reuse.H0_H0 ;  /* 0x20000061ffa57230 */ /* 0x100fe40000004100 */
[----:B------:R-:W-:Y:S02]  /*1200*/  HADD2.F32 R164, -RZ, R97.H1_H1 ;  /* 0x30000061ffa47230 */ /* 0x000fe40000004100 */
[----:B--2---:R-:W-:-:S02]  /*1210*/  HADD2.F32 R97, -RZ, R100.H0_H0 ;  /* 0x20000064ff617230 */ /* 0x004fc40000004100 */
[C---:B------:R-:W-:Y:S01]  /*1220*/  FADD.FTZ R104, -R98.reuse, R104 ;  /* 0x0000006862687221 */ /* 0x040fe20000010100 */
[----:B------:R-:W-:Y:S02]  /*1230*/  HADD2.F32 R100, -RZ, R100.H1_H1 ;  /* 0x30000064ff647230 */ /* 0x000fe40000004100 */
[C---:B-1----:R-:W-:Y:S01]  /*1240*/  FADD.FTZ R158, -R98.reuse, R105 ;  /* 0x00000069629e7221 */ /* 0x042fe20000010100 */
[--C-:B------:R-:W-:Y:S02]  /*1250*/  HADD2.F32 R167, -RZ, R101.reuse.H0_H0 ;  /* 0x20000065ffa77230 */ /* 0x100fe40000004100 */
[----:B------:R-:W-:Y:S01]  /*1260*/  FMUL.FTZ R157, R155, R104 ;  /* 0x000000689b9d7220 */ /* 0x000fe20000410000 */
[----:B------:R-:W-:Y:S02]  /*1270*/  HADD2.F32 R166, -RZ, R101.H1_H1 ;  /* 0x30000065ffa67230 */ /* 0x000fe40000004100 */
[----:B------:R-:W-:Y:S01]  /*1280*/  FADD.FTZ R106, -R98, R106 ;  /* 0x0000006a626a7221 */ /* 0x000fe20000010100 */
[----:B------:R-:W-:-:S02]  /*1290*/  HADD2.F32 R163, -RZ, R96.H0_H0 ;  /* 0x20000060ffa37230 */ /* 0x000fc40000004100 */
[C---:B------:R-:W-:Y:S01]  /*12a0*/  FADD.FTZ R162, -R98.reuse, R107 ;  /* 0x0000006b62a27221 */ /* 0x040fe20000010100 */
[--C-:B------:R-:W-:Y:S02]  /*12b0*/  HADD2.F32 R101, -RZ, R102.reuse.H0_H0 ;  /* 0x20000066ff657230 */ /* 0x100fe40000004100 */
[C---:B---3--:R-:W-:Y:S01]  /*12c0*/  FADD.FTZ R108, -R98.reuse, R108 ;  /* 0x0000006c626c7221 */ /* 0x048fe20000010100 */
[----:B------:R-:W-:Y:S02]  /*12d0*/  HADD2.F32 R170, -RZ, R102.H1_H1 ;  /* 0x30000066ffaa7230 */ /* 0x000fe40000004100 */
[C---:B------:R-:W-:Y:S01]  /*12e0*/  FADD.FTZ R102, -R98.reuse, R109 ;  /* 0x0000006d62667221 */ /* 0x040fe20000010100 */
[----:B------:R-:W-:Y:S02]  /*12f0*/  HADD2.F32 R96, -RZ, R96.H1_H1 ;  /* 0x30000060ff607230 */ /* 0x000fe40000004100 */
[C---:B------:R-:W-:Y:S01]  /*1300*/  FADD.FTZ R110, -R98.reuse, R110 ;  /* 0x0000006e626e7221 */ /* 0x040fe20000010100 */
[----:B------:R-:W-:Y:S01]  /*1310*/  FADD.FTZ R104, -R98, R111 ;  /* 0x0000006f62687221 */ /* 0x000fe20000010100 */
[----:B------:R-:W-:Y:S01]  /*1320*/  FMUL.FTZ R98, R147, R100 ;  /* 0x0000006493627220 */ /* 0x000fe20000410000 */
[----:B------:R-:W-:Y:S01]  /*1330*/  FMUL.FTZ R158, R155, R158 ;  /* 0x0000009e9b9e7220 */ /* 0x000fe20000410000 */
[----:B------:R-:W-:-:S02]  /*1340*/  HADD2.F32 R171, -RZ, R99.H0_H0 ;  /* 0x20000063ffab7230 */ /* 0x000fc40000004100 */
[----:B------:R-:W-:Y:S01]  /*1350*/  FADD.FTZ R41, R41, R96 ;  /* 0x0000006029297221 */ /* 0x000fe20000010000 */
[----:B------:R-:W-:Y:S02]  /*1360*/  HADD2.F32 R194, -RZ, R99.H1_H1 ;  /* 0x30000063ffc27230 */ /* 0x000fe40000004100 */
[-C--:B------:R-:W-:Y:S01]  /*1370*/  FMUL.FTZ R99, R146, R97.reuse ;  /* 0x0000006192637220 */ /* 0x080fe20000410000 */
[-C--:B------:R-:W-:Y:S01]  /*1380*/  FFMA.FTZ R159, R139, R96.reuse, R98 ;  /* 0x000000608b9f7223 */ /* 0x080fe20000010062 */
        /* <DEDUP_REMOVED lines=8> */
[----:B0-----:R-:W-:Y:S01]  /*1410*/  FMUL.FTZ R161, R155, R106 ;  /* 0x0000006a9ba17220 */ /* 0x001fe20000410000 */
        /* <DEDUP_REMOVED lines=59> */
.L_x_1784:
[----:B------:R-:W-:Y:S05]  /*17d0*/  BSYNC B0 ;  /* 0x0000000000007941 */ /* 0x000fea0003800000 */
.L_x_1783:
        /* <DEDUP_REMOVED lines=21> */
.L_x_1803:
[----:B------:R-:W3:Y:S01]  /*1930*/  S2R R99, SR_CgaCtaId ;  /* 0x0000000000637919 */ /* 0x000ee20000008800 */
[----:B------:R-:W-:Y:S01]  /*1940*/  MOV R98, 0x400 ;  /* 0x0000040000627802 */ /* 0x000fe20000000f00 */
[----:B------:R-:W-:Y:S05]  /*1950*/  WARPSYNC.ALL ;  /* 0x0000000000007948 */ /* 0x000fea0003800000 */
[----:B------:R-:W-:Y:S01]  /*1960*/  @!P5 LOP3.LUT R188, R188, 0x7, RZ, 0xc0, !PT ;  /* 0x00000007bcbcd812 */ /* 0x000fe200078ec0ff */
[----:B------:R-:W-:Y:S01]  /*1970*/  BSSY B0, `(.L_x_1786) ;  /* 0x0000099000007945 */ /* 0x000fe20003800000 */
[----:B---3--:R-:W-:Y:S02]  /*1980*/  LEA R99, R99, R98, 0x18 ;  /* 0x0000006263637211 */ /* 0x008fe400078ec0ff */
[----:B------:R-:W-:Y:S01]  /*1990*/  @!P5 IADD3 R98, R189, R188, RZ ;  /* 0x000000bcbd62d210 */ /* 0x000fe20007ffe0ff */
[----:B-1----:R-:W-:Y:S01]  /*19a0*/  FADD.FTZ R188, R103, R96 ;  /* 0x0000006067bc7221 */ /* 0x002fe20000010000 */
[-C--:B------:R-:W-:Y:S01]  /*19b0*/  LEA R191, R189, R99.reuse, 0x3 ;  /* 0x00000063bdbf7211 */ /* 0x080fe200078e18ff */
[----:B--2---:R-:W-:Y:S01]  /*19c0*/  FADD.FTZ R189, R102, R97 ;  /* 0x0000006166bd7221 */ /* 0x004fe20000010000 */
[----:B-----5:R-:W-:-:S05]  /*19d0*/  @!P5 LEA R187, R98, R99, 0x3 ;  /* 0x0000006362bbd211 */ /* 0x020fca00078e18ff */
        /* <DEDUP_REMOVED lines=56> */
[----:B------:R-:W-:Y:S01]  /*1d60*/  @P0 F2FP.F16.F32.PACK_AB R100, RZ, R98 ;  /* 0x00000062ff64023e */ /* 0x000fe200000000ff */
        /* <DEDUP_REMOVED lines=28> */
[----:B------:R-:W-:-:S02]  /*1f30*/  @P0 F2FP.F16.F32.PACK_AB R107, RZ, R96 ;  /* 0x00000060ff6b023e */ /* 0x000fc400000000ff */
[----:B------:R-:W-:Y:S02]  /*1f40*/  @P0 FSEL R96, R199, RZ, P1 ;  /* 0x000000ffc7600208 */ /* 0x000fe40000800000 */
[----:B------:R-:W-:Y:S02]  /*1f50*/  ISETP.NE.U32.AND P1, PT, RZ, UR6, PT ;  /* 0x00000006ff007c0c */ /* 0x000fe4000bf25070 */
[----:B------:R-:W-:Y:S02]  /*1f60*/  @P0 FSEL R109, R197, RZ, P6 ;  /* 0x000000ffc56d0208 */ /* 0x000fe40003000000 */
[----:B------:R-:W-:Y:S02]  /*1f70*/  @P0 LOP3.LUT P6, RZ, R119, 0xff00, RZ, 0xc0, !PT ;  /* 0x0000ff0077ff0812 */ /* 0x000fe400078cc0ff */
[----:B------:R-:W-:Y:S02]  /*1f80*/  ISETP.NE.AND.EX P1, PT, RZ, UR7, PT, P1 ;  /* 0x00000007ff007c0c */ /* 0x000fe4000bf25310 */
[----:B------:R-:W-:-:S02]  /*1f90*/  @P0 F2FP.F16.F32.PACK_AB R101, RZ, R99 ;  /* 0x00000063ff65023e */ /* 0x000fc400000000ff */
[----:B------:R-:W-:Y:S02]  /*1fa0*/  @P0 FSEL R99, R198, RZ, P6 ;  /* 0x000000ffc6630208 */ /* 0x000fe40003000000 */
[----:B------:R-:W-:Y:S02]  /*1fb0*/  @P0 LOP3.LUT P6, RZ, R119, 0xff000000, RZ, 0xc0, !PT ;  /* 0xff00000077ff0812 */ /* 0x000fe400078cc0ff */
[----:B------:R-:W-:Y:S02]  /*1fc0*/  @P0 F2FP.F16.F32.PACK_AB R108, RZ, R104 ;  /* 0x00000068ff6c023e */ /* 0x000fe400000000ff */
[----:B------:R-:W-:Y:S02]  /*1fd0*/  @P0 FSEL R104, R200, RZ, P6 ;  /* 0x000000ffc8680208 */ /* 0x000fe40003000000 */
[----:B------:R-:W-:Y:S02]  /*1fe0*/  SEL R88, R105, R88, P1 ;  /* 0x0000005869587207 */ /* 0x000fe40000800000 */
[----:B------:R-:W-:-:S02]  /*1ff0*/  @P0 F2FP.F16.F32.PACK_AB R189, RZ, R104 ;  /* 0x00000068ffbd023e */ /* 0x000fc400000000ff */
[----:B------:R-:W-:Y:S01]  /*2000*/  SEL R85, R102, R85, P1 ;  /* 0x0000005566557207 */ /* 0x000fe20000800000 */
[----:B------:R-:W0:Y:S01]  /*2010*/  @P1 LDC.64 R104, c[0x0][0x308] ;  /* 0x0000c200ff681b82 */ /* 0x000e220000000a00 */
[----:B------:R-:W-:Y:S02]  /*2020*/  SEL R86, R103, R86, P1 ;  /* 0x0000005667567207 */ /* 0x000fe40000800000 */
[----:B------:R-:W-:Y:S02]  /*2030*/  LOP3.LUT P6, RZ, R116, 0xff00, RZ, 0xc0, !PT ;  /* 0x0000ff0074ff7812 */ /* 0x000fe400078cc0ff */
[----:B------:R-:W-:Y:S02]  /*2040*/  @P0 F2FP.F16.F32.PACK_AB R111, RZ, R99 ;  /* 0x00000063ff6f023e */ /* 0x000fe400000000ff */
[----:B------:R-:W-:Y:S01]  /*2050*/  @P0 F2FP.F16.F32.PACK_AB R188, RZ, R96 ;  /* 0x00000060ffbc023e */ /* 0x000fe200000000ff */
        /* <DEDUP_REMOVED lines=18> */
[----:B------:R-:W-:Y:S02]  /*2180*/  @P0 F2FP.F16.F32.PACK_AB R109, RZ, R109 ;  /* 0x0000006dff6d023e */ /* 0x000fe400000000ff */
        /* <DEDUP_REMOVED lines=10> */
[----:B------:R-:W-:-:S02]  /*2230*/  F2FP.F16.F32.PACK_AB R96, R99, R96 ;  /* 0x000000606360723e */ /* 0x000fc400000000ff */
[----:B------:R-:W-:Y:S01]  /*2240*/  F2FP.F16.F32.PACK_AB R98, R193, R98 ;  /* 0x00000062c162723e */ /* 0x000fe200000000ff */
[----:B------:R0:W-:Y:S01]  /*2250*/  @P1 STG.E.128 desc[UR4][R104.64+0x10], R88 ;  /* 0x0000105868001986 */ /* 0x0001e2000c101d04 */
[----:B------:R-:W-:Y:S02]  /*2260*/  F2FP.F16.F32.PACK_AB R97, R196, R97 ;  /* 0x00000061c461723e */ /* 0x000fe400000000ff */
[----:B------:R-:W-:Y:S02]  /*2270*/  F2FP.F16.F32.PACK_AB R99, R200, R199 ;  /* 0x000000c7c863723e */ /* 0x000fe400000000ff */
[----:B------:R-:W-:Y:S02]  /*2280*/  @P0 PRMT R92, R92, 0x5410, R101 ;  /* 0x000054105c5c0816 */ /* 0x000fe40000000065 */
[----:B------:R-:W-:Y:S01]  /*2290*/  @P0 PRMT R93, R93, 0x5410, R108 ;  /* 0x000054105d5d0816 */ /* 0x000fe2000000006c */
[----:B------:R0:W-:Y:S01]  /*22a0*/  STG.E.128 desc[UR4][R102.64], R96 ;  /* 0x0000006066007986 */ /* 0x0001e2000c101d04 */
[----:B------:R-:W-:-:S02]  /*22b0*/  @P0 PRMT R94, R94, 0x5410, R111 ;  /* 0x000054105e5e0816 */ /* 0x000fc4000000006f */
[----:B------:R-:W-:Y:S02]  /*22c0*/  @P0 LEA.HI.X R101, R153, UR15, RZ, 0x4, P5 ;  /* 0x0000000f99650c11 */ /* 0x000fe4000a8f24ff */
[----:B------:R-:W-:Y:S02]  /*22d0*/  @P0 PRMT R95, R95, 0x5410, R189 ;  /* 0x000054105f5f0816 */ /* 0x000fe400000000bd */
[----:B------:R-:W-:-:S03]  /*22e0*/  IADD3 R153, R153, 0x100, RZ ;  /* 0x0000010099997810 */ /* 0x000fc60007ffe0ff */
[----:B------:R0:W-:Y:S04]  /*22f0*/  @P0 STG.E.128 desc[UR4][R100.64], R92 ;  /* 0x0000005c64000986 */ /* 0x0001e8000c101d04 */
.L_x_1787:
[----:B------:R-:W-:Y:S05]  /*2300*/  BSYNC B0 ;  /* 0x0000000000007941 */ /* 0x000fea0003800000 */
.L_x_1786:
        /* <DEDUP_REMOVED lines=55> */
[----:B------:R-:W-:Y:S01]  /*2680*/  @P0 F2FP.F16.F32.PACK_AB R106, RZ, R101 ;  /* 0x00000065ff6a023e */ /* 0x000fe200000000ff */
        /* <DEDUP_REMOVED lines=9> */
[----:B------:R-:W-:Y:S02]  /*2720*/  @P0 F2FP.F16.F32.PACK_AB R102, RZ, R98 ;  /* 0x00000062ff66023e */ /* 0x000fe400000000ff */
[----:B------:R-:W-:Y:S02]  /*2730*/  @P0 FSEL R98, R195, RZ, P6 ;  /* 0x000000ffc3620208 */ /* 0x000fe40003000000 */
[----:B------:R-:W-:-:S02]  /*2740*/  @P0 LOP3.LUT P6, RZ, R115, 0xff00, RZ, 0xc0, !PT ;  /* 0x0000ff0073ff0812 */ /* 0x000fc400078cc0ff */
[----:B------:R-:W-:Y:S02]  /*2750*/  @P0 F2FP.F16.F32.PACK_AB R103, RZ, R96 ;  /* 0x00000060ff67023e */ /* 0x000fe400000000ff */
[----:B------:R-:W-:Y:S02]  /*2760*/  @P0 FSEL R96, R196, RZ, P6 ;  /* 0x000000ffc4600208 */ /* 0x000fe40003000000 */
[----:B------:R-:W-:Y:S02]  /*2770*/  @P0 LOP3.LUT P6, RZ, R115, 0xff000000, RZ, 0xc0, !PT ;  /* 0xff00000073ff0812 */ /* 0x000fe400078cc0ff */
[----:B------:R-:W-:Y:S02]  /*2780*/  @P0 F2FP.F16.F32.PACK_AB R107, RZ, R105 ;  /* 0x00000069ff6b023e */ /* 0x000fe400000000ff */
[----:B------:R-:W-:Y:S02]  /*2790*/  SEL R87, R104, R87, P1 ;  /* 0x0000005768577207 */ /* 0x000fe40000800000 */
[----:B------:R-:W-:Y:S01]  /*27a0*/  @P0 F2FP.F16.F32.PACK_AB R108, RZ, R98 ;  /* 0x00000062ff6c023e */ /* 0x000fe200000000ff */
[----:B------:R-:W0:Y:S01]  /*27b0*/  @P1 LDC.64 R104, c[0x0][0x308] ;  /* 0x0000c200ff681b82 */ /* 0x000e220000000a00 */
[----:B------:R-:W-:-:S02]  /*27c0*/  @P0 F2FP.F16.F32.PACK_AB R155, RZ, R101 ;  /* 0x00000065ff9b023e */ /* 0x000fc400000000ff */
[----:B------:R-:W-:Y:S02]  /*27d0*/  SEL R85, R100, R85, P1 ;  /* 0x0000005564557207 */ /* 0x000fe40000800000 */
[----:B------:R-:W-:Y:S02]  /*27e0*/  @P0 FSEL R98, R198, RZ, P6 ;  /* 0x000000ffc6620208 */ /* 0x000fe40003000000 */
[----:B------:R-:W-:Y:S01]  /*27f0*/  LOP3.LUT P6, RZ, R112, 0xff00, RZ, 0xc0, !PT ;  /* 0x0000ff0070ff7812 */ /* 0x000fe200078cc0ff */
[----:B------:R-:W1:Y:S01]  /*2800*/  LDC.64 R100, c[0x0][0x2f8] ;  /* 0x0000be00ff647b82 */ /* 0x000e620000000a00 */
[----:B------:R-:W-:Y:S02]  /*2810*/  @P0 F2FP.F16.F32.PACK_AB R111, RZ, R96 ;  /* 0x00000060ff6f023e */ /* 0x000fe400000000ff */
        /* <DEDUP_REMOVED lines=12> */
[----:B------:R-:W-:Y:S01]  /*28e0*/  @P0 F2FP.F16.F32.PACK_AB R189, RZ, R98 ;  /* 0x00000062ffbd023e */ /* 0x000fe200000000ff */
        /* <DEDUP_REMOVED lines=16> */
[----:B------:R-:W-:Y:S02]  /*29f0*/  F2FP.F16.F32.PACK_AB R96, R99, R96 ;  /* 0x000000606360723e */ /* 0x000fe400000000ff */
        /* <DEDUP_REMOVED lines=9> */
[----:B------:R-:W-:-:S05]  /*2a90*/  @P0 PRMT R95, R95, 0x5410, R189 ;  /* 0x000054105f5f0816 */ /* 0x000fca00000000bd */
[----:B------:R2:W-:Y:S02]  /*2aa0*/  @P0 STG.E.128 desc[UR4][R102.64], R92 ;  /* 0x0000005c66000986 */ /* 0x0005e4000c101d04 */
.L_x_1789:
[----:B------:R-:W-:Y:S05]  /*2ab0*/  BSYNC B0 ;  /* 0x0000000000007941 */ /* 0x000fea0003800000 */
.L_x_1788:
[----:B------:R-:W-:Y:S02]  /*2ac0*/  IADD3 R121, R121, UR18, RZ ;  /* 0x0000001279797c10 */ /* 0x000fe4000fffe0ff */
[----:B0-2---:R-:W-:Y:S02]  /*2ad0*/  SEL R100, RZ, 0x1, P4 ;  /* 0x00000001ff647807 */ /* 0x005fe40002000000 */
[----:B------:R-:W-:-:S13]  /*2ae0*/  ISETP.GE.AND P0, PT, R121, UR19, PT ;  /* 0x0000001379007c0c */ /* 0x000fda000bf06270 */
[----:B------:R-:W-:Y:S05]  /*2af0*/  @!P0 BRA `(.L_x_1790) ;  /* 0xffffffd800ec8947 */ /* 0x000fea000383ffff */
.L_x_1780:
        /* <DEDUP_REMOVED lines=24> */
.L_x_1792:
[----:B------:R-:W-:Y:S05]  /*2c80*/  BSYNC B0 ;  /* 0x0000000000007941 */ /* 0x000fea0003800000 */
.L_x_1791:
        /* <DEDUP_REMOVED lines=18> */
.L_x_1785:
[----:B------:R-:W-:Y:S01]  /*2db0*/  HFMA2.MMA R106, -RZ, RZ, 0, 9.5367431640625e-07 ;  /* 0x00000010ff6a7435 */ /* 0x000fe200000001ff */
[----:B------:R-:W-:Y:S02]  /*2dc0*/  MOV R107, R191 ;  /* 0x000000bf006b7202 */ /* 0x000fe40000000f00 */
[----:B------:R-:W-:Y:S02]  /*2dd0*/  MOV R109, 0x1f ;  /* 0x0000001f006d7802 */ /* 0x000fe40000000f00 */
[----:B------:R-:W-:-:S07]  /*2de0*/  MOV R104, 0xffffffff ;  /* 0xffffffff00687802 */ /* 0x000fce0000000f00 */
[----:B-----5:R-:W-:Y:S05]  /*2df0*/  WARPSYNC.COLLECTIVE R104, `(.L_x_1793) ;  /* 0x0000000068087348 */ /* 0x020fea0003c00000 */
[----:B------:R0:W1:Y:S02]  /*2e00*/  SHFL.DOWN P0, R105, R107, R106, R109 ;  /* 0x0800006a6b697389 */ /* 0x000064000000006d */
[----:B01---5:R-:W-:Y:S01]  /*2e10*/  ENDCOLLECTIVE ;  /* 0x000000000000791b */ /* 0x023fe20003800000 */
.L_x_1793:
[----:B------:R-:W-:Y:S02]  /*2e20*/  MOV R107, R192 ;  /* 0x000000c0006b7202 */ /* 0x000fe40000000f00 */
[----:B------:R-:W-:-:S07]  /*2e30*/  MOV R96, R105 ;  /* 0x0000006900607202 */ /* 0x000fce0000000f00 */
[----:B------:R-:W-:Y:S05]  /*2e40*/  WARPSYNC.COLLECTIVE R104, `(.L_x_1794) ;  /* 0x0000000068087348 */ /* 0x000fea0003c00000 */
[----:B------:R0:W1:Y:S02]  /*2e50*/  SHFL.DOWN P0, R105, R107, R106, R109 ;  /* 0x0800006a6b697389 */ /* 0x000064000000006d */
[----:B01----:R-:W-:Y:S01]  /*2e60*/  ENDCOLLECTIVE ;  /* 0x000000000000791b */ /* 0x003fe20003800000 */
.L_x_1794:
[----:B------:R-:W-:Y:S01]  /*2e70*/  FADD.FTZ R96, R96, R191 ;  /* 0x000000bf60607221 */ /* 0x000fe20000010000 */
[----:B------:R-:W-:-:S04]  /*2e80*/  HFMA2.MMA R106, -RZ, RZ, 0, 4.76837158203125e-07 ;  /* 0x00000008ff6a7435 */ /* 0x000fc800000001ff */
[----:B------:R-:W-:Y:S02]  /*2e90*/  MOV R107, R96 ;  /* 0x00000060006b7202 */ /* 0x000fe40000000f00 */
[----:B------:R-:W-:-:S07]  /*2ea0*/  MOV R97, R105 ;  /* 0x0000006900617202 */ /* 0x000fce0000000f00 */
[----:B------:R-:W-:Y:S05]  /*2eb0*/  WARPSYNC.COLLECTIVE R104, `(.L_x_1795) ;  /* 0x0000000068087348 */ /* 0x000fea0003c00000 */
[----:B------:R0:W1:Y:S02]  /*2ec0*/  SHFL.DOWN P0, R105, R107, R106, R109 ;  /* 0x0800006a6b697389 */ /* 0x000064000000006d */
[----:B01----:R-:W-:Y:S01]  /*2ed0*/  ENDCOLLECTIVE ;  /* 0x000000000000791b */ /* 0x003fe20003800000 */
.L_x_1795:
[----:B------:R-:W-:-:S05]  /*2ee0*/  FADD.FTZ R97, R97, R192 ;  /* 0x000000c061617221 */ /* 0x000fca0000010000 */
[----:B------:R-:W-:Y:S02]  /*2ef0*/  MOV R107, R97 ;  /* 0x00000061006b7202 */ /* 0x000fe40000000f00 */
[----:B------:R-:W-:-:S07]  /*2f00*/  MOV R99, R105 ;  /* 0x0000006900637202 */ /* 0x000fce0000000f00 */
[----:B------:R-:W-:Y:S05]  /*2f10*/  WARPSYNC.COLLECTIVE R104, `(.L_x_1796) ;  /* 0x0000000068087348 */ /* 0x000fea0003c00000 */
[----:B------:R0:W1:Y:S02]  /*2f20*/  SHFL.DOWN P0, R105, R107, R106, R109 ;  /* 0x0800006a6b697389 */ /* 0x000064000000006d */
[----:B01----:R-:W-:Y:S01]  /*2f30*/  ENDCOLLECTIVE ;  /* 0x000000000000791b */ /* 0x003fe20003800000 */
.L_x_1796:
[----:B------:R-:W-:Y:S01]  /*2f40*/  FADD.FTZ R99, R96, R99 ;  /* 0x0000006360637221 */ /* 0x000fe20000010000 */
[----:B------:R-:W-:-:S04]  /*2f50*/  HFMA2.MMA R106, -RZ, RZ, 0, 2.384185791015625e-07 ;  /* 0x00000004ff6a7435 */ /* 0x000fc800000001ff */
[----:B------:R-:W-:Y:S02]  /*2f60*/  MOV R107, R99 ;  /* 0x00000063006b7202 */ /* 0x000fe40000000f00 */
[----:B------:R-:W-:-:S07]  /*2f70*/  MOV R98, R105 ;  /* 0x0000006900627202 */ /* 0x000fce0000000f00 */
[----:B------:R-:W-:Y:S05]  /*2f80*/  WARPSYNC.COLLECTIVE R104, `(.L_x_1797) ;  /* 0x0000000068087348 */ /* 0x000fea0003c00000 */
[----:B------:R0:W1:Y:S02]  /*2f90*/  SHFL.DOWN P0, R105, R107, R106, R109 ;  /* 0x0800006a6b697389 */ /* 0x000064000000006d */
[----:B01----:R-:W-:Y:S01]  /*2fa0*/  ENDCOLLECTIVE ;  /* 0x000000000000791b */ /* 0x003fe20003800000 */
.L_x_1797:
[----:B------:R-:W-:-:S05]  /*2fb0*/  FADD.FTZ R98, R97, R98 ;  /* 0x0000006261627221 */ /* 0x000fca0000010000 */
[----:B------:R-:W-:Y:S02]  /*2fc0*/  MOV R107, R98 ;  /* 0x00000062006b7202 */ /* 0x000fe40000000f00 */
[----:B------:R-:W-:-:S07]  /*2fd0*/  MOV R100, R105 ;  /* 0x0000006900647202 */ /* 0x000fce0000000f00 */
[----:B------:R-:W-:Y:S05]  /*2fe0*/  WARPSYNC.COLLECTIVE R104, `(.L_x_1798) ;  /* 0x0000000068087348 */ /* 0x000fea0003c00000 */
[----:B------:R0:W1:Y:S02]  /*2ff0*/  SHFL.DOWN P0, R105, R107, R106, R109 ;  /* 0x0800006a6b697389 */ /* 0x000064000000006d */
[----:B01----:R-:W-:Y:S01]  /*3000*/  ENDCOLLECTIVE ;  /* 0x000000000000791b */ /* 0x003fe20003800000 */
.L_x_1798:
[----:B------:R-:W-:Y:S01]  /*3010*/  FADD.FTZ R100, R99, R100 ;  /* 0x0000006463647221 */ /* 0x000fe20000010000 */
[----:B------:R-:W-:-:S04]  /*3020*/  HFMA2.MMA R106, -RZ, RZ, 0, 1.1920928955078125e-07 ;  /* 0x00000002ff6a7435 */ /* 0x000fc800000001ff */
[----:B------:R-:W-:Y:S02]  /*3030*/  MOV R107, R100 ;  /* 0x00000064006b7202 */ /* 0x000fe40000000f00 */
[----:B------:R-:W-:-:S07]  /*3040*/  MOV R101, R105 ;  /* 0x0000006900657202 */ /* 0x000fce0000000f00 */
[----:B------:R-:W-:Y:S05]  /*3050*/  WARPSYNC.COLLECTIVE R104, `(.L_x_1799) ;  /* 0x0000000068087348 */ /* 0x000fea0003c00000 */
[----:B------:R0:W1:Y:S02]  /*3060*/  SHFL.DOWN P0, R105, R107, R106, R109 ;  /* 0x0800006a6b697389 */ /* 0x000064000000006d */
[----:B01----:R-:W-:Y:S01]  /*3070*/  ENDCOLLECTIVE ;  /* 0x000000000000791b */ /* 0x003fe20003800000 */
.L_x_1799:
[----:B------:R-:W-:-:S05]  /*3080*/  FADD.FTZ R101, R98, R101 ;  /* 0x0000006562657221 */ /* 0x000fca0000010000 */
[----:B------:R-:W-:Y:S02]  /*3090*/  MOV R107, R101 ;  /* 0x00000065006b7202 */ /* 0x000fe40000000f00 */
[----:B------:R-:W-:-:S07]  /*30a0*/  MOV R103, R105 ;  /* 0x0000006900677202 */ /* 0x000fce0000000f00 */
[----:B------:R-:W-:Y:S05]  /*30b0*/  WARPSYNC.COLLECTIVE R104, `(.L_x_1800) ;  /* 0x0000000068087348 */ /* 0x000fea0003c00000 */
[----:B------:R0:W1:Y:S02]  /*30c0*/  SHFL.DOWN P0, R105, R107, R106, R109 ;  /* 0x0800006a6b697389 */ /* 0x000064000000006d */
[----:B01----:R-:W-:Y:S01]  /*30d0*/  ENDCOLLECTIVE ;  /* 0x000000000000791b */ /* 0x003fe20003800000 */
.L_x_1800:
[----:B------:R-:W-:Y:S01]  /*30e0*/  FADD.FTZ R103, R100, R103 ;  /* 0x0000006764677221 */ /* 0x000fe20000010000 */
[----:B------:R-:W-:-:S04]  /*30f0*/  HFMA2.MMA R106, -RZ, RZ, 0, 5.9604644775390625e-08 ;  /* 0x00000001ff6a7435 */ /* 0x000fc800000001ff */
[----:B------:R-:W-:Y:S02]  /*3100*/  MOV R107, R103 ;  /* 0x00000067006b7202 */ /* 0x000fe40000000f00 */
[----:B------:R-:W-:-:S07]  /*3110*/  MOV R102, R105 ;  /* 0x0000006900667202 */ /* 0x000fce0000000f00 */
[----:B------:R-:W-:Y:S05]  /*3120*/  WARPSYNC.COLLECTIVE R104, `(.L_x_1801) ;  /* 0x0000000068087348 */ /* 0x000fea0003c00000 */
[----:B------:R0:W1:Y:S02]  /*3130*/  SHFL.DOWN P0, R105, R107, R106, R109 ;  /* 0x0800006a6b697389 */ /* 0x000064000000006d */
[----:B01----:R-:W-:Y:S01]  /*3140*/  ENDCOLLECTIVE ;  /* 0x000000000000791b */ /* 0x003fe20003800000 */
.L_x_1801:
[----:B------:R-:W-:-:S05]  /*3150*/  FADD.FTZ R102, R101, R102 ;  /* 0x0000006665667221 */ /* 0x000fca0000010000 */
[----:B------:R-:W-:Y:S02]  /*3160*/  MOV R107, R102 ;  /* 0x00000066006b7202 */ /* 0x000fe40000000f00 */
[----:B------:R-:W-:-:S07]  /*3170*/  MOV R96, R105 ;  /* 0x0000006900607202 */ /* 0x000fce0000000f00 */
[----:B------:R-:W-:Y:S05]  /*3180*/  WARPSYNC.COLLECTIVE R104, `(.L_x_1802) ;  /* 0x0000000068087348 */ /* 0x000fea0003c00000 */
[----:B------:R0:W1:Y:S02]  /*3190*/  SHFL.DOWN P0, R105, R107, R106, R109 ;  /* 0x0800006a6b697389 */ /* 0x000064000000006d */
[----:B01----:R-:W-:Y:S01]  /*31a0*/  ENDCOLLECTIVE ;  /* 0x000000000000791b */ /* 0x003fe20003800000 */
.L_x_1802:
[----:B------:R-:W-:Y:S01]  /*31b0*/  MOV R97, R105 ;  /* 0x0000006900617202 */ /* 0x000fe20000000f00 */
[----:B------:R-:W-:Y:S06]  /*31c0*/  BRA `(.L_x_1803) ;  /* 0xffffffe400d87947 */ /* 0x000fec000383ffff */
.L_x_1804:
        /* <DEDUP_REMOVED lines=11> */
.L_x_3000:


//--------------------- .text._ZN10layer_norm31ln_parallel_residual_bwd_kernelINS_13Kernel_traitsI6__halfS2_fS2_fjLj4096ELj1ELj1ELj8ELj16ENS_18Kernel_traits_baseILj4096ES2_S2_fS2_fjLj256EEEEELb1ELb0ELb1EEEvNS_9BwdParamsE --------------------------
	.section	.text._ZN10layer_norm31ln_parallel_residual_bwd_kernelINS_13Kernel_traitsI6__halfS2_fS2_fjLj4096ELj1ELj1ELj8ELj16ENS_18Kernel_traits_baseILj4096ES2_S2_fS2_fjLj256EEEEELb1ELb0ELb1EEEvNS_9BwdParamsE,"ax",@progbits
	.align	128
        .global         _ZN10layer_norm31ln_parallel_residual_bwd_kernelINS_13Kernel_traitsI6__halfS2_fS2_fjLj4096ELj1ELj1ELj8ELj16ENS_18Kernel_traits_baseILj4096ES2_S2_fS2_fjLj256EEEEELb1ELb0ELb1EEEvNS_9BwdParamsE
        .type           _ZN10layer_norm31ln_parallel_residual_bwd_kernelINS_13Kernel_traitsI6__halfS2_fS2_fjLj4096ELj1ELj1ELj8ELj16ENS_18Kernel_traits_baseILj4096ES2_S2_fS2_fjLj256EEEEELb1ELb0ELb1EEEvNS_9BwdParamsE,@function
        .size           _ZN10layer_norm31ln_parallel_residual_bwd_kernelINS_13Kernel_traitsI6__halfS2_fS2_fjLj4096ELj1ELj1ELj8ELj16ENS_18Kernel_traits_baseILj4096ES2_S2_fS2_fjLj256EEEEELb1ELb0ELb1EEEvNS_9BwdParamsE,(.L_x_3001 - _ZN10layer_norm31ln_parallel_residual_bwd_kernelINS_13Kernel_traitsI6__halfS2_fS2_fjLj4096ELj1ELj1ELj8ELj16ENS_18Kernel_traits_baseILj4096ES2_S2_fS2_fjLj256EEEEELb1ELb0ELb1EEEvNS_9BwdParamsE)
        .other          _ZN10layer_norm31ln_parallel_residual_bwd_kernelINS_13Kernel_traitsI6__halfS2_fS2_fjLj4096ELj1ELj1ELj8ELj16ENS_18Kernel_traits_baseILj4096ES2_S2_fS2_fjLj256EEEEELb1ELb0ELb1EEEvNS_9BwdParamsE,@"STO_CUDA_ENTRY STV_DEFAULT"
_ZN10layer_norm31ln_parallel_residual_bwd_kernelINS_13Kernel_traitsI6__halfS2_fS2_fjLj4096ELj1ELj1ELj8ELj16ENS_18Kernel_traits_baseILj4096ES2_S2_fS2_fjLj256EEEEELb1ELb0ELb1EEEvNS_9BwdParamsE:
.text._ZN10layer_norm31ln_parallel_residual_bwd_kernelINS_13Kernel_traitsI6__halfS2_fS2_fjLj4096ELj1ELj1ELj8ELj16ENS_18Kernel_traits_baseILj4096ES2_S2_fS2_fjLj256EEEEELb1ELb0ELb1EEEvNS_9BwdParamsE:
        /* <DEDUP_REMOVED lines=49> */
.L_x_1805:
        /* <DEDUP_REMOVED lines=82> */
.L_x_1808:
        /* <DEDUP_REMOVED lines=11> */
[----:B-1----:R-:W-:-:S06]  /*08e0*/  IMAD.WIDE.U32 R52, R177, 0x10, R40 ;  /* 0x00000010b1347825 */ /* 0x002fcc00078e0028 */
[----:B------:R-:W4:Y:S01]  /*08f0*/  LDG.E.128 R52, desc[UR4][R52.64] ;  /* 0x0000000434347981 */ /* 0x000f22000c1e1d00 */
[C---:B--2---:R-:W-:Y:S01]  /*0900*/  IMAD.WIDE.U32 R32, R177.reuse, 0x10, R56 ;  /* 0x00000010b1207825 */ /* 0x044fe200078e0038 */
[----:B------:R-:W-:Y:S01]  /*0910*/  ISETP.NE.U32.AND P1, PT, RZ, UR12, PT ;  /* 0x0000000cff007c0c */ /* 0x000fe2000bf25070 */
[----:B------:R-:W1:Y:S04]  /*0920*/  @P0 LDC.64 R70, c[0x0][0x2c8] ;  /* 0x0000b200ff460b82 */ /* 0x000e680000000a00 */
[----:B------:R-:W2:Y:S01]  /*0930*/  LDG.E.128 R32, desc[UR4][R32.64] ;  /* 0x0000000420207981 */ /* 0x000ea2000c1e1d00 */
[----:B---3--:R-:W-:-:S05]  /*0940*/  IMAD.WIDE.U32 R66, R177, 0x20, R76 ;  /* 0x00000020b1427825 */ /* 0x008fca00078e004c */
[----:B------:R-:W3:Y:S01]  /*0950*/  LDG.E.128 R48, desc[UR4][R66.64] ;  /* 0x0000000442307981 */ /* 0x000ee2000c1e1d00 */
[----:B0-----:R-:W-:-:S03]  /*0960*/  IMAD.WIDE R68, R143, 0x4, R36 ;  /* 0x000000048f447825 */ /* 0x001fc600078e0224 */
[----:B------:R0:W3:Y:S04]  /*0970*/  LDG.E.128 R36, desc[UR4][R66.64+0x10] ;  /* 0x0000100442247981 */ /* 0x0000e8000c1e1d00 */
[----:B------:R1:W3:Y:S01]  /*0980*/  LDG.E R178, desc[UR4][R68.64] ;  /* 0x0000000444b27981 */ /* 0x0002e2000c1e1900 */
[----:B------:R-:W-:-:S05]  /*0990*/  IADD3 R179, R177, 0x100, RZ ;  /* 0x00000100b1b37810 */ /* 0x000fca0007ffe0ff */
        /* <DEDUP_REMOVED lines=18> */
[C---:B------:R-:W-:Y:S01]  /*0ac0*/  @P0 IMAD.WIDE.U32 R70, R177.reuse, 0x20, R70 ;  /* 0x00000020b1460825 */ /* 0x040fe200078e0046 */
[----:B------:R1:W5:Y:S04]  /*0ad0*/  @P0 LDG.E.128 R16, desc[UR4][R76.64+0x10] ;  /* 0x000010044c100981 */ /* 0x000368000c1e1d00 */
        /* <DEDUP_REMOVED lines=8> */
[----:B------:R-:W-:Y:S01]  /*0b60*/  UMOV UR6, 0xffffffff ;  /* 0xffffffff00067882 */ /* 0x000fe20000000000 */
[----:B------:R-:W-:Y:S02]  /*0b70*/  IADD3 R143, R143, UR10, RZ ;  /* 0x0000000a8f8f7c10 */ /* 0x000fe4000fffe0ff */
[----:B------:R-:W-:Y:S02]  /*0b80*/  LOP3.LUT P2, RZ, R78, 0x1f, RZ, 0xc0, !PT ;  /* 0x0000001f4eff7812 */ /* 0x000fe4000784c0ff */
[----:B------:R-:W-:Y:S02]  /*0b90*/  ISETP.GE.AND P4, PT, R143, UR11, PT ;  /* 0x0000000b8f007c0c */ /* 0x000fe4000bf86270 */
[----:B----4-:R-:W-:Y:S01]  /*0ba0*/  FSEL R180, R180, RZ, !P3 ;  /* 0x000000ffb4b47208 */ /* 0x010fe20005800000 */
[----:B------:R-:W-:-:S02]  /*0bb0*/  HADD2.F32 R182, -RZ, R55.H0_H0 ;  /* 0x20000037ffb67230 */ /* 0x000fc40000004100 */
[----:B------:R-:W-:Y:S02]  /*0bc0*/  HADD2.F32 R185, -RZ, R55.H1_H1 ;  /* 0x30000037ffb97230 */ /* 0x000fe40000004100 */
[----:B--2---:R-:W-:Y:S02]  /*0bd0*/  HADD2.F32 R55, -RZ, R32.H1_H1 ;  /* 0x30000020ff377230 */ /* 0x004fe40000004100 */
[----:B------:R-:W-:Y:S02]  /*0be0*/  HADD2.F32 R77, -RZ, R33.H1_H1 ;  /* 0x30000021ff4d7230 */ /* 0x000fe40000004100 */
[--C-:B---3--:R-:W-:Y:S01]  /*0bf0*/  FADD.FTZ R75, R49, -R180.reuse ;  /* 0x800000b4314b7221 */ /* 0x108fe20000010000 */
[--C-:B0-----:R-:W-:Y:S01]  /*0c00*/  FADD.FTZ R73, R48, -R180.reuse ;  /* 0x800000b430497221 */ /* 0x101fe20000010000 */
[--C-:B------:R-:W-:Y:S01]  /*0c10*/  FADD.FTZ R181, R50, -R180.reuse ;  /* 0x800000b432b57221 */ /* 0x100fe20000010000 */
[----:B------:R-:W-:Y:S01]  /*0c20*/  FADD.FTZ R71, R51, -R180 ;  /* 0x800000b433477221 */ /* 0x000fe20000010000 */
[----:B------:R-:W-:-:S02]  /*0c30*/  HADD2.F32 R50, -RZ, R52.H1_H1 ;  /* 0x30000034ff327230 */ /* 0x000fc40000004100 */
[----:B------:R-:W-:Y:S02]  /*0c40*/  HADD2.F32 R48, -RZ, R32.H0_H0 ;  /* 0x20000020ff307230 */ /* 0x000fe40000004100 */
[----:B------:R-:W-:Y:S02]  /*0c50*/  HADD2.F32 R32, -RZ, R33.H0_H0 ;  /* 0x20000021ff207230 */ /* 0x000fe40000004100 */
[----:B------:R-:W-:Y:S01]  /*0c60*/  FMUL.FTZ R51, R178, R75 ;  /* 0x0000004bb2337220 */ /* 0x000fe20000410000 */
[----:B------:R-:W-:Y:S01]  /*0c70*/  FMUL.FTZ R33, R152, R55 ;  /* 0x0000003798217220 */ /* 0x000fe20000410000 */
[----:B------:R-:W-:Y:S02]  /*0c80*/  HADD2.F32 R49, -RZ, R52.H0_H0 ;  /* 0x20000034ff317230 */ /* 0x000fe40000004100 */
[----:B------:R-:W-:Y:S01]  /*0c90*/  FADD.FTZ R137, R50, R137 ;  /* 0x0000008932897221 */ /* 0x000fe20000010000 */
[----:B------:R-:W-:Y:S01]  /*0ca0*/  FFMA.FTZ R138, R51, R50, R138 ;  /* 0x00000032338a7223 */ /* 0x000fe2000001008a */
[----:B------:R-:W-:-:S02]  /*0cb0*/  HADD2.F32 R72, -RZ, R53.H1_H1 ;  /* 0x30000035ff487230 */ /* 0x000fc40000004100 */
[----:B------:R-:W-:Y:S01]  /*0cc0*/  FFMA.FTZ R50, R144, R50, R33 ;  /* 0x0000003290327223 */ /* 0x000fe20000010021 */
[----:B------:R-:W-:Y:S01]  /*0cd0*/  FMUL.FTZ R52, R178, R181 ;  /* 0x000000b5b2347220 */ /* 0x000fe20000410000 */
[----:B------:R-:W-:Y:S01]  /*0ce0*/  FMUL.FTZ R33, R154, R77 ;  /* 0x0000004d9a217220 */ /* 0x000fe20000410000 */
[----:B------:R-:W-:Y:S02]  /*0cf0*/  HADD2.F32 R70, -RZ, R53.H0_H0 ;  /* 0x20000035ff467230 */ /* 0x000fe40000004100 */
[----:B------:R-:W-:Y:S01]  /*0d00*/  FADD.FTZ R131, R32, R131 ;  /* 0x0000008320837221 */ /* 0x000fe20000010000 */
[--C-:B------:R-:W-:Y:S02]  /*0d10*/  HADD2.F32 R74, -RZ, R54.reuse.H0_H0 ;  /* 0x20000036ff4a7230 */ /* 0x100fe40000004100 */
[-C--:B------:R-:W-:Y:S01]  /*0d20*/  FFMA.FTZ R132, R52, R32.reuse, R132 ;  /* 0x0000002034847223 */ /* 0x080fe20000010084 */
[----:B------:R-:W-:Y:S02]  /*0d30*/  HADD2.F32 R183, -RZ, R54.H1_H1 ;  /* 0x30000036ffb77230 */ /* 0x000fe40000004100 */
[----:B------:R-:W-:Y:S01]  /*0d40*/  FMUL.FTZ R32, R153, R32 ;  /* 0x0000002099207220 */ /* 0x000fe20000410000 */
[----:B------:R-:W-:-:S02]  /*0d50*/  HADD2.F32 R76, -RZ, R34.H0_H0 ;  /* 0x20000022ff4c7230 */ /* 0x000fc40000004100 */
[----:B------:R-:W-:Y:S01]  /*0d60*/  FFMA.FTZ R54, R146, R72, R33 ;  /* 0x0000004892367223 */ /* 0x000fe20000010021 */
[----:B------:R-:W-:Y:S02]  /*0d70*/  HADD2.F32 R34, -RZ, R34.H1_H1 ;  /* 0x30000022ff227230 */ /* 0x000fe40000004100 */
[----:B------:R-:W-:Y:S01]  /*0d80*/  FADD.FTZ R33, R36, -R180 ;  /* 0x800000b424217221 */ /* 0x000fe20000010000 */
[----:B------:R-:W-:Y:S01]  /*0d90*/  FADD.FTZ R134, R55, R134 ;  /* 0x0000008637867221 */ /* 0x000fe20000010000 */
[----:B------:R-:W-:Y:S01]  /*0da0*/  FFMA.FTZ R136, R51, R55, R136 ;  /* 0x0000003733887223 */ /* 0x000fe20000010088 */
[----:B------:R-:W-:Y:S01]  /*0db0*/  FMUL.FTZ R55, R178, R71 ;  /* 0x00000047b2377220 */ /* 0x000fe20000410000 */
[----:B------:R-:W-:Y:S01]  /*0dc0*/  FADD.FTZ R133, R70, R133 ;  /* 0x0000008546857221 */ /* 0x000fe20000010000 */
[-C--:B------:R-:W-:Y:S01]  /*0dd0*/  FFMA.FTZ R135, R52, R70.reuse, R135 ;  /* 0x0000004634877223 */ /* 0x080fe20000010087 */
[----:B------:R-:W-:Y:S01]  /*0de0*/  FFMA.FTZ R71, R145, R70, R32 ;  /* 0x0000004691477223 */ /* 0x000fe20000010020 */
[----:B------:R-:W-:Y:S01]  /*0df0*/  FMUL.FTZ R70, R178, R33 ;  /* 0x00000021b2467220 */ /* 0x000fe20000410000 */
[----:B------:R-:W-:-:S02]  /*0e00*/  HADD2.F32 R186, -RZ, R35.H1_H1 ;  /* 0x30000023ffba7230 */ /* 0x000fc40000004100 */
[----:B------:R-:W-:Y:S01]  /*0e10*/  FMUL.FTZ R33, R156, R34 ;  /* 0x000000229c217220 */ /* 0x000fe20000410000 */
[----:B------:R-:W-:Y:S01]  /*0e20*/  FADD.FTZ R129, R72, R129 ;  /* 0x0000008148817221 */ /* 0x000fe20000010000 */
[----:B------:R-:W-:Y:S02]  /*0e30*/  FFMA.FTZ R130, R55, R72, R130 ;  /* 0x0000004837827223 */ /* 0x000fe40000010082 */
[----:B------:R-:W-:Y:S01]  /*0e40*/  FFMA.FTZ R72, R148, R183, R33 ;  /* 0x000000b794487223 */ /* 0x000fe20000010021 */
[----:B------:R-:W-:Y:S01]  /*0e50*/  FMUL.FTZ R33, R158, R186 ;  /* 0x000000ba9e217220 */ /* 0x000fe20000410000 */
[----:B------:R-:W-:Y:S02]  /*0e60*/  HADD2.F32 R184, -RZ, R35.H0_H0 ;  /* 0x20000023ffb87230 */ /* 0x000fe40000004100 */
[-C--:B------:R-:W-:Y:S01]  /*0e70*/  FMUL.FTZ R32, R155, R76.reuse ;  /* 0x0000004c9b207220 */ /* 0x080fe20000410000 */
[--C-:B------:R-:W-:Y:S01]  /*0e80*/  FADD.FTZ R35, R38, -R180.reuse ;  /* 0x800000b426237221 */ /* 0x100fe20000010000 */
[----:B------:R-:W-:Y:S01]  /*0e90*/  FADD.FTZ R39, R39, -R180 ;  /* 0x800000b427277221 */ /* 0x000fe20000010000 */
[----:B------:R-:W-:Y:S01]  /*0ea0*/  FADD.FTZ R80, R76, R80 ;  /* 0x000000504c507221 */ /* 0x000fe20000010000 */
[----:B------:R-:W-:Y:S01]  /*0eb0*/  FFMA.FTZ R101, R70, R76, R101 ;  /* 0x0000004c46657223 */ /* 0x000fe20000010065 */
[----:B------:R-:W-:Y:S01]  /*0ec0*/  FFMA.FTZ R76, R150, R185, R33 ;  /* 0x000000b9964c7223 */ /* 0x000fe20000010021 */
[----:B------:R-:W-:Y:S01]  /*0ed0*/  FADD.FTZ R33, -R180, R40 ;  /* 0x00000028b4217221 */ /* 0x000fe20000010100 */
[----:B------:R-:W-:Y:S01]  /*0ee0*/  FADD.FTZ R127, R77, R127 ;  /* 0x0000007f4d7f7221 */ /* 0x000fe20000010000 */
[----:B------:R-:W-:Y:S01]  /*0ef0*/  FFMA.FTZ R128, R55, R77, R128 ;  /* 0x0000004d37807223 */ /* 0x000fe20000010080 */
[----:B------:R-:W-:Y:S01]  /*0f00*/  FADD.FTZ R37, R37, -R180 ;  /* 0x800000b425257221 */ /* 0x000fe20000010000 */
[----:B------:R-:W-:Y:S01]  /*0f10*/  FADD.FTZ R113, R74, R113 ;  /* 0x000000714a717221 */ /* 0x000fe20000010000 */
[-C--:B------:R-:W-:Y:S01]  /*0f20*/  FFMA.FTZ R75, R147, R74.reuse, R32 ;  /* 0x0000004a934b7223 */ /* 0x080fe20000010020 */
[----:B------:R-:W-:Y:S01]  /*0f30*/  FFMA.FTZ R125, R70, R74, R125 ;  /* 0x0000004a467d7223 */ /* 0x000fe2000001007d */
[C---:B------:R-:W-:Y:S01]  /*0f40*/  FMUL.FTZ R74, R178.reuse, R35 ;  /* 0x00000023b24a7220 */ /* 0x040fe20000410000 */
[C---:B------:R-:W-:Y:S01]  /*0f50*/  FMUL.FTZ R77, R178.reuse, R39 ;  /* 0x00000027b24d7220 */ /* 0x040fe20000410000 */
[----:B------:R-:W-:Y:S01]  /*0f60*/  FMUL.FTZ R0, R178, R73 ;  /* 0x00000049b2007220 */ /* 0x000fe20000410000 */
[----:B------:R-:W-:Y:S01]  /*0f70*/  FMUL.FTZ R53, R151, R48 ;  /* 0x0000003097357220 */ /* 0x000fe20000410000 */
[----:B------:R-:W-:-:S02]  /*0f80*/  HADD2.F32 R35, -RZ, R56.H0_H0 ;  /* 0x20000038ff237230 */ /* 0x000fc40000004100 */
[----:B------:R-:W-:Y:S02]  /*0f90*/  HADD2.F32 R39, -RZ, R56.H1_H1 ;  /* 0x30000038ff277230 */ /* 0x000fe40000004100 */
[C---:B------:R-:W-:Y:S01]  /*0fa0*/  FMUL.FTZ R56, R178.reuse, R33 ;  /* 0x00000021b2387220 */ /* 0x040fe20000410000 */
[----:B------:R-:W-:Y:S01]  /*0fb0*/  FMUL.FTZ R73, R178, R37 ;  /* 0x00000025b2497220 */ /* 0x000fe20000410000 */
[----:B------:R-:W-:Y:S01]  /*0fc0*/  FADD.FTZ R140, R49, R140 ;  /* 0x0000008c318c7221 */ /* 0x000fe20000010000 */
[-C--:B------:R-:W-:Y:S01]  /*0fd0*/  FFMA.FTZ R175, R0, R49.reuse, R175 ;  /* 0x0000003100af7223 */ /* 0x080fe200000100af */
[----:B------:R-:W-:Y:S01]  /*0fe0*/  FFMA.FTZ R53, R142, R49, R53 ;  /* 0x000000318e357223 */ /* 0x000fe20000010035 */
[----:B------:R-:W-:Y:S01]  /*0ff0*/  FADD.FTZ R49, -R180, R42 ;  /* 0x0000002ab4317221 */ /* 0x000fe20000010100 */
[----:B------:R-:W-:Y:S02]  /*1000*/  HADD2.F32 R37, -RZ, R44.H1_H1 ;  /* 0x3000002cff257230 */ /* 0x000fe40000004100 */
[----:B------:R-:W-:Y:S01]  /*1010*/  FADD.FTZ R84, R35, R84 ;  /* 0x0000005423547221 */ /* 0x000fe20000010000 */
[-C--:B------:R-:W-:Y:S01]  /*1020*/  FFMA.FTZ R97, R56, R35.reuse, R97 ;  /* 0x0000002338617223 */ /* 0x080fe20000010061 */
[----:B------:R-:W-:Y:S01]  /*1030*/  FMUL.FTZ R36, R167, R35 ;  /* 0x00000023a7247220 */ /* 0x000fe20000410000 */
[----:B------:R-:W-:Y:S01]  /*1040*/  FADD.FTZ R79, R34, R79 ;  /* 0x0000004f224f7221 */ /* 0x000fe20000010000 */
[----:B------:R-:W-:Y:S01]  /*1050*/  FFMA.FTZ R102, R73, R34, R102 ;  /* 0x0000002249667223 */ /* 0x000fe20000010066 */
[----:B------:R-:W-:-:S02]  /*1060*/  HADD2.F32 R42, -RZ, R57.H1_H1 ;  /* 0x30000039ff2a7230 */ /* 0x000fc40000004100 */
[----:B------:R-:W-:Y:S01]  /*1070*/  FMUL.FTZ R35, R168, R39 ;  /* 0x00000027a8237220 */ /* 0x000fe20000410000 */
[----:B------:R-:W-:Y:S02]  /*1080*/  HADD2.F32 R34, -RZ, R44.H0_H0 ;  /* 0x2000002cff227230 */ /* 0x000fe40000004100 */
[----:B------:R-:W-:Y:S01]  /*1090*/  FADD.FTZ R139, R48, R139 ;  /* 0x0000008b308b7221 */ /* 0x000fe20000010000 */
[----:B------:R-:W-:Y:S01]  /*10a0*/  FFMA.FTZ R141, R0, R48, R141 ;  /* 0x00000030008d7223 */ /* 0x000fe2000001008d */
[--C-:B------:R-:W-:Y:S02]  /*10b0*/  HADD2.F32 R44, -RZ, R46.reuse.H0_H0 ;  /* 0x2000002eff2c7230 */ /* 0x100fe40000004100 */
[----:B------:R-:W-:Y:S02]  /*10c0*/  HADD2.F32 R187, -RZ, R46.H1_H1 ;  /* 0x3000002effbb7230 */ /* 0x000fe40000004100 */
[----:B------:R-:W-:Y:S02]  /*10d0*/  HADD2.F32 R38, -RZ, R45.H0_H0 ;  /* 0x2000002dff267230 */ /* 0x000fe40000004100 */
[----:B------:R-:W-:-:S02]  /*10e0*/  HADD2.F32 R46, -RZ, R58.H0_H0 ;  /* 0x2000003aff2e7230 */ /* 0x000fc40000004100 */
[----:B------:R-:W-:Y:S02]  /*10f0*/  HADD2.F32 R48, -RZ, R58.H1_H1 ;  /* 0x3000003aff307230 */ /* 0x000fe40000004100 */
[----:B------:R-:W-:Y:S01]  /*1100*/  FFMA.FTZ R58, R160, R37, R35 ;  /* 0x00000025a03a7223 */ /* 0x000fe20000010023 */
[----:B------:R-:W-:Y:S02]  /*1110*/  HADD2.F32 R45, -RZ, R45.H1_H1 ;  /* 0x3000002dff2d7230 */ /* 0x000fe40000004100 */
[----:B------:R-:W-:Y:S01]  /*1120*/  FMUL.FTZ R35, R170, R42 ;  /* 0x0000002aaa237220 */ /* 0x000fe20000410000 */
[-C--:B------:R-:W-:Y:S01]  /*1130*/  FMUL.FTZ R32, R157, R184.reuse ;  /* 0x000000b89d207220 */ /* 0x080fe20000410000 */
[----:B------:R-:W-:Y:S01]  /*1140*/  FADD.FTZ R82, R184, R82 ;  /* 0x00000052b8527221 */ /* 0x000fe20000010000 */
[----:B------:R-:W-:Y:S01]  /*1150*/  FFMA.FTZ R99, R74, R184, R99 ;  /* 0x000000b84a637223 */ /* 0x000fe20000010063 */
[----:B------:R-:W-:Y:S01]  /*1160*/  FADD.FTZ R41, -R180, R41 ;  /* 0x00000029b4297221 */ /* 0x000fe20000010100 */
[----:B------:R-:W-:Y:S01]  /*1170*/  FFMA.FTZ R184, R162, R45, R35 ;  /* 0x0000002da2b87223 */ /* 0x000fe20000010023 */
[----:B------:R-:W-:Y:S01]  /*1180*/  FADD.FTZ R35, -R180, R60 ;  /* 0x0000003cb4237221 */ /* 0x000fe20000010100 */
[----:B------:R-:W-:Y:S01]  /*1190*/  FFMA.FTZ R181, R149, R182, R32 ;  /* 0x000000b695b57223 */ /* 0x000fe20000010020 */
[----:B------:R-:W-:-:S02]  /*11a0*/  HADD2.F32 R40, -RZ, R57.H0_H0 ;  /* 0x20000039ff287230 */ /* 0x000fc40000004100 */
[C---:B------:R-:W-:Y:S01]  /*11b0*/  FMUL.FTZ R57, R178.reuse, R41 ;  /* 0x00000029b2397220 */ /* 0x040fe20000410000 */
[--C-:B------:R-:W-:Y:S02]  /*11c0*/  HADD2.F32 R32, -RZ, R59.reuse.H0_H0 ;  /* 0x2000003bff207230 */ /* 0x100fe40000004100 */
[----:B------:R-:W-:Y:S02]  /*11d0*/  HADD2.F32 R33, -RZ, R59.H1_H1 ;  /* 0x3000003bff217230 */ /* 0x000fe40000004100 */
[----:B------:R-:W-:Y:S01]  /*11e0*/  FFMA.FTZ R59, R159, R34, R36 ;  /* 0x000000229f3b7223 */ /* 0x000fe20000010024 */
[----:B------:R-:W-:Y:S01]  /*11f0*/  FMUL.FTZ R36, R171, R46 ;  /* 0x0000002eab247220 */ /* 0x000fe20000410000 */
[----:B------:R-:W-:Y:S01]  /*1200*/  FMUL.FTZ R60, R178, R35 ;  /* 0x00000023b23c7220 */ /* 0x000fe20000410000 */
[----:B------:R-:W-:Y:S01]  /*1210*/  FADD.FTZ R109, R34, R109 ;  /* 0x0000006d226d7221 */ /* 0x000fe20000010000 */
[----:B------:R-:W-:Y:S01]  /*1220*/  FFMA.FTZ R121, R56, R34, R121 ;  /* 0x0000002238797223 */ /* 0x000fe20000010079 */
[----:B------:R-:W-:Y:S01]  /*1230*/  FADD.FTZ R35, RZ, R53 ;  /* 0x00000035ff237221 */ /* 0x000fe20000010000 */
[----:B------:R-:W-:Y:S01]  /*1240*/  FADD.FTZ R110, R37, R110 ;  /* 0x0000006e256e7221 */ /* 0x000fe20000010000 */
[----:B------:R-:W-:Y:S01]  /*1250*/  FFMA.FTZ R122, R57, R37, R122 ;  /* 0x00000025397a7223 */ /* 0x000fe2000001007a */
[----:B------:R-:W-:Y:S01]  /*1260*/  FFMA.FTZ R34, R0, R53, RZ ;  /* 0x0000003500227223 */ /* 0x000fe200000100ff */
[----:B------:R-:W-:Y:S01]  /*1270*/  FADD.FTZ R37, -R180, R61 ;  /* 0x0000003db4257221 */ /* 0x000fe20000010100 */
[----:B------:R-:W-:Y:S01]  /*1280*/  FFMA.FTZ R61, R163, R44, R36 ;  /* 0x0000002ca33d7223 */ /* 0x000fe20000010024 */
[----:B------:R-:W-:Y:S01]  /*1290*/  FADD.FTZ R36, R50, R35 ;  /* 0x0000002332247221 */ /* 0x000fe20000010000 */
[----:B------:R-:W-:Y:S01]  /*12a0*/  FFMA.FTZ R35, R51, R50, R34 ;  /* 0x0000003233237223 */ /* 0x000fe20000010022 */
[----:B------:R-:W-:Y:S01]  /*12b0*/  FADD.FTZ R189, -R180, R63 ;  /* 0x0000003fb4bd7221 */ /* 0x000fe20000010100 */
[----:B------:R-:W-:Y:S01]  /*12c0*/  FMUL.FTZ R63, R178, R37 ;  /* 0x00000025b23f7220 */ /* 0x000fe20000410000 */
        /* <DEDUP_REMOVED lines=10> */
[----:B------:R-:W-:Y:S01]  /*1370*/  FMUL.FTZ R182, R178, R49 ;  /* 0x00000031b2b67220 */ /* 0x000fe20000410000 */
[----:B------:R-:W-:Y:S01]  /*1380*/  FADD.FTZ R37, R181, R36 ;  /* 0x00000024b5257221 */ /* 0x000fe20000010000 */
[----:B------:R-:W-:Y:S01]  /*1390*/  FFMA.FTZ R34, R74, R181, R35 ;  /* 0x000000b54a227223 */ /* 0x000fe20000010023 */
[----:B------:R-:W-:Y:S01]  /*13a0*/  FADD.FTZ R86, R40, R86 ;  /* 0x0000005628567221 */ /* 0x000fe20000010000 */
[-C--:B------:R-:W-:Y:S01]  /*13b0*/  FFMA.FTZ R95, R182, R40.reuse, R95 ;  /* 0x00000028b65f7223 */ /* 0x080fe2000001005f */
[----:B------:R-:W-:Y:S01]  /*13c0*/  FADD.FTZ R36, R76, R37 ;  /* 0x000000254c247221 */ /* 0x000fe20000010000 */
[----:B------:R-:W-:Y:S01]  /*13d0*/  FMUL.FTZ R40, R169, R40 ;  /* 0x00000028a9287220 */ /* 0x000fe20000410000 */
[----:B------:R-:W-:Y:S01]  /*13e0*/  FFMA.FTZ R37, R77, R76, R34 ;  /* 0x0000004c4d257223 */ /* 0x000fe20000010022 */
[----:B------:R-:W-:Y:S01]  /*13f0*/  FADD.FTZ R41, -R180, R62 ;  /* 0x0000003eb4297221 */ /* 0x000fe20000010100 */
[----:B------:R-:W-:Y:S01]  /*1400*/  FADD.FTZ R112, R185, R112 ;  /* 0x00000070b9707221 */ /* 0x000fe20000010000 */
[C---:B------:R-:W-:Y:S01]  /*1410*/  FFMA.FTZ R124, R77.reuse, R185, R124 ;  /* 0x000000b94d7c7223 */ /* 0x040fe2000001007c */
[----:B------:R-:W-:Y:S01]  /*1420*/  FADD.FTZ R81, R186, R81 ;  /* 0x00000051ba517221 */ /* 0x000fe20000010000 */
[----:B------:R-:W-:Y:S01]  /*1430*/  FFMA.FTZ R100, R77, R186, R100 ;  /* 0x000000ba4d647223 */ /* 0x000fe20000010064 */
[----:B------:R-:W-:Y:S01]  /*1440*/  FADD.FTZ R83, R39, R83 ;  /* 0x0000005327537221 */ /* 0x000fe20000010000 */
[----:B------:R-:W-:Y:S01]  /*1450*/  FFMA.FTZ R98, R57, R39, R98 ;  /* 0x0000002739627223 */ /* 0x000fe20000010062 */
[----:B------:R-:W-:Y:S01]  /*1460*/  FADD.FTZ R35, R59, R36 ;  /* 0x000000243b237221 */ /* 0x000fe20000010000 */
[----:B------:R-:W-:Y:S01]  /*1470*/  FADD.FTZ R43, -R180, R43 ;  /* 0x0000002bb42b7221 */ /* 0x000fe20000010100 */
[----:B------:R-:W-:-:S02]  /*1480*/  HADD2.F32 R186, -RZ, R47.H0_H0 ;  /* 0x2000002fffba7230 */ /* 0x000fc40000004100 */
[----:B------:R-:W-:Y:S01]  /*1490*/  FADD.FTZ R107, R38, R107 ;  /* 0x0000006b266b7221 */ /* 0x000fe20000010000 */
[-C--:B------:R-:W-:Y:S01]  /*14a0*/  FFMA.FTZ R119, R182, R38.reuse, R119 ;  /* 0x00000026b6777223 */ /* 0x080fe20000010077 */
[----:B------:R-:W-:Y:S01]  /*14b0*/  FFMA.FTZ R185, R161, R38, R40 ;  /* 0x00000026a1b97223 */ /* 0x000fe20000010028 */
[----:B------:R-:W-:Y:S01]  /*14c0*/  FMUL.FTZ R39, R172, R48 ;  /* 0x00000030ac277220 */ /* 0x000fe20000410000 */
[----:B------:R-:W-:Y:S01]  /*14d0*/  FFMA.FTZ R34, R56, R59, R37 ;  /* 0x0000003b38227223 */ /* 0x000fe20000010025 */
[----:B------:R-:W-:Y:S02]  /*14e0*/  HADD2.F32 R47, -RZ, R47.H1_H1 ;  /* 0x3000002fff2f7230 */ /* 0x000fe40000004100 */
[----:B------:R-:W-:Y:S01]  /*14f0*/  FMUL.FTZ R38, R173, R32 ;  /* 0x00000020ad267220 */ /* 0x000fe20000410000 */
[----:B------:R-:W-:Y:S01]  /*1500*/  FMUL.FTZ R180, R178, R41 ;  /* 0x00000029b2b47220 */ /* 0x000fe20000410000 */
[----:B------:R-:W-:Y:S01]  /*1510*/  FMUL.FTZ R37, R174, R33 ;  /* 0x00000021ae257220 */ /* 0x000fe20000410000 */
[----:B------:R-:W-:Y:S01]  /*1520*/  FADD.FTZ R36, R35, R58 ;  /* 0x0000003a23247221 */ /* 0x000fe20000010000 */
[----:B------:R-:W-:Y:S01]  /*1530*/  FADD.FTZ R106, R187, R106 ;  /* 0x0000006abb6a7221 */ /* 0x000fe20000010000 */
[-C--:B------:R-:W-:Y:S01]  /*1540*/  FFMA.FTZ R62, R164, R187.reuse, R39 ;  /* 0x000000bba43e7223 */ /* 0x080fe20000010027 */
[----:B------:R-:W-:Y:S01]  /*1550*/  FFMA.FTZ R118, R63, R187, R118 ;  /* 0x000000bb3f767223 */ /* 0x000fe20000010076 */
[----:B------:R-:W-:Y:S01]  /*1560*/  FFMA.FTZ R35, R57, R58, R34 ;  /* 0x0000003a39237223 */ /* 0x000fe20000010022 */
[----:B------:R-:W-:Y:S01]  /*1570*/  FADD.FTZ R103, R186, R103 ;  /* 0x00000067ba677221 */ /* 0x000fe20000010000 */
[-C--:B------:R-:W-:Y:S01]  /*1580*/  FFMA.FTZ R187, R165, R186.reuse, R38 ;  /* 0x000000baa5bb7223 */ /* 0x080fe20000010026 */
[----:B------:R-:W-:Y:S01]  /*1590*/  FFMA.FTZ R115, R180, R186, R115 ;  /* 0x000000bab4737223 */ /* 0x000fe20000010073 */
[----:B------:R-:W-:Y:S01]  /*15a0*/  FFMA.FTZ R186, R166, R47, R37 ;  /* 0x0000002fa6ba7223 */ /* 0x000fe20000010025 */
[----:B------:R-:W-:Y:S01]  /*15b0*/  FADD.FTZ R114, R183, R114 ;  /* 0x00000072b7727221 */ /* 0x000fe20000010000 */
[----:B------:R-:W-:Y:S01]  /*15c0*/  FFMA.FTZ R126, R73, R183, R126 ;  /* 0x000000b7497e7223 */ /* 0x000fe2000001007e */
[----:B------:R-:W-:Y:S01]  /*15d0*/  FADD.FTZ R37, R36, R185 ;  /* 0x000000b924257221 */ /* 0x000fe20000010000 */
[----:B------:R-:W-:Y:S01]  /*15e0*/  FMUL.FTZ R183, R178, R43 ;  /* 0x0000002bb2b77220 */ /* 0x000fe20000410000 */
[----:B------:R-:W-:Y:S01]  /*15f0*/  FFMA.FTZ R34, R182, R185, R35 ;  /* 0x000000b9b6227223 */ /* 0x000fe20000010023 */
[----:B------:R-:W-:Y:S01]  /*1600*/  FADD.FTZ R90, R32, R90 ;  /* 0x0000005a205a7221 */ /* 0x000fe20000010000 */
[----:B------:R-:W-:Y:S01]  /*1610*/  FFMA.FTZ R91, R180, R32, R91 ;  /* 0x00000020b45b7223 */ /* 0x000fe2000001005b */
[----:B------:R-:W-:Y:S01]  /*1620*/  FADD.FTZ R32, R37, R184 ;  /* 0x000000b825207221 */ /* 0x000fe20000010000 */
[----:B------:R-:W-:-:S03]  /*1630*/  FFMA.FTZ R35, R183, R184, R34 ;  /* 0x000000b8b7237223 */ /* 0x000fc60000010022 */
[----:B------:R-:W-:Y:S01]  /*1640*/  FADD.FTZ R37, R32, R61 ;  /* 0x0000003d20257221 */ /* 0x000fe20000010000 */
[----:B------:R-:W-:Y:S01]  /*1650*/  FFMA.FTZ R32, R60, R61, R35 ;  /* 0x0000003d3c207223 */ /* 0x000fe20000010023 */
[----:B------:R-:W-:Y:S02]  /*1660*/  SHF.R.U32.HI R36, RZ, 0x5, R78 ;  /* 0x00000005ff247819 */ /* 0x000fe4000001164e */
[----:B------:R-:W-:Y:S01]  /*1670*/  FADD.FTZ R34, R37, R62 ;  /* 0x0000003e25227221 */ /* 0x000fe20000010000 */
[----:B------:R-:W-:Y:S01]  /*1680*/  FFMA.FTZ R35, R63, R62, R32 ;  /* 0x0000003e3f237223 */ /* 0x000fe20000010020 */
[----:B------:R-:W-:Y:S01]  /*1690*/  FMUL.FTZ R189, R178, R189 ;  /* 0x000000bdb2bd7220 */ /* 0x000fe20000410000 */
[----:B------:R-:W-:Y:S01]  /*16a0*/  LOP3.LUT R38, R36, 0x7fffff8, RZ, 0xc0, !PT ;  /* 0x07fffff824267812 */ /* 0x000fe200078ec0ff */
        /* <DEDUP_REMOVED lines=38> */
.L_x_1819:
        /* <DEDUP_REMOVED lines=91> */
[-CC-:B------:R-:W-:Y:S01]  /*1ec0*/  FFMA.FTZ R77, R77, R39.reuse, R46.reuse ;  /* 0x000000274d4d7223 */ /* 0x180fe2000001002e */
[----:B------:R-:W-:Y:S01]  /*1ed0*/  @P1 FSEL R54, R54, RZ, P6 ;  /* 0x000000ff36361208 */ /* 0x000fe20003000000 */
[----:B------:R-:W-:Y:S01]  /*1ee0*/  FMUL.FTZ R32, R181, UR15 ;  /* 0x0000000fb5207c20 */ /* 0x000fe20008410000 */
[----:B------:R-:W-:Y:S01]  /*1ef0*/  @P1 LOP3.LUT P6, RZ, R3, 0xff, RZ, 0xc0, !PT ;  /* 0x000000ff03ff1812 */ /* 0x000fe200078cc0ff */
[----:B------:R-:W-:Y:S01]  /*1f00*/  FADD.FTZ R77, R76, -R77 ;  /* 0x8000004d4c4d7221 */ /* 0x000fe20000010000 */
[----:B------:R-:W-:Y:S01]  /*1f10*/  FSEL R42, R55, RZ, P3 ;  /* 0x000000ff372a7208 */ /* 0x000fe20001800000 */
[--C-:B------:R-:W-:Y:S01]  /*1f20*/  FFMA.FTZ R182, R182, R39, R46.reuse ;  /* 0x00000027b6b67223 */ /* 0x100fe2000001002e */
[----:B------:R-:W-:Y:S01]  /*1f30*/  LOP3.LUT P3, RZ, R69, 0xff00, RZ, 0xc0, !PT ;  /* 0x0000ff0045ff7812 */ /* 0x000fe2000786c0ff */
[----:B------:R-:W-:Y:S01]  /*1f40*/  FMUL.FTZ R48, R178, R77 ;  /* 0x0000004db2307220 */ /* 0x000fe20000410000 */
[----:B------:R-:W-:Y:S01]  /*1f50*/  @P1 FSEL R55, R55, RZ, P6 ;  /* 0x000000ff37371208 */ /* 0x000fe20003000000 */
[-C--:B------:R-:W-:Y:S01]  /*1f60*/  FFMA.FTZ R57, R57, R39.reuse, R46 ;  /* 0x0000002739397223 */ /* 0x080fe2000001002e */
[----:B------:R-:W-:Y:S01]  /*1f70*/  @P1 LOP3.LUT P6, RZ, R3, 0xff00, RZ, 0xc0, !PT ;  /* 0x0000ff0003ff1812 */ /* 0x000fe200078cc0ff */
[----:B------:R-:W-:Y:S01]  /*1f80*/  @P2 FADD.FTZ R48, R11, R48 ;  /* 0x000000300b302221 */ /* 0x000fe20000010000 */
[----:B------:R-:W-:Y:S01]  /*1f90*/  FSEL R73, R68, RZ, P3 ;  /* 0x000000ff44497208 */ /* 0x000fe20001800000 */
[----:B------:R-:W-:Y:S01]  /*1fa0*/  FADD.FTZ R185, R185, -R182 ;  /* 0x800000b6b9b97221 */ /* 0x000fe20000010000 */
[----:B------:R-:W-:Y:S01]  /*1fb0*/  LOP3.LUT P3, RZ, R69, 0xff0000, RZ, 0xc0, !PT ;  /* 0x00ff000045ff7812 */ /* 0x000fe2000786c0ff */
[----:B------:R-:W-:Y:S01]  /*1fc0*/  FMUL.FTZ R44, R48, UR15 ;  /* 0x0000000f302c7c20 */ /* 0x000fe20008410000 */
[----:B------:R-:W-:Y:S01]  /*1fd0*/  @P1 FSEL R68, R68, RZ, P6 ;  /* 0x000000ff44441208 */ /* 0x000fe20003000000 */
[--C-:B------:R-:W-:Y:S01]  /*1fe0*/  FFMA.FTZ R183, R183, R39, R46.reuse ;  /* 0x00000027b7b77223 */ /* 0x100fe2000001002e */
[----:B------:R-:W-:Y:S01]  /*1ff0*/  @P1 LOP3.LUT P6, RZ, R3, 0xff0000, RZ, 0xc0, !PT ;  /* 0x00ff000003ff1812 */ /* 0x000fe200078cc0ff */
[----:B------:R-:W-:Y:S01]  /*2000*/  FADD.FTZ R57, R58, -R57 ;  /* 0x800000393a397221 */ /* 0x000fe20000010000 */
[----:B------:R-:W-:Y:S01]  /*2010*/  FSEL R72, R32, RZ, P3 ;  /* 0x000000ff20487208 */ /* 0x000fe20001800000 */
[----:B------:R-:W-:Y:S01]  /*2020*/  FMUL.FTZ R185, R178, R185 ;  /* 0x000000b9b2b97220 */ /* 0x000fe20000410000 */
[----:B------:R-:W-:Y:S01]  /*2030*/  LOP3.LUT P3, RZ, R69, 0xff000000, RZ, 0xc0, !PT ;  /* 0xff00000045ff7812 */ /* 0x000fe2000786c0ff */
[----:B------:R-:W-:Y:S01]  /*2040*/  FADD.FTZ R183, R184, -R183 ;  /* 0x800000b7b8b77221 */ /* 0x000fe20000010000 */
[----:B------:R-:W-:Y:S01]  /*2050*/  @P1 FSEL R69, R32, RZ, P6 ;  /* 0x000000ff20451208 */ /* 0x000fe20003000000 */
[-CC-:B------:R-:W-:Y:S01]  /*2060*/  FFMA.FTZ R32, R56, R39.reuse, R46.reuse ;  /* 0x0000002738207223 */ /* 0x180fe2000001002e */
[----:B------:R-:W-:Y:S01]  /*2070*/  @P1 LOP3.LUT P6, RZ, R3, 0xff000000, RZ, 0xc0, !PT ;  /* 0xff00000003ff1812 */ /* 0x000fe200078cc0ff */
[----:B------:R-:W-:Y:S01]  /*2080*/  FFMA.FTZ R60, R60, R39, R46 ;  /* 0x000000273c3c7223 */ /* 0x000fe2000001002e */
[C---:B------:R-:W-:Y:S01]  /*2090*/  FSEL R77, R44.reuse, RZ, P3 ;  /* 0x000000ff2c4d7208 */ /* 0x040fe20001800000 */
[----:B------:R-:W-:Y:S01]  /*20a0*/  FADD.FTZ R59, R59, -R32 ;  /* 0x800000203b3b7221 */ /* 0x000fe20000010000 */
[----:B------:R-:W-:Y:S01]  /*20b0*/  @P1 FSEL R56, R44, RZ, P6 ;  /* 0x000000ff2c381208 */ /* 0x000fe20003000000 */
[C---:B------:R-:W-:Y:S01]  /*20c0*/  FMUL.FTZ R44, R178.reuse, R57 ;  /* 0x00000039b22c7220 */ /* 0x040fe20000410000 */
[----:B------:R-:W-:Y:S01]  /*20d0*/  LOP3.LUT P3, RZ, R35, 0xff, RZ, 0xc0, !PT ;  /* 0x000000ff23ff7812 */ /* 0x000fe2000786c0ff */
[----:B------:R-:W-:Y:S01]  /*20e0*/  FMUL.FTZ R59, R178, R59 ;  /* 0x0000003bb23b7220 */ /* 0x000fe20000410000 */
[----:B------:R-:W-:Y:S01]  /*20f0*/  @P1 LOP3.LUT P6, RZ, R37, 0xff, RZ, 0xc0, !PT ;  /* 0x000000ff25ff1812 */ /* 0x000fe200078cc0ff */
[-CC-:B------:R-:W-:Y:S01]  /*2100*/  FFMA.FTZ R63, R63, R39.reuse, R46.reuse ;  /* 0x000000273f3f7223 */ /* 0x180fe2000001002e */
[-CC-:B------:R-:W-:Y:S01]  /*2110*/  FFMA.FTZ R180, R180, R39.reuse, R46.reuse ;  /* 0x00000027b4b47223 */ /* 0x180fe2000001002e */
[----:B------:R-:W-:Y:S01]  /*2120*/  @P2 FADD.FTZ R59, R12, R59 ;  /* 0x0000003b0c3b2221 */ /* 0x000fe20000010000 */
[----:B------:R-:W-:Y:S01]  /*2130*/  FFMA.FTZ R189, R189, R39, R46 ;  /* 0x00000027bdbd7223 */ /* 0x000fe2000001002e */
[----:B------:R-:W-:Y:S01]  /*2140*/  @P2 FADD.FTZ R185, R14, R185 ;  /* 0x000000b90eb92221 */ /* 0x000fe20000010000 */
[----:B------:R-:W-:Y:S01]  /*2150*/  FMUL.FTZ R46, R178, R183 ;  /* 0x000000b7b22e7220 */ /* 0x000fe20000410000 */
[----:B------:R-:W-:Y:S01]  /*2160*/  FMUL.FTZ R57, R59, UR15 ;  /* 0x0000000f3b397c20 */ /* 0x000fe20008410000 */
[----:B------:R-:W-:Y:S01]  /*2170*/  FADD.FTZ R61, R61, -R60 ;  /* 0x8000003c3d3d7221 */ /* 0x000fe20000010000 */
[----:B------:R-:W-:Y:S01]  /*2180*/  FMUL.FTZ R60, R185, UR15 ;  /* 0x0000000fb93c7c20 */ /* 0x000fe20008410000 */
[----:B------:R-:W-:Y:S01]  /*2190*/  @P2 FADD.FTZ R46, R15, R46 ;  /* 0x0000002e0f2e2221 */ /* 0x000fe20000010000 */
[----:B------:R-:W-:Y:S01]  /*21a0*/  FADD.FTZ R63, R62, -R63 ;  /* 0x8000003f3e3f7221 */ /* 0x000fe20000010000 */
[C---:B------:R-:W-:Y:S01]  /*21b0*/  FSEL R74, R57.reuse, RZ, P3 ;  /* 0x000000ff394a7208 */ /* 0x040fe20001800000 */
[----:B------:R-:W-:Y:S01]  /*21c0*/  FMUL.FTZ R37, R178, R61 ;  /* 0x0000003db2257220 */ /* 0x000fe20000410000 */
[----:B------:R-:W-:Y:S01]  /*21d0*/  @P1 FSEL R57, R57, RZ, P6 ;  /* 0x000000ff39391208 */ /* 0x000fe20003000000 */
[----:B------:R-:W-:Y:S01]  /*21e0*/  FADD.FTZ R187, R187, -R180 ;  /* 0x800000b4bbbb7221 */ /* 0x000fe20000010000 */
[----:B------:R-:W-:Y:S01]  /*21f0*/  LOP3.LUT P6, RZ, R66, 0xff0000, RZ, 0xc0, !PT ;  /* 0x00ff000042ff7812 */ /* 0x000fe200078cc0ff */
[----:B------:R-:W-:Y:S01]  /*2200*/  @P2 FADD.FTZ R44, R13, R44 ;  /* 0x0000002c0d2c2221 */ /* 0x000fe20000010000 */
[----:B------:R-:W-:Y:S01]  /*2210*/  FMUL.FTZ R61, R46, UR15 ;  /* 0x0000000f2e3d7c20 */ /* 0x000fe20008410000 */
[----:B------:R-:W-:Y:S01]  /*2220*/  @P2 FADD.FTZ R37, R16, R37 ;  /* 0x0000002510252221 */ /* 0x000fe20000010000 */
[----:B------:R-:W-:Y:S01]  /*2230*/  FSEL R180, R60, RZ, P6 ;  /* 0x000000ff3cb47208 */ /* 0x000fe20003000000 */
[----:B------:R-:W-:Y:S01]  /*2240*/  FMUL.FTZ R50, R178, R63 ;  /* 0x0000003fb2327220 */ /* 0x000fe20000410000 */
[----:B------:R-:W-:Y:S01]  /*2250*/  LOP3.LUT P6, RZ, R66, 0xff000000, RZ, 0xc0, !PT ;  /* 0xff00000042ff7812 */ /* 0x000fe200078cc0ff */
[----:B------:R-:W-:Y:S01]  /*2260*/  FMUL.FTZ R76, R44, UR15 ;  /* 0x0000000f2c4c7c20 */ /* 0x000fe20008410000 */
[----:B------:R-:W-:Y:S01]  /*2270*/  @P1 LOP3.LUT P3, RZ, R64, 0xff00, RZ, 0xc0, !PT ;  /* 0x0000ff0040ff1812 */ /* 0x000fe2000786c0ff */
[----:B------:R-:W-:Y:S01]  /*2280*/  FMUL.FTZ R62, R37, UR15 ;  /* 0x0000000f253e7c20 */ /* 0x000fe20008410000 */
[----:B------:R-:W-:Y:S01]  /*2290*/  FSEL R183, R61, RZ, P6 ;  /* 0x000000ff3db77208 */ /* 0x000fe20003000000 */
[----:B------:R-:W-:Y:S01]  /*22a0*/  @P2 FADD.FTZ R50, R17, R50 ;  /* 0x0000003211322221 */ /* 0x000fe20000010000 */
[C---:B------:R-:W-:Y:S01]  /*22b0*/  LOP3.LUT P6, RZ, R67.reuse, 0xff, RZ, 0xc0, !PT ;  /* 0x000000ff43ff7812 */ /* 0x040fe200078cc0ff */
[----:B------:R-:W-:Y:S01]  /*22c0*/  FMUL.FTZ R187, R178, R187 ;  /* 0x000000bbb2bb7220 */ /* 0x000fe20000410000 */
[----:B------:R-:W-:Y:S01]  /*22d0*/  @P1 FSEL R58, R76, RZ, P3 ;  /* 0x000000ff4c3a1208 */ /* 0x000fe20001800000 */
[----:B------:R-:W-:Y:S01]  /*22e0*/  FMUL.FTZ R63, R50, UR15 ;  /* 0x0000000f323f7c20 */ /* 0x000fe20008410000 */
[----:B------:R-:W-:Y:S01]  /*22f0*/  @P1 LOP3.LUT P3, RZ, R64, 0xff0000, RZ, 0xc0, !PT ;  /* 0x00ff000040ff1812 */ /* 0x000fe2000786c0ff */
[----:B------:R-:W-:Y:S01]  /*2300*/  @P2 FADD.FTZ R187, R18, R187 ;  /* 0x000000bb12bb2221 */ /* 0x000fe20000010000 */
[----:B------:R-:W-:Y:S01]  /*2310*/  FSEL R182, R62, RZ, P6 ;  /* 0x000000ff3eb67208 */ /* 0x000fe20003000000 */
[----:B------:R-:W-:Y:S01]  /*2320*/  FADD.FTZ R189, R186, -R189 ;  /* 0x800000bdbabd7221 */ /* 0x000fe20000010000 */
[----:B------:R-:W-:Y:S01]  /*2330*/  LOP3.LUT P6, RZ, R67, 0xff00, RZ, 0xc0, !PT ;  /* 0x0000ff0043ff7812 */ /* 0x000fe200078cc0ff */
[----:B------:R-:W-:Y:S01]  /*2340*/  FMUL.FTZ R70, R187, UR15 ;  /* 0x0000000fbb467c20 */ /* 0x000fe20008410000 */
[----:B------:R-:W-:Y:S01]  /*2350*/  @P1 FSEL R60, R60, RZ, P3 ;  /* 0x000000ff3c3c1208 */ /* 0x000fe20001800000 */
[----:B------:R-:W-:Y:S01]  /*2360*/  FMUL.FTZ R178, R178, R189 ;  /* 0x000000bdb2b27220 */ /* 0x000fe20000410000 */
[----:B------:R-:W-:-:S02]  /*2370*/  @P1 LOP3.LUT P3, RZ, R64, 0xff000000, RZ, 0xc0, !PT ;  /* 0xff00000040ff1812 */ /* 0x000fc4000786c0ff */
[----:B------:R-:W-:Y:S01]  /*2380*/  FSEL R191, R63, RZ, P6 ;  /* 0x000000ff3fbf7208 */ /* 0x000fe20003000000 */
[----:B------:R-:W-:Y:S01]  /*2390*/  @P2 FADD.FTZ R178, R19, R178 ;  /* 0x000000b213b22221 */ /* 0x000fe20000010000 */
[----:B------:R-:W-:Y:S02]  /*23a0*/  LOP3.LUT P6, RZ, R67, 0xff0000, RZ, 0xc0, !PT ;  /* 0x00ff000043ff7812 */ /* 0x000fe400078cc0ff */
[----:B------:R-:W-:Y:S02]  /*23b0*/  @P1 FSEL R61, R61, RZ, P3 ;  /* 0x000000ff3d3d1208 */ /* 0x000fe40001800000 */
[C---:B------:R-:W-:Y:S02]  /*23c0*/  @P1 LOP3.LUT P3, RZ, R65.reuse, 0xff, RZ, 0xc0, !PT ;  /* 0x000000ff41ff1812 */ /* 0x040fe4000786c0ff */
[----:B------:R-:W-:Y:S02]  /*23d0*/  FSEL R184, R70, RZ, P6 ;  /* 0x000000ff46b87208 */ /* 0x000fe40003000000 */
[----:B------:R-:W-:-:S02]  /*23e0*/  @P1 LOP3.LUT P6, RZ, R65, 0xff0000, RZ, 0xc0, !PT ;  /* 0x00ff000041ff1812 */ /* 0x000fc400078cc0ff */
[----:B------:R-:W-:Y:S02]  /*23f0*/  @P1 FSEL R62, R62, RZ, P3 ;  /* 0x000000ff3e3e1208 */ /* 0x000fe40001800000 */
[----:B------:R-:W-:Y:S02]  /*2400*/  @P1 LOP3.LUT P3, RZ, R65, 0xff00, RZ, 0xc0, !PT ;  /* 0x0000ff0041ff1812 */ /* 0x000fe4000786c0ff */
[----:B------:R-:W-:Y:S02]  /*2410*/  @P1 FSEL R70, R70, RZ, P6 ;  /* 0x000000ff46461208 */ /* 0x000fe40003000000 */
[----:B------:R-:W-:Y:S02]  /*2420*/  ISETP.NE.U32.AND P6, PT, RZ, UR16, PT ;  /* 0x00000010ff007c0c */ /* 0x000fe4000bfc5070 */
[----:B------:R-:W-:Y:S02]  /*2430*/  @P1 FSEL R63, R63, RZ, P3 ;  /* 0x000000ff3f3f1208 */ /* 0x000fe40001800000 */
[----:B------:R-:W-:-:S02]  /*2440*/  ISETP.NE.U32.AND P3, PT, RZ, UR16, PT ;  /* 0x00000010ff007c0c */ /* 0x000fc4000bf65070 */
[----:B------:R-:W-:Y:S02]  /*2450*/  ISETP.NE.AND.EX P6, PT, RZ, UR17, PT, P6 ;  /* 0x00000011ff007c0c */ /* 0x000fe4000bfc5360 */
[----:B------:R-:W-:Y:S02]  /*2460*/  ISETP.NE.AND.EX P3, PT, RZ, UR17, PT, P3 ;  /* 0x00000011ff007c0c */ /* 0x000fe4000bf65330 */
[----:B------:R-:W-:Y:S02]  /*2470*/  @P1 F2FP.F16.F32.PACK_AB R53, RZ, R53 ;  /* 0x00000035ff35123e */ /* 0x000fe400000000ff */
[----:B------:R-:W-:Y:S02]  /*2480*/  SEL R35, R36, R23, P3 ;  /* 0x0000001724237207 */ /* 0x000fe40001800000 */
[-C--:B------:R-:W-:Y:S02]  /*2490*/  SEL R36, R75, R24.reuse, P3 ;  /* 0x000000184b247207 */ /* 0x080fe40001800000 */
[----:B------:R-:W-:-:S02]  /*24a0*/  SEL R24, R37, R24, P3 ;  /* 0x0000001825187207 */ /* 0x000fc40001800000 */
[----:B------:R-:W-:Y:S02]  /*24b0*/  SEL R32, R33, R20, P3 ;  /* 0x0000001421207207 */ /* 0x000fe40001800000 */
[----:B------:R-:W-:Y:S02]  /*24c0*/  SEL R37, R38, R25, P3 ;  /* 0x0000001926257207 */ /* 0x000fe40001800000 */
[----:B------:R-:W-:Y:S02]  /*24d0*/  SEL R33, R34, R21, P3 ;  /* 0x0000001522217207 */ /* 0x000fe40001800000 */
[----:B------:R-:W-:Y:S02]  /*24e0*/  SEL R25, R50, R25, P3 ;  /* 0x0000001932197207 */ /* 0x000fe40001800000 */
[----:B------:R-:W-:Y:S01]  /*24f0*/  SEL R21, R44, R21, P3 ;  /* 0x000000152c157207 */ /* 0x000fe20001800000 */
[----:B------:R-:W0:Y:S01]  /*2500*/  @P6 LDC.64 R50, c[0x0][0x308] ;  /* 0x0000c200ff326b82 */ /* 0x000e220000000a00 */
[----:B------:R-:W-:-:S02]  /*2510*/  SEL R23, R46, R23, P3 ;  /* 0x000000172e177207 */ /* 0x000fc40001800000 */
[----:B------:R-:W-:Y:S02]  /*2520*/  SEL R39, R48, R27, P3 ;  /* 0x0000001b30277207 */ /* 0x000fe40001800000 */
[----:B------:R-:W-:Y:S02]  /*2530*/  @P1 F2FP.F16.F32.PACK_AB R48, RZ, R43 ;  /* 0x0000002bff30123e */ /* 0x000fe400000000ff */
[----:B------:R-:W-:Y:S01]  /*2540*/  @P1 F2FP.F16.F32.PACK_AB R54, RZ, R54 ;  /* 0x00000036ff36123e */ /* 0x000fe200000000ff */
[----:B------:R-:W1:Y:S01]  /*2550*/  LDC.64 R44, c[0x0][0x2f8] ;  /* 0x0000be00ff2c7b82 */ /* 0x000e620000000a00 */
[----:B------:R-:W-:Y:S02]  /*2560*/  @P1 F2FP.F16.F32.PACK_AB R55, RZ, R55 ;  /* 0x00000037ff37123e */ /* 0x000fe400000000ff */
[----:B------:R-:W-:Y:S02]  /*2570*/  @P1 PRMT R29, R53, 0x7610, R29 ;  /* 0x00007610351d1816 */ /* 0x000fe4000000001d */
[----:B------:R-:W-:-:S02]  /*2580*/  @P1 F2FP.F16.F32.PACK_AB R52, RZ, R52 ;  /* 0x00000034ff34123e */ /* 0x000fc400000000ff */
[----:B------:R-:W-:Y:S01]  /*2590*/  @P1 PRMT R28, R48, 0x7610, R28 ;  /* 0x00007610301c1816 */ /* 0x000fe2000000001c */
[----:B------:R-:W2:Y:S01]  /*25a0*/  @P1 LDC.64 R46, c[0x0][0x300] ;  /* 0x0000c000ff2e1b82 */ /* 0x000ea20000000a00 */
[----:B------:R-:W-:Y:S02]  /*25b0*/  @P1 PRMT R30, R55, 0x7610, R30 ;  /* 0x00007610371e1816 */ /* 0x000fe4000000001e */
[----:B------:R-:W-:Y:S02]  /*25c0*/  @P1 PRMT R29, R29, 0x5410, R54 ;  /* 0x000054101d1d1816 */ /* 0x000fe40000000036 */
[----:B------:R-:W-:Y:S02]  /*25d0*/  @P1 PRMT R28, R28, 0x5410, R52 ;  /* 0x000054101c1c1816 */ /* 0x000fe40000000034 */
[----:B------:R-:W-:Y:S01]  /*25e0*/  SEL R34, R71, R22, P3 ;  /* 0x0000001647227207 */ /* 0x000fe20001800000 */
[----:B------:R-:W3:Y:S01]  /*25f0*/  @P6 LDC.64 R54, c[0x0][0x308] ;  /* 0x0000c200ff366b82 */ /* 0x000ee20000000a00 */
[----:B------:R-:W-:Y:S01]  /*2600*/  SEL R38, R181, R26, P3 ;  /* 0x0000001ab5267207 */ /* 0x000fe20001800000 */
[----:B0-----:R-:W-:Y:S01]  /*2610*/  @P6 IMAD.WIDE.U32 R50, R177, 0x20, R50 ;  /* 0x00000020b1326825 */ /* 0x001fe200078e0032 */
[----:B------:R-:W-:-:S03]  /*2620*/  F2FP.F16.F32.PACK_AB R41, R0, R41 ;  /* 0x000000290029723e */ /* 0x000fc600000000ff */
[C---:B------:R-:W-:Y:S01]  /*2630*/  FMUL.FTZ R0, R178.reuse, UR15 ;  /* 0x0000000fb2007c20 */ /* 0x040fe20008410000 */
[----:B------:R-:W-:Y:S02]  /*2640*/  SEL R20, R59, R20, P3 ;  /* 0x000000143b147207 */ /* 0x000fe40001800000 */
[----:B------:R-:W-:Y:S01]  /*2650*/  SEL R22, R185, R22, P3 ;  /* 0x00000016b9167207 */ /* 0x000fe20001800000 */
[----:B------:R-:W0:Y:S01]  /*2660*/  @P1 LDC.64 R52, c[0x0][0x300] ;  /* 0x0000c000ff341b82 */ /* 0x000e220000000a00 */
[----:B------:R-:W-:Y:S01]  /*2670*/  SEL R26, R187, R26, P3 ;  /* 0x0000001abb1a7207 */ /* 0x000fe20001800000 */
[----:B------:R-:W-:Y:S01]  /*2680*/  @P6 STG.E.128 desc[UR4][R50.64], R32 ;  /* 0x0000002032006986 */ /* 0x000fe2000c101d04 */
[----:B------:R-:W-:Y:S02]  /*2690*/  SEL R27, R178, R27, P3 ;  /* 0x0000001bb21b7207 */ /* 0x000fe40001800000 */
[----:B------:R-:W-:Y:S01]  /*26a0*/  @P1 F2FP.F16.F32.PACK_AB R69, RZ, R69 ;  /* 0x00000045ff45123e */ /* 0x000fe200000000ff */
[----:B------:R4:W-:Y:S01]  /*26b0*/  @P6 STG.E.128 desc[UR4][R50.64+0x10], R36 ;  /* 0x0000102432006986 */ /* 0x0009e2000c101d04 */
[----:B------:R-:W-:Y:S01]  /*26c0*/  LOP3.LUT P3, RZ, R67, 0xff000000, RZ, 0xc0, !PT ;  /* 0xff00000043ff7812 */ /* 0x000fe2000786c0ff */
[----:B--2---:R-:W-:Y:S01]  /*26d0*/  @P1 IMAD.WIDE.U32 R46, R177, 0x10, R46 ;  /* 0x00000010b12e1825 */ /* 0x004fe200078e002e */
[----:B------:R-:W-:-:S02]  /*26e0*/  @P1 F2FP.F16.F32.PACK_AB R68, RZ, R68 ;  /* 0x00000044ff44123e */ /* 0x000fc400000000ff */
[----:B------:R-:W-:Y:S02]  /*26f0*/  @P1 F2FP.F16.F32.PACK_AB R56, RZ, R56 ;  /* 0x00000038ff38123e */ /* 0x000fe400000000ff */
[----:B------:R-:W-:Y:S02]  /*2700*/  @P1 PRMT R31, R69, 0x7610, R31 ;  /* 0x00007610451f1816 */ /* 0x000fe4000000001f */
[----:B------:R-:W-:Y:S01]  /*2710*/  FSEL R59, R0, RZ, P3 ;  /* 0x000000ff003b7208 */ /* 0x000fe20001800000 */
[----:B---3--:R-:W-:Y:S01]  /*2720*/  @P6 IMAD.WIDE.U32 R54, R179, 0x20, R54 ;  /* 0x00000020b3366825 */ /* 0x008fe200078e0036 */
[----:B------:R-:W-:Y:S02]  /*2730*/  F2FP.F16.F32.PACK_AB R40, R49, R40 ;  /* 0x000000283128723e */ /* 0x000fe400000000ff */
[----:B------:R-:W-:Y:S01]  /*2740*/  @P1 LOP3.LUT P3, RZ, R65, 0xff000000, RZ, 0xc0, !PT ;  /* 0xff00000041ff1812 */ /* 0x000fe2000786c0ff */
[----:B-1----:R-:W-:Y:S01]  /*2750*/  IMAD.WIDE.U32 R48, R177, 0x10, R44 ;  /* 0x00000010b1307825 */ /* 0x002fe200078e002c */
[----:B------:R-:W-:-:S02]  /*2760*/  F2FP.F16.F32.PACK_AB R43, R77, R72 ;  /* 0x000000484d2b723e */ /* 0x000fc400000000ff */
[----:B------:R-:W-:Y:S01]  /*2770*/  F2FP.F16.F32.PACK_AB R42, R73, R42 ;  /* 0x0000002a492a723e */ /* 0x000fe200000000ff */
[----:B------:R-:W-:Y:S01]  /*2780*/  IMAD.WIDE.U32 R44, R179, 0x10, R44 ;  /* 0x00000010b32c7825 */ /* 0x000fe200078e002c */
[----:B------:R-:W-:Y:S02]  /*2790*/  @P1 PRMT R30, R30, 0x5410, R68 ;  /* 0x000054101e1e1816 */ /* 0x000fe40000000044 */
[----:B------:R-:W-:Y:S01]  /*27a0*/  @P1 PRMT R31, R31, 0x5410, R56 ;  /* 0x000054101f1f1816 */ /* 0x000fe20000000038 */
[----:B------:R-:W-:Y:S01]  /*27b0*/  STG.E.128 desc[UR4][R48.64], R40 ;  /* 0x0000002830007986 */ /* 0x000fe2000c101d04 */
[----:B------:R-:W-:Y:S01]  /*27c0*/  LOP3.LUT P2, RZ, R66, 0xff00, RZ, 0xc0, !PT ;  /* 0x0000ff0042ff7812 */ /* 0x000fe2000784c0ff */
[----:B0-----:R-:W-:Y:S01]  /*27d0*/  @P1 IMAD.WIDE.U32 R52, R179, 0x10, R52 ;  /* 0x00000010b3341825 */ /* 0x001fe200078e0034 */
[----:B------:R-:W-:Y:S01]  /*27e0*/  @P1 F2FP.F16.F32.PACK_AB R57, RZ, R57 ;  /* 0x00000039ff39123e */ /* 0x000fe200000000ff */
[----:B------:R0:W-:Y:S01]  /*27f0*/  @P1 STG.E.128 desc[UR4][R46.64], R28 ;  /* 0x0000001c2e001986 */ /* 0x0001e2000c101d04 */
[----:B------:R-:W-:-:S02]  /*2800*/  @P1 F2FP.F16.F32.PACK_AB R60, RZ, R60 ;  /* 0x0000003cff3c123e */ /* 0x000fc400000000ff */
[----:B------:R-:W-:Y:S01]  /*2810*/  @P1 FSEL R0, R0, RZ, P3 ;  /* 0x000000ff00001208 */ /* 0x000fe20001800000 */
[----:B------:R1:W-:Y:S01]  /*2820*/  @P6 STG.E.128 desc[UR4][R54.64], R20 ;  /* 0x0000001436006986 */ /* 0x0003e2000c101d04 */
[----:B------:R-:W-:Y:S02]  /*2830*/  @P1 F2FP.F16.F32.PACK_AB R62, RZ, R62 ;  /* 0x0000003eff3e123e */ /* 0x000fe400000000ff */
[----:B------:R-:W-:Y:S01]  /*2840*/  @P1 F2FP.F16.F32.PACK_AB R70, RZ, R70 ;  /* 0x00000046ff46123e */ /* 0x000fe200000000ff */
[----:B------:R1:W-:Y:S01]  /*2850*/  @P6 STG.E.128 desc[UR4][R54.64+0x10], R24 ;  /* 0x0000101836006986 */ /* 0x0003e2000c101d04 */
[----:B----4-:R-:W-:Y:S02]  /*2860*/  FSEL R37, R76, RZ, P2 ;  /* 0x000000ff4c257208 */ /* 0x010fe40001000000 */
[----:B------:R-:W-:Y:S02]  /*2870*/  @P1 F2FP.F16.F32.PACK_AB R58, RZ, R58 ;  /* 0x0000003aff3a123e */ /* 0x000fe400000000ff */
[----:B------:R-:W-:-:S02]  /*2880*/  @P1 F2FP.F16.F32.PACK_AB R61, RZ, R61 ;  /* 0x0000003dff3d123e */ /* 0x000fc400000000ff */
[----:B------:R-:W-:Y:S02]  /*2890*/  @P1 F2FP.F16.F32.PACK_AB R63, RZ, R63 ;  /* 0x0000003fff3f123e */ /* 0x000fe400000000ff */
[----:B------:R-:W-:Y:S02]  /*28a0*/  @P1 F2FP.F16.F32.PACK_AB R0, RZ, R0 ;  /* 0x00000000ff00123e */ /* 0x000fe400000000ff */
[----:B0-----:R-:W-:Y:S02]  /*28b0*/  @P1 PRMT R28, R57, 0x7610, R28 ;  /* 0x00007610391c1816 */ /* 0x001fe4000000001c */
[----:B------:R-:W-:Y:S02]  /*28c0*/  @P1 PRMT R29, R60, 0x7610, R29 ;  /* 0x000076103c1d1816 */ /* 0x000fe4000000001d */
[----:B------:R-:W-:Y:S02]  /*28d0*/  @P1 PRMT R30, R62, 0x7610, R30 ;  /* 0x000076103e1e1816 */ /* 0x000fe4000000001e */
[----:B------:R-:W-:-:S02]  /*28e0*/  @P1 PRMT R31, R70, 0x7610, R31 ;  /* 0x00007610461f1816 */ /* 0x000fc4000000001f */
[----:B------:R-:W-:Y:S02]  /*28f0*/  F2FP.F16.F32.PACK_AB R35, R59, R184 ;  /* 0x000000b83b23723e */ /* 0x000fe400000000ff */
[----:B------:R-:W-:Y:S02]  /*2900*/  F2FP.F16.F32.PACK_AB R34, R191, R182 ;  /* 0x000000b6bf22723e */ /* 0x000fe400000000ff */
[----:B------:R-:W-:Y:S02]  /*2910*/  F2FP.F16.F32.PACK_AB R33, R183, R180 ;  /* 0x000000b4b721723e */ /* 0x000fe400000000ff */
        /* <DEDUP_REMOVED lines=25> */
[----:B-1----:R-:W-:Y:S02]  /*2ab0*/  MOV R20, R125 ;  /* 0x0000007d00147202 */ /* 0x002fe40000000f00 */
        /* <DEDUP_REMOVED lines=46> */
[----:B------:R-:W-:-:S07]  /*2da0*/  MOV R75, R89 ;  /* 0x00000059004b7202 */ /* 0x000fce0000000f00 */
.L_x_1806:
        /* <DEDUP_REMOVED lines=31> */
.L_x_1807:
[----:B------:R-:W-:Y:S01]  /*2fa0*/  HFMA2.MMA R45, -RZ, RZ, 0, 9.5367431640625e-07 ;  /* 0x00000010ff2d7435 */ /* 0x000fe200000001ff */
[----:B------:R-:W-:Y:S02]  /*2fb0*/  MOV R44, R37 ;  /* 0x00000025002c7202 */ /* 0x000fe40000000f00 */
[----:B------:R-:W-:Y:S02]  /*2fc0*/  MOV R46, 0x1f ;  /* 0x0000001f002e7802 */ /* 0x000fe40000000f00 */
[----:B------:R-:W-:-:S07]  /*2fd0*/  MOV R41, 0xffffffff ;  /* 0xffffffff00297802 */ /* 0x000fce0000000f00 */
[----:B-----5:R-:W-:Y:S05]  /*2fe0*/  WARPSYNC.COLLECTIVE R41, `(.L_x_1809) ;  /* 0x0000000029087348 */ /* 0x020fea0003c00000 */
[----:B------:R0:W1:Y:S02]  /*2ff0*/  SHFL.DOWN P6, R43, R44, R45, R46 ;  /* 0x0800002d2c2b7389 */ /* 0x00006400000c002e */
[----:B01---5:R-:W-:Y:S01]  /*3000*/  ENDCOLLECTIVE ;  /* 0x000000000000791b */ /* 0x023fe20003800000 */
.L_x_1809:
[----:B------:R-:W-:Y:S02]  /*3010*/  MOV R44, R35 ;  /* 0x00000023002c7202 */ /* 0x000fe40000000f00 */
[----:B------:R-:W-:-:S07]  /*3020*/  MOV R32, R43 ;  /* 0x0000002b00207202 */ /* 0x000fce0000000f00 */
[----:B------:R-:W-:Y:S05]  /*3030*/  WARPSYNC.COLLECTIVE R41, `(.L_x_1810) ;  /* 0x0000000029087348 */ /* 0x000fea0003c00000 */
[----:B------:R0:W1:Y:S02]  /*3040*/  SHFL.DOWN P6, R43, R44, R45, R46 ;  /* 0x0800002d2c2b7389 */ /* 0x00006400000c002e */
[----:B01----:R-:W-:Y:S01]  /*3050*/  ENDCOLLECTIVE ;  /* 0x000000000000791b */ /* 0x003fe20003800000 */
.L_x_1810:
[----:B------:R-:W-:Y:S01]  /*3060*/  FADD.FTZ R32, R37, R32 ;  /* 0x0000002025207221 */ /* 0x000fe20000010000 */
[----:B------:R-:W-:-:S04]  /*3070*/  HFMA2.MMA R45, -RZ, RZ, 0, 4.76837158203125e-07 ;  /* 0x00000008ff2d7435 */ /* 0x000fc800000001ff */
[----:B------:R-:W-:Y:S02]  /*3080*/  MOV R44, R32 ;  /* 0x00000020002c7202 */ /* 0x000fe40000000f00 */
[----:B------:R-:W-:-:S07]  /*3090*/  MOV R34, R43 ;  /* 0x0000002b00227202 */ /* 0x000fce0000000f00 */
[----:B------:R-:W-:Y:S05]  /*30a0*/  WARPSYNC.COLLECTIVE R41, `(.L_x_1811) ;  /* 0x0000000029087348 */ /* 0x000fea0003c00000 */
[----:B------:R0:W1:Y:S02]  /*30b0*/  SHFL.DOWN P6, R43, R44, R45, R46 ;  /* 0x0800002d2c2b7389 */ /* 0x00006400000c002e */
[----:B01----:R-:W-:Y:S01]  /*30c0*/  ENDCOLLECTIVE ;  /* 0x000000000000791b */ /* 0x003fe20003800000 */
.L_x_1811:
[----:B------:R-:W-:-:S05]  /*30d0*/  FADD.FTZ R34, R35, R34 ;  /* 0x0000002223227221 */ /* 0x000fca0000010000 */
[----:B------:R-:W-:Y:S02]  /*30e0*/  MOV R44, R34 ;  /* 0x00000022002c7202 */ /* 0x000fe40000000f00 */
[----:B------:R-:W-:-:S07]  /*30f0*/  MOV R33, R43 ;  /* 0x0000002b00217202 */ /* 0x000fce0000000f00 */
[----:B------:R-:W-:Y:S05]  /*3100*/  WARPSYNC.COLLECTIVE R41, `(.L_x_1812) ;  /* 0x0000000029087348 */ /* 0x000fea0003c00000 */
[----:B------:R0:W1:Y:S02]  /*3110*/  SHFL.DOWN P6, R43, R44, R45, R46 ;  /* 0x0800002d2c2b7389 */ /* 0x00006400000c002e */
[----:B01----:R-:W-:Y:S01]  /*3120*/  ENDCOLLECTIVE ;  /* 0x000000000000791b */ /* 0x003fe20003800000 */
.L_x_1812:
[----:B------:R-:W-:Y:S01]  /*3130*/  FADD.FTZ R33, R32, R33 ;  /* 0x0000002120217221 */ /* 0x000fe20000010000 */
[----:B------:R-:W-:-:S04]  /*3140*/  HFMA2.MMA R45, -RZ, RZ, 0, 2.384185791015625e-07 ;  /* 0x00000004ff2d7435 */ /* 0x000fc800000001ff */
[----:B------:R-:W-:Y:S02]  /*3150*/  MOV R44, R33 ;  /* 0x00000021002c7202 */ /* 0x000fe40000000f00 */
[----:B------:R-:W-:-:S07]  /*3160*/  MOV R39, R43 ;  /* 0x0000002b00277202 */ /* 0x000fce0000000f00 */
[----:B------:R-:W-:Y:S05]  /*3170*/  WARPSYNC.COLLECTIVE R41, `(.L_x_1813) ;  /* 0x0000000029087348 */ /* 0x000fea0003c00000 */
[----:B------:R0:W1:Y:S02]  /*3180*/  SHFL.DOWN P6, R43, R44, R45, R46 ;  /* 0x0800002d2c2b7389 */ /* 0x00006400000c002e */
[----:B01----:R-:W-:Y:S01]  /*3190*/  ENDCOLLECTIVE ;  /* 0x000000000000791b */ /* 0x003fe20003800000 */
.L_x_1813:
[----:B------:R-:W-:-:S05]  /*31a0*/  FADD.FTZ R39, R34, R39 ;  /* 0x0000002722277221 */ /* 0x000fca0000010000 */
[----:B------:R-:W-:Y:S02]  /*31b0*/  MOV R44, R39 ;  /* 0x00000027002c7202 */ /* 0x000fe40000000f00 */
[----:B------:R-:W-:-:S07]  /*31c0*/  MOV R40, R43 ;  /* 0x0000002b00287202 */ /* 0x000fce0000000f00 */
[----:B------:R-:W-:Y:S05]  /*31d0*/  WARPSYNC.COLLECTIVE R41, `(.L_x_1814) ;  /* 0x0000000029087348 */ /* 0x000fea0003c00000 */
[----:B------:R0:W1:Y:S02]  /*31e0*/  SHFL.DOWN P6, R43, R44, R45, R46 ;  /* 0x0800002d2c2b7389 */ /* 0x00006400000c002e */
[----:B01----:R-:W-:Y:S01]  /*31f0*/  ENDCOLLECTIVE ;  /* 0x000000000000791b */ /* 0x003fe20003800000 */
.L_x_1814:
[----:B------:R-:W-:Y:S01]  /*3200*/  FADD.FTZ R40, R33, R40 ;  /* 0x0000002821287221 */ /* 0x000fe20000010000 */
[----:B------:R-:W-:-:S04]  /*3210*/  HFMA2.MMA R45, -RZ, RZ, 0, 1.1920928955078125e-07 ;  /* 0x00000002ff2d7435 */ /* 0x000fc800000001ff */
[----:B------:R-:W-:Y:S02]  /*3220*/  MOV R44, R40 ;  /* 0x00000028002c7202 */ /* 0x000fe40000000f00 */
[----:B------:R-:W-:-:S07]  /*3230*/  MOV R42, R43 ;  /* 0x0000002b002a7202 */ /* 0x000fce0000000f00 */
[----:B------:R-:W-:Y:S05]  /*3240*/  WARPSYNC.COLLECTIVE R41, `(.L_x_1815) ;  /* 0x0000000029087348 */ /* 0x000fea0003c00000 */
[----:B------:R0:W1:Y:S02]  /*3250*/  SHFL.DOWN P6, R43, R44, R45, R46 ;  /* 0x0800002d2c2b7389 */ /* 0x00006400000c002e */
[----:B01----:R-:W-:Y:S01]  /*3260*/  ENDCOLLECTIVE ;  /* 0x000000000000791b */ /* 0x003fe20003800000 */
.L_x_1815:
[----:B------:R-:W-:-:S05]  /*3270*/  FADD.FTZ R42, R39, R42 ;  /* 0x0000002a272a7221 */ /* 0x000fca0000010000 */
[----:B------:R-:W-:Y:S02]  /*3280*/  MOV R44, R42 ;  /* 0x0000002a002c7202 */ /* 0x000fe40000000f00 */
[----:B------:R-:W-:-:S07]  /*3290*/  MOV R35, R43 ;  /* 0x0000002b00237202 */ /* 0x000fce0000000f00 */
[----:B------:R-:W-:Y:S05]  /*32a0*/  WARPSYNC.COLLECTIVE R41, `(.L_x_1816) ;  /* 0x0000000029087348 */ /* 0x000fea0003c00000 */
[----:B------:R0:W1:Y:S02]  /*32b0*/  SHFL.DOWN P6, R43, R44, R45, R46 ;  /* 0x0800002d2c2b7389 */ /* 0x00006400000c002e */
[----:B01----:R-:W-:Y:S01]  /*32c0*/  ENDCOLLECTIVE ;  /* 0x000000000000791b */ /* 0x003fe20003800000 */
.L_x_1816:
[----:B------:R-:W-:Y:S01]  /*32d0*/  FADD.FTZ R35, R40, R35 ;  /* 0x0000002328237221 */ /* 0x000fe20000010000 */
[----:B------:R-:W-:-:S04]  /*32e0*/  HFMA2.MMA R45, -RZ, RZ, 0, 5.9604644775390625e-08 ;  /* 0x00000001ff2d7435 */ /* 0x000fc800000001ff */
[----:B------:R-:W-:Y:S02]  /*32f0*/  MOV R44, R35 ;  /* 0x00000023002c7202 */ /* 0x000fe40000000f00 */
[----:B------:R-:W-:-:S07]  /*3300*/  MOV R37, R43 ;  /* 0x0000002b00257202 */ /* 0x000fce0000000f00 */
[----:B------:R-:W-:Y:S05]  /*3310*/  WARPSYNC.COLLECTIVE R41, `(.L_x_1817) ;  /* 0x0000000029087348 */ /* 0x000fea0003c00000 */
[----:B------:R0:W1:Y:S02]  /*3320*/  SHFL.DOWN P6, R43, R44, R45, R46 ;  /* 0x0800002d2c2b7389 */ /* 0x00006400000c002e */
[----:B01----:R-:W-:Y:S01]  /*3330*/  ENDCOLLECTIVE ;  /* 0x000000000000791b */ /* 0x003fe20003800000 */
.L_x_1817:
[----:B------:R-:W-:-:S05]  /*3340*/  FADD.FTZ R37, R42, R37 ;  /* 0x000000252a257221 */ /* 0x000fca0000010000 */
[----:B------:R-:W-:Y:S02]  /*3350*/  MOV R44, R37 ;  /* 0x00000025002c7202 */ /* 0x000fe40000000f00 */
[----:B------:R-:W-:-:S07]  /*3360*/  MOV R48, R43 ;  /* 0x0000002b00307202 */ /* 0x000fce0000000f00 */
[----:B------:R-:W-:Y:S05]  /*3370*/  WARPSYNC.COLLECTIVE R41, `(.L_x_1818) ;  /* 0x0000000029087348 */ /* 0x000fea0003c00000 */
[----:B------:R0:W1:Y:S02]  /*3380*/  SHFL.DOWN P6, R43, R44, R45, R46 ;  /* 0x0800002d2c2b7389 */ /* 0x00006400000c002e */
[----:B01----:R-:W-:Y:S01]  /*3390*/  ENDCOLLECTIVE ;  /* 0x000000000000791b */ /* 0x003fe20003800000 */
.L_x_1818:
[----:B------:R-:W-:Y:S01]  /*33a0*/  MOV R32, R43 ;  /* 0x0000002b00207202 */ /* 0x000fe20000000f00 */
[----:B------:R-:W-:Y:S06]  /*33b0*/  BRA `(.L_x_1819) ;  /* 0xffffffe400547947 */ /* 0x000fec000383ffff */
.L_x_1820:
        /* <DEDUP_REMOVED lines=12> */
.L_x_3001:


//--------------------- .text._ZN10layer_norm22ln_bwd_finalize_kernelINS_22Kernel_traits_finalizeILj4096E6__halfS2_fS2_fjLb0ELj1024ELj4ENS_18Kernel_traits_baseILj4096ES2_S2_fS2_fjLj1024EEEEELb0ELb0EEEvNS_9BwdParamsE --------------------------
	.section	.text._ZN10layer_norm22ln_bwd_finalize_kernelINS_22Kernel_traits_finalizeILj4096E6__halfS2_fS2_fjLb0ELj1024ELj4ENS_18Kernel_traits_baseILj4096ES2_S2_fS2_fjLj1024EEEEELb0ELb0EEEvNS_9BwdParamsE,"ax",@progbits
	.align	128
        .global         _ZN10layer_norm22ln_bwd_finalize_kernelINS_22Kernel_traits_finalizeILj4096E6__halfS2_fS2_fjLb0ELj1024ELj4ENS_18Kernel_traits_baseILj4096ES2_S2_fS2_fjLj1024EEEEELb0ELb0EEEvNS_9BwdParamsE
        .type           _ZN10layer_norm22ln_bwd_finalize_kernelINS_22Kernel_traits_finalizeILj4096E6__halfS2_fS2_fjLb0ELj1024ELj4ENS_18Kernel_traits_baseILj4096ES2_S2_fS2_fjLj1024EEEEELb0ELb0EEEvNS_9BwdParamsE,@function
        .size           _ZN10layer_norm22ln_bwd_finalize_kernelINS_22Kernel_traits_finalizeILj4096E6__halfS2_fS2_fjLb0ELj1024ELj4ENS_18Kernel_traits_baseILj4096ES2_S2_fS2_fjLj1024EEEEELb0ELb0EEEvNS_9BwdParamsE,(.L_x_3002 - _ZN10layer_norm22ln_bwd_finalize_kernelINS_22Kernel_traits_finalizeILj4096E6__halfS2_fS2_fjLb0ELj1024ELj4ENS_18Kernel_traits_baseILj4096ES2_S2_fS2_fjLj1024EEEEELb0ELb0EEEvNS_9BwdParamsE)
        .other          _ZN10layer_norm22ln_bwd_finalize_kernelINS_22Kernel_traits_finalizeILj4096E6__halfS2_fS2_fjLb0ELj1024ELj4ENS_18Kernel_traits_baseILj4096ES2_S2_fS2_fjLj1024EEEEELb0ELb0EEEvNS_9BwdParamsE,@"STO_CUDA_ENTRY STV_DEFAULT"
_ZN10layer_norm22ln_bwd_finalize_kernelINS_22Kernel_traits_finalizeILj4096E6__halfS2_fS2_fjLb0ELj1024ELj4ENS_18Kernel_traits_baseILj4096ES2_S2_fS2_fjLj1024EEEEELb0ELb0EEEvNS_9BwdParamsE:
.text._ZN10layer_norm22ln_bwd_finalize_kernelINS_22Kernel_traits_finalizeILj4096E6__halfS2_fS2_fjLb0ELj1024ELj4ENS_18Kernel_traits_baseILj4096ES2_S2_fS2_fjLj1024EEEEELb0ELb0EEEvNS_9BwdParamsE:
        /* <DEDUP_REMOVED lines=25> */
.L_x_1833:
        /* <DEDUP_REMOVED lines=30> */
.L_x_1825:
        /* <DEDUP_REMOVED lines=36> */
.L_x_1824:
[----:B------:R-:W-:Y:S05]  /*05b0*/  BSYNC B1 ;  /* 0x0000000000017941 */ /* 0x000fea0003800000 */
.L_x_1823:
        /* <DEDUP_REMOVED lines=24> */
.L_x_1827:
[----:B------:R-:W-:Y:S05]  /*0740*/  BSYNC B1 ;  /* 0x0000000000017941 */ /* 0x000fea0003800000 */
.L_x_1826:
        /* <DEDUP_REMOVED lines=12> */
.L_x_1828:
[----:B------:R-:W-:Y:S05]  /*0810*/  BSYNC B1 ;  /* 0x0000000000017941 */ /* 0x000fea0003800000 */
.L_x_1822:
[----:B------:R-:W-:Y:S05]  /*0820*/  BSYNC B0 ;  /* 0x0000000000007941 */ /* 0x000fea0003800000 */
.L_x_1821:
        /* <DEDUP_REMOVED lines=29> */
.L_x_1844:
[----:B---3--:R-:W-:Y:S01]  /*0a00*/  FADD.FTZ R9, R18, R9 ;  /* 0x0000000912097221 */ /* 0x008fe20000010000 */
[----:B--2---:R-:W-:-:S04]  /*0a10*/  FADD.FTZ R11, R10, R11 ;  /* 0x0000000b0a0b7221 */ /* 0x004fc80000010000 */
[----:B------:R2:W-:Y:S04]  /*0a20*/  @!P1 STS [R6+0x2000], R9 ;  /* 0x0020000906009388 */ /* 0x0005e80000000800 */
[----:B------:R2:W-:Y:S02]  /*0a30*/  @!P1 STS [R6+0x2080], R11 ;  /* 0x0020800b06009388 */ /* 0x0005e40000000800 */
.L_x_1829:
        /* <DEDUP_REMOVED lines=18> */
.L_x_1832:
[----:B------:R-:W-:Y:S05]  /*0b60*/  BSYNC B0 ;  /* 0x0000000000007941 */ /* 0x000fea0003800000 */
.L_x_1831:
[C---:B------:R-:W-:Y:S01]  /*0b70*/  ISETP.GT.U32.AND P1, PT, R3.reuse, -0x1001, PT ;  /* 0xffffefff0300780c */ /* 0x040fe20003f24070 */
[----:B------:R-:W-:Y:S01]  /*0b80*/  VIADD R4, R4, 0x800 ;  /* 0x0000080004047836 */ /* 0x000fe20000000000 */
[----:B------:R-:W-:-:S11]  /*0b90*/  IADD3 R3, R3, 0x1000, RZ ;  /* 0x0000100003037810 */ /* 0x000fd60007ffe0ff */
[----:B------:R-:W-:Y:S05]  /*0ba0*/  @P1 BRA `(.L_x_1833) ;  /* 0xfffffff400781947 */ /* 0x000fea000383ffff */
[----:B------:R-:W-:Y:S05]  /*0bb0*/  EXIT ;  /* 0x000000000000794d */ /* 0x000fea0003800000 */
.L_x_1830:
[----:B------:R-:W-:Y:S01]  /*0bc0*/  HFMA2.MMA R21, -RZ, RZ, 0, 5.9604644775390625e-08 ;  /* 0x00000001ff157435 */ /* 0x000fe200000001ff */
[----:B0--3--:R-:W-:Y:S01]  /*0bd0*/  MOV R22, R10 ;  /* 0x0000000a00167202 */ /* 0x009fe20000000f00 */
[----:B------:R-:W-:Y:S01]  /*0be0*/  IMAD.MOV.U32 R19, RZ, RZ, -0x1 ;  /* 0xffffffffff137424 */ /* 0x000fe200078e00ff */
[----:B------:R-:W-:-:S08]  /*0bf0*/  MOV R24, 0x1f ;  /* 0x0000001f00187802 */ /* 0x000fd00000000f00 */
[----:B-12---:R-:W-:Y:S05]  /*0c00*/  WARPSYNC.COLLECTIVE R19, `(.L_x_1834) ;  /* 0x0000000013087348 */ /* 0x006fea0003c00000 */
[----:B------:R0:W3:Y:S02]  /*0c10*/  SHFL.BFLY P2, R20, R22, R21, R24 ;  /* 0x0c00001516147389 */ /* 0x0000e40000040018 */
[----:B0123--:R-:W-:Y:S01]  /*0c20*/  ENDCOLLECTIVE ;  /* 0x000000000000791b */ /* 0x00ffe20003800000 */
.L_x_1834:
[----:B------:R-:W-:Y:S01]  /*0c30*/  HFMA2.MMA R21, -RZ, RZ, 0, 1.1920928955078125e-07 ;  /* 0x00000002ff157435 */ /* 0x000fe200000001ff */
[----:B------:R-:W-:-:S05]  /*0c40*/  MOV R11, R20 ;  /* 0x00000014000b7202 */ /* 0x000fca0000000f00 */
[----:B------:R-:W-:-:S05]  /*0c50*/  FADD.FTZ R11, R10, R11 ;  /* 0x0000000b0a0b7221 */ /* 0x000fca0000010000 */
[----:B------:R-:W-:-:S07]  /*0c60*/  MOV R22, R11 ;  /* 0x0000000b00167202 */ /* 0x000fce0000000f00 */
[----:B------:R-:W-:Y:S05]  /*0c70*/  WARPSYNC.COLLECTIVE R19, `(.L_x_1835) ;  /* 0x0000000013087348 */ /* 0x000fea0003c00000 */
[----:B------:R0:W1:Y:S02]  /*0c80*/  SHFL.BFLY P2, R20, R22, R21, R24 ;  /* 0x0c00001516147389 */ /* 0x0000640000040018 */
[----:B01----:R-:W-:Y:S01]  /*0c90*/  ENDCOLLECTIVE ;  /* 0x000000000000791b */ /* 0x003fe20003800000 */
.L_x_1835:
[----:B------:R-:W-:Y:S01]  /*0ca0*/  HFMA2.MMA R21, -RZ, RZ, 0, 2.384185791015625e-07 ;  /* 0x00000004ff157435 */ /* 0x000fe200000001ff */
[----:B------:R-:W-:-:S04]  /*0cb0*/  IMAD.MOV.U32 R14, RZ, RZ, R20 ;  /* 0x000000ffff0e7224 */ /* 0x000fc800078e0014 */
[----:B------:R-:W-:-:S05]  /*0cc0*/  FADD.FTZ R14, R11, R14 ;  /* 0x0000000e0b0e7221 */ /* 0x000fca0000010000 */
[----:B------:R-:W-:-:S07]  /*0cd0*/  MOV R22, R14 ;  /* 0x0000000e00167202 */ /* 0x000fce0000000f00 */
[----:B------:R-:W-:Y:S05]  /*0ce0*/  WARPSYNC.COLLECTIVE R19, `(.L_x_1836) ;  /* 0x0000000013087348 */ /* 0x000fea0003c00000 */
[----:B------:R0:W1:Y:S02]  /*0cf0*/  SHFL.BFLY P2, R20, R22, R21, R24 ;  /* 0x0c00001516147389 */ /* 0x0000640000040018 */
[----:B01----:R-:W-:Y:S01]  /*0d00*/  ENDCOLLECTIVE ;  /* 0x000000000000791b */ /* 0x003fe20003800000 */
.L_x_1836:
[----:B------:R-:W-:Y:S01]  /*0d10*/  HFMA2.MMA R21, -RZ, RZ, 0, 4.76837158203125e-07 ;  /* 0x00000008ff157435 */ /* 0x000fe200000001ff */
[----:B------:R-:W-:-:S05]  /*0d20*/  MOV R13, R20 ;  /* 0x00000014000d7202 */ /* 0x000fca0000000f00 */
[----:B------:R-:W-:-:S04]  /*0d30*/  FADD.FTZ R13, R14, R13 ;  /* 0x0000000d0e0d7221 */ /* 0x000fc80000010000 */
[----:B------:R-:W-:-:S07]  /*0d40*/  IMAD.MOV.U32 R22, RZ, RZ, R13 ;  /* 0x000000ffff167224 */ /* 0x000fce00078e000d */
[----:B------:R-:W-:Y:S05]  /*0d50*/  WARPSYNC.COLLECTIVE R19, `(.L_x_1837) ;  /* 0x0000000013087348 */ /* 0x000fea0003c00000 */
[----:B------:R0:W1:Y:S02]  /*0d60*/  SHFL.BFLY P2, R20, R22, R21, R24 ;  /* 0x0c00001516147389 */ /* 0x0000640000040018 */
[----:B01----:R-:W-:Y:S01]  /*0d70*/  ENDCOLLECTIVE ;  /* 0x000000000000791b */ /* 0x003fe20003800000 */
.L_x_1837:
[----:B------:R-:W-:Y:S01]  /*0d80*/  IMAD.MOV.U32 R21, RZ, RZ, 0x10 ;  /* 0x00000010ff157424 */ /* 0x000fe200078e00ff */
[----:B------:R-:W-:-:S05]  /*0d90*/  MOV R10, R20 ;  /* 0x00000014000a7202 */ /* 0x000fca0000000f00 */
[----:B------:R-:W-:-:S05]  /*0da0*/  FADD.FTZ R10, R13, R10 ;  /* 0x0000000a0d0a7221 */ /* 0x000fca0000010000 */
[----:B------:R-:W-:-:S07]  /*0db0*/  MOV R22, R10 ;  /* 0x0000000a00167202 */ /* 0x000fce0000000f00 */
[----:B------:R-:W-:Y:S05]  /*0dc0*/  WARPSYNC.COLLECTIVE R19, `(.L_x_1838) ;  /* 0x0000000013087348 */ /* 0x000fea0003c00000 */
[----:B------:R0:W1:Y:S02]  /*0dd0*/  SHFL.BFLY P2, R20, R22, R21, R24 ;  /* 0x0c00001516147389 */ /* 0x0000640000040018 */
[----:B01----:R-:W-:Y:S01]  /*0de0*/  ENDCOLLECTIVE ;  /* 0x000000000000791b */ /* 0x003fe20003800000 */
.L_x_1838:
[----:B------:R-:W-:Y:S01]  /*0df0*/  HFMA2.MMA R21, -RZ, RZ, 0, 5.9604644775390625e-08 ;  /* 0x00000001ff157435 */ /* 0x000fe200000001ff */
[----:B------:R-:W-:Y:S02]  /*0e00*/  MOV R22, R9 ;  /* 0x0000000900167202 */ /* 0x000fe40000000f00 */
[----:B------:R-:W-:-:S08]  /*0e10*/  MOV R11, R20 ;  /* 0x00000014000b7202 */ /* 0x000fd00000000f00 */
[----:B------:R-:W-:Y:S05]  /*0e20*/  WARPSYNC.COLLECTIVE R19, `(.L_x_1839) ;  /* 0x0000000013087348 */ /* 0x000fea0003c00000 */
[----:B------:R0:W1:Y:S02]  /*0e30*/  SHFL.BFLY P2, R20, R22, R21, R24 ;  /* 0x0c00001516147389 */ /* 0x0000640000040018 */
[----:B01----:R-:W-:Y:S01]  /*0e40*/  ENDCOLLECTIVE ;  /* 0x000000000000791b */ /* 0x003fe20003800000 */
.L_x_1839:
[----:B------:R-:W-:Y:S01]  /*0e50*/  HFMA2.MMA R21, -RZ, RZ, 0, 1.1920928955078125e-07 ;  /* 0x00000002ff157435 */ /* 0x000fe200000001ff */
[----:B------:R-:W-:-:S04]  /*0e60*/  IMAD.MOV.U32 R14, RZ, RZ, R20 ;  /* 0x000000ffff0e7224 */ /* 0x000fc800078e0014 */
[----:B------:R-:W-:-:S05]  /*0e70*/  FADD.FTZ R15, R9, R14 ;  /* 0x0000000e090f7221 */ /* 0x000fca0000010000 */
[----:B------:R-:W-:-:S07]  /*0e80*/  MOV R22, R15 ;  /* 0x0000000f00167202 */ /* 0x000fce0000000f00 */
[----:B------:R-:W-:Y:S05]  /*0e90*/  WARPSYNC.COLLECTIVE R19, `(.L_x_1840) ;  /* 0x0000000013087348 */ /* 0x000fea0003c00000 */
[----:B------:R0:W1:Y:S02]  /*0ea0*/  SHFL.BFLY P2, R20, R22, R21, R24 ;  /* 0x0c00001516147389 */ /* 0x0000640000040018 */
[----:B01----:R-:W-:Y:S01]  /*0eb0*/  ENDCOLLECTIVE ;  /* 0x000000000000791b */ /* 0x003fe20003800000 */
.L_x_1840:
[----:B------:R-:W-:Y:S01]  /*0ec0*/  HFMA2.MMA R21, -RZ, RZ, 0, 2.384185791015625e-07 ;  /* 0x00000004ff157435 */ /* 0x000fe200000001ff */
[----:B------:R-:W-:-:S05]  /*0ed0*/  MOV R16, R20 ;  /* 0x0000001400107202 */ /* 0x000fca0000000f00 */
[----:B------:R-:W-:-:S04]  /*0ee0*/  FADD.FTZ R16, R15, R16 ;  /* 0x000000100f107221 */ /* 0x000fc80000010000 */
[----:B------:R-:W-:-:S07]  /*0ef0*/  IMAD.MOV.U32 R22, RZ, RZ, R16 ;  /* 0x000000ffff167224 */ /* 0x000fce00078e0010 */
[----:B------:R-:W-:Y:S05]  /*0f00*/  WARPSYNC.COLLECTIVE R19, `(.L_x_1841) ;  /* 0x0000000013087348 */ /* 0x000fea0003c00000 */
[----:B------:R0:W1:Y:S02]  /*0f10*/  SHFL.BFLY P2, R20, R22, R21, R24 ;  /* 0x0c00001516147389 */ /* 0x0000640000040018 */
[----:B01----:R-:W-:Y:S01]  /*0f20*/  ENDCOLLECTIVE ;  /* 0x000000000000791b */ /* 0x003fe20003800000 */
.L_x_1841:
[----:B------:R-:W-:Y:S01]  /*0f30*/  IMAD.MOV.U32 R21, RZ, RZ, 0x8 ;  /* 0x00000008ff157424 */ /* 0x000fe200078e00ff */
[----:B------:R-:W-:-:S05]  /*0f40*/  MOV R17, R20 ;  /* 0x0000001400117202 */ /* 0x000fca0000000f00 */
[----:B------:R-:W-:-:S05]  /*0f50*/  FADD.FTZ R17, R16, R17 ;  /* 0x0000001110117221 */ /* 0x000fca0000010000 */
[----:B------:R-:W-:-:S07]  /*0f60*/  MOV R22, R17 ;  /* 0x0000001100167202 */ /* 0x000fce0000000f00 */
[----:B------:R-:W-:Y:S05]  /*0f70*/  WARPSYNC.COLLECTIVE R19, `(.L_x_1842) ;  /* 0x0000000013087348 */ /* 0x000fea0003c00000 */
[----:B------:R0:W1:Y:S02]  /*0f80*/  SHFL.BFLY P2, R20, R22, R21, R24 ;  /* 0x0c00001516147389 */ /* 0x0000640000040018 */
[----:B01----:R-:W-:Y:S01]  /*0f90*/  ENDCOLLECTIVE ;  /* 0x000000000000791b */ /* 0x003fe20003800000 */
.L_x_1842:
[----:B------:R-:W-:Y:S01]  /*0fa0*/  HFMA2.MMA R21, -RZ, RZ, 0, 9.5367431640625e-07 ;  /* 0x00000010ff157435 */ /* 0x000fe200000001ff */
[----:B------:R-:W-:-:S05]  /*0fb0*/  MOV R18, R20 ;  /* 0x0000001400127202 */ /* 0x000fca0000000f00 */
[----:B------:R-:W-:-:S05]  /*0fc0*/  FADD.FTZ R18, R17, R18 ;  /* 0x0000001211127221 */ /* 0x000fca0000010000 */
[----:B------:R-:W-:-:S07]  /*0fd0*/  MOV R22, R18 ;  /* 0x0000001200167202 */ /* 0x000fce0000000f00 */
[----:B------:R-:W-:Y:S05]  /*0fe0*/  WARPSYNC.COLLECTIVE R19, `(.L_x_1843) ;  /* 0x0000000013087348 */ /* 0x000fea0003c00000 */
[----:B------:R0:W1:Y:S02]  /*0ff0*/  SHFL.BFLY P2, R20, R22, R21, R24 ;  /* 0x0c00001516147389 */ /* 0x0000640000040018 */
[----:B01----:R-:W-:Y:S01]  /*1000*/  ENDCOLLECTIVE ;  /* 0x000000000000791b */ /* 0x003fe20003800000 */
.L_x_1843:
[----:B------:R-:W-:Y:S01]  /*1010*/  MOV R9, R20 ;  /* 0x0000001400097202 */ /* 0x000fe20000000f00 */
[----:B------:R-:W-:Y:S06]  /*1020*/  BRA `(.L_x_1844) ;  /* 0xfffffff800747947 */ /* 0x000fec000383ffff */
.L_x_1845:
        /* <DEDUP_REMOVED lines=13> */
.L_x_3002:


//--------------------- .text._ZN10layer_norm40ln_parallel_residual_bwd_finalize_kernelINS_22Kernel_traits_finalizeILj4096E6__halfS2_fS2_fjLb0ELj1024ELj4ENS_18Kernel_traits_baseILj4096ES2_S2_fS2_fjLj1024EEEEELb0EEEvNS_9BwdParamsE --------------------------
	.section	.text._ZN10layer_norm40ln_parallel_residual_bwd_finalize_kernelINS_22Kernel_traits_finalizeILj4096E6__halfS2_fS2_fjLb0ELj1024ELj4ENS_18Kernel_traits_baseILj4096ES2_S2_fS2_fjLj1024EEEEELb0EEEvNS_9BwdParamsE,"ax",@progbits
	.align	128
        .global         _ZN10layer_norm40ln_parallel_residual_bwd_finalize_kernelINS_22Kernel_traits_finalizeILj4096E6__halfS2_fS2_fjLb0ELj1024ELj4ENS_18Kernel_traits_baseILj4096ES2_S2_fS2_fjLj1024EEEEELb0EEEvNS_9BwdParamsE
        .type           _ZN10layer_norm40ln_parallel_residual_bwd_finalize_kernelINS_22Kernel_traits_finalizeILj4096E6__halfS2_fS2_fjLb0ELj1024ELj4ENS_18Kernel_traits_baseILj4096ES2_S2_fS2_fjLj1024EEEEELb0EEEvNS_9BwdParamsE,@function
        .size           _ZN10layer_norm40ln_parallel_residual_bwd_finalize_kernelINS_22Kernel_traits_finalizeILj4096E6__halfS2_fS2_fjLb0ELj1024ELj4ENS_18Kernel_traits_baseILj4096ES2_S2_fS2_fjLj1024EEEEELb0EEEvNS_9BwdParamsE,(.L_x_3003 - _ZN10layer_norm40ln_parallel_residual_bwd_finalize_kernelINS_22Kernel_traits_finalizeILj4096E6__halfS2_fS2_fjLb0ELj1024ELj4ENS_18Kernel_traits_baseILj4096ES2_S2_fS2_fjLj1024EEEEELb0EEEvNS_9BwdParamsE)
        .other          _ZN10layer_norm40ln_parallel_residual_bwd_finalize_kernelINS_22Kernel_traits_finalizeILj4096E6__halfS2_fS2_fjLb0ELj1024ELj4ENS_18Kernel_traits_baseILj4096ES2_S2_fS2_fjLj1024EEEEELb0EEEvNS_9BwdParamsE,@"STO_CUDA_ENTRY STV_DEFAULT"
_ZN10layer_norm40ln_parallel_residual_bwd_finalize_kernelINS_22Kernel_traits_finalizeILj4096E6__halfS2_fS2_fjLb0ELj1024ELj4ENS_18Kernel_traits_baseILj4096ES2_S2_fS2_fjLj1024EEEEELb0EEEvNS_9BwdParamsE:
.text._ZN10layer_norm40ln_parallel_residual_bwd_finalize_kernelINS_22Kernel_traits_finalizeILj4096E6__halfS2_fS2_fjLb0ELj1024ELj4ENS_18Kernel_traits_baseILj4096ES2_S2_fS2_fjLj1024EEEEELb0EEEvNS_9BwdParamsE:
        /* <DEDUP_REMOVED lines=22> */
.L_x_1858:
        /* <DEDUP_REMOVED lines=42> */
.L_x_1850:
        /* <DEDUP_REMOVED lines=62> */
.L_x_1849:
[----:B------:R-:W-:Y:S05]  /*07e0*/  BSYNC B1 ;  /* 0x0000000000017941 */ /* 0x000fea0003800000 */
.L_x_1848:
        /* <DEDUP_REMOVED lines=38> */
.L_x_1852:
[----:B------:R-:W-:Y:S05]  /*0a50*/  BSYNC B1 ;  /* 0x0000000000017941 */ /* 0x000fea0003800000 */
.L_x_1851:
        /* <DEDUP_REMOVED lines=20> */
.L_x_1853:
[----:B------:R-:W-:Y:S05]  /*0ba0*/  BSYNC B1 ;  /* 0x0000000000017941 */ /* 0x000fea0003800000 */
.L_x_1847:
[----:B------:R-:W-:Y:S05]  /*0bb0*/  BSYNC B0 ;  /* 0x0000000000007941 */ /* 0x000fea0003800000 */
.L_x_1846:
        /* <DEDUP_REMOVED lines=54> */
.L_x_1879:
        /* <DEDUP_REMOVED lines=10> */
.L_x_1854:
        /* <DEDUP_REMOVED lines=28> */
.L_x_1857:
[----:B------:R-:W-:Y:S05]  /*1180*/  BSYNC B0 ;  /* 0x0000000000007941 */ /* 0x000fea0003800000 */
.L_x_1856:
[C---:B------:R-:W-:Y:S02]  /*1190*/  ISETP.GT.U32.AND P1, PT, R4.reuse, -0x1001, PT ;  /* 0xffffefff0400780c */ /* 0x040fe40003f24070 */
[----:B------:R-:W-:Y:S02]  /*11a0*/  IADD3 R4, R4, 0x1000, RZ ;  /* 0x0000100004047810 */ /* 0x000fe40007ffe0ff */
[----:B------:R-:W-:-:S09]  /*11b0*/  IADD3 R5, R5, 0x800, RZ ;  /* 0x0000080005057810 */ /* 0x000fd20007ffe0ff */
[----:B------:R-:W-:Y:S05]  /*11c0*/  @P1 BRA `(.L_x_1858) ;  /* 0xffffffec00e41947 */ /* 0x000fea000383ffff */
[----:B------:R-:W-:Y:S05]  /*11d0*/  EXIT ;  /* 0x000000000000794d */ /* 0x000fea0003800000 */
.L_x_1855:
[----:B------:R-:W-:Y:S01]  /*11e0*/  HFMA2.MMA R14, -RZ, RZ, 0, 5.9604644775390625e-08 ;  /* 0x00000001ff0e7435 */ /* 0x000fe200000001ff */
[----:B----4-:R-:W-:Y:S02]  /*11f0*/  MOV R27, R10 ;  /* 0x0000000a001b7202 */ /* 0x010fe40000000f00 */
[----:B------:R-:W-:Y:S02]  /*1200*/  MOV R13, 0x1f ;  /* 0x0000001f000d7802 */ /* 0x000fe40000000f00 */
[----:B------:R-:W-:-:S07]  /*1210*/  MOV R12, 0xffffffff ;  /* 0xffffffff000c7802 */ /* 0x000fce0000000f00 */
[----:B0123--:R-:W-:Y:S05]  /*1220*/  WARPSYNC.COLLECTIVE R12, `(.L_x_1859) ;  /* 0x000000000c087348 */ /* 0x00ffea0003c00000 */
[----:B------:R4:W0:Y:S02]  /*1230*/  SHFL.BFLY P2, R17, R27, R14, R13 ;  /* 0x0c00000e1b117389 */ /* 0x000824000004000d */
[----:B01234-:R-:W-:Y:S01]  /*1240*/  ENDCOLLECTIVE ;  /* 0x000000000000791b */ /* 0x01ffe20003800000 */
.L_x_1859:
[----:B------:R-:W-:Y:S01]  /*1250*/  HFMA2.MMA R14, -RZ, RZ, 0, 1.1920928955078125e-07 ;  /* 0x00000002ff0e7435 */ /* 0x000fe200000001ff */
[----:B------:R-:W-:-:S05]  /*1260*/  FADD.FTZ R11, R10, R17 ;  /* 0x000000110a0b7221 */ /* 0x000fca0000010000 */
[----:B------:R-:W-:-:S07]  /*1270*/  MOV R27, R11 ;  /* 0x0000000b001b7202 */ /* 0x000fce0000000f00 */
[----:B------:R-:W-:Y:S05]  /*1280*/  WARPSYNC.COLLECTIVE R12, `(.L_x_1860) ;  /* 0x000000000c087348 */ /* 0x000fea0003c00000 */
[----:B------:R0:W1:Y:S02]  /*1290*/  SHFL.BFLY P2, R17, R27, R14, R13 ;  /* 0x0c00000e1b117389 */ /* 0x000064000004000d */
[----:B01----:R-:W-:Y:S01]  /*12a0*/  ENDCOLLECTIVE ;  /* 0x000000000000791b */ /* 0x003fe20003800000 */
.L_x_1860:
[----:B------:R-:W-:Y:S01]  /*12b0*/  HFMA2.MMA R14, -RZ, RZ, 0, 2.384185791015625e-07 ;  /* 0x00000004ff0e7435 */ /* 0x000fe200000001ff */
[----:B------:R-:W-:-:S05]  /*12c0*/  FADD.FTZ R10, R11, R17 ;  /* 0x000000110b0a7221 */ /* 0x000fca0000010000 */
[----:B------:R-:W-:-:S07]  /*12d0*/  MOV R27, R10 ;  /* 0x0000000a001b7202 */ /* 0x000fce0000000f00 */
[----:B------:R-:W-:Y:S05]  /*12e0*/  WARPSYNC.COLLECTIVE R12, `(.L_x_1861) ;  /* 0x000000000c087348 */ /* 0x000fea0003c00000 */
[----:B------:R0:W1:Y:S02]  /*12f0*/  SHFL.BFLY P2, R17, R27, R14, R13 ;  /* 0x0c00000e1b117389 */ /* 0x000064000004000d */
[----:B01----:R-:W-:Y:S01]  /*1300*/  ENDCOLLECTIVE ;  /* 0x000000000000791b */ /* 0x003fe20003800000 */
.L_x_1861:
[----:B------:R-:W-:Y:S01]  /*1310*/  MOV R14, 0x8 ;  /* 0x00000008000e7802 */ /* 0x000fe20000000f00 */
[----:B------:R-:W-:-:S04]  /*1320*/  FADD.FTZ R19, R10, R17 ;  /* 0x000000110a137221 */ /* 0x000fc80000010000 */
[----:B------:R-:W-:-:S07]  /*1330*/  IMAD.MOV.U32 R27, RZ, RZ, R19 ;  /* 0x000000ffff1b7224 */ /* 0x000fce00078e0013 */
[----:B------:R-:W-:Y:S05]  /*1340*/  WARPSYNC.COLLECTIVE R12, `(.L_x_1862) ;  /* 0x000000000c087348 */ /* 0x000fea0003c00000 */
[----:B------:R0:W1:Y:S02]  /*1350*/  SHFL.BFLY P2, R17, R27, R14, R13 ;  /* 0x0c00000e1b117389 */ /* 0x000064000004000d */
[----:B01----:R-:W-:Y:S01]  /*1360*/  ENDCOLLECTIVE ;  /* 0x000000000000791b */ /* 0x003fe20003800000 */
.L_x_1862:
[----:B------:R-:W-:Y:S01]  /*1370*/  HFMA2.MMA R14, -RZ, RZ, 0, 9.5367431640625e-07 ;  /* 0x00000010ff0e7435 */ /* 0x000fe200000001ff */
[----:B------:R-:W-:-:S05]  /*1380*/  FADD.FTZ R11, R19, R17 ;  /* 0x00000011130b7221 */ /* 0x000fca0000010000 */
[----:B------:R-:W-:-:S07]  /*1390*/  MOV R27, R11 ;  /* 0x0000000b001b7202 */ /* 0x000fce0000000f00 */
[----:B------:R-:W-:Y:S05]  /*13a0*/  WARPSYNC.COLLECTIVE R12, `(.L_x_1863) ;  /* 0x000000000c087348 */ /* 0x000fea0003c00000 */
[----:B------:R0:W1:Y:S02]  /*13b0*/  SHFL.BFLY P2, R17, R27, R14, R13 ;  /* 0x0c00000e1b117389 */ /* 0x000064000004000d */
[----:B01----:R-:W-:Y:S01]  /*13c0*/  ENDCOLLECTIVE ;  /* 0x000000000000791b */ /* 0x003fe20003800000 */
.L_x_1863:
[----:B------:R-:W-:Y:S01]  /*13d0*/  HFMA2.MMA R14, -RZ, RZ, 0, 5.9604644775390625e-08 ;  /* 0x00000001ff0e7435 */ /* 0x000fe200000001ff */
[----:B------:R-:W-:Y:S02]  /*13e0*/  MOV R27, R15 ;  /* 0x0000000f001b7202 */ /* 0x000fe40000000f00 */
[----:B------:R-:W-:-:S08]  /*13f0*/  MOV R10, R17 ;  /* 0x00000011000a7202 */ /* 0x000fd00000000f00 */
[----:B------:R-:W-:Y:S05]  /*1400*/  WARPSYNC.COLLECTIVE R12, `(.L_x_1864) ;  /* 0x000000000c087348 */ /* 0x000fea0003c00000 */
[----:B------:R0:W1:Y:S02]  /*1410*/  SHFL.BFLY P2, R17, R27, R14, R13 ;  /* 0x0c00000e1b117389 */ /* 0x000064000004000d */
[----:B01----:R-:W-:Y:S01]  /*1420*/  ENDCOLLECTIVE ;  /* 0x000000000000791b */ /* 0x003fe20003800000 */
.L_x_1864:
[----:B------:R-:W-:Y:S01]  /*1430*/  HFMA2.MMA R14, -RZ, RZ, 0, 1.1920928955078125e-07 ;  /* 0x00000002ff0e7435 */ /* 0x000fe200000001ff */
[----:B------:R-:W-:-:S05]  /*1440*/  MOV R16, R17 ;  /* 0x0000001100107202 */ /* 0x000fca0000000f00 */
[----:B------:R-:W-:-:S05]  /*1450*/  FADD.FTZ R16, R15, R16 ;  /* 0x000000100f107221 */ /* 0x000fca0000010000 */
[----:B------:R-:W-:-:S07]  /*1460*/  MOV R27, R16 ;  /* 0x00000010001b7202 */ /* 0x000fce0000000f00 */
[----:B------:R-:W-:Y:S05]  /*1470*/  WARPSYNC.COLLECTIVE R12, `(.L_x_1865) ;  /* 0x000000000c087348 */ /* 0x000fea0003c00000 */
[----:B------:R0:W1:Y:S02]  /*1480*/  SHFL.BFLY P2, R17, R27, R14, R13 ;  /* 0x0c00000e1b117389 */ /* 0x000064000004000d */
[----:B01----:R-:W-:Y:S01]  /*1490*/  ENDCOLLECTIVE ;  /* 0x000000000000791b */ /* 0x003fe20003800000 */
.L_x_1865:
[----:B------:R-:W-:Y:S01]  /*14a0*/  HFMA2.MMA R14, -RZ, RZ, 0, 2.384185791015625e-07 ;  /* 0x00000004ff0e7435 */ /* 0x000fe200000001ff */
[----:B------:R-:W-:-:S05]  /*14b0*/  MOV R19, R17 ;  /* 0x0000001100137202 */ /* 0x000fca0000000f00 */
[----:B------:R-:W-:-:S05]  /*14c0*/  FADD.FTZ R15, R16, R19 ;  /* 0x00000013100f7221 */ /* 0x000fca0000010000 */
[----:B------:R-:W-:-:S07]  /*14d0*/  MOV R27, R15 ;  /* 0x0000000f001b7202 */ /* 0x000fce0000000f00 */
[----:B------:R-:W-:Y:S05]  /*14e0*/  WARPSYNC.COLLECTIVE R12, `(.L_x_1866) ;  /* 0x000000000c087348 */ /* 0x000fea0003c00000 */
[----:B------:R0:W1:Y:S02]  /*14f0*/  SHFL.BFLY P2, R17, R27, R14, R13 ;  /* 0x0c00000e1b117389 */ /* 0x000064000004000d */
[----:B01----:R-:W-:Y:S01]  /*1500*/  ENDCOLLECTIVE ;  /* 0x000000000000791b */ /* 0x003fe20003800000 */
.L_x_1866:
[----:B------:R-:W-:Y:S01]  /*1510*/  HFMA2.MMA R14, -RZ, RZ, 0, 4.76837158203125e-07 ;  /* 0x00000008ff0e7435 */ /* 0x000fe200000001ff */
[----:B------:R-:W-:-:S05]  /*1520*/  MOV R18, R17 ;  /* 0x0000001100127202 */ /* 0x000fca0000000f00 */
[----:B------:R-:W-:-:S05]  /*1530*/  FADD.FTZ R20, R15, R18 ;  /* 0x000000120f147221 */ /* 0x000fca0000010000 */
[----:B------:R-:W-:-:S07]  /*1540*/  MOV R27, R20 ;  /* 0x00000014001b7202 */ /* 0x000fce0000000f00 */
[----:B------:R-:W-:Y:S05]  /*1550*/  WARPSYNC.COLLECTIVE R12, `(.L_x_1867) ;  /* 0x000000000c087348 */ /* 0x000fea0003c00000 */
[----:B------:R0:W1:Y:S02]  /*1560*/  SHFL.BFLY P2, R17, R27, R14, R13 ;  /* 0x0c00000e1b117389 */ /* 0x000064000004000d */
[----:B01----:R-:W-:Y:S01]  /*1570*/  ENDCOLLECTIVE ;  /* 0x000000000000791b */ /* 0x003fe20003800000 */
.L_x_1867:
[----:B------:R-:W-:Y:S01]  /*1580*/  HFMA2.MMA R14, -RZ, RZ, 0, 9.5367431640625e-07 ;  /* 0x00000010ff0e7435 */ /* 0x000fe200000001ff */
[----:B------:R-:W-:-:S04]  /*1590*/  IMAD.MOV.U32 R21, RZ, RZ, R17 ;  /* 0x000000ffff157224 */ /* 0x000fc800078e0011 */
[----:B------:R-:W-:-:S05]  /*15a0*/  FADD.FTZ R16, R20, R21 ;  /* 0x0000001514107221 */ /* 0x000fca0000010000 */
[----:B------:R-:W-:-:S07]  /*15b0*/  MOV R27, R16 ;  /* 0x00000010001b7202 */ /* 0x000fce0000000f00 */
[----:B------:R-:W-:Y:S05]  /*15c0*/  WARPSYNC.COLLECTIVE R12, `(.L_x_1868) ;  /* 0x000000000c087348 */ /* 0x000fea0003c00000 */
[----:B------:R0:W1:Y:S02]  /*15d0*/  SHFL.BFLY P2, R17, R27, R14, R13 ;  /* 0x0c00000e1b117389 */ /* 0x000064000004000d */
[----:B01----:R-:W-:Y:S01]  /*15e0*/  ENDCOLLECTIVE ;  /* 0x000000000000791b */ /* 0x003fe20003800000 */
.L_x_1868:
[----:B------:R-:W-:Y:S01]  /*15f0*/  HFMA2.MMA R14, -RZ, RZ, 0, 5.9604644775390625e-08 ;  /* 0x00000001ff0e7435 */ /* 0x000fe200000001ff */
[----:B------:R-:W-:Y:S02]  /*1600*/  MOV R27, R9 ;  /* 0x00000009001b7202 */ /* 0x000fe40000000f00 */
[----:B------:R-:W-:-:S08]  /*1610*/  MOV R15, R17 ;  /* 0x00000011000f7202 */ /* 0x000fd00000000f00 */
[----:B------:R-:W-:Y:S05]  /*1620*/  WARPSYNC.COLLECTIVE R12, `(.L_x_1869) ;  /* 0x000000000c087348 */ /* 0x000fea0003c00000 */
[----:B------:R0:W1:Y:S02]  /*1630*/  SHFL.BFLY P2, R17, R27, R14, R13 ;  /* 0x0c00000e1b117389 */ /* 0x000064000004000d */
[----:B01----:R-:W-:Y:S01]  /*1640*/  ENDCOLLECTIVE ;  /* 0x000000000000791b */ /* 0x003fe20003800000 */
.L_x_1869:
[----:B------:R-:W-:Y:S01]  /*1650*/  HFMA2.MMA R14, -RZ, RZ, 0, 1.1920928955078125e-07 ;  /* 0x00000002ff0e7435 */ /* 0x000fe200000001ff */
[----:B------:R-:W-:-:S05]  /*1660*/  MOV R18, R17 ;  /* 0x0000001100127202 */ /* 0x000fca0000000f00 */
[----:B------:R-:W-:-:S05]  /*1670*/  FADD.FTZ R20, R9, R18 ;  /* 0x0000001209147221 */ /* 0x000fca0000010000 */
[----:B------:R-:W-:-:S07]  /*1680*/  MOV R27, R20 ;  /* 0x00000014001b7202 */ /* 0x000fce0000000f00 */
[----:B------:R-:W-:Y:S05]  /*1690*/  WARPSYNC.COLLECTIVE R12, `(.L_x_1870) ;  /* 0x000000000c087348 */ /* 0x000fea0003c00000 */
[----:B------:R0:W1:Y:S02]  /*16a0*/  SHFL.BFLY P2, R17, R27, R14, R13 ;  /* 0x0c00000e1b117389 */ /* 0x000064000004000d */
[----:B01----:R-:W-:Y:S01]  /*16b0*/  ENDCOLLECTIVE ;  /* 0x000000000000791b */ /* 0x003fe20003800000 */
.L_x_1870:
[----:B------:R-:W-:Y:S01]  /*16c0*/  HFMA2.MMA R14, -RZ, RZ, 0, 2.384185791015625e-07 ;  /* 0x00000004ff0e7435 */ /* 0x000fe200000001ff */
[----:B------:R-:W-:-:S05]  /*16d0*/  MOV R21, R17 ;  /* 0x0000001100157202 */ /* 0x000fca0000000f00 */
[----:B------:R-:W-:-:S05]  /*16e0*/  FADD.FTZ R9, R20, R21 ;  /* 0x0000001514097221 */ /* 0x000fca0000010000 */
[----:B------:R-:W-:-:S07]  /*16f0*/  MOV R27, R9 ;  /* 0x00000009001b7202 */ /* 0x000fce0000000f00 */
[----:B------:R-:W-:Y:S05]  /*1700*/  WARPSYNC.COLLECTIVE R12, `(.L_x_1871) ;  /* 0x000000000c087348 */ /* 0x000fea0003c00000 */
[----:B------:R0:W1:Y:S02]  /*1710*/  SHFL.BFLY P2, R17, R27, R14, R13 ;  /* 0x0c00000e1b117389 */ /* 0x000064000004000d */
[----:B01----:R-:W-:Y:S01]  /*1720*/  ENDCOLLECTIVE ;  /* 0x000000000000791b */ /* 0x003fe20003800000 */
.L_x_1871:
[----:B------:R-:W-:Y:S01]  /*1730*/  HFMA2.MMA R14, -RZ, RZ, 0, 4.76837158203125e-07 ;  /* 0x00000008ff0e7435 */ /* 0x000fe200000001ff */
[----:B------:R-:W-:-:S05]  /*1740*/  MOV R22, R17 ;  /* 0x0000001100167202 */ /* 0x000fca0000000f00 */
[----:B------:R-:W-:-:S05]  /*1750*/  FADD.FTZ R22, R9, R22 ;  /* 0x0000001609167221 */ /* 0x000fca0000010000 */
[----:B------:R-:W-:-:S07]  /*1760*/  MOV R27, R22 ;  /* 0x00000016001b7202 */ /* 0x000fce0000000f00 */
[----:B------:R-:W-:Y:S05]  /*1770*/  WARPSYNC.COLLECTIVE R12, `(.L_x_1872) ;  /* 0x000000000c087348 */ /* 0x000fea0003c00000 */
[----:B------:R0:W1:Y:S02]  /*1780*/  SHFL.BFLY P2, R17, R27, R14, R13 ;  /* 0x0c00000e1b117389 */ /* 0x000064000004000d */
[----:B01----:R-:W-:Y:S01]  /*1790*/  ENDCOLLECTIVE ;  /* 0x000000000000791b */ /* 0x003fe20003800000 */
.L_x_1872:
[----:B------:R-:W-:Y:S01]  /*17a0*/  HFMA2.MMA R14, -RZ, RZ, 0, 9.5367431640625e-07 ;  /* 0x00000010ff0e7435 */ /* 0x000fe200000001ff */
[----:B------:R-:W-:-:S05]  /*17b0*/  MOV R23, R17 ;  /* 0x0000001100177202 */ /* 0x000fca0000000f00 */
[----:B------:R-:W-:-:S04]  /*17c0*/  FADD.FTZ R18, R22, R23 ;  /* 0x0000001716127221 */ /* 0x000fc80000010000 */
[----:B------:R-:W-:-:S07]  /*17d0*/  IMAD.MOV.U32 R27, RZ, RZ, R18 ;  /* 0x000000ffff1b7224 */ /* 0x000fce00078e0012 */
[----:B------:R-:W-:Y:S05]  /*17e0*/  WARPSYNC.COLLECTIVE R12, `(.L_x_1873) ;  /* 0x000000000c087348 */ /* 0x000fea0003c00000 */
[----:B------:R0:W1:Y:S02]  /*17f0*/  SHFL.BFLY P2, R17, R27, R14, R13 ;  /* 0x0c00000e1b117389 */ /* 0x000064000004000d */
[----:B01----:R-:W-:Y:S01]  /*1800*/  ENDCOLLECTIVE ;  /* 0x000000000000791b */ /* 0x003fe20003800000 */
.L_x_1873:
[----:B------:R-:W-:Y:S01]  /*1810*/  HFMA2.MMA R14, -RZ, RZ, 0, 5.9604644775390625e-08 ;  /* 0x00000001ff0e7435 */ /* 0x000fe200000001ff */
[----:B------:R-:W-:Y:S02]  /*1820*/  MOV R27, R8 ;  /* 0x00000008001b7202 */ /* 0x000fe40000000f00 */
[----:B------:R-:W-:-:S08]  /*1830*/  MOV R9, R17 ;  /* 0x0000001100097202 */ /* 0x000fd00000000f00 */
[----:B------:R-:W-:Y:S05]  /*1840*/  WARPSYNC.COLLECTIVE R12, `(.L_x_1874) ;  /* 0x000000000c087348 */ /* 0x000fea0003c00000 */
[----:B------:R0:W1:Y:S02]  /*1850*/  SHFL.BFLY P2, R17, R27, R14, R13 ;  /* 0x0c00000e1b117389 */ /* 0x000064000004000d */
[----:B01----:R-:W-:Y:S01]  /*1860*/  ENDCOLLECTIVE ;  /* 0x000000000000791b */ /* 0x003fe20003800000 */
.L_x_1874:
[----:B------:R-:W-:Y:S01]  /*1870*/  HFMA2.MMA R14, -RZ, RZ, 0, 1.1920928955078125e-07 ;  /* 0x00000002ff0e7435 */ /* 0x000fe200000001ff */
[----:B------:R-:W-:-:S05]  /*1880*/  MOV R19, R17 ;  /* 0x0000001100137202 */ /* 0x000fca0000000f00 */
[----:B------:R-:W-:-:S05]  /*1890*/  FADD.FTZ R23, R8, R19 ;  /* 0x0000001308177221 */ /* 0x000fca0000010000 */
[----:B------:R-:W-:-:S07]  /*18a0*/  MOV R27, R23 ;  /* 0x00000017001b7202 */ /* 0x000fce0000000f00 */
[----:B------:R-:W-:Y:S05]  /*18b0*/  WARPSYNC.COLLECTIVE R12, `(.L_x_1875) ;  /* 0x000000000c087348 */ /* 0x000fea0003c00000 */
[----:B------:R0:W1:Y:S02]  /*18c0*/  SHFL.BFLY P2, R17, R27, R14, R13 ;  /* 0x0c00000e1b117389 */ /* 0x000064000004000d */
[----:B01----:R-:W-:Y:S01]  /*18d0*/  ENDCOLLECTIVE ;  /* 0x000000000000791b */ /* 0x003fe20003800000 */
.L_x_1875:
[----:B------:R-:W-:Y:S01]  /*18e0*/  HFMA2.MMA R14, -RZ, RZ, 0, 2.384185791015625e-07 ;  /* 0x00000004ff0e7435 */ /* 0x000fe200000001ff */
[----:B------:R-:W-:-:S05]  /*18f0*/  MOV R22, R17 ;  /* 0x0000001100167202 */ /* 0x000fca0000000f00 */
[----:B------:R-:W-:-:S05]  /*1900*/  FADD.FTZ R8, R23, R22 ;  /* 0x0000001617087221 */ /* 0x000fca0000010000 */
[----:B------:R-:W-:-:S07]  /*1910*/  MOV R27, R8 ;  /* 0x00000008001b7202 */ /* 0x000fce0000000f00 */
[----:B------:R-:W-:Y:S05]  /*1920*/  WARPSYNC.COLLECTIVE R12, `(.L_x_1876) ;  /* 0x000000000c087348 */ /* 0x000fea0003c00000 */
[----:B------:R0:W1:Y:S02]  /*1930*/  SHFL.BFLY P2, R17, R27, R14, R13 ;  /* 0x0c00000e1b117389 */ /* 0x000064000004000d */
[----:B01----:R-:W-:Y:S01]  /*1940*/  ENDCOLLECTIVE ;  /* 0x000000000000791b */ /* 0x003fe20003800000 */
.L_x_1876:
[----:B------:R-:W-:Y:S01]  /*1950*/  HFMA2.MMA R14, -RZ, RZ, 0, 4.76837158203125e-07 ;  /* 0x00000008ff0e7435 */ /* 0x000fe200000001ff */
[----:B------:R-:W-:-:S05]  /*1960*/  MOV R21, R17 ;  /* 0x0000001100157202 */ /* 0x000fca0000000f00 */
[----:B------:R-:W-:-:S05]  /*1970*/  FADD.FTZ R24, R8, R21 ;  /* 0x0000001508187221 */ /* 0x000fca0000010000 */
[----:B------:R-:W-:-:S07]  /*1980*/  MOV R27, R24 ;  /* 0x00000018001b7202 */ /* 0x000fce0000000f00 */
[----:B------:R-:W-:Y:S05]  /*1990*/  WARPSYNC.COLLECTIVE R12, `(.L_x_1877) ;  /* 0x000000000c087348 */ /* 0x000fea0003c00000 */
[----:B------:R0:W1:Y:S02]  /*19a0*/  SHFL.BFLY P2, R17, R27, R14, R13 ;  /* 0x0c00000e1b117389 */ /* 0x000064000004000d */
[----:B01----:R-:W-:Y:S01]  /*19b0*/  ENDCOLLECTIVE ;  /* 0x000000000000791b */ /* 0x003fe20003800000 */
.L_x_1877:
[----:B------:R-:W-:Y:S01]  /*19c0*/  HFMA2.MMA R14, -RZ, RZ, 0, 9.5367431640625e-07 ;  /* 0x00000010ff0e7435 */ /* 0x000fe200000001ff */
[----:B------:R-:W-:-:S05]  /*19d0*/  MOV R25, R17 ;  /* 0x0000001100197202 */ /* 0x000fca0000000f00 */
[----:B------:R-:W-:-:S05]  /*19e0*/  FADD.FTZ R25, R24, R25 ;  /* 0x0000001918197221 */ /* 0x000fca0000010000 */
[----:B------:R-:W-:-:S07]  /*19f0*/  MOV R27, R25 ;  /* 0x00000019001b7202 */ /* 0x000fce0000000f00 */
[----:B------:R-:W-:Y:S05]  /*1a00*/  WARPSYNC.COLLECTIVE R12, `(.L_x_1878) ;  /* 0x000000000c087348 */ /* 0x000fea0003c00000 */
[----:B------:R0:W1:Y:S02]  /*1a10*/  SHFL.BFLY P2, R17, R27, R14, R13 ;  /* 0x0c00000e1b117389 */ /* 0x000064000004000d */
[----:B01----:R-:W-:Y:S01]  /*1a20*/  ENDCOLLECTIVE ;  /* 0x000000000000791b */ /* 0x003fe20003800000 */
.L_x_1878:
[----:B------:R-:W-:Y:S05]  /*1a30*/  BRA `(.L_x_1879) ;  /* 0xfffffff400387947 */ /* 0x000fea000383ffff */
.L_x_1880:
        /* <DEDUP_REMOVED lines=12> */
.L_x_3003:


//--------------------- .text._ZN10layer_norm31ln_parallel_residual_bwd_kernelINS_13Kernel_traitsI6__halfS2_fS2_fjLj4096ELj1ELj1ELj8ELj16ENS_18Kernel_traits_baseILj4096ES2_S2_fS2_fjLj256EEEEELb1ELb1ELb0EEEvNS_9BwdParamsE --------------------------
	.section	.text._ZN10layer_norm31ln_parallel_residual_bwd_kernelINS_13Kernel_traitsI6__halfS2_fS2_fjLj4096ELj1ELj1ELj8ELj16ENS_18Kernel_traits_baseILj4096ES2_S2_fS2_fjLj256EEEEELb1ELb1ELb0EEEvNS_9BwdParamsE,"ax",@progbits
	.align	128
        .global         _ZN10layer_norm31ln_parallel_residual_bwd_kernelINS_13Kernel_traitsI6__halfS2_fS2_fjLj4096ELj1ELj1ELj8ELj16ENS_18Kernel_traits_baseILj4096ES2_S2_fS2_fjLj256EEEEELb1ELb1ELb0EEEvNS_9BwdParamsE
        .type           _ZN10layer_norm31ln_parallel_residual_bwd_kernelINS_13Kernel_traitsI6__halfS2_fS2_fjLj4096ELj1ELj1ELj8ELj16ENS_18Kernel_traits_baseILj4096ES2_S2_fS2_fjLj256EEEEELb1ELb1ELb0EEEvNS_9BwdParamsE,@function
        .size           _ZN10layer_norm31ln_parallel_residual_bwd_kernelINS_13Kernel_traitsI6__halfS2_fS2_fjLj4096ELj1ELj1ELj8ELj16ENS_18Kernel_traits_baseILj4096ES2_S2_fS2_fjLj256EEEEELb1ELb1ELb0EEEvNS_9BwdParamsE,(.L_x_3004 - _ZN10layer_norm31ln_parallel_residual_bwd_kernelINS_13Kernel_traitsI6__halfS2_fS2_fjLj4096ELj1ELj1ELj8ELj16ENS_18Kernel_traits_baseILj4096ES2_S2_fS2_fjLj256EEEEELb1ELb1ELb0EEEvNS_9BwdParamsE)
        .other          _ZN10layer_norm31ln_parallel_residual_bwd_kernelINS_13Kernel_traitsI6__halfS2_fS2_fjLj4096ELj1ELj1ELj8ELj16ENS_18Kernel_traits_baseILj4096ES2_S2_fS2_fjLj256EEEEELb1ELb1ELb0EEEvNS_9BwdParamsE,@"STO_CUDA_ENTRY STV_DEFAULT"
_ZN10layer_norm31ln_parallel_residual_bwd_kernelINS_13Kernel_traitsI6__halfS2_fS2_fjLj4096ELj1ELj1ELj8ELj16ENS_18Kernel_traits_baseILj4096ES2_S2_fS2_fjLj256EEEEELb1ELb1ELb0EEEvNS_9BwdParamsE:
.text._ZN10layer_norm31ln_parallel_residual_bwd_kernelINS_13Kernel_traitsI6__halfS2_fS2_fjLj4096ELj1ELj1ELj8ELj16ENS_18Kernel_traits_baseILj4096ES2_S2_fS2_fjLj256EEEEELb1ELb1ELb0EEEvNS_9BwdParamsE:
        /* <DEDUP_REMOVED lines=71> */
.L_x_1891:
        /* <DEDUP_REMOVED lines=11> */
[----:B------:R-:W-:Y:S02]  /*0520*/  LOP3.LUT P4, RZ, R68, 0xff, RZ, 0xc0, !PT ;  /* 0x000000ff44ff7812 */ /* 0x000fe4000788c0ff */
[----:B------:R-:W-:Y:S02]  /*0530*/  SHF.R.S32.HI R70, RZ, 0x1f, R69 ;  /* 0x0000001fff467819 */ /* 0x000fe40000011445 */
[----:B------:R-:W-:Y:S02]  /*0540*/  LOP3.LUT P5, RZ, R0, 0x1f, RZ, 0xc0, !PT ;  /* 0x0000001f00ff7812 */ /* 0x000fe400078ac0ff */
[----:B------:R-:W-:-:S02]  /*0550*/  LEA.HI R69, R70, R69, RZ, 0x3 ;  /* 0x0000004546457211 */ /* 0x000fc400078f18ff */
[----:B------:R-:W-:Y:S02]  /*0560*/  MOV R137, RZ ;  /* 0x000000ff00897202 */ /* 0x000fe40000000f00 */
[----:B------:R-:W-:Y:S02]  /*0570*/  LEA.HI.SX32 R106, R69, R2, 0x1d ;  /* 0x00000002456a7211 */ /* 0x000fe400078feaff */
[----:B------:R-:W-:Y:S02]  /*0580*/  MOV R142, RZ ;  /* 0x000000ff008e7202 */ /* 0x000fe40000000f00 */
[----:B------:R-:W-:Y:S02]  /*0590*/  LOP3.LUT R77, R76, 0x7fffff8, RZ, 0xc0, !PT ;  /* 0x07fffff84c4d7812 */ /* 0x000fe400078ec0ff */
[----:B0-----:R-:W-:Y:S02]  /*05a0*/  MOV R67, R106 ;  /* 0x0000006a00437202 */ /* 0x001fe40000000f00 */
[----:B--2---:R-:W-:Y:S01]  /*05b0*/  FSEL R141, R64, RZ, !P0 ;  /* 0x000000ff408d7208 */ /* 0x004fe20004000000 */
[----:B------:R-:W-:Y:S06]  /*05c0*/  @!P3 BRA `(.L_x_1883) ;  /* 0x000000040064b947 */ /* 0x000fec0003800000 */
[----:B------:R-:W0:Y:S01]  /*05d0*/  LDC.64 R72, c[0x0][0x2b8] ;  /* 0x0000ae00ff487b82 */ /* 0x000e220000000a00 */
[C---:B------:R-:W-:Y:S02]  /*05e0*/  LEA R84, P1, R106.reuse, UR10, 0x5 ;  /* 0x0000000a6a547c11 */ /* 0x040fe4000f8228ff */
[----:B------:R-:W-:Y:S02]  /*05f0*/  ISETP.NE.U32.AND P0, PT, RZ, UR14, PT ;  /* 0x0000000eff007c0c */ /* 0x000fe4000bf05070 */
[----:B------:R-:W-:Y:S02]  /*0600*/  LEA.HI.X R85, R106, UR11, RZ, 0x5, P1 ;  /* 0x0000000b6a557c11 */ /* 0x000fe400088f2cff */
[----:B------:R-:W-:-:S03]  /*0610*/  ISETP.NE.AND.EX P0, PT, RZ, UR15, PT, P0 ;  /* 0x0000000fff007c0c */ /* 0x000fc6000bf05300 */
[----:B------:R-:W2:Y:S04]  /*0620*/  LDG.E.128 R68, desc[UR4][R84.64] ;  /* 0x0000000454447981 */ /* 0x000ea8000c1e1d00 */
[----:B------:R-:W3:Y:S06]  /*0630*/  LDG.E.128 R64, desc[UR4][R84.64+0x10] ;  /* 0x0000100454407981 */ /* 0x000eec000c1e1d00 */
[----:B------:R-:W1:Y:S01]  /*0640*/  @P0 LDC.64 R122, c[0x0][0x248] ;  /* 0x00009200ff7a0b82 */ /* 0x000e620000000a00 */
[----:B0-----:R-:W-:-:S06]  /*0650*/  IMAD.WIDE.U32 R72, R106, 0x10, R72 ;  /* 0x000000106a487825 */ /* 0x001fcc00078e0048 */
[----:B------:R-:W4:Y:S01]  /*0660*/  LDG.E.128 R72, desc[UR4][R72.64] ;  /* 0x0000000448487981 */ /* 0x000f22000c1e1d00 */
[C---:B------:R-:W-:Y:S02]  /*0670*/  SHF.L.U32 R3, R106.reuse, 0x3, RZ ;  /* 0x000000036a037819 */ /* 0x040fe400000006ff */
[----:B------:R-:W-:Y:S02]  /*0680*/  SHF.L.U64.HI R78, R106, 0x3, RZ ;  /* 0x000000036a4e7819 */ /* 0x000fe400000102ff */
[----:B------:R-:W-:-:S04]  /*0690*/  IADD3 R114, P1, R3, UR12, RZ ;  /* 0x0000000c03727c10 */ /* 0x000fc8000ff3e0ff */
[----:B------:R-:W-:Y:S02]  /*06a0*/  IADD3.X R115, R78, UR13, RZ, P1, !PT ;  /* 0x0000000d4e737c10 */ /* 0x000fe40008ffe4ff */
[----:B-1----:R-:W-:-:S03]  /*06b0*/  @P0 IADD3 R122, P1, R3, R122, RZ ;  /* 0x0000007a037a0210 */ /* 0x002fc60007f3e0ff */
[----:B------:R-:W5:Y:S01]  /*06c0*/  LDG.E.64 R84, desc[UR4][R114.64] ;  /* 0x0000000472547981 */ /* 0x000f62000c1e1b00 */
[----:B------:R-:W-:Y:S02]  /*06d0*/  @P0 IADD3.X R123, R78, R123, RZ, P1, !PT ;  /* 0x0000007b4e7b0210 */ /* 0x000fe40000ffe4ff */
[----:B------:R-:W-:-:S03]  /*06e0*/  ISETP.NE.U32.AND P1, PT, RZ, UR8, PT ;  /* 0x00000008ff007c0c */ /* 0x000fc6000bf25070 */
[----:B------:R0:W5:Y:S01]  /*06f0*/  @P0 LDG.E.64 R80, desc[UR4][R122.64] ;  /* 0x000000047a500981 */ /* 0x000162000c1e1b00 */
[----:B------:R-:W-:-:S13]  /*0700*/  ISETP.NE.AND.EX P1, PT, RZ, UR9, PT, P1 ;  /* 0x00000009ff007c0c */ /* 0x000fda000bf25310 */
[----:B------:R-:W-:-:S04]  /*0710*/  @P1 LEA R78, P0, R106, UR8, 0x5 ;  /* 0x000000086a4e1c11 */ /* 0x000fc8000f8028ff */
        /* <DEDUP_REMOVED lines=12> */
[--C-:B----4-:R-:W-:Y:S02]  /*07e0*/  HADD2.F32 R69, -RZ, R72.reuse.H0_H0 ;  /* 0x20000048ff457230 */ /* 0x110fe40000004100 */
[----:B------:R-:W-:-:S03]  /*07f0*/  HADD2.F32 R72, -RZ, R72.H1_H1 ;  /* 0x30000048ff487230 */ /* 0x000fc60000004100 */
[----:B------:R-:W-:Y:S01]  /*0800*/  FMUL.FTZ R114, R90, R69 ;  /* 0x000000455a727220 */ /* 0x000fe20000410000 */
[--C-:B------:R-:W-:Y:S02]  /*0810*/  HADD2.F32 R71, -RZ, R73.reuse.H0_H0 ;  /* 0x20000049ff477230 */ /* 0x100fe40000004100 */
[----:B------:R-:W-:Y:S01]  /*0820*/  FMUL.FTZ R115, R91, R72 ;  /* 0x000000485b737220 */ /* 0x000fe20000410000 */
[----:B------:R-:W-:Y:S01]  /*0830*/  FADD.FTZ R64, RZ, R114 ;  /* 0x00000072ff407221 */ /* 0x000fe20000010000 */
[----:B------:R-:W-:Y:S01]  /*0840*/  FFMA.FTZ R65, R3, R114, RZ ;  /* 0x0000007203417223 */ /* 0x000fe200000100ff */
[----:B------:R-:W-:Y:S01]  /*0850*/  FADD.FTZ R140, -R141, R67 ;  /* 0x000000438d8c7221 */ /* 0x000fe20000010100 */
[----:B------:R-:W-:Y:S02]  /*0860*/  HADD2.F32 R124, -RZ, R73.H1_H1 ;  /* 0x30000049ff7c7230 */ /* 0x000fe40000004100 */
[----:B------:R-:W-:Y:S01]  /*0870*/  FADD.FTZ R67, R64, R115 ;  /* 0x0000007340437221 */ /* 0x000fe20000010000 */
[----:B------:R-:W-:Y:S01]  /*0880*/  FMUL.FTZ R113, R107, R70 ;  /* 0x000000466b717220 */ /* 0x000fe20000410000 */
[----:B------:R-:W-:Y:S01]  /*0890*/  FMUL.FTZ R122, R92, R71 ;  /* 0x000000475c7a7220 */ /* 0x000fe20000410000 */
[----:B------:R-:W-:Y:S01]  /*08a0*/  FFMA.FTZ R64, R108, R115, R65 ;  /* 0x000000736c407223 */ /* 0x000fe20000010041 */
[----:B------:R-:W-:-:S02]  /*08b0*/  HADD2.F32 R73, -RZ, R74.H0_H0 ;  /* 0x2000004aff497230 */ /* 0x000fc40000004100 */
[----:B-1----:R-:W-:Y:S01]  /*08c0*/  FADD.FTZ R78, -R141, R66 ;  /* 0x000000428d4e7221 */ /* 0x002fe20000010100 */
        /* <DEDUP_REMOVED lines=8> */
[----:B------:R-:W-:Y:S01]  /*0950*/  FADD.FTZ R67, R66, R121 ;  /* 0x0000007942437221 */ /* 0x000fe20000010000 */
[----:B------:R-:W-:Y:S01]  /*0960*/  FFMA.FTZ R64, R116, R121, R65 ;  /* 0x0000007974407223 */ /* 0x000fe20000010041 */
[----:B------:R-:W-:-:S02]  /*0970*/  HADD2.F32 R79, -RZ, R75.H0_H0 ;  /* 0x2000004bff4f7230 */ /* 0x000fc40000004100 */
[----:B------:R-:W-:Y:S01]  /*0980*/  FMUL.FTZ R128, R107, R128 ;  /* 0x000000806b807220 */ /* 0x000fe20000410000 */
[----:B------:R-:W-:Y:S01]  /*0990*/  FMUL.FTZ R129, R95, R74 ;  /* 0x0000004a5f817220 */ /* 0x000fe20000410000 */
[----:B------:R-:W-:Y:S01]  /*09a0*/  FADD.FTZ R66, R67, R124 ;  /* 0x0000007c43427221 */ /* 0x000fe20000010000 */
[----:B------:R-:W-:Y:S01]  /*09b0*/  FFMA.FTZ R65, R123, R124, R64 ;  /* 0x0000007c7b417223 */ /* 0x000fe20000010040 */
[----:B------:R-:W-:Y:S02]  /*09c0*/  HADD2.F32 R142, -RZ, R75.H1_H1 ;  /* 0x3000004bff8e7230 */ /* 0x000fe40000004100 */
        /* <DEDUP_REMOVED lines=25> */
.L_x_1883:
[----:B------:R-:W-:Y:S05]  /*0b60*/  BSYNC B0 ;  /* 0x0000000000007941 */ /* 0x000fea0003800000 */
.L_x_1882:
[----:B------:R-:W-:Y:S04]  /*0b70*/  BSSY B0, `(.L_x_1884) ;  /* 0x000005a000007945 */ /* 0x000fe80003800000 */
[----:B------:R-:W-:Y:S05]  /*0b80*/  @!P2 BRA `(.L_x_1885) ;  /* 0x000000040060a947 */ /* 0x000fea0003800000 */
[----:B------:R-:W-:Y:S02]  /*0b90*/  ISETP.NE.U32.AND P0, PT, RZ, UR14, PT ;  /* 0x0000000eff007c0c */ /* 0x000fe4000bf05070 */
        /* <DEDUP_REMOVED lines=8> */
[----:B------:R-:W0:Y:S05]  /*0c20*/  @P0 LDC.64 R68, c[0x0][0x248] ;  /* 0x00009200ff440b82 */ /* 0x000e2a0000000a00 */
        /* <DEDUP_REMOVED lines=11> */
[----:B------:R0:W5:Y:S04]  /*0ce0*/  @P1 LDG.E.128 R8, desc[UR4][R78.64] ;  /* 0x000000044e081981 */ /* 0x000168000c1e1d00 */
[----:B------:R-:W4:Y:S04]  /*0cf0*/  LDG.E.128 R64, desc[UR4][R64.64] ;  /* 0x0000000440407981 */ /* 0x000f28000c1e1d00 */
[----:B------:R0:W5:Y:S01]  /*0d00*/  @P1 LDG.E.128 R4, desc[UR4][R78.64+0x10] ;  /* 0x000010044e041981 */ /* 0x000162000c1e1d00 */
[C---:B--2---:R-:W-:Y:S01]  /*0d10*/  FADD.FTZ R130, -R141.reuse, R73 ;  /* 0x000000498d827221 */ /* 0x044fe20000010100 */
[C---:B------:R-:W-:Y:S01]  /*0d20*/  FADD.FTZ R72, -R141.reuse, R72 ;  /* 0x000000488d487221 */ /* 0x040fe20000010100 */
[----:B------:R-:W-:-:S03]  /*0d30*/  FADD.FTZ R132, -R141, R74 ;  /* 0x0000004a8d847221 */ /* 0x000fc60000010100 */
[C---:B-----5:R-:W-:Y:S01]  /*0d40*/  FMUL.FTZ R125, R107.reuse, R72 ;  /* 0x000000486b7d7220 */ /* 0x060fe20000410000 */
[----:B------:R-:W-:Y:S01]  /*0d50*/  FMUL.FTZ R130, R107, R130 ;  /* 0x000000826b827220 */ /* 0x000fe20000410000 */
[C---:B---3--:R-:W-:Y:S01]  /*0d60*/  FADD.FTZ R112, -R141.reuse, R69 ;  /* 0x000000458d707221 */ /* 0x048fe20000010100 */
[C---:B------:R-:W-:Y:S01]  /*0d70*/  FADD.FTZ R120, -R141.reuse, R71 ;  /* 0x000000478d787221 */ /* 0x040fe20000010100 */
[----:B------:R-:W-:Y:S02]  /*0d80*/  FADD.FTZ R68, -R141, R68 ;  /* 0x000000448d447221 */ /* 0x000fe40000010100 */
[C---:B------:R-:W-:Y:S01]  /*0d90*/  FMUL.FTZ R110, R107.reuse, R112 ;  /* 0x000000706b6e7220 */ /* 0x040fe20000410000 */
[C---:B-1----:R-:W-:Y:S01]  /*0da0*/  FMUL.FTZ R118, R107.reuse, R120 ;  /* 0x000000786b767220 */ /* 0x042fe20000410000 */
[----:B------:R-:W-:Y:S01]  /*0db0*/  FMUL.FTZ R109, R107, R68 ;  /* 0x000000446b6d7220 */ /* 0x000fe20000410000 */
[----:B------:R-:W-:-:S04]  /*0dc0*/  FADD.FTZ R70, -R141, R70 ;  /* 0x000000468d467221 */ /* 0x000fc80000010100 */
[----:B------:R-:W-:Y:S01]  /*0dd0*/  FMUL.FTZ R111, R107, R70 ;  /* 0x000000466b6f7220 */ /* 0x000fe20000410000 */
[--C-:B----4-:R-:W-:Y:S02]  /*0de0*/  HADD2.F32 R69, -RZ, R64.reuse.H0_H0 ;  /* 0x20000040ff457230 */ /* 0x110fe40000004100 */
[----:B------:R-:W-:Y:S02]  /*0df0*/  HADD2.F32 R64, -RZ, R64.H1_H1 ;  /* 0x30000040ff407230 */ /* 0x000fe40000004100 */
[--C-:B------:R-:W-:Y:S02]  /*0e00*/  HADD2.F32 R71, -RZ, R65.reuse.H0_H0 ;  /* 0x20000041ff477230 */ /* 0x100fe40000004100 */
[----:B------:R-:W-:Y:S01]  /*0e10*/  FMUL.FTZ R112, R98, R69 ;  /* 0x0000004562707220 */ /* 0x000fe20000410000 */
[----:B------:R-:W-:Y:S02]  /*0e20*/  HADD2.F32 R65, -RZ, R65.H1_H1 ;  /* 0x30000041ff417230 */ /* 0x000fe40000004100 */
[----:B------:R-:W-:Y:S01]  /*0e30*/  FADD.FTZ R25, R25, R64 ;  /* 0x0000004019197221 */ /* 0x000fe20000010000 */
[-C--:B------:R-:W-:Y:S01]  /*0e40*/  FFMA.FTZ R41, R110, R64.reuse, R41 ;  /* 0x000000406e297223 */ /* 0x080fe20000010029 */
[----:B------:R-:W-:Y:S01]  /*0e50*/  FMUL.FTZ R117, R99, R64 ;  /* 0x0000004063757220 */ /* 0x000fe20000410000 */
[----:B------:R-:W-:Y:S01]  /*0e60*/  FADD.FTZ R64, R137, R112 ;  /* 0x0000007089407221 */ /* 0x000fe20000010000 */
[----:B------:R-:W-:Y:S01]  /*0e70*/  FADD.FTZ R27, R27, R65 ;  /* 0x000000411b1b7221 */ /* 0x000fe20000010000 */
[-C--:B------:R-:W-:Y:S01]  /*0e80*/  FFMA.FTZ R43, R118, R65.reuse, R43 ;  /* 0x00000041762b7223 */ /* 0x080fe2000001002b */
[----:B------:R-:W-:Y:S01]  /*0e90*/  FMUL.FTZ R119, R102, R65 ;  /* 0x0000004166777220 */ /* 0x000fe20000410000 */
[----:B------:R-:W-:Y:S01]  /*0ea0*/  FFMA.FTZ R65, R109, R112, R142 ;  /* 0x000000706d417223 */ /* 0x000fe2000001008e */
[----:B------:R-:W-:-:S02]  /*0eb0*/  HADD2.F32 R73, -RZ, R67.H0_H0 ;  /* 0x20000043ff497230 */ /* 0x000fc40000004100 */
[----:B------:R-:W-:Y:S02]  /*0ec0*/  HADD2.F32 R68, -RZ, R67.H1_H1 ;  /* 0x30000043ff447230 */ /* 0x000fe40000004100 */
[----:B------:R-:W-:Y:S01]  /*0ed0*/  FADD.FTZ R67, R64, R117 ;  /* 0x0000007540437221 */ /* 0x000fe20000010000 */
[----:B------:R-:W-:Y:S01]  /*0ee0*/  FMUL.FTZ R120, R100, R71 ;  /* 0x0000004764787220 */ /* 0x000fe20000410000 */
[----:B------:R-:W-:Y:S01]  /*0ef0*/  FFMA.FTZ R64, R110, R117, R65 ;  /* 0x000000756e407223 */ /* 0x000fe20000010041 */
[--C-:B------:R-:W-:Y:S02]  /*0f00*/  HADD2.F32 R126, -RZ, R66.reuse.H0_H0 ;  /* 0x20000042ff7e7230 */ /* 0x100fe40000004100 */
[----:B------:R-:W-:Y:S02]  /*0f10*/  HADD2.F32 R74, -RZ, R66.H1_H1 ;  /* 0x30000042ff4a7230 */ /* 0x000fe40000004100 */
        /* <DEDUP_REMOVED lines=30> */
[----:B0-----:R-:W-:-:S07]  /*1100*/  FFMA.FTZ R142, R138, R135, R64 ;  /* 0x000000878a8e7223 */ /* 0x001fce0000010040 */
.L_x_1885:
[----:B------:R-:W-:Y:S05]  /*1110*/  BSYNC B0 ;  /* 0x0000000000007941 */ /* 0x000fea0003800000 */
.L_x_1884:
        /* <DEDUP_REMOVED lines=21> */
.L_x_1904:
        /* <DEDUP_REMOVED lines=84> */
[----:B------:R-:W-:Y:S01]  /*17b0*/  @P0 F2FP.F16.F32.PACK_AB R72, RZ, R64 ;  /* 0x00000040ff48023e */ /* 0x000fe200000000ff */
        /* <DEDUP_REMOVED lines=14> */
[----:B------:R-:W-:-:S02]  /*18a0*/  @P0 F2FP.F16.F32.PACK_AB R74, RZ, R68 ;  /* 0x00000044ff4a023e */ /* 0x000fc400000000ff */
[----:B------:R-:W-:Y:S01]  /*18b0*/  @P0 FSEL R69, R73, RZ, P1 ;  /* 0x000000ff49450208 */ /* 0x000fe20000800000 */
[----:B------:R-:W-:Y:S01]  /*18c0*/  @P5 FADD.FTZ R144, R15, R144 ;  /* 0x000000900f905221 */ /* 0x000fe20000010000 */
[C---:B------:R-:W-:Y:S02]  /*18d0*/  @P0 LOP3.LUT P1, RZ, R81.reuse, 0xff, RZ, 0xc0, !PT ;  /* 0x000000ff51ff0812 */ /* 0x040fe4000782c0ff */
[C---:B------:R-:W-:Y:S01]  /*18e0*/  @P0 LOP3.LUT P5, RZ, R81.reuse, 0xff0000, RZ, 0xc0, !PT ;  /* 0x00ff000051ff0812 */ /* 0x040fe200078ac0ff */
[----:B------:R-:W-:Y:S01]  /*18f0*/  FMUL.FTZ R155, R144, UR17 ;  /* 0x00000011909b7c20 */ /* 0x000fe20008410000 */
[----:B------:R-:W-:Y:S02]  /*1900*/  @P0 FSEL R70, R152, RZ, P1 ;  /* 0x000000ff98460208 */ /* 0x000fe40000800000 */
[----:B------:R-:W-:Y:S02]  /*1910*/  @P0 LOP3.LUT P1, RZ, R81, 0xff00, RZ, 0xc0, !PT ;  /* 0x0000ff0051ff0812 */ /* 0x000fe4000782c0ff */
[----:B------:R-:W-:-:S02]  /*1920*/  @P0 F2FP.F16.F32.PACK_AB R73, RZ, R67 ;  /* 0x00000043ff49023e */ /* 0x000fc400000000ff */
[----:B------:R-:W-:Y:S02]  /*1930*/  @P0 FSEL R64, R153, RZ, P1 ;  /* 0x000000ff99400208 */ /* 0x000fe40000800000 */
[----:B------:R-:W-:Y:S02]  /*1940*/  ISETP.NE.U32.AND P1, PT, RZ, UR18, PT ;  /* 0x00000012ff007c0c */ /* 0x000fe4000bf25070 */
[----:B------:R-:W-:Y:S02]  /*1950*/  @P0 FSEL R67, R154, RZ, P5 ;  /* 0x000000ff9a430208 */ /* 0x000fe40002800000 */
[----:B------:R-:W-:Y:S02]  /*1960*/  ISETP.NE.AND.EX P1, PT, RZ, UR19, PT, P1 ;  /* 0x00000013ff007c0c */ /* 0x000fe4000bf25310 */
[----:B------:R-:W-:Y:S02]  /*1970*/  @P0 LOP3.LUT P5, RZ, R81, 0xff000000, RZ, 0xc0, !PT ;  /* 0xff00000051ff0812 */ /* 0x000fe400078ac0ff */
[----:B------:R-:W-:-:S02]  /*1980*/  @P0 F2FP.F16.F32.PACK_AB R77, RZ, R69 ;  /* 0x00000045ff4d023e */ /* 0x000fc400000000ff */
[----:B------:R-:W-:Y:S02]  /*1990*/  @P0 FSEL R68, R155, RZ, P5 ;  /* 0x000000ff9b440208 */ /* 0x000fe40002800000 */
[----:B------:R-:W-:Y:S02]  /*19a0*/  @P0 F2FP.F16.F32.PACK_AB R78, RZ, R70 ;  /* 0x00000046ff4e023e */ /* 0x000fe400000000ff */
[----:B------:R-:W-:Y:S01]  /*19b0*/  @P0 F2FP.F16.F32.PACK_AB R145, RZ, R68 ;  /* 0x00000044ff91023e */ /* 0x000fe200000000ff */
[----:B------:R-:W0:Y:S01]  /*19c0*/  LDC.64 R70, c[0x0][0x2f8] ;  /* 0x0000be00ff467b82 */ /* 0x000e220000000a00 */
[----:B------:R-:W-:Y:S02]  /*19d0*/  LOP3.LUT P5, RZ, R85, 0xff, RZ, 0xc0, !PT ;  /* 0x000000ff55ff7812 */ /* 0x000fe400078ac0ff */
[----:B------:R-:W-:Y:S02]  /*19e0*/  @P0 F2FP.F16.F32.PACK_AB R143, RZ, R67 ;  /* 0x00000043ff8f023e */ /* 0x000fe400000000ff */
[----:B------:R-:W-:-:S02]  /*19f0*/  FSEL R152, R152, RZ, P5 ;  /* 0x000000ff98987208 */ /* 0x000fc40002800000 */
[----:B------:R-:W-:Y:S01]  /*1a00*/  LOP3.LUT P5, RZ, R85, 0xff00, RZ, 0xc0, !PT ;  /* 0x0000ff0055ff7812 */ /* 0x000fe200078ac0ff */
[----:B------:R-:W1:Y:S01]  /*1a10*/  @P1 LDC.64 R68, c[0x0][0x308] ;  /* 0x0000c200ff441b82 */ /* 0x000e620000000a00 */
[----:B------:R-:W-:Y:S02]  /*1a20*/  SEL R55, R76, R55, P1 ;  /* 0x000000374c377207 */ /* 0x000fe40000800000 */
[----:B------:R-:W-:Y:S02]  /*1a30*/  FSEL R153, R153, RZ, P5 ;  /* 0x000000ff99997208 */ /* 0x000fe40002800000 */
[----:B------:R-:W-:Y:S02]  /*1a40*/  LOP3.LUT P5, RZ, R85, 0xff0000, RZ, 0xc0, !PT ;  /* 0x00ff000055ff7812 */ /* 0x000fe400078ac0ff */
[----:B------:R-:W-:Y:S02]  /*1a50*/  @P0 F2FP.F16.F32.PACK_AB R137, RZ, R64 ;  /* 0x00000040ff89023e */ /* 0x000fe400000000ff */
        /* <DEDUP_REMOVED lines=17> */
[----:B------:R-:W-:Y:S02]  /*1b70*/  F2FP.F16.F32.PACK_AB R66, R153, R152 ;  /* 0x000000989942723e */ /* 0x000fe400000000ff */
[----:B------:R-:W-:Y:S01]  /*1b80*/  F2FP.F16.F32.PACK_AB R65, R151, R150 ;  /* 0x000000969741723e */ /* 0x000fe200000000ff */
[----:B------:R0:W-:Y:S01]  /*1b90*/  @P1 STG.E.128 desc[UR4][R68.64+0x10], R56 ;  /* 0x0000103844001986 */ /* 0x0001e2000c101d04 */
[----:B------:R-:W-:Y:S02]  /*1ba0*/  F2FP.F16.F32.PACK_AB R64, R149, R148 ;  /* 0x000000949540723e */ /* 0x000fe400000000ff */
[----:B------:R-:W-:Y:S02]  /*1bb0*/  F2FP.F16.F32.PACK_AB R67, R76, R67 ;  /* 0x000000434c43723e */ /* 0x000fe400000000ff */
        /* <DEDUP_REMOVED lines=8> */
.L_x_1888:
[----:B------:R-:W-:Y:S05]  /*1c40*/  BSYNC B0 ;  /* 0x0000000000007941 */ /* 0x000fea0003800000 */
.L_x_1887:
        /* <DEDUP_REMOVED lines=56> */
[----:B------:R-:W-:Y:S01]  /*1fd0*/  @P0 F2FP.F16.F32.PACK_AB R72, RZ, R64 ;  /* 0x00000040ff48023e */ /* 0x000fe200000000ff */
        /* <DEDUP_REMOVED lines=9> */
[----:B------:R-:W-:Y:S02]  /*2070*/  @P0 F2FP.F16.F32.PACK_AB R73, RZ, R67 ;  /* 0x00000043ff49023e */ /* 0x000fe400000000ff */
        /* <DEDUP_REMOVED lines=8> */
[----:B------:R-:W-:Y:S02]  /*2100*/  @P0 F2FP.F16.F32.PACK_AB R74, RZ, R68 ;  /* 0x00000044ff4a023e */ /* 0x000fe400000000ff */
[----:B------:R-:W-:-:S02]  /*2110*/  ISETP.NE.AND.EX P1, PT, RZ, UR19, PT, P1 ;  /* 0x00000013ff007c0c */ /* 0x000fc4000bf25310 */
[----:B------:R-:W-:Y:S02]  /*2120*/  @P0 FSEL R68, R152, RZ, P5 ;  /* 0x000000ff98440208 */ /* 0x000fe40002800000 */
[----:B------:R-:W-:Y:S02]  /*2130*/  @P0 F2FP.F16.F32.PACK_AB R77, RZ, R69 ;  /* 0x00000045ff4d023e */ /* 0x000fe400000000ff */
[----:B------:R-:W-:Y:S02]  /*2140*/  @P0 F2FP.F16.F32.PACK_AB R143, RZ, R68 ;  /* 0x00000044ff8f023e */ /* 0x000fe400000000ff */
[----:B------:R-:W-:Y:S02]  /*2150*/  @P0 F2FP.F16.F32.PACK_AB R78, RZ, R70 ;  /* 0x00000046ff4e023e */ /* 0x000fe400000000ff */
[----:B------:R-:W0:Y:S01]  /*2160*/  LDC.64 R70, c[0x0][0x2f8] ;  /* 0x0000be00ff467b82 */ /* 0x000e220000000a00 */
[----:B------:R-:W-:Y:S02]  /*2170*/  LOP3.LUT P5, RZ, R87, 0xff, RZ, 0xc0, !PT ;  /* 0x000000ff57ff7812 */ /* 0x000fe400078ac0ff */
[----:B------:R-:W-:-:S02]  /*2180*/  SEL R53, R66, R53, P1 ;  /* 0x0000003542357207 */ /* 0x000fc40000800000 */
[----:B------:R-:W-:Y:S02]  /*2190*/  FSEL R149, R149, RZ, P5 ;  /* 0x000000ff95957208 */ /* 0x000fe40002800000 */
[C---:B------:R-:W-:Y:S01]  /*21a0*/  LOP3.LUT P5, RZ, R87.reuse, 0xff00, RZ, 0xc0, !PT ;  /* 0x0000ff0057ff7812 */ /* 0x040fe200078ac0ff */
[----:B------:R-:W1:Y:S01]  /*21b0*/  @P1 LDC.64 R68, c[0x0][0x308] ;  /* 0x0000c200ff441b82 */ /* 0x000e620000000a00 */
[----:B------:R-:W-:Y:S02]  /*21c0*/  @P0 F2FP.F16.F32.PACK_AB R141, RZ, R67 ;  /* 0x00000043ff8d023e */ /* 0x000fe400000000ff */
[----:B------:R-:W-:Y:S02]  /*21d0*/  FSEL R66, R150, RZ, P5 ;  /* 0x000000ff96427208 */ /* 0x000fe40002800000 */
[----:B------:R-:W-:Y:S02]  /*21e0*/  LOP3.LUT P5, RZ, R87, 0xff0000, RZ, 0xc0, !PT ;  /* 0x00ff000057ff7812 */ /* 0x000fe400078ac0ff */
[----:B------:R-:W-:-:S02]  /*21f0*/  @P0 PRMT R60, R72, 0x7610, R60 ;  /* 0x00007610483c0816 */ /* 0x000fc4000000003c */
[----:B------:R-:W-:Y:S02]  /*2200*/  FSEL R67, R151, RZ, P5 ;  /* 0x000000ff97437208 */ /* 0x000fe40002800000 */
[----:B------:R-:W-:Y:S02]  /*2210*/  LOP3.LUT P5, RZ, R87, 0xff000000, RZ, 0xc0, !PT ;  /* 0xff00000057ff7812 */ /* 0x000fe400078ac0ff */
[----:B------:R-:W-:Y:S02]  /*2220*/  @P0 F2FP.F16.F32.PACK_AB R107, RZ, R64 ;  /* 0x00000040ff6b023e */ /* 0x000fe400000000ff */
        /* <DEDUP_REMOVED lines=24> */
[----:B------:R-:W-:Y:S02]  /*23b0*/  @P0 LEA.HI.X R73, R106, UR15, RZ, 0x4, P5 ;  /* 0x0000000f6a490c11 */ /* 0x000fe4000a8f24ff */
[----:B------:R-:W-:-:S05]  /*23c0*/  @P0 PRMT R63, R63, 0x5410, R143 ;  /* 0x000054103f3f0816 */ /* 0x000fca000000008f */
[----:B------:R1:W-:Y:S02]  /*23d0*/  @P0 STG.E.128 desc[UR4][R72.64], R60 ;  /* 0x0000003c48000986 */ /* 0x0003e4000c101d04 */
.L_x_1890:
[----:B------:R-:W-:Y:S05]  /*23e0*/  BSYNC B0 ;  /* 0x0000000000007941 */ /* 0x000fea0003800000 */
.L_x_1889:
[----:B------:R-:W-:Y:S02]  /*23f0*/  IADD3 R89, R89, UR20, RZ ;  /* 0x0000001459597c10 */ /* 0x000fe4000fffe0ff */
[----:B01----:R-:W-:Y:S02]  /*2400*/  SEL R68, RZ, 0x1, P4 ;  /* 0x00000001ff447807 */ /* 0x003fe40002000000 */
[----:B------:R-:W-:-:S13]  /*2410*/  ISETP.GE.AND P0, PT, R89, UR21, PT ;  /* 0x0000001559007c0c */ /* 0x000fda000bf06270 */
[----:B------:R-:W-:Y:S05]  /*2420*/  @!P0 BRA `(.L_x_1891) ;  /* 0xffffffe000108947 */ /* 0x000fea000383ffff */
.L_x_1881:
        /* <DEDUP_REMOVED lines=16> */
.L_x_1893:
[----:B------:R-:W-:Y:S05]  /*2530*/  BSYNC B0 ;  /* 0x0000000000007941 */ /* 0x000fea0003800000 */
.L_x_1892:
        /* <DEDUP_REMOVED lines=10> */
.L_x_1886:
[----:B------:R-:W-:Y:S01]  /*25e0*/  HFMA2.MMA R74, -RZ, RZ, 0, 9.5367431640625e-07 ;  /* 0x00000010ff4a7435 */ /* 0x000fe200000001ff */
[----:B------:R-:W-:Y:S02]  /*25f0*/  MOV R75, R137 ;  /* 0x00000089004b7202 */ /* 0x000fe40000000f00 */
[----:B------:R-:W-:Y:S02]  /*2600*/  MOV R79, 0x1f ;  /* 0x0000001f004f7802 */ /* 0x000fe40000000f00 */
[----:B------:R-:W-:-:S07]  /*2610*/  MOV R72, 0xffffffff ;  /* 0xffffffff00487802 */ /* 0x000fce0000000f00 */
[----:B-----5:R-:W-:Y:S05]  /*2620*/  WARPSYNC.COLLECTIVE R72, `(.L_x_1894) ;  /* 0x0000000048087348 */ /* 0x020fea0003c00000 */
[----:B------:R0:W1:Y:S02]  /*2630*/  SHFL.DOWN P0, R73, R75, R74, R79 ;  /* 0x0800004a4b497389 */ /* 0x000064000000004f */
[----:B01---5:R-:W-:Y:S01]  /*2640*/  ENDCOLLECTIVE ;  /* 0x000000000000791b */ /* 0x023fe20003800000 */
.L_x_1894:
[----:B------:R-:W-:Y:S02]  /*2650*/  MOV R75, R142 ;  /* 0x0000008e004b7202 */ /* 0x000fe40000000f00 */
[----:B------:R-:W-:-:S07]  /*2660*/  MOV R64, R73 ;  /* 0x0000004900407202 */ /* 0x000fce0000000f00 */
[----:B------:R-:W-:Y:S05]  /*2670*/  WARPSYNC.COLLECTIVE R72, `(.L_x_1895) ;  /* 0x0000000048087348 */ /* 0x000fea0003c00000 */
[----:B------:R0:W1:Y:S02]  /*2680*/  SHFL.DOWN P0, R73, R75, R74, R79 ;  /* 0x0800004a4b497389 */ /* 0x000064000000004f */
[----:B01----:R-:W-:Y:S01]  /*2690*/  ENDCOLLECTIVE ;  /* 0x000000000000791b */ /* 0x003fe20003800000 */
.L_x_1895:
[----:B------:R-:W-:Y:S01]  /*26a0*/  FADD.FTZ R64, R64, R137 ;  /* 0x0000008940407221 */ /* 0x000fe20000010000 */
[----:B------:R-:W-:-:S04]  /*26b0*/  HFMA2.MMA R74, -RZ, RZ, 0, 4.76837158203125e-07 ;  /* 0x00000008ff4a7435 */ /* 0x000fc800000001ff */
[----:B------:R-:W-:Y:S02]  /*26c0*/  MOV R75, R64 ;  /* 0x00000040004b7202 */ /* 0x000fe40000000f00 */
[----:B------:R-:W-:-:S07]  /*26d0*/  MOV R65, R73 ;  /* 0x0000004900417202 */ /* 0x000fce0000000f00 */
[----:B------:R-:W-:Y:S05]  /*26e0*/  WARPSYNC.COLLECTIVE R72, `(.L_x_1896) ;  /* 0x0000000048087348 */ /* 0x000fea0003c00000 */
[----:B------:R0:W1:Y:S02]  /*26f0*/  SHFL.DOWN P0, R73, R75, R74, R79 ;  /* 0x0800004a4b497389 */ /* 0x000064000000004f */
[----:B01----:R-:W-:Y:S01]  /*2700*/  ENDCOLLECTIVE ;  /* 0x000000000000791b */ /* 0x003fe20003800000 */
.L_x_1896:
[----:B------:R-:W-:-:S05]  /*2710*/  FADD.FTZ R65, R65, R142 ;  /* 0x0000008e41417221 */ /* 0x000fca0000010000 */
[----:B------:R-:W-:Y:S02]  /*2720*/  MOV R75, R65 ;  /* 0x00000041004b7202 */ /* 0x000fe40000000f00 */
[----:B------:R-:W-:-:S07]  /*2730*/  MOV R67, R73 ;  /* 0x0000004900437202 */ /* 0x000fce0000000f00 */
[----:B------:R-:W-:Y:S05]  /*2740*/  WARPSYNC.COLLECTIVE R72, `(.L_x_1897) ;  /* 0x0000000048087348 */ /* 0x000fea0003c00000 */
[----:B------:R0:W1:Y:S02]  /*2750*/  SHFL.DOWN P0, R73, R75, R74, R79 ;  /* 0x0800004a4b497389 */ /* 0x000064000000004f */
[----:B01----:R-:W-:Y:S01]  /*2760*/  ENDCOLLECTIVE ;  /* 0x000000000000791b */ /* 0x003fe20003800000 */
.L_x_1897:
[----:B------:R-:W-:Y:S01]  /*2770*/  FADD.FTZ R67, R64, R67 ;  /* 0x0000004340437221 */ /* 0x000fe20000010000 */
[----:B------:R-:W-:-:S04]  /*2780*/  HFMA2.MMA R74, -RZ, RZ, 0, 2.384185791015625e-07 ;  /* 0x00000004ff4a7435 */ /* 0x000fc800000001ff */
[----:B------:R-:W-:Y:S02]  /*2790*/  MOV R75, R67 ;  /* 0x00000043004b7202 */ /* 0x000fe40000000f00 */
[----:B------:R-:W-:-:S07]  /*27a0*/  MOV R66, R73 ;  /* 0x0000004900427202 */ /* 0x000fce0000000f00 */
[----:B------:R-:W-:Y:S05]  /*27b0*/  WARPSYNC.COLLECTIVE R72, `(.L_x_1898) ;  /* 0x0000000048087348 */ /* 0x000fea0003c00000 */
[----:B------:R0:W1:Y:S02]  /*27c0*/  SHFL.DOWN P0, R73, R75, R74, R79 ;  /* 0x0800004a4b497389 */ /* 0x000064000000004f */
[----:B01----:R-:W-:Y:S01]  /*27d0*/  ENDCOLLECTIVE ;  /* 0x000000000000791b */ /* 0x003fe20003800000 */
.L_x_1898:
[----:B------:R-:W-:-:S05]  /*27e0*/  FADD.FTZ R66, R65, R66 ;  /* 0x0000004241427221 */ /* 0x000fca0000010000 */
[----:B------:R-:W-:Y:S02]  /*27f0*/  MOV R75, R66 ;  /* 0x00000042004b7202 */ /* 0x000fe40000000f00 */
[----:B------:R-:W-:-:S07]  /*2800*/  MOV R68, R73 ;  /* 0x0000004900447202 */ /* 0x000fce0000000f00 */
[----:B------:R-:W-:Y:S05]  /*2810*/  WARPSYNC.COLLECTIVE R72, `(.L_x_1899) ;  /* 0x0000000048087348 */ /* 0x000fea0003c00000 */
[----:B------:R0:W1:Y:S02]  /*2820*/  SHFL.DOWN P0, R73, R75, R74, R79 ;  /* 0x0800004a4b497389 */ /* 0x000064000000004f */
[----:B01----:R-:W-:Y:S01]  /*2830*/  ENDCOLLECTIVE ;  /* 0x000000000000791b */ /* 0x003fe20003800000 */
.L_x_1899:
[----:B------:R-:W-:Y:S01]  /*2840*/  FADD.FTZ R68, R67, R68 ;  /* 0x0000004443447221 */ /* 0x000fe20000010000 */
[----:B------:R-:W-:-:S04]  /*2850*/  HFMA2.MMA R74, -RZ, RZ, 0, 1.1920928955078125e-07 ;  /* 0x00000002ff4a7435 */ /* 0x000fc800000001ff */
[----:B------:R-:W-:Y:S02]  /*2860*/  MOV R75, R68 ;  /* 0x00000044004b7202 */ /* 0x000fe40000000f00 */
[----:B------:R-:W-:-:S07]  /*2870*/  MOV R69, R73 ;  /* 0x0000004900457202 */ /* 0x000fce0000000f00 */
[----:B------:R-:W-:Y:S05]  /*2880*/  WARPSYNC.COLLECTIVE R72, `(.L_x_1900) ;  /* 0x0000000048087348 */ /* 0x000fea0003c00000 */
[----:B------:R0:W1:Y:S02]  /*2890*/  SHFL.DOWN P0, R73, R75, R74, R79 ;  /* 0x0800004a4b497389 */ /* 0x000064000000004f */
[----:B01----:R-:W-:Y:S01]  /*28a0*/  ENDCOLLECTIVE ;  /* 0x000000000000791b */ /* 0x003fe20003800000 */
.L_x_1900:
[----:B------:R-:W-:-:S05]  /*28b0*/  FADD.FTZ R69, R66, R69 ;  /* 0x0000004542457221 */ /* 0x000fca0000010000 */
[----:B------:R-:W-:Y:S02]  /*28c0*/  MOV R75, R69 ;  /* 0x00000045004b7202 */ /* 0x000fe40000000f00 */
[----:B------:R-:W-:-:S07]  /*28d0*/  MOV R71, R73 ;  /* 0x0000004900477202 */ /* 0x000fce0000000f00 */
[----:B------:R-:W-:Y:S05]  /*28e0*/  WARPSYNC.COLLECTIVE R72, `(.L_x_1901) ;  /* 0x0000000048087348 */ /* 0x000fea0003c00000 */
[----:B------:R0:W1:Y:S02]  /*28f0*/  SHFL.DOWN P0, R73, R75, R74, R79 ;  /* 0x0800004a4b497389 */ /* 0x000064000000004f */
[----:B01----:R-:W-:Y:S01]  /*2900*/  ENDCOLLECTIVE ;  /* 0x000000000000791b */ /* 0x003fe20003800000 */
.L_x_1901:
[----:B------:R-:W-:Y:S01]  /*2910*/  FADD.FTZ R71, R68, R71 ;  /* 0x0000004744477221 */ /* 0x000fe20000010000 */
[----:B------:R-:W-:-:S04]  /*2920*/  HFMA2.MMA R74, -RZ, RZ, 0, 5.9604644775390625e-08 ;  /* 0x00000001ff4a7435 */ /* 0x000fc800000001ff */
[----:B------:R-:W-:Y:S02]  /*2930*/  MOV R75, R71 ;  /* 0x00000047004b7202 */ /* 0x000fe40000000f00 */
[----:B------:R-:W-:-:S07]  /*2940*/  MOV R70, R73 ;  /* 0x0000004900467202 */ /* 0x000fce0000000f00 */
[----:B------:R-:W-:Y:S05]  /*2950*/  WARPSYNC.COLLECTIVE R72, `(.L_x_1902) ;  /* 0x0000000048087348 */ /* 0x000fea0003c00000 */
[----:B------:R0:W1:Y:S02]  /*2960*/  SHFL.DOWN P0, R73, R75, R74, R79 ;  /* 0x0800004a4b497389 */ /* 0x000064000000004f */
[----:B01----:R-:W-:Y:S01]  /*2970*/  ENDCOLLECTIVE ;  /* 0x000000000000791b */ /* 0x003fe20003800000 */
.L_x_1902:
[----:B------:R-:W-:-:S05]  /*2980*/  FADD.FTZ R70, R69, R70 ;  /* 0x0000004645467221 */ /* 0x000fca0000010000 */
[----:B------:R-:W-:Y:S02]  /*2990*/  MOV R75, R70 ;  /* 0x00000046004b7202 */ /* 0x000fe40000000f00 */
[----:B------:R-:W-:-:S07]  /*29a0*/  MOV R64, R73 ;  /* 0x0000004900407202 */ /* 0x000fce0000000f00 */
[----:B------:R-:W-:Y:S05]  /*29b0*/  WARPSYNC.COLLECTIVE R72, `(.L_x_1903) ;  /* 0x0000000048087348 */ /* 0x000fea0003c00000 */
[----:B------:R0:W1:Y:S02]  /*29c0*/  SHFL.DOWN P0, R73, R75, R74, R79 ;  /* 0x0800004a4b497389 */ /* 0x000064000000004f */
[----:B01----:R-:W-:Y:S01]  /*29d0*/  ENDCOLLECTIVE ;  /* 0x000000000000791b */ /* 0x003fe20003800000 */
.L_x_1903:
[----:B------:R-:W-:Y:S01]  /*29e0*/  MOV R65, R73 ;  /* 0x0000004900417202 */ /* 0x000fe20000000f00 */
[----:B------:R-:W-:Y:S06]  /*29f0*/  BRA `(.L_x_1904) ;  /* 0xffffffe8001c7947 */ /* 0x000fec000383ffff */
.L_x_1905:
        /* <DEDUP_REMOVED lines=16> */
.L_x_3004:


//--------------------- .text._ZN10layer_norm22ln_bwd_finalize_kernelINS_22Kernel_traits_finalizeILj4096E6__halfS2_fS2_fjLb0ELj1024ELj4ENS_18Kernel_traits_baseILj4096ES2_S2_fS2_fjLj1024EEEEELb0ELb1EEEvNS_9BwdParamsE --------------------------
	.section	.text._ZN10layer_norm22ln_bwd_finalize_kernelINS_22Kernel_traits_finalizeILj4096E6__halfS2_fS2_fjLb0ELj1024ELj4ENS_18Kernel_traits_baseILj4096ES2_S2_fS2_fjLj1024EEEEELb0ELb1EEEvNS_9BwdParamsE,"ax",@progbits
	.align	128
        .global         _ZN10layer_norm22ln_bwd_finalize_kernelINS_22Kernel_traits_finalizeILj4096E6__halfS2_fS2_fjLb0ELj1024ELj4ENS_18Kernel_traits_baseILj4096ES2_S2_fS2_fjLj1024EEEEELb0ELb1EEEvNS_9BwdParamsE
        .type           _ZN10layer_norm22ln_bwd_finalize_kernelINS_22Kernel_traits_finalizeILj4096E6__halfS2_fS2_fjLb0ELj1024ELj4ENS_18Kernel_traits_baseILj4096ES2_S2_fS2_fjLj1024EEEEELb0ELb1EEEvNS_9BwdParamsE,@function
        .size           _ZN10layer_norm22ln_bwd_finalize_kernelINS_22Kernel_traits_finalizeILj4096E6__halfS2_fS2_fjLb0ELj1024ELj4ENS_18Kernel_traits_baseILj4096ES2_S2_fS2_fjLj1024EEEEELb0ELb1EEEvNS_9BwdParamsE,(.L_x_3005 - _ZN10layer_norm22ln_bwd_finalize_kernelINS_22Kernel_traits_finalizeILj4096E6__halfS2_fS2_fjLb0ELj1024ELj4ENS_18Kernel_traits_baseILj4096ES2_S2_fS2_fjLj1024EEEEELb0ELb1EEEvNS_9BwdParamsE)
        .other          _ZN10layer_norm22ln_bwd_finalize_kernelINS_22Kernel_traits_finalizeILj4096E6__halfS2_fS2_fjLb0ELj1024ELj4ENS_18Kernel_traits_baseILj4096ES2_S2_fS2_fjLj1024EEEEELb0ELb1EEEvNS_9BwdParamsE,@"STO_CUDA_ENTRY STV_DEFAULT"
_ZN10layer_norm22ln_bwd_finalize_kernelINS_22Kernel_traits_finalizeILj4096E6__halfS2_fS2_fjLb0ELj1024ELj4ENS_18Kernel_traits_baseILj4096ES2_S2_fS2_fjLj1024EEEEELb0ELb1EEEvNS_9BwdParamsE:
.text._ZN10layer_norm22ln_bwd_finalize_kernelINS_22Kernel_traits_finalizeILj4096E6__halfS2_fS2_fjLb0ELj1024ELj4ENS_18Kernel_traits_baseILj4096ES2_S2_fS2_fjLj1024EEEEELb0ELb1EEEvNS_9BwdParamsE:
        /* <DEDUP_REMOVED lines=26> */
.L_x_1917:
        /* <DEDUP_REMOVED lines=31> */
.L_x_1910:
        /* <DEDUP_REMOVED lines=34> */
.L_x_1909:
[----:B------:R-:W-:Y:S05]  /*05b0*/  BSYNC B1 ;  /* 0x0000000000017941 */ /* 0x000fea0003800000 */
.L_x_1908:
        /* <DEDUP_REMOVED lines=25> */
.L_x_1912:
[----:B------:R-:W-:Y:S05]  /*0750*/  BSYNC B1 ;  /* 0x0000000000017941 */ /* 0x000fea0003800000 */
.L_x_1911:
        /* <DEDUP_REMOVED lines=12> */
.L_x_1907:
[----:B------:R-:W-:Y:S05]  /*0820*/  BSYNC B0 ;  /* 0x0000000000007941 */ /* 0x000fea0003800000 */
.L_x_1906:
        /* <DEDUP_REMOVED lines=29> */
.L_x_1928:
[----:B------:R-:W-:Y:S01]  /*0a00*/  @!P1 SHF.R.U32.HI R12, RZ, 0x3, R0 ;  /* 0x00000003ff0c9819 */ /* 0x000fe20000011600 */
[----:B----4-:R-:W-:Y:S01]  /*0a10*/  FADD.FTZ R14, R9, R14 ;  /* 0x0000000e090e7221 */ /* 0x010fe20000010000 */
[----:B---3--:R-:W-:Y:S02]  /*0a20*/  FADD.FTZ R11, R10, R11 ;  /* 0x0000000b0a0b7221 */ /* 0x008fe40000010000 */
[----:B------:R-:W-:-:S05]  /*0a30*/  @!P1 LOP3.LUT R12, R12, 0x1ffffffc, RZ, 0xc0, !PT ;  /* 0x1ffffffc0c0c9812 */ /* 0x000fca00078ec0ff */
[----:B------:R3:W-:Y:S04]  /*0a40*/  @!P1 STS [R12+UR4+0x2000], R14 ;  /* 0x0020000e0c009988 */ /* 0x0007e80008000804 */
[----:B------:R3:W-:Y:S02]  /*0a50*/  @!P1 STS [R12+UR4+0x2080], R11 ;  /* 0x0020800b0c009988 */ /* 0x0007e40008000804 */
.L_x_1913:
        /* <DEDUP_REMOVED lines=14> */
.L_x_1916:
[----:B------:R-:W-:Y:S05]  /*0b40*/  BSYNC B0 ;  /* 0x0000000000007941 */ /* 0x000fea0003800000 */
.L_x_1915:
[C---:B------:R-:W-:Y:S02]  /*0b50*/  ISETP.GT.U32.AND P1, PT, R3.reuse, -0x1001, PT ;  /* 0xffffefff0300780c */ /* 0x040fe40003f24070 */
[----:B------:R-:W-:Y:S02]  /*0b60*/  IADD3 R3, R3, 0x1000, RZ ;  /* 0x0000100003037810 */ /* 0x000fe40007ffe0ff */
[----:B------:R-:W-:-:S09]  /*0b70*/  IADD3 R4, R4, 0x800, RZ ;  /* 0x0000080004047810 */ /* 0x000fd20007ffe0ff */
[----:B------:R-:W-:Y:S05]  /*0b80*/  @P1 BRA `(.L_x_1917) ;  /* 0xfffffff400841947 */ /* 0x000fea000383ffff */
[----:B------:R-:W-:Y:S05]  /*0b90*/  EXIT ;  /* 0x000000000000794d */ /* 0x000fea0003800000 */
.L_x_1914:
[----:B------:R-:W-:Y:S01]  /*0ba0*/  HFMA2.MMA R22, -RZ, RZ, 0, 1.847743988037109375e-06 ;  /* 0x0000001fff167435 */ /* 0x000fe200000001ff */
[----:B0--3--:R-:W-:Y:S01]  /*0bb0*/  MOV R20, R10 ;  /* 0x0000000a00147202 */ /* 0x009fe20000000f00 */
[----:B------:R-:W-:Y:S01]  /*0bc0*/  IMAD.MOV.U32 R19, RZ, RZ, 0x1 ;  /* 0x00000001ff137424 */ /* 0x000fe200078e00ff */
[----:B------:R-:W-:-:S08]  /*0bd0*/  MOV R17, 0xffffffff ;  /* 0xffffffff00117802 */ /* 0x000fd00000000f00 */
[----:B-12---:R-:W-:Y:S05]  /*0be0*/  WARPSYNC.COLLECTIVE R17, `(.L_x_1918) ;  /* 0x0000000011087348 */ /* 0x006fea0003c00000 */
[----:B------:R0:W3:Y:S02]  /*0bf0*/  SHFL.BFLY P2, R18, R20, R19, R22 ;  /* 0x0c00001314127389 */ /* 0x0000e40000040016 */
[----:B0123--:R-:W-:Y:S01]  /*0c00*/  ENDCOLLECTIVE ;  /* 0x000000000000791b */ /* 0x00ffe20003800000 */
.L_x_1918:
[----:B------:R-:W-:Y:S01]  /*0c10*/  HFMA2.MMA R19, -RZ, RZ, 0, 1.1920928955078125e-07 ;  /* 0x00000002ff137435 */ /* 0x000fe200000001ff */
[----:B------:R-:W-:-:S05]  /*0c20*/  MOV R11, R18 ;  /* 0x00000012000b7202 */ /* 0x000fca0000000f00 */
[----:B------:R-:W-:-:S04]  /*0c30*/  FADD.FTZ R11, R10, R11 ;  /* 0x0000000b0a0b7221 */ /* 0x000fc80000010000 */
[----:B------:R-:W-:-:S07]  /*0c40*/  IMAD.MOV.U32 R20, RZ, RZ, R11 ;  /* 0x000000ffff147224 */ /* 0x000fce00078e000b */
[----:B------:R-:W-:Y:S05]  /*0c50*/  WARPSYNC.COLLECTIVE R17, `(.L_x_1919) ;  /* 0x0000000011087348 */ /* 0x000fea0003c00000 */
[----:B------:R0:W1:Y:S02]  /*0c60*/  SHFL.BFLY P2, R18, R20, R19, R22 ;  /* 0x0c00001314127389 */ /* 0x0000640000040016 */
[----:B01----:R-:W-:Y:S01]  /*0c70*/  ENDCOLLECTIVE ;  /* 0x000000000000791b */ /* 0x003fe20003800000 */
.L_x_1919:
[----:B------:R-:W-:Y:S01]  /*0c80*/  IMAD.MOV.U32 R19, RZ, RZ, 0x4 ;  /* 0x00000004ff137424 */ /* 0x000fe200078e00ff */
[----:B------:R-:W-:-:S05]  /*0c90*/  MOV R12, R18 ;  /* 0x00000012000c7202 */ /* 0x000fca0000000f00 */
[----:B------:R-:W-:-:S05]  /*0ca0*/  FADD.FTZ R12, R11, R12 ;  /* 0x0000000c0b0c7221 */ /* 0x000fca0000010000 */
[----:B------:R-:W-:-:S07]  /*0cb0*/  MOV R20, R12 ;  /* 0x0000000c00147202 */ /* 0x000fce0000000f00 */
[----:B------:R-:W-:Y:S05]  /*0cc0*/  WARPSYNC.COLLECTIVE R17, `(.L_x_1920) ;  /* 0x0000000011087348 */ /* 0x000fea0003c00000 */
[----:B------:R0:W1:Y:S02]  /*0cd0*/  SHFL.BFLY P2, R18, R20, R19, R22 ;  /* 0x0c00001314127389 */ /* 0x0000640000040016 */
[----:B01----:R-:W-:Y:S01]  /*0ce0*/  ENDCOLLECTIVE ;  /* 0x000000000000791b */ /* 0x003fe20003800000 */
.L_x_1920:
[----:B------:R-:W-:Y:S01]  /*0cf0*/  HFMA2.MMA R19, -RZ, RZ, 0, 4.76837158203125e-07 ;  /* 0x00000008ff137435 */ /* 0x000fe200000001ff */
[----:B------:R-:W-:-:S05]  /*0d00*/  MOV R13, R18 ;  /* 0x00000012000d7202 */ /* 0x000fca0000000f00 */
[----:B------:R-:W-:-:S05]  /*0d10*/  FADD.FTZ R13, R12, R13 ;  /* 0x0000000d0c0d7221 */ /* 0x000fca0000010000 */
[----:B------:R-:W-:-:S07]  /*0d20*/  MOV R20, R13 ;  /* 0x0000000d00147202 */ /* 0x000fce0000000f00 */
[----:B------:R-:W-:Y:S05]  /*0d30*/  WARPSYNC.COLLECTIVE R17, `(.L_x_1921) ;  /* 0x0000000011087348 */ /* 0x000fea0003c00000 */
[----:B------:R0:W1:Y:S02]  /*0d40*/  SHFL.BFLY P2, R18, R20, R19, R22 ;  /* 0x0c00001314127389 */ /* 0x0000640000040016 */
[----:B01----:R-:W-:Y:S01]  /*0d50*/  ENDCOLLECTIVE ;  /* 0x000000000000791b */ /* 0x003fe20003800000 */
.L_x_1921:
[----:B------:R-:W-:Y:S01]  /*0d60*/  HFMA2.MMA R19, -RZ, RZ, 0, 9.5367431640625e-07 ;  /* 0x00000010ff137435 */ /* 0x000fe200000001ff */
[----:B------:R-:W-:-:S04]  /*0d70*/  IMAD.MOV.U32 R10, RZ, RZ, R18 ;  /* 0x000000ffff0a7224 */ /* 0x000fc800078e0012 */
[----:B------:R-:W-:-:S05]  /*0d80*/  FADD.FTZ R10, R13, R10 ;  /* 0x0000000a0d0a7221 */ /* 0x000fca0000010000 */
[----:B------:R-:W-:-:S07]  /*0d90*/  MOV R20, R10 ;  /* 0x0000000a00147202 */ /* 0x000fce0000000f00 */
[----:B------:R-:W-:Y:S05]  /*0da0*/  WARPSYNC.COLLECTIVE R17, `(.L_x_1922) ;  /* 0x0000000011087348 */ /* 0x000fea0003c00000 */
[----:B------:R0:W1:Y:S02]  /*0db0*/  SHFL.BFLY P2, R18, R20, R19, R22 ;  /* 0x0c00001314127389 */ /* 0x0000640000040016 */
[----:B01----:R-:W-:Y:S01]  /*0dc0*/  ENDCOLLECTIVE ;  /* 0x000000000000791b */ /* 0x003fe20003800000 */
.L_x_1922:
[----:B------:R-:W-:Y:S01]  /*0dd0*/  HFMA2.MMA R19, -RZ, RZ, 0, 5.9604644775390625e-08 ;  /* 0x00000001ff137435 */ /* 0x000fe200000001ff */
[----:B------:R-:W-:Y:S01]  /*0de0*/  IMAD.MOV.U32 R20, RZ, RZ, R9 ;  /* 0x000000ffff147224 */ /* 0x000fe200078e0009 */
[----:B------:R-:W-:-:S09]  /*0df0*/  MOV R11, R18 ;  /* 0x00000012000b7202 */ /* 0x000fd20000000f00 */
[----:B------:R-:W-:Y:S05]  /*0e00*/  WARPSYNC.COLLECTIVE R17, `(.L_x_1923) ;  /* 0x0000000011087348 */ /* 0x000fea0003c00000 */
[----:B------:R0:W1:Y:S02]  /*0e10*/  SHFL.BFLY P2, R18, R20, R19, R22 ;  /* 0x0c00001314127389 */ /* 0x0000640000040016 */
[----:B01----:R-:W-:Y:S01]  /*0e20*/  ENDCOLLECTIVE ;  /* 0x000000000000791b */ /* 0x003fe20003800000 */
.L_x_1923:
[----:B------:R-:W-:Y:S01]  /*0e30*/  HFMA2.MMA R19, -RZ, RZ, 0, 1.1920928955078125e-07 ;  /* 0x00000002ff137435 */ /* 0x000fe200000001ff */
[----:B------:R-:W-:-:S05]  /*0e40*/  MOV R12, R18 ;  /* 0x00000012000c7202 */ /* 0x000fca0000000f00 */
[----:B------:R-:W-:-:S05]  /*0e50*/  FADD.FTZ R14, R9, R12 ;  /* 0x0000000c090e7221 */ /* 0x000fca0000010000 */
[----:B------:R-:W-:-:S07]  /*0e60*/  MOV R20, R14 ;  /* 0x0000000e00147202 */ /* 0x000fce0000000f00 */
[----:B------:R-:W-:Y:S05]  /*0e70*/  WARPSYNC.COLLECTIVE R17, `(.L_x_1924) ;  /* 0x0000000011087348 */ /* 0x000fea0003c00000 */
[----:B------:R0:W1:Y:S02]  /*0e80*/  SHFL.BFLY P2, R18, R20, R19, R22 ;  /* 0x0c00001314127389 */ /* 0x0000640000040016 */
[----:B01----:R-:W-:Y:S01]  /*0e90*/  ENDCOLLECTIVE ;  /* 0x000000000000791b */ /* 0x003fe20003800000 */
.L_x_1924:
[----:B------:R-:W-:Y:S01]  /*0ea0*/  HFMA2.MMA R19, -RZ, RZ, 0, 2.384185791015625e-07 ;  /* 0x00000004ff137435 */ /* 0x000fe200000001ff */
[----:B------:R-:W-:-:S04]  /*0eb0*/  IMAD.MOV.U32 R13, RZ, RZ, R18 ;  /* 0x000000ffff0d7224 */ /* 0x000fc800078e0012 */
[----:B------:R-:W-:-:S05]  /*0ec0*/  FADD.FTZ R15, R14, R13 ;  /* 0x0000000d0e0f7221 */ /* 0x000fca0000010000 */
[----:B------:R-:W-:-:S07]  /*0ed0*/  MOV R20, R15 ;  /* 0x0000000f00147202 */ /* 0x000fce0000000f00 */
[----:B------:R-:W-:Y:S05]  /*0ee0*/  WARPSYNC.COLLECTIVE R17, `(.L_x_1925) ;  /* 0x0000000011087348 */ /* 0x000fea0003c00000 */
[----:B------:R0:W1:Y:S02]  /*0ef0*/  SHFL.BFLY P2, R18, R20, R19, R22 ;  /* 0x0c00001314127389 */ /* 0x0000640000040016 */
[----:B01----:R-:W-:Y:S01]  /*0f00*/  ENDCOLLECTIVE ;  /* 0x000000000000791b */ /* 0x003fe20003800000 */
.L_x_1925:
[----:B------:R-:W-:Y:S01]  /*0f10*/  IMAD.MOV.U32 R19, RZ, RZ, 0x8 ;  /* 0x00000008ff137424 */ /* 0x000fe200078e00ff */
[----:B------:R-:W-:-:S05]  /*0f20*/  MOV R16, R18 ;  /* 0x0000001200107202 */ /* 0x000fca0000000f00 */
[----:B------:R-:W-:-:S05]  /*0f30*/  FADD.FTZ R16, R15, R16 ;  /* 0x000000100f107221 */ /* 0x000fca0000010000 */
[----:B------:R-:W-:-:S07]  /*0f40*/  MOV R20, R16 ;  /* 0x0000001000147202 */ /* 0x000fce0000000f00 */
[----:B------:R-:W-:Y:S05]  /*0f50*/  WARPSYNC.COLLECTIVE R17, `(.L_x_1926) ;  /* 0x0000000011087348 */ /* 0x000fea0003c00000 */
[----:B------:R0:W1:Y:S02]  /*0f60*/  SHFL.BFLY P2, R18, R20, R19, R22 ;  /* 0x0c00001314127389 */ /* 0x0000640000040016 */
[----:B01----:R-:W-:Y:S01]  /*0f70*/  ENDCOLLECTIVE ;  /* 0x000000000000791b */ /* 0x003fe20003800000 */
.L_x_1926:
[----:B------:R-:W-:Y:S01]  /*0f80*/  HFMA2.MMA R19, -RZ, RZ, 0, 9.5367431640625e-07 ;  /* 0x00000010ff137435 */ /* 0x000fe200000001ff */
[----:B------:R-:W-:-:S05]  /*0f90*/  MOV R9, R18 ;  /* 0x0000001200097202 */ /* 0x000fca0000000f00 */
[----:B------:R-:W-:-:S05]  /*0fa0*/  FADD.FTZ R9, R16, R9 ;  /* 0x0000000910097221 */ /* 0x000fca0000010000 */
[----:B------:R-:W-:-:S07]  /*0fb0*/  MOV R20, R9 ;  /* 0x0000000900147202 */ /* 0x000fce0000000f00 */
[----:B------:R-:W-:Y:S05]  /*0fc0*/  WARPSYNC.COLLECTIVE R17, `(.L_x_1927) ;  /* 0x0000000011087348 */ /* 0x000fea0003c00000 */
[----:B------:R0:W1:Y:S02]  /*0fd0*/  SHFL.BFLY P2, R18, R20, R19, R22 ;  /* 0x0c00001314127389 */ /* 0x0000640000040016 */
[----:B01----:R-:W-:Y:S01]  /*0fe0*/  ENDCOLLECTIVE ;  /* 0x000000000000791b */ /* 0x003fe20003800000 */
.L_x_1927:
[----:B------:R-:W-:Y:S01]  /*0ff0*/  MOV R14, R18 ;  /* 0x00000012000e7202 */ /* 0x000fe20000000f00 */
[----:B------:R-:W-:Y:S06]  /*1000*/  BRA `(.L_x_1928) ;  /* 0xfffffff8007c7947 */ /* 0x000fec000383ffff */
.L_x_1929:
        /* <DEDUP_REMOVED lines=15> */
.L_x_3005:


//--------------------- .text._ZN10layer_norm40ln_parallel_residual_bwd_finalize_kernelINS_22Kernel_traits_finalizeILj4096E6__halfS2_fS2_fjLb0ELj1024ELj4ENS_18Kernel_traits_baseILj4096ES2_S2_fS2_fjLj1024EEEEELb1EEEvNS_9BwdParamsE --------------------------
	.section	.text._ZN10layer_norm40ln_parallel_residual_bwd_finalize_kernelINS_22Kernel_traits_finalizeILj4096E6__halfS2_fS2_fjLb0ELj1024ELj4ENS_18Kernel_traits_baseILj4096ES2_S2_fS2_fjLj1024EEEEELb1EEEvNS_9BwdParamsE,"ax",@progbits
	.align	128
        .global         _ZN10layer_norm40ln_parallel_residual_bwd_finalize_kernelINS_22Kernel_traits_finalizeILj4096E6__halfS2_fS2_fjLb0ELj1024ELj4ENS_18Kernel_traits_baseILj4096ES2_S2_fS2_fjLj1024EEEEELb1EEEvNS_9BwdParamsE
        .type           _ZN10layer_norm40ln_parallel_residual_bwd_finalize_kernelINS_22Kernel_traits_finalizeILj4096E6__halfS2_fS2_fjLb0ELj1024ELj4ENS_18Kernel_traits_baseILj4096ES2_S2_fS2_fjLj1024EEEEELb1EEEvNS_9BwdParamsE,@function
        .size           _ZN10layer_norm40ln_parallel_residual_bwd_finalize_kernelINS_22Kernel_traits_finalizeILj4096E6__halfS2_fS2_fjLb0ELj1024ELj4ENS_18Kernel_traits_baseILj4096ES2_S2_fS2_fjLj1024EEEEELb1EEEvNS_9BwdParamsE,(.L_x_3006 - _ZN10layer_norm40ln_parallel_residual_bwd_finalize_kernelINS_22Kernel_traits_finalizeILj4096E6__halfS2_fS2_fjLb0ELj1024ELj4ENS_18Kernel_traits_baseILj4096ES2_S2_fS2_fjLj1024EEEEELb1EEEvNS_9BwdParamsE)
        .other          _ZN10layer_norm40ln_parallel_residual_bwd_finalize_kernelINS_22Kernel_traits_finalizeILj4096E6__halfS2_fS2_fjLb0ELj1024ELj4ENS_18Kernel_traits_baseILj4096ES2_S2_fS2_fjLj1024EEEEELb1EEEvNS_9BwdParamsE,@"STO_CUDA_ENTRY STV_DEFAULT"
_ZN10layer_norm40ln_parallel_residual_bwd_finalize_kernelINS_22Kernel_traits_finalizeILj4096E6__halfS2_fS2_fjLb0ELj1024ELj4ENS_18Kernel_traits_baseILj4096ES2_S2_fS2_fjLj1024EEEEELb1EEEvNS_9BwdParamsE:
.text._ZN10layer_norm40ln_parallel_residual_bwd_finalize_kernelINS_22Kernel_traits_finalizeILj4096E6__halfS2_fS2_fjLb0ELj1024ELj4ENS_18Kernel_traits_baseILj4096ES2_S2_fS2_fjLj1024EEEEELb1EEEvNS_9BwdParamsE:
        /* <DEDUP_REMOVED lines=23> */
.L_x_1941:
        /* <DEDUP_REMOVED lines=41> */
.L_x_1934:
        /* <DEDUP_REMOVED lines=62> */
.L_x_1933:
[----:B------:R-:W-:Y:S05]  /*07e0*/  BSYNC B1 ;  /* 0x0000000000017941 */ /* 0x000fea0003800000 */
.L_x_1932:
        /* <DEDUP_REMOVED lines=39> */
.L_x_1936:
[----:B------:R-:W-:Y:S05]  /*0a60*/  BSYNC B1 ;  /* 0x0000000000017941 */ /* 0x000fea0003800000 */
.L_x_1935:
        /* <DEDUP_REMOVED lines=20> */
.L_x_1931:
[----:B------:R-:W-:Y:S05]  /*0bb0*/  BSYNC B0 ;  /* 0x0000000000007941 */ /* 0x000fea0003800000 */
.L_x_1930:
        /* <DEDUP_REMOVED lines=54> */
.L_x_1962:
        /* <DEDUP_REMOVED lines=10> */
.L_x_1937:
        /* <DEDUP_REMOVED lines=26> */
.L_x_1940:
[----:B------:R-:W-:Y:S05]  /*1160*/  BSYNC B0 ;  /* 0x0000000000007941 */ /* 0x000fea0003800000 */
.L_x_1939:
[C---:B------:R-:W-:Y:S02]  /*1170*/  ISETP.GT.U32.AND P1, PT, R4.reuse, -0x1001, PT ;  /* 0xffffefff0400780c */ /* 0x040fe40003f24070 */
[----:B------:R-:W-:Y:S02]  /*1180*/  IADD3 R4, R4, 0x1000, RZ ;  /* 0x0000100004047810 */ /* 0x000fe40007ffe0ff */
[----:B------:R-:W-:-:S09]  /*1190*/  IADD3 R5, R5, 0x800, RZ ;  /* 0x0000080005057810 */ /* 0x000fd20007ffe0ff */
[----:B------:R-:W-:Y:S05]  /*11a0*/  @P1 BRA `(.L_x_1941) ;  /* 0xffffffec00f01947 */ /* 0x000fea000383ffff */
[----:B------:R-:W-:Y:S05]  /*11b0*/  EXIT ;  /* 0x000000000000794d */ /* 0x000fea0003800000 */
.L_x_1938:
[----:B------:R-:W-:Y:S01]  /*11c0*/  HFMA2.MMA R13, -RZ, RZ, 0, 5.9604644775390625e-08 ;  /* 0x00000001ff0d7435 */ /* 0x000fe200000001ff */
[----:B0-----:R-:W-:Y:S02]  /*11d0*/  MOV R26, R9 ;  /* 0x00000009001a7202 */ /* 0x001fe40000000f00 */
[----:B------:R-:W-:Y:S02]  /*11e0*/  MOV R12, 0x1f ;  /* 0x0000001f000c7802 */ /* 0x000fe40000000f00 */
[----:B------:R-:W-:-:S07]  /*11f0*/  MOV R11, 0xffffffff ;  /* 0xffffffff000b7802 */ /* 0x000fce0000000f00 */
[----:B-1234-:R-:W-:Y:S05]  /*1200*/  WARPSYNC.COLLECTIVE R11, `(.L_x_1942) ;  /* 0x000000000b087348 */ /* 0x01efea0003c00000 */
[----:B------:R0:W0:Y:S02]  /*1210*/  SHFL.BFLY P2, R16, R26, R13, R12 ;  /* 0x0c00000d1a107389 */ /* 0x000024000004000c */
[----:B01234-:R-:W-:Y:S01]  /*1220*/  ENDCOLLECTIVE ;  /* 0x000000000000791b */ /* 0x01ffe20003800000 */
.L_x_1942:
[----:B------:R-:W-:Y:S01]  /*1230*/  HFMA2.MMA R13, -RZ, RZ, 0, 1.1920928955078125e-07 ;  /* 0x00000002ff0d7435 */ /* 0x000fe200000001ff */
[----:B------:R-:W-:-:S05]  /*1240*/  FADD.FTZ R10, R9, R16 ;  /* 0x00000010090a7221 */ /* 0x000fca0000010000 */
[----:B------:R-:W-:-:S07]  /*1250*/  MOV R26, R10 ;  /* 0x0000000a001a7202 */ /* 0x000fce0000000f00 */
[----:B------:R-:W-:Y:S05]  /*1260*/  WARPSYNC.COLLECTIVE R11, `(.L_x_1943) ;  /* 0x000000000b087348 */ /* 0x000fea0003c00000 */
[----:B------:R0:W1:Y:S02]  /*1270*/  SHFL.BFLY P2, R16, R26, R13, R12 ;  /* 0x0c00000d1a107389 */ /* 0x000064000004000c */
[----:B01----:R-:W-:Y:S01]  /*1280*/  ENDCOLLECTIVE ;  /* 0x000000000000791b */ /* 0x003fe20003800000 */
.L_x_1943:
[----:B------:R-:W-:Y:S01]  /*1290*/  HFMA2.MMA R13, -RZ, RZ, 0, 2.384185791015625e-07 ;  /* 0x00000004ff0d7435 */ /* 0x000fe200000001ff */
[----:B------:R-:W-:-:S05]  /*12a0*/  FADD.FTZ R9, R10, R16 ;  /* 0x000000100a097221 */ /* 0x000fca0000010000 */
[----:B------:R-:W-:-:S07]  /*12b0*/  MOV R26, R9 ;  /* 0x00000009001a7202 */ /* 0x000fce0000000f00 */
[----:B------:R-:W-:Y:S05]  /*12c0*/  WARPSYNC.COLLECTIVE R11, `(.L_x_1944) ;  /* 0x000000000b087348 */ /* 0x000fea0003c00000 */
[----:B------:R0:W1:Y:S02]  /*12d0*/  SHFL.BFLY P2, R16, R26, R13, R12 ;  /* 0x0c00000d1a107389 */ /* 0x000064000004000c */
[----:B01----:R-:W-:Y:S01]  /*12e0*/  ENDCOLLECTIVE ;  /* 0x000000000000791b */ /* 0x003fe20003800000 */
.L_x_1944:
[----:B------:R-:W-:Y:S01]  /*12f0*/  HFMA2.MMA R13, -RZ, RZ, 0, 4.76837158203125e-07 ;  /* 0x00000008ff0d7435 */ /* 0x000fe200000001ff */
[----:B------:R-:W-:-:S05]  /*1300*/  FADD.FTZ R18, R9, R16 ;  /* 0x0000001009127221 */ /* 0x000fca0000010000 */
[----:B------:R-:W-:-:S07]  /*1310*/  MOV R26, R18 ;  /* 0x00000012001a7202 */ /* 0x000fce0000000f00 */
[----:B------:R-:W-:Y:S05]  /*1320*/  WARPSYNC.COLLECTIVE R11, `(.L_x_1945) ;  /* 0x000000000b087348 */ /* 0x000fea0003c00000 */
[----:B------:R0:W1:Y:S02]  /*1330*/  SHFL.BFLY P2, R16, R26, R13, R12 ;  /* 0x0c00000d1a107389 */ /* 0x000064000004000c */
[----:B01----:R-:W-:Y:S01]  /*1340*/  ENDCOLLECTIVE ;  /* 0x000000000000791b */ /* 0x003fe20003800000 */
.L_x_1945:
[----:B------:R-:W-:Y:S01]  /*1350*/  HFMA2.MMA R13, -RZ, RZ, 0, 9.5367431640625e-07 ;  /* 0x00000010ff0d7435 */ /* 0x000fe200000001ff */
[----:B------:R-:W-:-:S05]  /*1360*/  FADD.FTZ R10, R18, R16 ;  /* 0x00000010120a7221 */ /* 0x000fca0000010000 */
[----:B------:R-:W-:-:S07]  /*1370*/  MOV R26, R10 ;  /* 0x0000000a001a7202 */ /* 0x000fce0000000f00 */
[----:B------:R-:W-:Y:S05]  /*1380*/  WARPSYNC.COLLECTIVE R11, `(.L_x_1946) ;  /* 0x000000000b087348 */ /* 0x000fea0003c00000 */
[----:B------:R0:W1:Y:S02]  /*1390*/  SHFL.BFLY P2, R16, R26, R13, R12 ;  /* 0x0c00000d1a107389 */ /* 0x000064000004000c */
[----:B01----:R-:W-:Y:S01]  /*13a0*/  ENDCOLLECTIVE ;  /* 0x000000000000791b */ /* 0x003fe20003800000 */
.L_x_1946:
[----:B------:R-:W-:Y:S01]  /*13b0*/  MOV R26, R14 ;  /* 0x0000000e001a7202 */ /* 0x000fe20000000f00 */
[----:B------:R-:W-:Y:S01]  /*13c0*/  IMAD.MOV.U32 R13, RZ, RZ, 0x1 ;  /* 0x00000001ff0d7424 */ /* 0x000fe200078e00ff */
[----:B------:R-:W-:-:S07]  /*13d0*/  MOV R9, R16 ;  /* 0x0000001000097202 */ /* 0x000fce0000000f00 */
[----:B------:R-:W-:Y:S05]  /*13e0*/  WARPSYNC.COLLECTIVE R11, `(.L_x_1947) ;  /* 0x000000000b087348 */ /* 0x000fea0003c00000 */
[----:B------:R0:W1:Y:S02]  /*13f0*/  SHFL.BFLY P2, R16, R26, R13, R12 ;  /* 0x0c00000d1a107389 */ /* 0x000064000004000c */
[----:B01----:R-:W-:Y:S01]  /*1400*/  ENDCOLLECTIVE ;  /* 0x000000000000791b */ /* 0x003fe20003800000 */
.L_x_1947:
[----:B------:R-:W-:Y:S01]  /*1410*/  HFMA2.MMA R13, -RZ, RZ, 0, 1.1920928955078125e-07 ;  /* 0x00000002ff0d7435 */ /* 0x000fe200000001ff */
[----:B------:R-:W-:-:S05]  /*1420*/  MOV R15, R16 ;  /* 0x00000010000f7202 */ /* 0x000fca0000000f00 */
[----:B------:R-:W-:-:S05]  /*1430*/  FADD.FTZ R15, R14, R15 ;  /* 0x0000000f0e0f7221 */ /* 0x000fca0000010000 */
[----:B------:R-:W-:-:S07]  /*1440*/  MOV R26, R15 ;  /* 0x0000000f001a7202 */ /* 0x000fce0000000f00 */
[----:B------:R-:W-:Y:S05]  /*1450*/  WARPSYNC.COLLECTIVE R11, `(.L_x_1948) ;  /* 0x000000000b087348 */ /* 0x000fea0003c00000 */
[----:B------:R0:W1:Y:S02]  /*1460*/  SHFL.BFLY P2, R16, R26, R13, R12 ;  /* 0x0c00000d1a107389 */ /* 0x000064000004000c */
[----:B01----:R-:W-:Y:S01]  /*1470*/  ENDCOLLECTIVE ;  /* 0x000000000000791b */ /* 0x003fe20003800000 */
.L_x_1948:
[----:B------:R-:W-:Y:S01]  /*1480*/  HFMA2.MMA R13, -RZ, RZ, 0, 2.384185791015625e-07 ;  /* 0x00000004ff0d7435 */ /* 0x000fe200000001ff */
[----:B------:R-:W-:-:S05]  /*1490*/  MOV R18, R16 ;  /* 0x0000001000127202 */ /* 0x000fca0000000f00 */
[----:B------:R-:W-:-:S05]  /*14a0*/  FADD.FTZ R14, R15, R18 ;  /* 0x000000120f0e7221 */ /* 0x000fca0000010000 */
[----:B------:R-:W-:-:S07]  /*14b0*/  MOV R26, R14 ;  /* 0x0000000e001a7202 */ /* 0x000fce0000000f00 */
[----:B------:R-:W-:Y:S05]  /*14c0*/  WARPSYNC.COLLECTIVE R11, `(.L_x_1949) ;  /* 0x000000000b087348 */ /* 0x000fea0003c00000 */
[----:B------:R0:W1:Y:S02]  /*14d0*/  SHFL.BFLY P2, R16, R26, R13, R12 ;  /* 0x0c00000d1a107389 */ /* 0x000064000004000c */
[----:B01----:R-:W-:Y:S01]  /*14e0*/  ENDCOLLECTIVE ;  /* 0x000000000000791b */ /* 0x003fe20003800000 */
.L_x_1949:
[----:B------:R-:W-:Y:S01]  /*14f0*/  HFMA2.MMA R13, -RZ, RZ, 0, 4.76837158203125e-07 ;  /* 0x00000008ff0d7435 */ /* 0x000fe200000001ff */
[----:B------:R-:W-:-:S05]  /*1500*/  MOV R17, R16 ;  /* 0x0000001000117202 */ /* 0x000fca0000000f00 */
[----:B------:R-:W-:-:S05]  /*1510*/  FADD.FTZ R19, R14, R17 ;  /* 0x000000110e137221 */ /* 0x000fca0000010000 */
[----:B------:R-:W-:-:S07]  /*1520*/  MOV R26, R19 ;  /* 0x00000013001a7202 */ /* 0x000fce0000000f00 */
[----:B------:R-:W-:Y:S05]  /*1530*/  WARPSYNC.COLLECTIVE R11, `(.L_x_1950) ;  /* 0x000000000b087348 */ /* 0x000fea0003c00000 */
[----:B------:R0:W1:Y:S02]  /*1540*/  SHFL.BFLY P2, R16, R26, R13, R12 ;  /* 0x0c00000d1a107389 */ /* 0x000064000004000c */
[----:B01----:R-:W-:Y:S01]  /*1550*/  ENDCOLLECTIVE ;  /* 0x000000000000791b */ /* 0x003fe20003800000 */
.L_x_1950:
[----:B------:R-:W-:Y:S01]  /*1560*/  HFMA2.MMA R13, -RZ, RZ, 0, 9.5367431640625e-07 ;  /* 0x00000010ff0d7435 */ /* 0x000fe200000001ff */
[----:B------:R-:W-:-:S05]  /*1570*/  MOV R20, R16 ;  /* 0x0000001000147202 */ /* 0x000fca0000000f00 */
[----:B------:R-:W-:-:S05]  /*1580*/  FADD.FTZ R15, R19, R20 ;  /* 0x00000014130f7221 */ /* 0x000fca0000010000 */
[----:B------:R-:W-:-:S07]  /*1590*/  MOV R26, R15 ;  /* 0x0000000f001a7202 */ /* 0x000fce0000000f00 */
[----:B------:R-:W-:Y:S05]  /*15a0*/  WARPSYNC.COLLECTIVE R11, `(.L_x_1951) ;  /* 0x000000000b087348 */ /* 0x000fea0003c00000 */
[----:B------:R0:W1:Y:S02]  /*15b0*/  SHFL.BFLY P2, R16, R26, R13, R12 ;  /* 0x0c00000d1a107389 */ /* 0x000064000004000c */
[----:B01----:R-:W-:Y:S01]  /*15c0*/  ENDCOLLECTIVE ;  /* 0x000000000000791b */ /* 0x003fe20003800000 */
.L_x_1951:
[----:B------:R-:W-:Y:S01]  /*15d0*/  HFMA2.MMA R13, -RZ, RZ, 0, 5.9604644775390625e-08 ;  /* 0x00000001ff0d7435 */ /* 0x000fe200000001ff */
[----:B------:R-:W-:Y:S02]  /*15e0*/  MOV R26, R8 ;  /* 0x00000008001a7202 */ /* 0x000fe40000000f00 */
[----:B------:R-:W-:-:S08]  /*15f0*/  MOV R14, R16 ;  /* 0x00000010000e7202 */ /* 0x000fd00000000f00 */
[----:B------:R-:W-:Y:S05]  /*1600*/  WARPSYNC.COLLECTIVE R11, `(.L_x_1952) ;  /* 0x000000000b087348 */ /* 0x000fea0003c00000 */
[----:B------:R0:W1:Y:S02]  /*1610*/  SHFL.BFLY P2, R16, R26, R13, R12 ;  /* 0x0c00000d1a107389 */ /* 0x000064000004000c */
[----:B01----:R-:W-:Y:S01]  /*1620*/  ENDCOLLECTIVE ;  /* 0x000000000000791b */ /* 0x003fe20003800000 */
.L_x_1952:
[----:B------:R-:W-:Y:S01]  /*1630*/  HFMA2.MMA R13, -RZ, RZ, 0, 1.1920928955078125e-07 ;  /* 0x00000002ff0d7435 */ /* 0x000fe200000001ff */
[----:B------:R-:W-:-:S05]  /*1640*/  MOV R17, R16 ;  /* 0x0000001000117202 */ /* 0x000fca0000000f00 */
[----:B------:R-:W-:-:S05]  /*1650*/  FADD.FTZ R19, R8, R17 ;  /* 0x0000001108137221 */ /* 0x000fca0000010000 */
[----:B------:R-:W-:-:S07]  /*1660*/  MOV R26, R19 ;  /* 0x00000013001a7202 */ /* 0x000fce0000000f00 */
[----:B------:R-:W-:Y:S05]  /*1670*/  WARPSYNC.COLLECTIVE R11, `(.L_x_1953) ;  /* 0x000000000b087348 */ /* 0x000fea0003c00000 */
[----:B------:R0:W1:Y:S02]  /*1680*/  SHFL.BFLY P2, R16, R26, R13, R12 ;  /* 0x0c00000d1a107389 */ /* 0x000064000004000c */
[----:B01----:R-:W-:Y:S01]  /*1690*/  ENDCOLLECTIVE ;  /* 0x000000000000791b */ /* 0x003fe20003800000 */
.L_x_1953:
[----:B------:R-:W-:Y:S01]  /*16a0*/  IMAD.MOV.U32 R13, RZ, RZ, 0x4 ;  /* 0x00000004ff0d7424 */ /* 0x000fe200078e00ff */
[----:B------:R-:W-:-:S05]  /*16b0*/  MOV R20, R16 ;  /* 0x0000001000147202 */ /* 0x000fca0000000f00 */
[----:B------:R-:W-:-:S05]  /*16c0*/  FADD.FTZ R8, R19, R20 ;  /* 0x0000001413087221 */ /* 0x000fca0000010000 */
[----:B------:R-:W-:-:S07]  /*16d0*/  MOV R26, R8 ;  /* 0x00000008001a7202 */ /* 0x000fce0000000f00 */
[----:B------:R-:W-:Y:S05]  /*16e0*/  WARPSYNC.COLLECTIVE R11, `(.L_x_1954) ;  /* 0x000000000b087348 */ /* 0x000fea0003c00000 */
[----:B------:R0:W1:Y:S02]  /*16f0*/  SHFL.BFLY P2, R16, R26, R13, R12 ;  /* 0x0c00000d1a107389 */ /* 0x000064000004000c */
[----:B01----:R-:W-:Y:S01]  /*1700*/  ENDCOLLECTIVE ;  /* 0x000000000000791b */ /* 0x003fe20003800000 */
.L_x_1954:
[----:B------:R-:W-:Y:S01]  /*1710*/  HFMA2.MMA R13, -RZ, RZ, 0, 4.76837158203125e-07 ;  /* 0x00000008ff0d7435 */ /* 0x000fe200000001ff */
[----:B------:R-:W-:-:S05]  /*1720*/  MOV R21, R16 ;  /* 0x0000001000157202 */ /* 0x000fca0000000f00 */
[----:B------:R-:W-:-:S05]  /*1730*/  FADD.FTZ R21, R8, R21 ;  /* 0x0000001508157221 */ /* 0x000fca0000010000 */
[----:B------:R-:W-:-:S07]  /*1740*/  MOV R26, R21 ;  /* 0x00000015001a7202 */ /* 0x000fce0000000f00 */
[----:B------:R-:W-:Y:S05]  /*1750*/  WARPSYNC.COLLECTIVE R11, `(.L_x_1955) ;  /* 0x000000000b087348 */ /* 0x000fea0003c00000 */
[----:B------:R0:W1:Y:S02]  /*1760*/  SHFL.BFLY P2, R16, R26, R13, R12 ;  /* 0x0c00000d1a107389 */ /* 0x000064000004000c */
[----:B01----:R-:W-:Y:S01]  /*1770*/  ENDCOLLECTIVE ;  /* 0x000000000000791b */ /* 0x003fe20003800000 */
.L_x_1955:
[----:B------:R-:W-:Y:S01]  /*1780*/  HFMA2.MMA R13, -RZ, RZ, 0, 9.5367431640625e-07 ;  /* 0x00000010ff0d7435 */ /* 0x000fe200000001ff */
[----:B------:R-:W-:-:S05]  /*1790*/  MOV R22, R16 ;  /* 0x0000001000167202 */ /* 0x000fca0000000f00 */
[----:B------:R-:W-:-:S05]  /*17a0*/  FADD.FTZ R17, R21, R22 ;  /* 0x0000001615117221 */ /* 0x000fca0000010000 */
[----:B------:R-:W-:-:S07]  /*17b0*/  MOV R26, R17 ;  /* 0x00000011001a7202 */ /* 0x000fce0000000f00 */
[----:B------:R-:W-:Y:S05]  /*17c0*/  WARPSYNC.COLLECTIVE R11, `(.L_x_1956) ;  /* 0x000000000b087348 */ /* 0x000fea0003c00000 */
[----:B------:R0:W1:Y:S02]  /*17d0*/  SHFL.BFLY P2, R16, R26, R13, R12 ;  /* 0x0c00000d1a107389 */ /* 0x000064000004000c */
[----:B01----:R-:W-:Y:S01]  /*17e0*/  ENDCOLLECTIVE ;  /* 0x000000000000791b */ /* 0x003fe20003800000 */
.L_x_1956:
[----:B------:R-:W-:Y:S01]  /*17f0*/  HFMA2.MMA R13, -RZ, RZ, 0, 5.9604644775390625e-08 ;  /* 0x00000001ff0d7435 */ /* 0x000fe200000001ff */
[----:B------:R-:W-:Y:S02]  /*1800*/  MOV R26, R7 ;  /* 0x00000007001a7202 */ /* 0x000fe40000000f00 */
[----:B------:R-:W-:-:S08]  /*1810*/  MOV R8, R16 ;  /* 0x0000001000087202 */ /* 0x000fd00000000f00 */
[----:B------:R-:W-:Y:S05]  /*1820*/  WARPSYNC.COLLECTIVE R11, `(.L_x_1957) ;  /* 0x000000000b087348 */ /* 0x000fea0003c00000 */
[----:B------:R0:W1:Y:S02]  /*1830*/  SHFL.BFLY P2, R16, R26, R13, R12 ;  /* 0x0c00000d1a107389 */ /* 0x000064000004000c */
[----:B01----:R-:W-:Y:S01]  /*1840*/  ENDCOLLECTIVE ;  /* 0x000000000000791b */ /* 0x003fe20003800000 */
.L_x_1957:
[----:B------:R-:W-:Y:S01]  /*1850*/  HFMA2.MMA R13, -RZ, RZ, 0, 1.1920928955078125e-07 ;  /* 0x00000002ff0d7435 */ /* 0x000fe200000001ff */
[----:B------:R-:W-:-:S05]  /*1860*/  MOV R18, R16 ;  /* 0x0000001000127202 */ /* 0x000fca0000000f00 */
[----:B------:R-:W-:-:S05]  /*1870*/  FADD.FTZ R22, R7, R18 ;  /* 0x0000001207167221 */ /* 0x000fca0000010000 */
[----:B------:R-:W-:-:S07]  /*1880*/  MOV R26, R22 ;  /* 0x00000016001a7202 */ /* 0x000fce0000000f00 */
[----:B------:R-:W-:Y:S05]  /*1890*/  WARPSYNC.COLLECTIVE R11, `(.L_x_1958) ;  /* 0x000000000b087348 */ /* 0x000fea0003c00000 */
[----:B------:R0:W1:Y:S02]  /*18a0*/  SHFL.BFLY P2, R16, R26, R13, R12 ;  /* 0x0c00000d1a107389 */ /* 0x000064000004000c */
[----:B01----:R-:W-:Y:S01]  /*18b0*/  ENDCOLLECTIVE ;  /* 0x000000000000791b */ /* 0x003fe20003800000 */
.L_x_1958:
[----:B------:R-:W-:Y:S01]  /*18c0*/  HFMA2.MMA R13, -RZ, RZ, 0, 2.384185791015625e-07 ;  /* 0x00000004ff0d7435 */ /* 0x000fe200000001ff */
[----:B------:R-:W-:-:S05]  /*18d0*/  MOV R21, R16 ;  /* 0x0000001000157202 */ /* 0x000fca0000000f00 */
[----:B------:R-:W-:-:S05]  /*18e0*/  FADD.FTZ R7, R22, R21 ;  /* 0x0000001516077221 */ /* 0x000fca0000010000 */
[----:B------:R-:W-:-:S07]  /*18f0*/  MOV R26, R7 ;  /* 0x00000007001a7202 */ /* 0x000fce0000000f00 */
[----:B------:R-:W-:Y:S05]  /*1900*/  WARPSYNC.COLLECTIVE R11, `(.L_x_1959) ;  /* 0x000000000b087348 */ /* 0x000fea0003c00000 */
[----:B------:R0:W1:Y:S02]  /*1910*/  SHFL.BFLY P2, R16, R26, R13, R12 ;  /* 0x0c00000d1a107389 */ /* 0x000064000004000c */
[----:B01----:R-:W-:Y:S01]  /*1920*/  ENDCOLLECTIVE ;  /* 0x000000000000791b */ /* 0x003fe20003800000 */
.L_x_1959:
[----:B------:R-:W-:Y:S01]  /*1930*/  HFMA2.MMA R13, -RZ, RZ, 0, 4.76837158203125e-07 ;  /* 0x00000008ff0d7435 */ /* 0x000fe200000001ff */
[----:B------:R-:W-:-:S05]  /*1940*/  MOV R20, R16 ;  /* 0x0000001000147202 */ /* 0x000fca0000000f00 */
[----:B------:R-:W-:-:S05]  /*1950*/  FADD.FTZ R23, R7, R20 ;  /* 0x0000001407177221 */ /* 0x000fca0000010000 */
[----:B------:R-:W-:-:S07]  /*1960*/  MOV R26, R23 ;  /* 0x00000017001a7202 */ /* 0x000fce0000000f00 */
[----:B------:R-:W-:Y:S05]  /*1970*/  WARPSYNC.COLLECTIVE R11, `(.L_x_1960) ;  /* 0x000000000b087348 */ /* 0x000fea0003c00000 */
[----:B------:R0:W1:Y:S02]  /*1980*/  SHFL.BFLY P2, R16, R26, R13, R12 ;  /* 0x0c00000d1a107389 */ /* 0x000064000004000c */
[----:B01----:R-:W-:Y:S01]  /*1990*/  ENDCOLLECTIVE ;  /* 0x000000000000791b */ /* 0x003fe20003800000 */
.L_x_1960:
[----:B------:R-:W-:Y:S01]  /*19a0*/  HFMA2.MMA R13, -RZ, RZ, 0, 9.5367431640625e-07 ;  /* 0x00000010ff0d7435 */ /* 0x000fe200000001ff */
[----:B------:R-:W-:-:S05]  /*19b0*/  MOV R24, R16 ;  /* 0x0000001000187202 */ /* 0x000fca0000000f00 */
[----:B------:R-:W-:-:S05]  /*19c0*/  FADD.FTZ R24, R23, R24 ;  /* 0x0000001817187221 */ /* 0x000fca0000010000 */
[----:B------:R-:W-:-:S07]  /*19d0*/  MOV R26, R24 ;  /* 0x00000018001a7202 */ /* 0x000fce0000000f00 */
[----:B------:R-:W-:Y:S05]  /*19e0*/  WARPSYNC.COLLECTIVE R11, `(.L_x_1961) ;  /* 0x000000000b087348 */ /* 0x000fea0003c00000 */
[----:B------:R0:W1:Y:S02]  /*19f0*/  SHFL.BFLY P2, R16, R26, R13, R12 ;  /* 0x0c00000d1a107389 */ /* 0x000064000004000c */
[----:B01----:R-:W-:Y:S01]  /*1a00*/  ENDCOLLECTIVE ;  /* 0x000000000000791b */ /* 0x003fe20003800000 */
.L_x_1961:
[----:B------:R-:W-:Y:S05]  /*1a10*/  BRA `(.L_x_1962) ;  /* 0xfffffff400407947 */ /* 0x000fea000383ffff */
.L_x_1963:
        /* <DEDUP_REMOVED lines=14> */
.L_x_3006:


//--------------------- .text._ZN10layer_norm31ln_parallel_residual_bwd_kernelINS_13Kernel_traitsI6__halfS2_fS2_fjLj4096ELj1ELj1ELj8ELj16ENS_18Kernel_traits_baseILj4096ES2_S2_fS2_fjLj256EEEEELb1ELb1ELb1EEEvNS_9BwdParamsE --------------------------
	.section	.text._ZN10layer_norm31ln_parallel_residual_bwd_kernelINS_13Kernel_traitsI6__halfS2_fS2_fjLj4096ELj1ELj1ELj8ELj16ENS_18Kernel_traits_baseILj4096ES2_S2_fS2_fjLj256EEEEELb1ELb1ELb1EEEvNS_9BwdParamsE,"ax",@progbits
	.align	128
        .global         _ZN10layer_norm31ln_parallel_residual_bwd_kernelINS_13Kernel_traitsI6__halfS2_fS2_fjLj4096ELj1ELj1ELj8ELj16ENS_18Kernel_traits_baseILj4096ES2_S2_fS2_fjLj256EEEEELb1ELb1ELb1EEEvNS_9BwdParamsE
        .type           _ZN10layer_norm31ln_parallel_residual_bwd_kernelINS_13Kernel_traitsI6__halfS2_fS2_fjLj4096ELj1ELj1ELj8ELj16ENS_18Kernel_traits_baseILj4096ES2_S2_fS2_fjLj256EEEEELb1ELb1ELb1EEEvNS_9BwdParamsE,@function
        .size           _ZN10layer_norm31ln_parallel_residual_bwd_kernelINS_13Kernel_traitsI6__halfS2_fS2_fjLj4096ELj1ELj1ELj8ELj16ENS_18Kernel_traits_baseILj4096ES2_S2_fS2_fjLj256EEEEELb1ELb1ELb1EEEvNS_9BwdParamsE,(.L_x_3007 - _ZN10layer_norm31ln_parallel_residual_bwd_kernelINS_13Kernel_traitsI6__halfS2_fS2_fjLj4096ELj1ELj1ELj8ELj16ENS_18Kernel_traits_baseILj4096ES2_S2_fS2_fjLj256EEEEELb1ELb1ELb1EEEvNS_9BwdParamsE)
        .other          _ZN10layer_norm31ln_parallel_residual_bwd_kernelINS_13Kernel_traitsI6__halfS2_fS2_fjLj4096ELj1ELj1ELj8ELj16ENS_18Kernel_traits_baseILj4096ES2_S2_fS2_fjLj256EEEEELb1ELb1ELb1EEEvNS_9BwdParamsE,@"STO_CUDA_ENTRY STV_DEFAULT"
_ZN10layer_norm31ln_parallel_residual_bwd_kernelINS_13Kernel_traitsI6__halfS2_fS2_fjLj4096ELj1ELj1ELj8ELj16ENS_18Kernel_traits_baseILj4096ES2_S2_fS2_fjLj256EEEEELb1ELb1ELb1EEEvNS_9BwdParamsE:
.text._ZN10layer_norm31ln_parallel_residual_bwd_kernelINS_13Kernel_traitsI6__halfS2_fS2_fjLj4096ELj1ELj1ELj8ELj16ENS_18Kernel_traits_baseILj4096ES2_S2_fS2_fjLj256EEEEELb1ELb1ELb1EEEvNS_9BwdParamsE:
        /* <DEDUP_REMOVED lines=33> */
.L_x_1964:
        /* <DEDUP_REMOVED lines=24> */
[----:B------:R-:W-:Y:S02]  /*0390*/  MOV R112, RZ ;  /* 0x000000ff00707202 */ /* 0x000fe40000000f00 */
[----:B------:R-:W-:-:S02]  /*03a0*/  CS2R R106, SRZ ;  /* 0x00000000006a7805 */ /* 0x000fc4000001ff00 */
[----:B------:R-:W-:Y:S02]  /*03b0*/  CS2R R102, SRZ ;  /* 0x0000000000667805 */ /* 0x000fe4000001ff00 */
[----:B------:R-:W-:Y:S02]  /*03c0*/  CS2R R98, SRZ ;  /* 0x0000000000627805 */ /* 0x000fe4000001ff00 */
[----:B------:R-:W-:Y:S02]  /*03d0*/  CS2R R84, SRZ ;  /* 0x0000000000547805 */ /* 0x000fe4000001ff00 */
[----:B------:R-:W-:Y:S02]  /*03e0*/  PLOP3.LUT P4, PT, PT, PT, UP0, 0x80, 0x0 ;  /* 0x000000000000781c */ /* 0x000fe40003f8f008 */
[----:B------:R-:W-:Y:S01]  /*03f0*/  LOP3.LUT R86, R60, 0xff, RZ, 0xc0, !PT ;  /* 0x000000ff3c567812 */ /* 0x000fe200078ec0ff */
[--C-:B--2---:R-:W-:Y:S02]  /*0400*/  HADD2.F32 R64, -RZ, R68.reuse.H0_H0 ;  /* 0x20000044ff407230 */ /* 0x104fe40000004100 */
[----:B------:R-:W-:-:S02]  /*0410*/  HADD2.F32 R65, -RZ, R68.H1_H1 ;  /* 0x30000044ff417230 */ /* 0x000fc40000004100 */
[--C-:B------:R-:W-:Y:S02]  /*0420*/  HADD2.F32 R66, -RZ, R69.reuse.H0_H0 ;  /* 0x20000045ff427230 */ /* 0x100fe40000004100 */
[----:B------:R-:W-:Y:S02]  /*0430*/  HADD2.F32 R67, -RZ, R69.H1_H1 ;  /* 0x30000045ff437230 */ /* 0x000fe40000004100 */
[--C-:B---3--:R-:W-:Y:S02]  /*0440*/  HADD2.F32 R76, -RZ, R82.reuse.H0_H0 ;  /* 0x20000052ff4c7230 */ /* 0x108fe40000004100 */
[----:B------:R-:W-:Y:S01]  /*0450*/  HADD2.F32 R77, -RZ, R82.H1_H1 ;  /* 0x30000052ff4d7230 */ /* 0x000fe20000004100 */
[----:B------:R-:W-:Y:S01]  /*0460*/  HFMA2.MMA R82, -RZ, RZ, 0, 0 ;  /* 0x00000000ff527435 */ /* 0x000fe200000001ff */
[--C-:B------:R-:W-:Y:S02]  /*0470*/  HADD2.F32 R68, -RZ, R70.reuse.H0_H0 ;  /* 0x20000046ff447230 */ /* 0x100fe40000004100 */
[----:B------:R-:W-:-:S02]  /*0480*/  HADD2.F32 R69, -RZ, R70.H1_H1 ;  /* 0x30000046ff457230 */ /* 0x000fc40000004100 */
[----:B------:R-:W-:Y:S02]  /*0490*/  HADD2.F32 R70, -RZ, R71.H0_H0 ;  /* 0x20000047ff467230 */ /* 0x000fe40000004100 */
[--C-:B------:R-:W-:Y:S02]  /*04a0*/  HADD2.F32 R72, -RZ, R80.reuse.H0_H0 ;  /* 0x20000050ff487230 */ /* 0x100fe40000004100 */
[----:B------:R-:W-:Y:S02]  /*04b0*/  HADD2.F32 R73, -RZ, R80.H1_H1 ;  /* 0x30000050ff497230 */ /* 0x000fe40000004100 */
[--C-:B------:R-:W-:Y:S02]  /*04c0*/  HADD2.F32 R74, -RZ, R81.reuse.H0_H0 ;  /* 0x20000051ff4a7230 */ /* 0x100fe40000004100 */
[----:B------:R-:W-:Y:S01]  /*04d0*/  HADD2.F32 R75, -RZ, R81.H1_H1 ;  /* 0x30000051ff4b7230 */ /* 0x000fe20000004100 */
[----:B------:R-:W-:Y:S01]  /*04e0*/  CS2R R80, SRZ ;  /* 0x0000000000507805 */ /* 0x000fe2000001ff00 */
[----:B------:R-:W-:-:S02]  /*04f0*/  HADD2.F32 R78, -RZ, R83.H0_H0 ;  /* 0x20000053ff4e7230 */ /* 0x000fc40000004100 */
[----:B------:R-:W-:Y:S02]  /*0500*/  HADD2.F32 R71, -RZ, R71.H1_H1 ;  /* 0x30000047ff477230 */ /* 0x000fe40000004100 */
[----:B------:R-:W-:-:S07]  /*0510*/  HADD2.F32 R83, -RZ, R83.H1_H1 ;  /* 0x30000053ff537230 */ /* 0x000fce0000004100 */
.L_x_1967:
        /* <DEDUP_REMOVED lines=28> */
[----:B------:R-:W5:Y:S01]  /*06e0*/  LDG.E.64 R58, desc[UR4][R58.64] ;  /* 0x000000043a3a7981 */ /* 0x000f62000c1e1b00 */
        /* <DEDUP_REMOVED lines=16> */
[----:B------:R-:W-:Y:S01]  /*07f0*/  UMOV UR6, 0xffffffff ;  /* 0xffffffff00067882 */ /* 0x000fe20000000000 */
[----:B------:R-:W-:Y:S02]  /*0800*/  IADD3 R61, R61, UR10, RZ ;  /* 0x0000000a3d3d7c10 */ /* 0x000fe4000fffe0ff */
[----:B------:R-:W-:Y:S02]  /*0810*/  LOP3.LUT P2, RZ, R60, 0x1f, RZ, 0xc0, !PT ;  /* 0x0000001f3cff7812 */ /* 0x000fe4000784c0ff */
[----:B------:R-:W-:Y:S02]  /*0820*/  ISETP.GE.AND P5, PT, R61, UR11, PT ;  /* 0x0000000b3d007c0c */ /* 0x000fe4000bfa6270 */
[----:B----4-:R-:W-:-:S05]  /*0830*/  FSEL R140, R126, RZ, !P4 ;  /* 0x000000ff7e8c7208 */ /* 0x010fca0006000000 */
[C---:B--2---:R-:W-:Y:S01]  /*0840*/  FADD.FTZ R0, -R140.reuse, R32 ;  /* 0x000000208c007221 */ /* 0x044fe20000010100 */
[C---:B------:R-:W-:Y:S01]  /*0850*/  FADD.FTZ R32, -R140.reuse, R33 ;  /* 0x000000218c207221 */ /* 0x040fe20000010100 */
[--C-:B---3--:R-:W-:Y:S02]  /*0860*/  HADD2.F32 R33, -RZ, R36.reuse.H0_H0 ;  /* 0x20000024ff217230 */ /* 0x108fe40000004100 */
[----:B------:R-:W-:Y:S02]  /*0870*/  HADD2.F32 R36, -RZ, R36.H1_H1 ;  /* 0x30000024ff247230 */ /* 0x000fe40000004100 */
[----:B------:R-:W-:Y:S01]  /*0880*/  FADD.FTZ R134, -R140, R49 ;  /* 0x000000318c867221 */ /* 0x000fe20000010100 */
[----:B------:R-:W-:Y:S01]  /*0890*/  FMUL.FTZ R49, R64, R33 ;  /* 0x0000002140317220 */ /* 0x000fe20000410000 */
[C---:B------:R-:W-:Y:S01]  /*08a0*/  FADD.FTZ R34, -R140.reuse, R34 ;  /* 0x000000228c227221 */ /* 0x040fe20000010100 */
[----:B------:R-:W-:Y:S01]  /*08b0*/  FMUL.FTZ R0, R115, R0 ;  /* 0x0000000073007220 */ /* 0x000fe20000410000 */
[C---:B0-----:R-:W-:Y:S01]  /*08c0*/  FADD.FTZ R118, -R140.reuse, R35 ;  /* 0x000000238c767221 */ /* 0x041fe20000010100 */
        /* <DEDUP_REMOVED lines=12> */
[----:B------:R-:W-:Y:S01]  /*0990*/  FMUL.FTZ R48, R115, R32 ;  /* 0x0000002073307220 */ /* 0x000fe20000410000 */
[----:B------:R-:W-:Y:S01]  /*09a0*/  FADD.FTZ R82, R33, R82 ;  /* 0x0000005221527221 */ /* 0x000fe20000010000 */
[C---:B------:R-:W-:Y:S01]  /*09b0*/  FFMA.FTZ R81, R0.reuse, R33, R81 ;  /* 0x0000002100517223 */ /* 0x040fe20000010051 */
[----:B------:R-:W-:Y:S01]  /*09c0*/  FMUL.FTZ R51, R65, R36 ;  /* 0x0000002441337220 */ /* 0x000fe20000410000 */
[----:B------:R-:W-:Y:S01]  /*09d0*/  FADD.FTZ R32, RZ, R49 ;  /* 0x00000031ff207221 */ /* 0x000fe20000010000 */
[----:B------:R-:W-:Y:S01]  /*09e0*/  FFMA.FTZ R33, R0, R49, RZ ;  /* 0x0000003100217223 */ /* 0x000fe200000100ff */
[----:B------:R-:W-:Y:S02]  /*09f0*/  HADD2.F32 R37, -RZ, R37.H1_H1 ;  /* 0x30000025ff257230 */ /* 0x000fe40000004100 */
[--C-:B------:R-:W-:Y:S02]  /*0a00*/  HADD2.F32 R137, -RZ, R53.reuse.H0_H0 ;  /* 0x20000035ff897230 */ /* 0x100fe40000004100 */
[----:B------:R-:W-:Y:S01]  /*0a10*/  FADD.FTZ R32, R32, R51 ;  /* 0x0000003320207221 */ /* 0x000fe20000010000 */
[----:B------:R-:W-:-:S02]  /*0a20*/  HADD2.F32 R130, -RZ, R53.H1_H1 ;  /* 0x30000035ff827230 */ /* 0x000fc40000004100 */
[----:B------:R-:W-:Y:S01]  /*0a30*/  FMUL.FTZ R53, R66, R35 ;  /* 0x0000002342357220 */ /* 0x000fe20000410000 */
[C---:B------:R-:W-:Y:S01]  /*0a40*/  FMUL.FTZ R50, R115.reuse, R34 ;  /* 0x0000002273327220 */ /* 0x040fe20000410000 */
[----:B------:R-:W-:Y:S01]  /*0a50*/  FFMA.FTZ R33, R48, R51, R33 ;  /* 0x0000003330217223 */ /* 0x000fe20000010021 */
[----:B------:R-:W-:Y:S02]  /*0a60*/  HADD2.F32 R117, -RZ, R38.H0_H0 ;  /* 0x20000026ff757230 */ /* 0x000fe40000004100 */
[--C-:B------:R-:W-:Y:S02]  /*0a70*/  HADD2.F32 R139, -RZ, R54.reuse.H0_H0 ;  /* 0x20000036ff8b7230 */ /* 0x100fe40000004100 */
[----:B------:R-:W-:Y:S02]  /*0a80*/  HADD2.F32 R136, -RZ, R54.H1_H1 ;  /* 0x30000036ff887230 */ /* 0x000fe40000004100 */
[----:B------:R-:W-:Y:S01]  /*0a90*/  FMUL.FTZ R54, R115, R40 ;  /* 0x0000002873367220 */ /* 0x000fe20000410000 */
[----:B------:R-:W-:-:S02]  /*0aa0*/  HADD2.F32 R41, -RZ, R55.H0_H0 ;  /* 0x20000037ff297230 */ /* 0x000fc40000004100 */
[----:B------:R-:W-:Y:S01]  /*0ab0*/  FADD.FTZ R32, R32, R53 ;  /* 0x0000003520207221 */ /* 0x000fe20000010000 */
[----:B------:R-:W-:Y:S02]  /*0ac0*/  HADD2.F32 R142, -RZ, R55.H1_H1 ;  /* 0x30000037ff8e7230 */ /* 0x000fe40000004100 */
[----:B------:R-:W-:Y:S01]  /*0ad0*/  FMUL.FTZ R55, R67, R37 ;  /* 0x0000002543377220 */ /* 0x000fe20000410000 */
[--C-:B------:R-:W-:Y:S02]  /*0ae0*/  HADD2.F32 R135, -RZ, R52.reuse.H0_H0 ;  /* 0x20000034ff877230 */ /* 0x100fe40000004100 */
[----:B------:R-:W-:Y:S01]  /*0af0*/  FFMA.FTZ R33, R50, R53, R33 ;  /* 0x0000003532217223 */ /* 0x000fe20000010021 */
[----:B------:R-:W-:Y:S02]  /*0b00*/  HADD2.F32 R128, -RZ, R52.H1_H1 ;  /* 0x30000034ff807230 */ /* 0x000fe40000004100 */
[----:B------:R-:W-:Y:S01]  /*0b10*/  FMUL.FTZ R52, R115, R118 ;  /* 0x0000007673347220 */ /* 0x000fe20000410000 */
[----:B------:R-:W-:-:S02]  /*0b20*/  HADD2.F32 R38, -RZ, R38.H1_H1 ;  /* 0x30000026ff267230 */ /* 0x000fc40000004100 */
[----:B------:R-:W-:Y:S01]  /*0b30*/  FADD.FTZ R90, R117, R90 ;  /* 0x0000005a755a7221 */ /* 0x000fe20000010000 */
[-C--:B------:R-:W-:Y:S01]  /*0b40*/  FFMA.FTZ R91, R54, R117.reuse, R91 ;  /* 0x00000075365b7223 */ /* 0x080fe2000001005b */
[----:B------:R-:W-:Y:S01]  /*0b50*/  FMUL.FTZ R117, R68, R117 ;  /* 0x0000007544757220 */ /* 0x000fe20000410000 */
[----:B------:R-:W-:Y:S01]  /*0b60*/  FADD.FTZ R32, R32, R55 ;  /* 0x0000003720207221 */ /* 0x000fe20000010000 */
[----:B------:R-:W-:Y:S01]  /*0b70*/  FFMA.FTZ R33, R52, R55, R33 ;  /* 0x0000003734217223 */ /* 0x000fe20000010021 */
[--C-:B-1----:R-:W-:Y:S02]  /*0b80*/  HADD2.F32 R123, -RZ, R39.reuse.H0_H0 ;  /* 0x20000027ff7b7230 */ /* 0x102fe40000004100 */
[----:B------:R-:W-:Y:S01]  /*0b90*/  FMUL.FTZ R118, R115, R42 ;  /* 0x0000002a73767220 */ /* 0x000fe20000410000 */
[----:B------:R-:W-:Y:S01]  /*0ba0*/  FMUL.FTZ R119, R69, R38 ;  /* 0x0000002645777220 */ /* 0x000fe20000410000 */
[----:B------:R-:W-:Y:S01]  /*0bb0*/  FADD.FTZ R32, R32, R117 ;  /* 0x0000007520207221 */ /* 0x000fe20000010000 */
[----:B------:R-:W-:Y:S01]  /*0bc0*/  FMUL.FTZ R116, R115, R116 ;  /* 0x0000007473747220 */ /* 0x000fe20000410000 */
[----:B------:R-:W-:Y:S01]  /*0bd0*/  FFMA.FTZ R33, R54, R117, R33 ;  /* 0x0000007536217223 */ /* 0x000fe20000010021 */
[----:B------:R-:W-:-:S02]  /*0be0*/  HADD2.F32 R39, -RZ, R39.H1_H1 ;  /* 0x30000027ff277230 */ /* 0x000fc40000004100 */
        /* <DEDUP_REMOVED lines=8> */
[----:B------:R-:W-:Y:S01]  /*0c70*/  FMUL.FTZ R122, R115, R44 ;  /* 0x0000002c737a7220 */ /* 0x000fe20000410000 */
        /* <DEDUP_REMOVED lines=36> */
[----:B------:R-:W-:Y:S01]  /*0ec0*/  SHF.R.U32.HI R43, RZ, 0x5, R60 ;  /* 0x00000005ff2b7819 */ /* 0x000fe2000001163c */
[----:B------:R-:W-:Y:S01]  /*0ed0*/  FMUL.FTZ R131, R115, R138 ;  /* 0x0000008a73837220 */ /* 0x000fe20000410000 */
[----:B------:R-:W-:Y:S01]  /*0ee0*/  FMUL.FTZ R134, R78, R41 ;  /* 0x000000294e867220 */ /* 0x000fe20000410000 */
[----:B------:R-:W-:Y:S01]  /*0ef0*/  FADD.FTZ R35, R35, R132 ;  /* 0x0000008423237221 */ /* 0x000fe20000010000 */
[C---:B------:R-:W-:Y:S01]  /*0f00*/  FFMA.FTZ R32, R129.reuse, R132, R32 ;  /* 0x0000008481207223 */ /* 0x040fe20000010020 */
[----:B------:R-:W-:Y:S01]  /*0f10*/  FADD.FTZ R109, R136, R109 ;  /* 0x0000006d886d7221 */ /* 0x000fe20000010000 */
[----:B------:R-:W-:Y:S01]  /*0f20*/  FFMA.FTZ R106, R129, R136, R106 ;  /* 0x00000088816a7223 */ /* 0x000fe2000001006a */
[----:B------:R-:W-:Y:S01]  /*0f30*/  LOP3.LUT R45, R43, 0x7fffff8, RZ, 0xc0, !PT ;  /* 0x07fffff82b2d7812 */ /* 0x000fe200078ec0ff */
        /* <DEDUP_REMOVED lines=38> */
.L_x_1978:
        /* <DEDUP_REMOVED lines=65> */
[-C--:B------:R-:W-:Y:S01]  /*15b0*/  FFMA.FTZ R116, R116, R141.reuse, R46 ;  /* 0x0000008d74747223 */ /* 0x080fe2000001002e */
[----:B------:R-:W-:Y:S01]  /*15c0*/  @P1 FSEL R0, R32, RZ, P3 ;  /* 0x000000ff20001208 */ /* 0x000fe20001800000 */
[----:B------:R-:W-:Y:S01]  /*15d0*/  FMUL.FTZ R42, R52, UR16 ;  /* 0x00000010342a7c20 */ /* 0x000fe20008410000 */
[----:B------:R-:W-:Y:S01]  /*15e0*/  LOP3.LUT P3, RZ, R62, 0xff00, RZ, 0xc0, !PT ;  /* 0x0000ff003eff7812 */ /* 0x000fe2000786c0ff */
[----:B------:R-:W-:Y:S01]  /*15f0*/  FMUL.FTZ R37, R115, R54 ;  /* 0x0000003673257220 */ /* 0x000fe20000410000 */
[----:B------:R-:W-:Y:S01]  /*1600*/  FADD.FTZ R116, R119, -R116 ;  /* 0x8000007477747221 */ /* 0x000fe20000010000 */
[-C--:B------:R-:W-:Y:S01]  /*1610*/  FFMA.FTZ R118, R118, R141.reuse, R46 ;  /* 0x0000008d76767223 */ /* 0x080fe2000001002e */
        /* <DEDUP_REMOVED lines=10> */
[-CC-:B------:R-:W-:Y:S01]  /*16c0*/  FFMA.FTZ R121, R121, R141.reuse, R46.reuse ;  /* 0x0000008d79797223 */ /* 0x180fe2000001002e */
[----:B------:R-:W-:Y:S01]  /*16d0*/  FMUL.FTZ R54, R116, UR16 ;  /* 0x0000001074367c20 */ /* 0x000fe20008410000 */
[----:B------:R-:W-:Y:S01]  /*16e0*/  FSEL R140, R41, RZ, P3 ;  /* 0x000000ff298c7208 */ /* 0x000fe20001800000 */
[----:B------:R-:W-:Y:S01]  /*16f0*/  @P2 FADD.FTZ R39, R10, R39 ;  /* 0x000000270a272221 */ /* 0x000fe20000010000 */
[----:B------:R-:W-:Y:S01]  /*1700*/  @P1 LOP3.LUT P3, RZ, R56, 0xff0000, RZ, 0xc0, !PT ;  /* 0x00ff000038ff1812 */ /* 0x000fe2000786c0ff */
[----:B------:R-:W-:Y:S01]  /*1710*/  FADD.FTZ R120, R120, -R121 ;  /* 0x8000007978787221 */ /* 0x000fe20000010000 */
[-C--:B------:R-:W-:Y:S01]  /*1720*/  FFMA.FTZ R122, R122, R141.reuse, R46 ;  /* 0x0000008d7a7a7223 */ /* 0x080fe2000001002e */
[----:B------:R-:W-:Y:S01]  /*1730*/  FMUL.FTZ R55, R39, UR16 ;  /* 0x0000001027377c20 */ /* 0x000fe20008410000 */
[----:B------:R-:W-:Y:S01]  /*1740*/  @P1 FSEL R41, R41, RZ, P3 ;  /* 0x000000ff29291208 */ /* 0x000fe20001800000 */
[----:B------:R-:W-:Y:S01]  /*1750*/  FMUL.FTZ R120, R115, R120 ;  /* 0x0000007873787220 */ /* 0x000fe20000410000 */
[----:B------:R-:W-:Y:S01]  /*1760*/  LOP3.LUT P3, RZ, R62, 0xff000000, RZ, 0xc0, !PT ;  /* 0xff0000003eff7812 */ /* 0x000fe2000786c0ff */
[----:B------:R-:W-:Y:S01]  /*1770*/  FADD.FTZ R122, R135, -R122 ;  /* 0x8000007a877a7221 */ /* 0x000fe20000010000 */
[-C--:B------:R-:W-:Y:S01]  /*1780*/  FFMA.FTZ R125, R125, R141.reuse, R46 ;  /* 0x0000008d7d7d7223 */ /* 0x080fe2000001002e */
        /* <DEDUP_REMOVED lines=8> */
[-C--:B------:R-:W-:Y:S01]  /*1810*/  FFMA.FTZ R124, R124, R141.reuse, R46 ;  /* 0x0000008d7c7c7223 */ /* 0x080fe2000001002e */
[----:B------:R-:W-:Y:S01]  /*1820*/  LOP3.LUT P3, RZ, R63, 0xff, RZ, 0xc0, !PT ;  /* 0x000000ff3fff7812 */ /* 0x000fe2000786c0ff */
[----:B------:R-:W-:Y:S01]  /*1830*/  FMUL.FTZ R128, R115, R128 ;  /* 0x0000008073807220 */ /* 0x000fe20000410000 */
[----:B------:R-:W-:Y:S01]  /*1840*/  MOV R32, R58 ;  /* 0x0000003a00207202 */ /* 0x000fe20000000f00 */
[----:B------:R-:W-:Y:S01]  /*1850*/  FADD.FTZ R124, R137, -R124 ;  /* 0x8000007c897c7221 */ /* 0x000fe20000010000 */
[----:B------:R-:W-:Y:S01]  /*1860*/  FSEL R123, R43, RZ, P3 ;  /* 0x000000ff2b7b7208 */ /* 0x000fe20001800000 */
[----:B------:R-:W-:Y:S01]  /*1870*/  @P2 FADD.FTZ R128, R13, R128 ;  /* 0x000000800d802221 */ /* 0x000fe20000010000 */
[----:B------:R-:W-:Y:S01]  /*1880*/  @P1 LOP3.LUT P3, RZ, R57, 0xff, RZ, 0xc0, !PT ;  /* 0x000000ff39ff1812 */ /* 0x000fe2000786c0ff */
[----:B------:R-:W-:Y:S01]  /*1890*/  FMUL.FTZ R47, R115, R124 ;  /* 0x0000007c732f7220 */ /* 0x000fe20000410000 */
[-CC-:B------:R-:W-:Y:S01]  /*18a0*/  FFMA.FTZ R127, R127, R141.reuse, R46.reuse ;  /* 0x0000008d7f7f7223 */ /* 0x180fe2000001002e */
[----:B------:R-:W-:Y:S01]  /*18b0*/  FMUL.FTZ R117, R128, UR16 ;  /* 0x0000001080757c20 */ /* 0x000fe20008410000 */
[----:B------:R-:W-:Y:S01]  /*18c0*/  @P1 FSEL R43, R43, RZ, P3 ;  /* 0x000000ff2b2b1208 */ /* 0x000fe20001800000 */
[----:B------:R-:W-:Y:S01]  /*18d0*/  @P2 FADD.FTZ R47, R14, R47 ;  /* 0x0000002f0e2f2221 */ /* 0x000fe20000010000 */
[----:B------:R-:W-:Y:S01]  /*18e0*/  LOP3.LUT P3, RZ, R63, 0xff00, RZ, 0xc0, !PT ;  /* 0x0000ff003fff7812 */ /* 0x000fe2000786c0ff */
[----:B------:R-:W-:Y:S01]  /*18f0*/  FADD.FTZ R130, R130, -R127 ;  /* 0x8000007f82827221 */ /* 0x000fe20000010000 */
[-C--:B------:R-:W-:Y:S01]  /*1900*/  FFMA.FTZ R126, R126, R141.reuse, R46 ;  /* 0x0000008d7e7e7223 */ /* 0x080fe2000001002e */
[----:B------:R-:W-:Y:S01]  /*1910*/  FMUL.FTZ R118, R47, UR16 ;  /* 0x000000102f767c20 */ /* 0x000fe20008410000 */
[C---:B------:R-:W-:Y:S01]  /*1920*/  FSEL R142, R54.reuse, RZ, P3 ;  /* 0x000000ff368e7208 */ /* 0x040fe20001800000 */
[----:B------:R-:W-:Y:S01]  /*1930*/  FMUL.FTZ R130, R115, R130 ;  /* 0x0000008273827220 */ /* 0x000fe20000410000 */
[----:B------:R-:W-:Y:S01]  /*1940*/  @P1 LOP3.LUT P3, RZ, R57, 0xff00, RZ, 0xc0, !PT ;  /* 0x0000ff0039ff1812 */ /* 0x000fe2000786c0ff */
[----:B------:R-:W-:Y:S01]  /*1950*/  FADD.FTZ R126, R139, -R126 ;  /* 0x8000007e8b7e7221 */ /* 0x000fe20000010000 */
[-C--:B------:R-:W-:Y:S01]  /*1960*/  FFMA.FTZ R129, R129, R141.reuse, R46 ;  /* 0x0000008d81817223 */ /* 0x080fe2000001002e */
[----:B------:R-:W-:Y:S01]  /*1970*/  @P2 FADD.FTZ R130, R15, R130 ;  /* 0x000000820f822221 */ /* 0x000fe20000010000 */
        /* <DEDUP_REMOVED lines=13> */
[----:B------:R-:W-:Y:S01]  /*1a50*/  FFMA.FTZ R133, R133, R141, R46 ;  /* 0x0000008d85857223 */ /* 0x000fe2000001002e */
[----:B------:R-:W-:Y:S01]  /*1a60*/  LOP3.LUT P3, RZ, R63, 0xff000000, RZ, 0xc0, !PT ;  /* 0xff0000003fff7812 */ /* 0x000fe2000786c0ff */
[----:B------:R-:W-:Y:S01]  /*1a70*/  FMUL.FTZ R63, R45, UR16 ;  /* 0x000000102d3f7c20 */ /* 0x000fe20008410000 */
[----:B------:R-:W-:Y:S01]  /*1a80*/  FMUL.FTZ R121, R132, UR16 ;  /* 0x0000001084797c20 */ /* 0x000fe20008410000 */
[----:B------:R-:W-:Y:S01]  /*1a90*/  FMUL.FTZ R51, R115, R134 ;  /* 0x0000008673337220 */ /* 0x000fe20000410000 */
[----:B------:R-:W-:Y:S01]  /*1aa0*/  FSEL R125, R62, RZ, P3 ;  /* 0x000000ff3e7d7208 */ /* 0x000fe20001800000 */
[----:B------:R-:W-:Y:S01]  /*1ab0*/  FADD.FTZ R136, R136, -R133 ;  /* 0x8000008588887221 */ /* 0x000fe20000010000 */
[----:B------:R-:W-:Y:S01]  /*1ac0*/  @P1 LOP3.LUT P3, RZ, R57, 0xff000000, RZ, 0xc0, !PT ;  /* 0xff00000039ff1812 */ /* 0x000fe2000786c0ff */
[----:B------:R-:W-:Y:S01]  /*1ad0*/  @P2 FADD.FTZ R51, R18, R51 ;  /* 0x0000003312332221 */ /* 0x000fe20000010000 */
[----:B------:R-:W-:Y:S01]  /*1ae0*/  @P1 F2FP.F16.F32.PACK_AB R0, RZ, R0 ;  /* 0x00000000ff00123e */ /* 0x000fe200000000ff */
        /* <DEDUP_REMOVED lines=19> */
[----:B------:R-:W-:-:S02]  /*1c20*/  @P1 F2FP.F16.F32.PACK_AB R53, RZ, R43 ;  /* 0x0000002bff35123e */ /* 0x000fc400000000ff */
[----:B------:R-:W-:Y:S02]  /*1c30*/  FSEL R127, R118, RZ, P3 ;  /* 0x000000ff767f7208 */ /* 0x000fe40001800000 */
[----:B------:R-:W-:Y:S02]  /*1c40*/  @P1 LOP3.LUT P3, RZ, R2, 0xff0000, RZ, 0xc0, !PT ;  /* 0x00ff000002ff1812 */ /* 0x000fe4000786c0ff */
[----:B------:R-:W-:Y:S02]  /*1c50*/  @P1 PRMT R30, R53, 0x7610, R30 ;  /* 0x00007610351e1816 */ /* 0x000fe4000000001e */
[----:B------:R-:W-:Y:S02]  /*1c60*/  @P1 FSEL R118, R118, RZ, P3 ;  /* 0x000000ff76761208 */ /* 0x000fe40001800000 */
[----:B------:R-:W-:Y:S02]  /*1c70*/  LOP3.LUT P3, RZ, R58, 0xff000000, RZ, 0xc0, !PT ;  /* 0xff0000003aff7812 */ /* 0x000fe4000786c0ff */
[----:B------:R-:W-:-:S02]  /*1c80*/  @P1 F2FP.F16.F32.PACK_AB R54, RZ, R54 ;  /* 0x00000036ff36123e */ /* 0x000fc400000000ff */
[----:B------:R-:W-:Y:S02]  /*1c90*/  FSEL R126, R32, RZ, P3 ;  /* 0x000000ff207e7208 */ /* 0x000fe40001800000 */
[----:B------:R-:W-:Y:S02]  /*1ca0*/  @P1 LOP3.LUT P3, RZ, R2, 0xff000000, RZ, 0xc0, !PT ;  /* 0xff00000002ff1812 */ /* 0x000fe4000786c0ff */
[----:B------:R-:W-:Y:S02]  /*1cb0*/  @P1 F2FP.F16.F32.PACK_AB R55, RZ, R55 ;  /* 0x00000037ff37123e */ /* 0x000fe400000000ff */
        /* <DEDUP_REMOVED lines=8> */
[----:B------:R-:W-:-:S02]  /*1d40*/  @P1 PRMT R30, R30, 0x5410, R54 ;  /* 0x000054101e1e1816 */ /* 0x000fc40000000036 */
[----:B------:R-:W-:Y:S02]  /*1d50*/  FSEL R134, R121, RZ, P3 ;  /* 0x000000ff79867208 */ /* 0x000fe40001800000 */
[----:B------:R-:W-:Y:S02]  /*1d60*/  @P1 LOP3.LUT P3, RZ, R3, 0xff00, RZ, 0xc0, !PT ;  /* 0x0000ff0003ff1812 */ /* 0x000fe4000786c0ff */
[----:B------:R-:W-:Y:S02]  /*1d70*/  F2FP.F16.F32.PACK_AB R43, R125, R144 ;  /* 0x000000907d2b723e */ /* 0x000fe400000000ff */
[----:B------:R-:W-:Y:S02]  /*1d80*/  @P1 FSEL R121, R121, RZ, P3 ;  /* 0x000000ff79791208 */ /* 0x000fe40001800000 */
[----:B------:R-:W-:Y:S02]  /*1d90*/  LOP3.LUT P3, RZ, R59, 0xff0000, RZ, 0xc0, !PT ;  /* 0x00ff00003bff7812 */ /* 0x000fe4000786c0ff */
[----:B------:R-:W-:-:S02]  /*1da0*/  @P1 PRMT R31, R31, 0x5410, R62 ;  /* 0x000054101f1f1816 */ /* 0x000fc4000000003e */
[C---:B------:R-:W-:Y:S02]  /*1db0*/  FSEL R131, R122.reuse, RZ, P3 ;  /* 0x000000ff7a837208 */ /* 0x040fe40001800000 */
[----:B------:R-:W-:Y:S02]  /*1dc0*/  @P1 LOP3.LUT P3, RZ, R3, 0xff0000, RZ, 0xc0, !PT ;  /* 0x00ff000003ff1812 */ /* 0x000fe4000786c0ff */
[----:B------:R-:W-:Y:S02]  /*1dd0*/  @P1 F2FP.F16.F32.PACK_AB R63, RZ, R63 ;  /* 0x0000003fff3f123e */ /* 0x000fe400000000ff */
[----:B------:R-:W-:Y:S02]  /*1de0*/  @P1 FSEL R122, R122, RZ, P3 ;  /* 0x000000ff7a7a1208 */ /* 0x000fe40001800000 */
[----:B------:R-:W-:Y:S02]  /*1df0*/  ISETP.NE.U32.AND P3, PT, RZ, UR14, PT ;  /* 0x0000000eff007c0c */ /* 0x000fe4000bf65070 */
[----:B------:R-:W-:-:S02]  /*1e00*/  @P1 F2FP.F16.F32.PACK_AB R118, RZ, R118 ;  /* 0x00000076ff76123e */ /* 0x000fc400000000ff */
[----:B------:R-:W-:Y:S02]  /*1e10*/  ISETP.NE.AND.EX P3, PT, RZ, UR15, PT, P3 ;  /* 0x0000000fff007c0c */ /* 0x000fe4000bf65330 */
[----:B------:R-:W-:Y:S02]  /*1e20*/  @P1 F2FP.F16.F32.PACK_AB R119, RZ, R119 ;  /* 0x00000077ff77123e */ /* 0x000fe400000000ff */
        /* <DEDUP_REMOVED lines=11> */
[----:B------:R-:W-:Y:S02]  /*1ee0*/  @P1 F2FP.F16.F32.PACK_AB R48, RZ, R40 ;  /* 0x00000028ff30123e */ /* 0x000fe400000000ff */
[----:B------:R-:W-:-:S02]  /*1ef0*/  @P1 F2FP.F16.F32.PACK_AB R49, RZ, R41 ;  /* 0x00000029ff31123e */ /* 0x000fc400000000ff */
[----:B------:R-:W-:Y:S01]  /*1f00*/  SEL R35, R52, R23, P3 ;  /* 0x0000001734237207 */ /* 0x000fe20001800000 */
[----:B------:R-:W2:Y:S01]  /*1f10*/  @P1 LDC.64 R50, c[0x0][0x300] ;  /* 0x0000c000ff321b82 */ /* 0x000ea20000000a00 */
[----:B------:R-:W-:Y:S02]  /*1f20*/  @P1 F2FP.F16.F32.PACK_AB R52, RZ, R42 ;  /* 0x0000002aff34123e */ /* 0x000fe400000000ff */
[----:B------:R-:W-:Y:S02]  /*1f30*/  @P1 PRMT R29, R49, 0x7610, R29 ;  /* 0x00007610311d1816 */ /* 0x000fe4000000001d */
[----:B------:R-:W-:Y:S02]  /*1f40*/  @P1 PRMT R28, R28, 0x5410, R48 ;  /* 0x000054101c1c1816 */ /* 0x000fe40000000030 */
[----:B------:R-:W-:Y:S01]  /*1f50*/  @P1 PRMT R29, R29, 0x5410, R52 ;  /* 0x000054101d1d1816 */ /* 0x000fe20000000034 */
        /* <DEDUP_REMOVED lines=9> */
[----:B------:R-:W-:Y:S02]  /*1ff0*/  SEL R27, R136, R27, P3 ;  /* 0x0000001b881b7207 */ /* 0x000fe40001800000 */
[----:B------:R-:W-:Y:S01]  /*2000*/  LOP3.LUT P3, RZ, R59, 0xff000000, RZ, 0xc0, !PT ;  /* 0xff0000003bff7812 */ /* 0x000fe2000786c0ff */
[----:B------:R-:W-:Y:S01]  /*2010*/  @P2 STG.E.128 desc[UR4][R46.64], R32 ;  /* 0x000000202e002986 */ /* 0x000fe2000c101d04 */
[----:B--2---:R-:W-:Y:S01]  /*2020*/  @P1 IMAD.WIDE.U32 R114, R114, 0x10, R50 ;  /* 0x0000001072721825 */ /* 0x004fe200078e0032 */
[----:B------:R-:W-:Y:S01]  /*2030*/  F2FP.F16.F32.PACK_AB R42, R142, R123 ;  /* 0x0000007b8e2a723e */ /* 0x000fe200000000ff */
[----:B------:R-:W1:Y:S01]  /*2040*/  @P2 LDC.64 R50, c[0x0][0x308] ;  /* 0x0000c200ff322b82 */ /* 0x000e620000000a00 */
[----:B------:R-:W-:Y:S01]  /*2050*/  FSEL R54, R0, RZ, P3 ;  /* 0x000000ff00367208 */ /* 0x000fe20001800000 */
[----:B------:R0:W-:Y:S01]  /*2060*/  @P2 STG.E.128 desc[UR4][R46.64+0x10], R36 ;  /* 0x000010242e002986 */ /* 0x0001e2000c101d04 */
[----:B------:R-:W-:-:S02]  /*2070*/  @P1 LOP3.LUT P3, RZ, R3, 0xff000000, RZ, 0xc0, !PT ;  /* 0xff00000003ff1812 */ /* 0x000fc4000786c0ff */
[----:B------:R-:W-:Y:S02]  /*2080*/  F2FP.F16.F32.PACK_AB R41, R145, R140 ;  /* 0x0000008c9129723e */ /* 0x000fe400000000ff */
[----:B------:R-:W-:Y:S02]  /*2090*/  F2FP.F16.F32.PACK_AB R40, R143, R138 ;  /* 0x0000008a8f28723e */ /* 0x000fe400000000ff */
[----:B------:R-:W-:Y:S02]  /*20a0*/  @P1 FSEL R0, R0, RZ, P3 ;  /* 0x000000ff00001208 */ /* 0x000fe40001800000 */
[----:B------:R-:W-:Y:S01]  /*20b0*/  @P1 F2FP.F16.F32.PACK_AB R122, RZ, R122 ;  /* 0x0000007aff7a123e */ /* 0x000fe200000000ff */
[----:B------:R-:W-:Y:S01]  /*20c0*/  STG.E.128 desc[UR4][R48.64], R40 ;  /* 0x0000002830007986 */ /* 0x000fe2000c101d04 */
[----:B------:R-:W-:Y:S02]  /*20d0*/  @P1 F2FP.F16.F32.PACK_AB R117, RZ, R117 ;  /* 0x00000075ff75123e */ /* 0x000fe400000000ff */
[----:B------:R-:W-:Y:S01]  /*20e0*/  @P1 F2FP.F16.F32.PACK_AB R58, RZ, R58 ;  /* 0x0000003aff3a123e */ /* 0x000fe200000000ff */
[----:B------:R2:W-:Y:S01]  /*20f0*/  @P1 STG.E.128 desc[UR4][R114.64], R28 ;  /* 0x0000001c72001986 */ /* 0x0005e2000c101d04 */
[----:B------:R-:W-:-:S02]  /*2100*/  @P1 F2FP.F16.F32.PACK_AB R121, RZ, R121 ;  /* 0x00000079ff79123e */ /* 0x000fc400000000ff */
[----:B------:R-:W-:Y:S01]  /*2110*/  @P1 F2FP.F16.F32.PACK_AB R0, RZ, R0 ;  /* 0x00000000ff00123e */ /* 0x000fe200000000ff */
[C---:B0-----:R-:W-:Y:S01]  /*2120*/  @P1 IMAD.WIDE.U32 R38, R113.reuse, 0x10, R52 ;  /* 0x0000001071261825 */ /* 0x041fe200078e0034 */
[----:B------:R-:W-:Y:S02]  /*2130*/  F2FP.F16.F32.PACK_AB R35, R54, R131 ;  /* 0x000000833623723e */ /* 0x000fe400000000ff */
[----:B------:R-:W-:Y:S01]  /*2140*/  F2FP.F16.F32.PACK_AB R34, R134, R129 ;  /* 0x000000818622723e */ /* 0x000fe200000000ff */
[----:B-1----:R-:W-:Y:S01]  /*2150*/  @P2 IMAD.WIDE.U32 R36, R113, 0x20, R50 ;  /* 0x0000002071242825 */ /* 0x002fe200078e0032 */
[----:B------:R-:W-:Y:S02]  /*2160*/  F2FP.F16.F32.PACK_AB R33, R126, R127 ;  /* 0x0000007f7e21723e */ /* 0x000fe400000000ff */
[----:B------:R-:W-:Y:S02]  /*2170*/  F2FP.F16.F32.PACK_AB R32, R124, R135 ;  /* 0x000000877c20723e */ /* 0x000fe400000000ff */
[----:B------:R0:W-:Y:S04]  /*2180*/  @P2 STG.E.128 desc[UR4][R36.64], R20 ;  /* 0x0000001424002986 */ /* 0x0001e8000c101d04 */
[----:B------:R0:W-:Y:S01]  /*2190*/  @P2 STG.E.128 desc[UR4][R36.64+0x10], R24 ;  /* 0x0000101824002986 */ /* 0x0001e2000c101d04 */
[----:B--2---:R-:W-:-:S02]  /*21a0*/  @P1 PRMT R28, R63, 0x7610, R28 ;  /* 0x000076103f1c1816 */ /* 0x004fc4000000001c */
[----:B------:R-:W-:Y:S01]  /*21b0*/  @P1 PRMT R29, R118, 0x7610, R29 ;  /* 0x00007610761d1816 */ /* 0x000fe2000000001d */
[----:B------:R0:W-:Y:S01]  /*21c0*/  STG.E.128 desc[UR4][R44.64], R32 ;  /* 0x000000202c007986 */ /* 0x0001e2000c101d04 */
[----:B------:R-:W-:Y:S02]  /*21d0*/  @P1 PRMT R30, R119, 0x7610, R30 ;  /* 0x00007610771e1816 */ /* 0x000fe4000000001e */
[----:B------:R-:W-:Y:S02]  /*21e0*/  @P1 PRMT R31, R122, 0x7610, R31 ;  /* 0x000076107a1f1816 */ /* 0x000fe4000000001f */
[----:B------:R-:W-:Y:S02]  /*21f0*/  @P1 PRMT R28, R28, 0x5410, R117 ;  /* 0x000054101c1c1816 */ /* 0x000fe40000000075 */
[----:B------:R-:W-:Y:S02]  /*2200*/  @P1 PRMT R29, R29, 0x5410, R58 ;  /* 0x000054101d1d1816 */ /* 0x000fe4000000003a */
        /* <DEDUP_REMOVED lines=36> */
.L_x_1965:
        /* <DEDUP_REMOVED lines=19> */
.L_x_1966:
[----:B------:R-:W-:Y:S01]  /*2580*/  HFMA2.MMA R42, -RZ, RZ, 0, 9.5367431640625e-07 ;  /* 0x00000010ff2a7435 */ /* 0x000fe200000001ff */
[----:B------:R-:W-:Y:S02]  /*2590*/  MOV R47, R35 ;  /* 0x00000023002f7202 */ /* 0x000fe40000000f00 */
[----:B------:R-:W-:Y:S02]  /*25a0*/  MOV R141, 0x1f ;  /* 0x0000001f008d7802 */ /* 0x000fe40000000f00 */
[----:B------:R-:W-:-:S07]  /*25b0*/  MOV R40, 0xffffffff ;  /* 0xffffffff00287802 */ /* 0x000fce0000000f00 */
[----:B-----5:R-:W-:Y:S05]  /*25c0*/  WARPSYNC.COLLECTIVE R40, `(.L_x_1968) ;  /* 0x0000000028087348 */ /* 0x020fea0003c00000 */
[----:B------:R0:W1:Y:S02]  /*25d0*/  SHFL.DOWN P3, R41, R47, R42, R141 ;  /* 0x0800002a2f297389 */ /* 0x000064000006008d */
[----:B01---5:R-:W-:Y:S01]  /*25e0*/  ENDCOLLECTIVE ;  /* 0x000000000000791b */ /* 0x023fe20003800000 */
.L_x_1968:
[----:B------:R-:W-:Y:S02]  /*25f0*/  MOV R47, R33 ;  /* 0x00000021002f7202 */ /* 0x000fe40000000f00 */
[----:B------:R-:W-:-:S07]  /*2600*/  MOV R32, R41 ;  /* 0x0000002900207202 */ /* 0x000fce0000000f00 */
[----:B------:R-:W-:Y:S05]  /*2610*/  WARPSYNC.COLLECTIVE R40, `(.L_x_1969) ;  /* 0x0000000028087348 */ /* 0x000fea0003c00000 */
[----:B------:R0:W1:Y:S02]  /*2620*/  SHFL.DOWN P3, R41, R47, R42, R141 ;  /* 0x0800002a2f297389 */ /* 0x000064000006008d */
[----:B01----:R-:W-:Y:S01]  /*2630*/  ENDCOLLECTIVE ;  /* 0x000000000000791b */ /* 0x003fe20003800000 */
.L_x_1969:
[----:B------:R-:W-:Y:S01]  /*2640*/  FADD.FTZ R32, R35, R32 ;  /* 0x0000002023207221 */ /* 0x000fe20000010000 */
[----:B------:R-:W-:-:S04]  /*2650*/  HFMA2.MMA R42, -RZ, RZ, 0, 4.76837158203125e-07 ;  /* 0x00000008ff2a7435 */ /* 0x000fc800000001ff */
[----:B------:R-:W-:Y:S02]  /*2660*/  MOV R47, R32 ;  /* 0x00000020002f7202 */ /* 0x000fe40000000f00 */
[----:B------:R-:W-:-:S07]  /*2670*/  MOV R34, R41 ;  /* 0x0000002900227202 */ /* 0x000fce0000000f00 */
[----:B------:R-:W-:Y:S05]  /*2680*/  WARPSYNC.COLLECTIVE R40, `(.L_x_1970) ;  /* 0x0000000028087348 */ /* 0x000fea0003c00000 */
[----:B------:R0:W1:Y:S02]  /*2690*/  SHFL.DOWN P3, R41, R47, R42, R141 ;  /* 0x0800002a2f297389 */ /* 0x000064000006008d */
[----:B01----:R-:W-:Y:S01]  /*26a0*/  ENDCOLLECTIVE ;  /* 0x000000000000791b */ /* 0x003fe20003800000 */
.L_x_1970:
[----:B------:R-:W-:-:S05]  /*26b0*/  FADD.FTZ R34, R33, R34 ;  /* 0x0000002221227221 */ /* 0x000fca0000010000 */
[----:B------:R-:W-:Y:S02]  /*26c0*/  MOV R47, R34 ;  /* 0x00000022002f7202 */ /* 0x000fe40000000f00 */
[----:B------:R-:W-:-:S07]  /*26d0*/  MOV R37, R41 ;  /* 0x0000002900257202 */ /* 0x000fce0000000f00 */
[----:B------:R-:W-:Y:S05]  /*26e0*/  WARPSYNC.COLLECTIVE R40, `(.L_x_1971) ;  /* 0x0000000028087348 */ /* 0x000fea0003c00000 */
[----:B------:R0:W1:Y:S02]  /*26f0*/  SHFL.DOWN P3, R41, R47, R42, R141 ;  /* 0x0800002a2f297389 */ /* 0x000064000006008d */
[----:B01----:R-:W-:Y:S01]  /*2700*/  ENDCOLLECTIVE ;  /* 0x000000000000791b */ /* 0x003fe20003800000 */
.L_x_1971:
[----:B------:R-:W-:Y:S01]  /*2710*/  FADD.FTZ R37, R32, R37 ;  /* 0x0000002520257221 */ /* 0x000fe20000010000 */
[----:B------:R-:W-:-:S04]  /*2720*/  HFMA2.MMA R42, -RZ, RZ, 0, 2.384185791015625e-07 ;  /* 0x00000004ff2a7435 */ /* 0x000fc800000001ff */
[----:B------:R-:W-:Y:S02]  /*2730*/  MOV R47, R37 ;  /* 0x00000025002f7202 */ /* 0x000fe40000000f00 */
[----:B------:R-:W-:-:S07]  /*2740*/  MOV R39, R41 ;  /* 0x0000002900277202 */ /* 0x000fce0000000f00 */
[----:B------:R-:W-:Y:S05]  /*2750*/  WARPSYNC.COLLECTIVE R40, `(.L_x_1972) ;  /* 0x0000000028087348 */ /* 0x000fea0003c00000 */
[----:B------:R0:W1:Y:S02]  /*2760*/  SHFL.DOWN P3, R41, R47, R42, R141 ;  /* 0x0800002a2f297389 */ /* 0x000064000006008d */
[----:B01----:R-:W-:Y:S01]  /*2770*/  ENDCOLLECTIVE ;  /* 0x000000000000791b */ /* 0x003fe20003800000 */
.L_x_1972:
[----:B------:R-:W-:-:S05]  /*2780*/  FADD.FTZ R39, R34, R39 ;  /* 0x0000002722277221 */ /* 0x000fca0000010000 */
[----:B------:R-:W-:Y:S02]  /*2790*/  MOV R47, R39 ;  /* 0x00000027002f7202 */ /* 0x000fe40000000f00 */
[----:B------:R-:W-:-:S07]  /*27a0*/  MOV R36, R41 ;  /* 0x0000002900247202 */ /* 0x000fce0000000f00 */
[----:B------:R-:W-:Y:S05]  /*27b0*/  WARPSYNC.COLLECTIVE R40, `(.L_x_1973) ;  /* 0x0000000028087348 */ /* 0x000fea0003c00000 */
[----:B------:R0:W1:Y:S02]  /*27c0*/  SHFL.DOWN P3, R41, R47, R42, R141 ;  /* 0x0800002a2f297389 */ /* 0x000064000006008d */
[----:B01----:R-:W-:Y:S01]  /*27d0*/  ENDCOLLECTIVE ;  /* 0x000000000000791b */ /* 0x003fe20003800000 */
.L_x_1973:
[----:B------:R-:W-:Y:S01]  /*27e0*/  FADD.FTZ R36, R37, R36 ;  /* 0x0000002425247221 */ /* 0x000fe20000010000 */
[----:B------:R-:W-:-:S04]  /*27f0*/  HFMA2.MMA R42, -RZ, RZ, 0, 1.1920928955078125e-07 ;  /* 0x00000002ff2a7435 */ /* 0x000fc800000001ff */
[----:B------:R-:W-:Y:S02]  /*2800*/  MOV R47, R36 ;  /* 0x00000024002f7202 */ /* 0x000fe40000000f00 */
[----:B------:R-:W-:-:S07]  /*2810*/  MOV R38, R41 ;  /* 0x0000002900267202 */ /* 0x000fce0000000f00 */
[----:B------:R-:W-:Y:S05]  /*2820*/  WARPSYNC.COLLECTIVE R40, `(.L_x_1974) ;  /* 0x0000000028087348 */ /* 0x000fea0003c00000 */
[----:B------:R0:W1:Y:S02]  /*2830*/  SHFL.DOWN P3, R41, R47, R42, R141 ;  /* 0x0800002a2f297389 */ /* 0x000064000006008d */
[----:B01----:R-:W-:Y:S01]  /*2840*/  ENDCOLLECTIVE ;  /* 0x000000000000791b */ /* 0x003fe20003800000 */
.L_x_1974:
[----:B------:R-:W-:-:S05]  /*2850*/  FADD.FTZ R38, R39, R38 ;  /* 0x0000002627267221 */ /* 0x000fca0000010000 */
[----:B------:R-:W-:Y:S02]  /*2860*/  MOV R47, R38 ;  /* 0x00000026002f7202 */ /* 0x000fe40000000f00 */
[----:B------:R-:W-:-:S07]  /*2870*/  MOV R33, R41 ;  /* 0x0000002900217202 */ /* 0x000fce0000000f00 */
[----:B------:R-:W-:Y:S05]  /*2880*/  WARPSYNC.COLLECTIVE R40, `(.L_x_1975) ;  /* 0x0000000028087348 */ /* 0x000fea0003c00000 */
[----:B------:R0:W1:Y:S02]  /*2890*/  SHFL.DOWN P3, R41, R47, R42, R141 ;  /* 0x0800002a2f297389 */ /* 0x000064000006008d */
[----:B01----:R-:W-:Y:S01]  /*28a0*/  ENDCOLLECTIVE ;  /* 0x000000000000791b */ /* 0x003fe20003800000 */
.L_x_1975:
[----:B------:R-:W-:Y:S01]  /*28b0*/  FADD.FTZ R33, R36, R33 ;  /* 0x0000002124217221 */ /* 0x000fe20000010000 */
[----:B------:R-:W-:-:S04]  /*28c0*/  HFMA2.MMA R42, -RZ, RZ, 0, 5.9604644775390625e-08 ;  /* 0x00000001ff2a7435 */ /* 0x000fc800000001ff */
[----:B------:R-:W-:Y:S02]  /*28d0*/  MOV R47, R33 ;  /* 0x00000021002f7202 */ /* 0x000fe40000000f00 */
[----:B------:R-:W-:-:S07]  /*28e0*/  MOV R35, R41 ;  /* 0x0000002900237202 */ /* 0x000fce0000000f00 */
[----:B------:R-:W-:Y:S05]  /*28f0*/  WARPSYNC.COLLECTIVE R40, `(.L_x_1976) ;  /* 0x0000000028087348 */ /* 0x000fea0003c00000 */
[----:B------:R0:W1:Y:S02]  /*2900*/  SHFL.DOWN P3, R41, R47, R42, R141 ;  /* 0x0800002a2f297389 */ /* 0x000064000006008d */
[----:B01----:R-:W-:Y:S01]  /*2910*/  ENDCOLLECTIVE ;  /* 0x000000000000791b */ /* 0x003fe20003800000 */
.L_x_1976:
[----:B------:R-:W-:-:S05]  /*2920*/  FADD.FTZ R35, R38, R35 ;  /* 0x0000002326237221 */ /* 0x000fca0000010000 */
[----:B------:R-:W-:Y:S02]  /*2930*/  MOV R47, R35 ;  /* 0x00000023002f7202 */ /* 0x000fe40000000f00 */
[----:B------:R-:W-:-:S07]  /*2940*/  MOV R32, R41 ;  /* 0x0000002900207202 */ /* 0x000fce0000000f00 */
[----:B------:R-:W-:Y:S05]  /*2950*/  WARPSYNC.COLLECTIVE R40, `(.L_x_1977) ;  /* 0x0000000028087348 */ /* 0x000fea0003c00000 */
[----:B------:R0:W1:Y:S02]  /*2960*/  SHFL.DOWN P3, R41, R47, R42, R141 ;  /* 0x0800002a2f297389 */ /* 0x000064000006008d */
[----:B01----:R-:W-:Y:S01]  /*2970*/  ENDCOLLECTIVE ;  /* 0x000000000000791b */ /* 0x003fe20003800000 */
.L_x_1977:
[----:B------:R-:W-:Y:S01]  /*2980*/  MOV R34, R41 ;  /* 0x0000002900227202 */ /* 0x000fe20000000f00 */
[----:B------:R-:W-:Y:S06]  /*2990*/  BRA `(.L_x_1978) ;  /* 0xffffffe800007947 */ /* 0x000fec000383ffff */
.L_x_1979:
        /* <DEDUP_REMOVED lines=14> */
.L_x_3007:


//--------------------- .text._ZN10layer_norm31ln_parallel_residual_bwd_kernelINS_13Kernel_traitsIf6__halffS2_fjLj4096ELj1ELj1ELj8ELj16ENS_18Kernel_traits_baseILj4096EfS2_fS2_fjLj256EEEEELb0ELb0ELb0EEEvNS_9BwdParamsE --------------------------
	.section	.text._ZN10layer_norm31ln_parallel_residual_bwd_kernelINS_13Kernel_traitsIf6__halffS2_fjLj4096ELj1ELj1ELj8ELj16ENS_18Kernel_traits_baseILj4096EfS2_fS2_fjLj256EEEEELb0ELb0ELb0EEEvNS_9BwdParamsE,"ax",@progbits
	.align	128
        .global         _ZN10layer_norm31ln_parallel_residual_bwd_kernelINS_13Kernel_traitsIf6__halffS2_fjLj4096ELj1ELj1ELj8ELj16ENS_18Kernel_traits_baseILj4096EfS2_fS2_fjLj256EEEEELb0ELb0ELb0EEEvNS_9BwdParamsE
        .type           _ZN10layer_norm31ln_parallel_residual_bwd_kernelINS_13Kernel_traitsIf6__halffS2_fjLj4096ELj1ELj1ELj8ELj16ENS_18Kernel_traits_baseILj4096EfS2_fS2_fjLj256EEEEELb0ELb0ELb0EEEvNS_9BwdParamsE,@function
        .size           _ZN10layer_norm31ln_parallel_residual_bwd_kernelINS_13Kernel_traitsIf6__halffS2_fjLj4096ELj1ELj1ELj8ELj16ENS_18Kernel_traits_baseILj4096EfS2_fS2_fjLj256EEEEELb0ELb0ELb0EEEvNS_9BwdParamsE,(.L_x_3008 - _ZN10layer_norm31ln_parallel_residual_bwd_kernelINS_13Kernel_traitsIf6__halffS2_fjLj4096ELj1ELj1ELj8ELj16ENS_18Kernel_traits_baseILj4096EfS2_fS2_fjLj256EEEEELb0ELb0ELb0EEEvNS_9BwdParamsE)
        .other          _ZN10layer_norm31ln_parallel_residual_bwd_kernelINS_13Kernel_traitsIf6__halffS2_fjLj4096ELj1ELj1ELj8ELj16ENS_18Kernel_traits_baseILj4096EfS2_fS2_fjLj256EEEEELb0ELb0ELb0EEEvNS_9BwdParamsE,@"STO_CUDA_ENTRY STV_DEFAULT"
_ZN10layer_norm31ln_parallel_residual_bwd_kernelINS_13Kernel_traitsIf6__halffS2_fjLj4096ELj1ELj1ELj8ELj16ENS_18Kernel_traits_baseILj4096EfS2_fS2_fjLj256EEEEELb0ELb0ELb0EEEvNS_9BwdParamsE:
.text._ZN10layer_norm31ln_parallel_residual_bwd_kernelINS_13Kernel_traitsIf6__halffS2_fjLj4096ELj1ELj1ELj8ELj16ENS_18Kernel_traits_baseILj4096EfS2_fS2_fjLj256EEEEELb0ELb0ELb0EEEvNS_9BwdParamsE:
        /* <DEDUP_REMOVED lines=77> */
.L_x_1990:
        /* <DEDUP_REMOVED lines=42> */
[----:B----4-:R-:W-:Y:S01]  /*0770*/  FADD.FTZ R152, R130, -R3 ;  /* 0x8000000382987221 */ /* 0x010fe20000010000 */
[C---:B------:R-:W-:Y:S01]  /*0780*/  FADD.FTZ R140, -R3.reuse, R140 ;  /* 0x0000008c038c7221 */ /* 0x040fe20000010100 */
[C---:B------:R-:W-:Y:S01]  /*0790*/  FADD.FTZ R158, -R3.reuse, R141 ;  /* 0x0000008d039e7221 */ /* 0x040fe20000010100 */
[C---:B------:R-:W-:Y:S01]  /*07a0*/  FADD.FTZ R142, -R3.reuse, R142 ;  /* 0x0000008e038e7221 */ /* 0x040fe20000010100 */
[----:B------:R-:W-:Y:S01]  /*07b0*/  FADD.FTZ R162, -R3, R143 ;  /* 0x0000008f03a27221 */ /* 0x000fe20000010100 */
[C---:B------:R-:W-:Y:S01]  /*07c0*/  FMUL.FTZ R3, R147.reuse, R128 ;  /* 0x0000008093037220 */ /* 0x040fe20000410000 */
[----:B------:R-:W-:Y:S01]  /*07d0*/  FMUL.FTZ R153, R147, R152 ;  /* 0x0000009893997220 */ /* 0x000fe20000410000 */
[----:B------:R-:W-:-:S02]  /*07e0*/  HADD2.F32 R131, -RZ, R136.H0_H0 ;  /* 0x20000088ff837230 */ /* 0x000fc40000004100 */
[----:B--2---:R-:W-:Y:S02]  /*07f0*/  HADD2.F32 R129, -RZ, R132.H0_H0 ;  /* 0x20000084ff817230 */ /* 0x004fe40000004100 */
        /* <DEDUP_REMOVED lines=10> */
[-C--:B-1----:R-:W-:Y:S01]  /*08a0*/  FFMA.FTZ R150, R104, R129.reuse, R133 ;  /* 0x0000008168967223 */ /* 0x082fe20000010085 */
        /* <DEDUP_REMOVED lines=73> */
.L_x_1982:
[----:B------:R-:W-:Y:S05]  /*0d40*/  BSYNC B0 ;  /* 0x0000000000007941 */ /* 0x000fea0003800000 */
.L_x_1981:
        /* <DEDUP_REMOVED lines=9> */
[----:B------:R-:W3:Y:S01]  /*0de0*/  LDG.E.128 R128, desc[UR4][R128.64] ;  /* 0x0000000480807981 */ /* 0x000ee2000c1e1d00 */
        /* <DEDUP_REMOVED lines=8> */
[----:B0-----:R-:W-:Y:S01]  /*0e70*/  ISETP.NE.AND P0, PT, R182, RZ, PT ;  /* 0x000000ffb600720c */ /* 0x001fe20003f05270 */
        /* <DEDUP_REMOVED lines=8> */
[----:B----4-:R-:W-:Y:S01]  /*0f00*/  FADD.FTZ R166, -R130, R137 ;  /* 0x0000008982a67221 */ /* 0x010fe20000010100 */
[--C-:B------:R-:W-:Y:S02]  /*0f10*/  HADD2.F32 R173, -RZ, R133.reuse.H0_H0 ;  /* 0x20000085ffad7230 */ /* 0x100fe40000004100 */
[----:B------:R-:W-:Y:S01]  /*0f20*/  FMUL.FTZ R149, R147, R136 ;  /* 0x0000008893957220 */ /* 0x000fe20000410000 */
[----:B------:R-:W-:-:S02]  /*0f30*/  HADD2.F32 R174, -RZ, R133.H1_H1 ;  /* 0x30000085ffae7230 */ /* 0x000fc40000004100 */
[C---:B------:R-:W-:Y:S01]  /*0f40*/  FADD.FTZ R138, -R130.reuse, R138 ;  /* 0x0000008a828a7221 */ /* 0x040fe20000010100 */
[----:B------:R-:W-:Y:S02]  /*0f50*/  HADD2.F32 R169, -RZ, R128.H0_H0 ;  /* 0x20000080ffa97230 */ /* 0x000fe40000004100 */
[C---:B------:R-:W-:Y:S01]  /*0f60*/  FADD.FTZ R170, -R130.reuse, R139 ;  /* 0x0000008b82aa7221 */ /* 0x040fe20000010100 */
[--C-:B------:R-:W-:Y:S02]  /*0f70*/  HADD2.F32 R133, -RZ, R134.reuse.H0_H0 ;  /* 0x20000086ff857230 */ /* 0x100fe40000004100 */
[C---:B------:R-:W-:Y:S01]  /*0f80*/  FADD.FTZ R140, -R130.reuse, R140 ;  /* 0x0000008c828c7221 */ /* 0x040fe20000010100 */
        /* <DEDUP_REMOVED lines=11> */
[-C--:B-1----:R-:W-:Y:S01]  /*1040*/  FFMA.FTZ R165, R89, R128.reuse, R130 ;  /* 0x0000008059a57223 */ /* 0x082fe20000010082 */
        /* <DEDUP_REMOVED lines=68> */
.L_x_1984:
[----:B------:R-:W-:Y:S05]  /*1490*/  BSYNC B0 ;  /* 0x0000000000007941 */ /* 0x000fea0003800000 */
.L_x_1983:
        /* <DEDUP_REMOVED lines=21> */
.L_x_2003:
        /* <DEDUP_REMOVED lines=115> */
.L_x_1987:
[----:B------:R-:W-:Y:S05]  /*1d20*/  BSYNC B0 ;  /* 0x0000000000007941 */ /* 0x000fea0003800000 */
.L_x_1986:
        /* <DEDUP_REMOVED lines=78> */
.L_x_1989:
[----:B------:R-:W-:Y:S05]  /*2210*/  BSYNC B0 ;  /* 0x0000000000007941 */ /* 0x000fea0003800000 */
.L_x_1988:
[----:B------:R-:W-:Y:S02]  /*2220*/  IADD3 R145, R145, UR16, RZ ;  /* 0x0000001091917c10 */ /* 0x000fe4000fffe0ff */
[----:B01----:R-:W-:Y:S02]  /*2230*/  SEL R132, RZ, 0x1, P5 ;  /* 0x00000001ff847807 */ /* 0x003fe40002800000 */
[----:B------:R-:W-:-:S13]  /*2240*/  ISETP.GE.AND P0, PT, R145, UR17, PT ;  /* 0x0000001191007c0c */ /* 0x000fda000bf06270 */
[----:B------:R-:W-:Y:S05]  /*2250*/  @!P0 BRA `(.L_x_1990) ;  /* 0xffffffe0009c8947 */ /* 0x000fea000383ffff */
.L_x_1980:
        /* <DEDUP_REMOVED lines=24> */
.L_x_1992:
[----:B------:R-:W-:Y:S05]  /*23e0*/  BSYNC B0 ;  /* 0x0000000000007941 */ /* 0x000fea0003800000 */
.L_x_1991:
        /* <DEDUP_REMOVED lines=18> */
.L_x_1985:
[----:B------:R-:W-:Y:S01]  /*2510*/  HFMA2.MMA R138, -RZ, RZ, 0, 9.5367431640625e-07 ;  /* 0x00000010ff8a7435 */ /* 0x000fe200000001ff */
[----:B------:R-:W-:Y:S02]  /*2520*/  MOV R139, R183 ;  /* 0x000000b7008b7202 */ /* 0x000fe40000000f00 */
[----:B------:R-:W-:Y:S02]  /*2530*/  MOV R141, 0x1f ;  /* 0x0000001f008d7802 */ /* 0x000fe40000000f00 */
[----:B------:R-:W-:-:S07]  /*2540*/  MOV R136, 0xffffffff ;  /* 0xffffffff00887802 */ /* 0x000fce0000000f00 */
[----:B0----5:R-:W-:Y:S05]  /*2550*/  WARPSYNC.COLLECTIVE R136, `(.L_x_1993) ;  /* 0x0000000088087348 */ /* 0x021fea0003c00000 */
[----:B------:R1:W2:Y:S02]  /*2560*/  SHFL.DOWN P0, R137, R139, R138, R141 ;  /* 0x0800008a8b897389 */ /* 0x0002a4000000008d */
[----:B012--5:R-:W-:Y:S01]  /*2570*/  ENDCOLLECTIVE ;  /* 0x000000000000791b */ /* 0x027fe20003800000 */
.L_x_1993:
[----:B------:R-:W-:Y:S02]  /*2580*/  MOV R139, R184 ;  /* 0x000000b8008b7202 */ /* 0x000fe40000000f00 */
[----:B------:R-:W-:-:S07]  /*2590*/  MOV R128, R137 ;  /* 0x0000008900807202 */ /* 0x000fce0000000f00 */
[----:B------:R-:W-:Y:S05]  /*25a0*/  WARPSYNC.COLLECTIVE R136, `(.L_x_1994) ;  /* 0x0000000088087348 */ /* 0x000fea0003c00000 */
[----:B------:R0:W1:Y:S02]  /*25b0*/  SHFL.DOWN P0, R137, R139, R138, R141 ;  /* 0x0800008a8b897389 */ /* 0x000064000000008d */
[----:B01----:R-:W-:Y:S01]  /*25c0*/  ENDCOLLECTIVE ;  /* 0x000000000000791b */ /* 0x003fe20003800000 */
.L_x_1994:
[----:B------:R-:W-:Y:S01]  /*25d0*/  FADD.FTZ R128, R128, R183 ;  /* 0x000000b780807221 */ /* 0x000fe20000010000 */
[----:B------:R-:W-:-:S04]  /*25e0*/  HFMA2.MMA R138, -RZ, RZ, 0, 4.76837158203125e-07 ;  /* 0x00000008ff8a7435 */ /* 0x000fc800000001ff */
[----:B------:R-:W-:Y:S02]  /*25f0*/  MOV R139, R128 ;  /* 0x00000080008b7202 */ /* 0x000fe40000000f00 */
[----:B------:R-:W-:-:S07]  /*2600*/  MOV R129, R137 ;  /* 0x0000008900817202 */ /* 0x000fce0000000f00 */
[----:B------:R-:W-:Y:S05]  /*2610*/  WARPSYNC.COLLECTIVE R136, `(.L_x_1995) ;  /* 0x0000000088087348 */ /* 0x000fea0003c00000 */
[----:B------:R0:W1:Y:S02]  /*2620*/  SHFL.DOWN P0, R137, R139, R138, R141 ;  /* 0x0800008a8b897389 */ /* 0x000064000000008d */
[----:B01----:R-:W-:Y:S01]  /*2630*/  ENDCOLLECTIVE ;  /* 0x000000000000791b */ /* 0x003fe20003800000 */
.L_x_1995:
[----:B------:R-:W-:-:S05]  /*2640*/  FADD.FTZ R129, R129, R184 ;  /* 0x000000b881817221 */ /* 0x000fca0000010000 */
[----:B------:R-:W-:Y:S02]  /*2650*/  MOV R139, R129 ;  /* 0x00000081008b7202 */ /* 0x000fe40000000f00 */
[----:B------:R-:W-:-:S07]  /*2660*/  MOV R131, R137 ;  /* 0x0000008900837202 */ /* 0x000fce0000000f00 */
[----:B------:R-:W-:Y:S05]  /*2670*/  WARPSYNC.COLLECTIVE R136, `(.L_x_1996) ;  /* 0x0000000088087348 */ /* 0x000fea0003c00000 */
[----:B------:R0:W1:Y:S02]  /*2680*/  SHFL.DOWN P0, R137, R139, R138, R141 ;  /* 0x0800008a8b897389 */ /* 0x000064000000008d */
[----:B01----:R-:W-:Y:S01]  /*2690*/  ENDCOLLECTIVE ;  /* 0x000000000000791b */ /* 0x003fe20003800000 */
.L_x_1996:
[----:B------:R-:W-:Y:S01]  /*26a0*/  FADD.FTZ R131, R128, R131 ;  /* 0x0000008380837221 */ /* 0x000fe20000010000 */
[----:B------:R-:W-:-:S04]  /*26b0*/  HFMA2.MMA R138, -RZ, RZ, 0, 2.384185791015625e-07 ;  /* 0x00000004ff8a7435 */ /* 0x000fc800000001ff */
[----:B------:R-:W-:Y:S02]  /*26c0*/  MOV R139, R131 ;  /* 0x00000083008b7202 */ /* 0x000fe40000000f00 */
[----:B------:R-:W-:-:S07]  /*26d0*/  MOV R130, R137 ;  /* 0x0000008900827202 */ /* 0x000fce0000000f00 */
[----:B------:R-:W-:Y:S05]  /*26e0*/  WARPSYNC.COLLECTIVE R136, `(.L_x_1997) ;  /* 0x0000000088087348 */ /* 0x000fea0003c00000 */
[----:B------:R0:W1:Y:S02]  /*26f0*/  SHFL.DOWN P0, R137, R139, R138, R141 ;  /* 0x0800008a8b897389 */ /* 0x000064000000008d */
[----:B01----:R-:W-:Y:S01]  /*2700*/  ENDCOLLECTIVE ;  /* 0x000000000000791b */ /* 0x003fe20003800000 */
.L_x_1997:
[----:B------:R-:W-:-:S05]  /*2710*/  FADD.FTZ R130, R129, R130 ;  /* 0x0000008281827221 */ /* 0x000fca0000010000 */
[----:B------:R-:W-:Y:S02]  /*2720*/  MOV R139, R130 ;  /* 0x00000082008b7202 */ /* 0x000fe40000000f00 */
[----:B------:R-:W-:-:S07]  /*2730*/  MOV R132, R137 ;  /* 0x0000008900847202 */ /* 0x000fce0000000f00 */
[----:B------:R-:W-:Y:S05]  /*2740*/  WARPSYNC.COLLECTIVE R136, `(.L_x_1998) ;  /* 0x0000000088087348 */ /* 0x000fea0003c00000 */
[----:B------:R0:W1:Y:S02]  /*2750*/  SHFL.DOWN P0, R137, R139, R138, R141 ;  /* 0x0800008a8b897389 */ /* 0x000064000000008d */
[----:B01----:R-:W-:Y:S01]  /*2760*/  ENDCOLLECTIVE ;  /* 0x000000000000791b */ /* 0x003fe20003800000 */
.L_x_1998:
[----:B------:R-:W-:Y:S01]  /*2770*/  FADD.FTZ R132, R131, R132 ;  /* 0x0000008483847221 */ /* 0x000fe20000010000 */
[----:B------:R-:W-:-:S04]  /*2780*/  HFMA2.MMA R138, -RZ, RZ, 0, 1.1920928955078125e-07 ;  /* 0x00000002ff8a7435 */ /* 0x000fc800000001ff */
[----:B------:R-:W-:Y:S02]  /*2790*/  MOV R139, R132 ;  /* 0x00000084008b7202 */ /* 0x000fe40000000f00 */
[----:B------:R-:W-:-:S07]  /*27a0*/  MOV R133, R137 ;  /* 0x0000008900857202 */ /* 0x000fce0000000f00 */
[----:B------:R-:W-:Y:S05]  /*27b0*/  WARPSYNC.COLLECTIVE R136, `(.L_x_1999) ;  /* 0x0000000088087348 */ /* 0x000fea0003c00000 */
[----:B------:R0:W1:Y:S02]  /*27c0*/  SHFL.DOWN P0, R137, R139, R138, R141 ;  /* 0x0800008a8b897389 */ /* 0x000064000000008d */
[----:B01----:R-:W-:Y:S01]  /*27d0*/  ENDCOLLECTIVE ;  /* 0x000000000000791b */ /* 0x003fe20003800000 */
.L_x_1999:
[----:B------:R-:W-:-:S05]  /*27e0*/  FADD.FTZ R133, R130, R133 ;  /* 0x0000008582857221 */ /* 0x000fca0000010000 */
[----:B------:R-:W-:Y:S02]  /*27f0*/  MOV R139, R133 ;  /* 0x00000085008b7202 */ /* 0x000fe40000000f00 */
[----:B------:R-:W-:-:S07]  /*2800*/  MOV R135, R137 ;  /* 0x0000008900877202 */ /* 0x000fce0000000f00 */
[----:B------:R-:W-:Y:S05]  /*2810*/  WARPSYNC.COLLECTIVE R136, `(.L_x_2000) ;  /* 0x0000000088087348 */ /* 0x000fea0003c00000 */
[----:B------:R0:W1:Y:S02]  /*2820*/  SHFL.DOWN P0, R137, R139, R138, R141 ;  /* 0x0800008a8b897389 */ /* 0x000064000000008d */
[----:B01----:R-:W-:Y:S01]  /*2830*/  ENDCOLLECTIVE ;  /* 0x000000000000791b */ /* 0x003fe20003800000 */
.L_x_2000:
[----:B------:R-:W-:Y:S01]  /*2840*/  FADD.FTZ R135, R132, R135 ;  /* 0x0000008784877221 */ /* 0x000fe20000010000 */
[----:B------:R-:W-:-:S04]  /*2850*/  HFMA2.MMA R138, -RZ, RZ, 0, 5.9604644775390625e-08 ;  /* 0x00000001ff8a7435 */ /* 0x000fc800000001ff */
[----:B------:R-:W-:Y:S02]  /*2860*/  MOV R139, R135 ;  /* 0x00000087008b7202 */ /* 0x000fe40000000f00 */
[----:B------:R-:W-:-:S07]  /*2870*/  MOV R134, R137 ;  /* 0x0000008900867202 */ /* 0x000fce0000000f00 */
[----:B------:R-:W-:Y:S05]  /*2880*/  WARPSYNC.COLLECTIVE R136, `(.L_x_2001) ;  /* 0x0000000088087348 */ /* 0x000fea0003c00000 */
[----:B------:R0:W1:Y:S02]  /*2890*/  SHFL.DOWN P0, R137, R139, R138, R141 ;  /* 0x0800008a8b897389 */ /* 0x000064000000008d */
[----:B01----:R-:W-:Y:S01]  /*28a0*/  ENDCOLLECTIVE ;  /* 0x000000000000791b */ /* 0x003fe20003800000 */
.L_x_2001:
[----:B------:R-:W-:-:S05]  /*28b0*/  FADD.FTZ R134, R133, R134 ;  /* 0x0000008685867221 */ /* 0x000fca0000010000 */
[----:B------:R-:W-:Y:S02]  /*28c0*/  MOV R139, R134 ;  /* 0x00000086008b7202 */ /* 0x000fe40000000f00 */
[----:B------:R-:W-:-:S07]  /*28d0*/  MOV R128, R137 ;  /* 0x0000008900807202 */ /* 0x000fce0000000f00 */
[----:B------:R-:W-:Y:S05]  /*28e0*/  WARPSYNC.COLLECTIVE R136, `(.L_x_2002) ;  /* 0x0000000088087348 */ /* 0x000fea0003c00000 */
[----:B------:R0:W1:Y:S02]  /*28f0*/  SHFL.DOWN P0, R137, R139, R138, R141 ;  /* 0x0800008a8b897389 */ /* 0x000064000000008d */
[----:B01----:R-:W-:Y:S01]  /*2900*/  ENDCOLLECTIVE ;  /* 0x000000000000791b */ /* 0x003fe20003800000 */
.L_x_2002:
[----:B------:R-:W-:Y:S01]  /*2910*/  MOV R129, R137 ;  /* 0x0000008900817202 */ /* 0x000fe20000000f00 */
[----:B------:R-:W-:Y:S06]  /*2920*/  BRA `(.L_x_2003) ;  /* 0xffffffec00307947 */ /* 0x000fec000383ffff */
.L_x_2004:
        /* <DEDUP_REMOVED lines=13> */
.L_x_3008:


//--------------------- .text._ZN10layer_norm31ln_parallel_residual_bwd_kernelINS_13Kernel_traitsIf6__halffS2_fjLj4096ELj1ELj1ELj8ELj16ENS_18Kernel_traits_baseILj4096EfS2_fS2_fjLj256EEEEELb0ELb0ELb1EEEvNS_9BwdParamsE --------------------------
	.section	.text._ZN10layer_norm31ln_parallel_residual_bwd_kernelINS_13Kernel_traitsIf6__halffS2_fjLj4096ELj1ELj1ELj8ELj16ENS_18Kernel_traits_baseILj4096EfS2_fS2_fjLj256EEEEELb0ELb0ELb1EEEvNS_9BwdParamsE,"ax",@progbits
	.align	128
        .global         _ZN10layer_norm31ln_parallel_residual_bwd_kernelINS_13Kernel_traitsIf6__halffS2_fjLj4096ELj1ELj1ELj8ELj16ENS_18Kernel_traits_baseILj4096EfS2_fS2_fjLj256EEEEELb0ELb0ELb1EEEvNS_9BwdParamsE
        .type           _ZN10layer_norm31ln_parallel_residual_bwd_kernelINS_13Kernel_traitsIf6__halffS2_fjLj4096ELj1ELj1ELj8ELj16ENS_18Kernel_traits_baseILj4096EfS2_fS2_fjLj256EEEEELb0ELb0ELb1EEEvNS_9BwdParamsE,@function
        .size           _ZN10layer_norm31ln_parallel_residual_bwd_kernelINS_13Kernel_traitsIf6__halffS2_fjLj4096ELj1ELj1ELj8ELj16ENS_18Kernel_traits_baseILj4096EfS2_fS2_fjLj256EEEEELb0ELb0ELb1EEEvNS_9BwdParamsE,(.L_x_3009 - _ZN10layer_norm31ln_parallel_residual_bwd_kernelINS_13Kernel_traitsIf6__halffS2_fjLj4096ELj1ELj1ELj8ELj16ENS_18Kernel_traits_baseILj4096EfS2_fS2_fjLj256EEEEELb0ELb0ELb1EEEvNS_9BwdParamsE)
        .other          _ZN10layer_norm31ln_parallel_residual_bwd_kernelINS_13Kernel_traitsIf6__halffS2_fjLj4096ELj1ELj1ELj8ELj16ENS_18Kernel_traits_baseILj4096EfS2_fS2_fjLj256EEEEELb0ELb0ELb1EEEvNS_9BwdParamsE,@"STO_CUDA_ENTRY STV_DEFAULT"
_ZN10layer_norm31ln_parallel_residual_bwd_kernelINS_13Kernel_traitsIf6__halffS2_fjLj4096ELj1ELj1ELj8ELj16ENS_18Kernel_traits_baseILj4096EfS2_fS2_fjLj256EEEEELb0ELb0ELb1EEEvNS_9BwdParamsE:
.text._ZN10layer_norm31ln_parallel_residual_bwd_kernelINS_13Kernel_traitsIf6__halffS2_fjLj4096ELj1ELj1ELj8ELj16ENS_18Kernel_traits_baseILj4096EfS2_fS2_fjLj256EEEEELb0ELb0ELb1EEEvNS_9BwdParamsE:
        /* <DEDUP_REMOVED lines=48> */
.L_x_2005:
        /* <DEDUP_REMOVED lines=19> */
[----:B------:R-:W-:Y:S01]  /*0430*/  CS2R R122, SRZ ;  /* 0x00000000007a7805 */ /* 0x000fe2000001ff00 */
        /* <DEDUP_REMOVED lines=34> */
.L_x_2008:
        /* <DEDUP_REMOVED lines=14> */
[----:B------:R-:W-:Y:S02]  /*0740*/  IADD3 R163, R164, 0x100, RZ ;  /* 0x00000100a4a37810 */ /* 0x000fe40007ffe0ff */
[----:B------:R-:W2:Y:S01]  /*0750*/  LDG.E.128 R68, desc[UR4][R168.64+0x10] ;  /* 0x00001004a8447981 */ /* 0x000ea2000c1e1d00 */
[----:B------:R-:W1:Y:S03]  /*0760*/  @P0 LDC.64 R172, c[0x0][0x2c8] ;  /* 0x0000b200ffac0b82 */ /* 0x000e660000000a00 */
[----:B------:R-:W2:Y:S01]  /*0770*/  LDG.E.128 R64, desc[UR4][R64.64] ;  /* 0x0000000440407981 */ /* 0x000ea2000c1e1d00 */
[----:B---3--:R-:W-:-:S05]  /*0780*/  IMAD.WIDE R166, R158, 0x4, R166 ;  /* 0x000000049ea67825 */ /* 0x008fca00078e02a6 */
[----:B------:R3:W2:Y:S01]  /*0790*/  LDG.E R165, desc[UR4][R166.64] ;  /* 0x00000004a6a57981 */ /* 0x0006a2000c1e1900 */
[----:B0-----:R-:W-:-:S06]  /*07a0*/  IMAD.WIDE.U32 R92, R164, 0x10, R76 ;  /* 0x00000010a45c7825 */ /* 0x001fcc00078e004c */
[----:B------:R-:W2:Y:S01]  /*07b0*/  LDG.E.128 R92, desc[UR4][R92.64] ;  /* 0x000000045c5c7981 */ /* 0x000ea2000c1e1d00 */
[C---:B------:R-:W-:Y:S02]  /*07c0*/  IMAD.WIDE.U32 R80, R163.reuse, 0x10, R2 ;  /* 0x00000010a3507825 */ /* 0x040fe400078e0002 */
[----:B------:R-:W3:Y:S02]  /*07d0*/  @P0 LDC.64 R2, c[0x0][0x2c8] ;  /* 0x0000b200ff020b82 */ /* 0x000ee40000000a00 */
[C---:B------:R-:W-:Y:S02]  /*07e0*/  IMAD.WIDE.U32 R170, R163.reuse, 0x20, R170 ;  /* 0x00000020a3aa7825 */ /* 0x040fe400078e00aa */
[----:B------:R-:W2:Y:S02]  /*07f0*/  LDG.E.128 R80, desc[UR4][R80.64] ;  /* 0x0000000450507981 */ /* 0x000ea4000c1e1d00 */
[----:B------:R-:W-:Y:S02]  /*0800*/  IMAD.WIDE.U32 R76, R163, 0x10, R76 ;  /* 0x00000010a34c7825 */ /* 0x000fe400078e004c */
[----:B------:R-:W2:Y:S04]  /*0810*/  LDG.E.128 R72, desc[UR4][R170.64] ;  /* 0x00000004aa487981 */ /* 0x000ea8000c1e1d00 */
[----:B------:R-:W2:Y:S04]  /*0820*/  LDG.E.128 R76, desc[UR4][R76.64] ;  /* 0x000000044c4c7981 */ /* 0x000ea8000c1e1d00 */
[----:B------:R0:W2:Y:S01]  /*0830*/  LDG.E.128 R84, desc[UR4][R170.64+0x10] ;  /* 0x00001004aa547981 */ /* 0x0000a2000c1e1d00 */
[----:B------:R-:W-:-:S02]  /*0840*/  ISETP.NE.AND P2, PT, RZ, UR11, PT ;  /* 0x0000000bff007c0c */ /* 0x000fc4000bf45270 */
[----:B------:R-:W-:Y:S01]  /*0850*/  LOP3.LUT P6, RZ, R0, 0xff, RZ, 0xc0, !PT ;  /* 0x000000ff00ff7812 */ /* 0x000fe200078cc0ff */
[----:B---3--:R-:W-:-:S04]  /*0860*/  @P0 IMAD.WIDE.U32 R166, R164, 0x20, R2 ;  /* 0x00000020a4a60825 */ /* 0x008fc800078e0002 */
[----:B-1----:R-:W-:Y:S01]  /*0870*/  @P0 IMAD.WIDE.U32 R168, R163, 0x20, R172 ;  /* 0x00000020a3a80825 */ /* 0x002fe200078e00ac */
[----:B-----5:R-:W5:Y:S04]  /*0880*/  @P0 LDG.E.128 R36, desc[UR4][R166.64] ;  /* 0x00000004a6240981 */ /* 0x020f68000c1e1d00 */
        /* <DEDUP_REMOVED lines=9> */
[--C-:B------:R-:W-:Y:S01]  /*0920*/  FADD.FTZ R88, R89, -R2.reuse ;  /* 0x8000000259587221 */ /* 0x100fe20000010000 */
[--C-:B------:R-:W-:Y:S01]  /*0930*/  FADD.FTZ R90, R90, -R2.reuse ;  /* 0x800000025a5a7221 */ /* 0x100fe20000010000 */
[----:B0-----:R-:W-:Y:S01]  /*0940*/  FADD.FTZ R170, R91, -R2 ;  /* 0x800000025baa7221 */ /* 0x001fe20000010000 */
[--C-:B--2---:R-:W-:Y:S02]  /*0950*/  HADD2.F32 R3, -RZ, R64.reuse.H0_H0 ;  /* 0x20000040ff037230 */ /* 0x104fe40000004100 */
[----:B------:R-:W-:Y:S02]  /*0960*/  HADD2.F32 R64, -RZ, R64.H1_H1 ;  /* 0x30000040ff407230 */ /* 0x000fe40000004100 */
[C---:B------:R-:W-:Y:S01]  /*0970*/  FMUL.FTZ R0, R165.reuse, R0 ;  /* 0x00000000a5007220 */ /* 0x040fe20000410000 */
[----:B------:R-:W-:Y:S01]  /*0980*/  FMUL.FTZ R89, R165, R88 ;  /* 0x00000058a5597220 */ /* 0x000fe20000410000 */
[----:B------:R-:W-:-:S02]  /*0990*/  FADD.FTZ R157, R3, R157 ;  /* 0x0000009d039d7221 */ /* 0x000fc40000010000 */
[-C--:B------:R-:W-:Y:S01]  /*09a0*/  FFMA.FTZ R159, R0, R3.reuse, R159 ;  /* 0x00000003009f7223 */ /* 0x080fe2000001009f */
[----:B------:R-:W-:Y:S01]  /*09b0*/  FMUL.FTZ R3, R16, R3 ;  /* 0x0000000310037220 */ /* 0x000fe20000410000 */
[----:B------:R-:W-:Y:S01]  /*09c0*/  FMUL.FTZ R88, R17, R64 ;  /* 0x0000004011587220 */ /* 0x000fe20000410000 */
[----:B------:R-:W-:Y:S02]  /*09d0*/  HADD2.F32 R91, -RZ, R92.H0_H0 ;  /* 0x2000005cff5b7230 */ /* 0x000fe40000004100 */
[--C-:B------:R-:W-:Y:S02]  /*09e0*/  HADD2.F32 R171, -RZ, R94.reuse.H0_H0 ;  /* 0x2000005effab7230 */ /* 0x100fe40000004100 */
[----:B------:R-:W-:Y:S02]  /*09f0*/  HADD2.F32 R172, -RZ, R94.H1_H1 ;  /* 0x3000005effac7230 */ /* 0x000fe40000004100 */
[----:B------:R-:W-:Y:S01]  /*0a00*/  FADD.FTZ R153, R64, R153 ;  /* 0x0000009940997221 */ /* 0x000fe20000010000 */
[----:B-1----:R-:W-:-:S02]  /*0a10*/  HADD2.F32 R166, -RZ, R93.H0_H0 ;  /* 0x2000005dffa67230 */ /* 0x002fc40000004100 */
[----:B------:R-:W-:Y:S01]  /*0a20*/  FFMA.FTZ R154, R89, R64, R154 ;  /* 0x00000040599a7223 */ /* 0x000fe2000001009a */
[----:B---3--:R-:W-:Y:S02]  /*0a30*/  HADD2.F32 R168, -RZ, R93.H1_H1 ;  /* 0x3000005dffa87230 */ /* 0x008fe40000004100 */
[----:B------:R-:W-:Y:S01]  /*0a40*/  FMUL.FTZ R93, R165, R90 ;  /* 0x0000005aa55d7220 */ /* 0x000fe20000410000 */
[----:B------:R-:W-:Y:S02]  /*0a50*/  HADD2.F32 R94, -RZ, R65.H0_H0 ;  /* 0x20000041ff5e7230 */ /* 0x000fe40000004100 */
[C---:B------:R-:W-:Y:S01]  /*0a60*/  FADD.FTZ R68, -R2.reuse, R68 ;  /* 0x0000004402447221 */ /* 0x040fe20000010100 */
[--C-:B------:R-:W-:Y:S02]  /*0a70*/  HADD2.F32 R175, -RZ, R95.reuse.H0_H0 ;  /* 0x2000005fffaf7230 */ /* 0x100fe40000004100 */
[----:B------:R-:W-:Y:S01]  /*0a80*/  FADD.FTZ R64, -R2, R69 ;  /* 0x0000004502407221 */ /* 0x000fe20000010100 */
[----:B------:R-:W-:-:S02]  /*0a90*/  HADD2.F32 R174, -RZ, R95.H1_H1 ;  /* 0x3000005fffae7230 */ /* 0x000fc40000004100 */
[----:B------:R-:W-:Y:S01]  /*0aa0*/  FMUL.FTZ R95, R165, R170 ;  /* 0x000000aaa55f7220 */ /* 0x000fe20000410000 */
[----:B------:R-:W-:Y:S02]  /*0ab0*/  HADD2.F32 R176, -RZ, R67.H1_H1 ;  /* 0x30000043ffb07230 */ /* 0x000fe40000004100 */
[----:B------:R-:W-:Y:S01]  /*0ac0*/  FADD.FTZ R160, R91, R160 ;  /* 0x000000a05ba07221 */ /* 0x000fe20000010000 */
[----:B------:R-:W-:Y:S02]  /*0ad0*/  HADD2.F32 R92, -RZ, R92.H1_H1 ;  /* 0x3000005cff5c7230 */ /* 0x000fe40000004100 */
[-C--:B------:R-:W-:Y:S01]  /*0ae0*/  FFMA.FTZ R161, R0, R91.reuse, R161 ;  /* 0x0000005b00a17223 */ /* 0x080fe200000100a1 */
[----:B------:R-:W-:Y:S01]  /*0af0*/  FADD.FTZ R170, -R2, R71 ;  /* 0x0000004702aa7221 */ /* 0x000fe20000010100 */
[----:B------:R-:W-:Y:S02]  /*0b00*/  HADD2.F32 R65, -RZ, R65.H1_H1 ;  /* 0x30000041ff417230 */ /* 0x000fe40000004100 */
[----:B------:R-:W-:Y:S01]  /*0b10*/  FFMA.FTZ R91, R32, R91, R3 ;  /* 0x0000005b205b7223 */ /* 0x000fe20000010003 */
[----:B------:R-:W-:-:S02]  /*0b20*/  HADD2.F32 R173, -RZ, R66.H0_H0 ;  /* 0x20000042ffad7230 */ /* 0x000fc40000004100 */
[----:B------:R-:W-:Y:S01]  /*0b30*/  FADD.FTZ R149, R94, R149 ;  /* 0x000000955e957221 */ /* 0x000fe20000010000 */
[-C--:B------:R-:W-:Y:S01]  /*0b40*/  FFMA.FTZ R150, R93, R94.reuse, R150 ;  /* 0x0000005e5d967223 */ /* 0x080fe20000010096 */
[----:B------:R-:W-:Y:S01]  /*0b50*/  FMUL.FTZ R3, R18, R94 ;  /* 0x0000005e12037220 */ /* 0x000fe20000410000 */
[C---:B------:R-:W-:Y:S01]  /*0b60*/  FMUL.FTZ R94, R165.reuse, R68 ;  /* 0x00000044a55e7220 */ /* 0x040fe20000410000 */
[----:B------:R-:W-:Y:S01]  /*0b70*/  FMUL.FTZ R167, R165, R64 ;  /* 0x00000040a5a77220 */ /* 0x000fe20000410000 */
[----:B------:R-:W-:Y:S01]  /*0b80*/  FMUL.FTZ R64, R15, R176 ;  /* 0x000000b00f407220 */ /* 0x000fe20000410000 */
[----:B------:R-:W-:Y:S01]  /*0b90*/  FMUL.FTZ R170, R165, R170 ;  /* 0x000000aaa5aa7220 */ /* 0x000fe20000410000 */
[----:B------:R-:W-:Y:S01]  /*0ba0*/  FADD.FTZ R155, R92, R155 ;  /* 0x0000009b5c9b7221 */ /* 0x000fe20000010000 */
[-C--:B------:R-:W-:Y:S01]  /*0bb0*/  FFMA.FTZ R156, R89, R92.reuse, R156 ;  /* 0x0000005c599c7223 */ /* 0x080fe2000001009c */
[----:B------:R-:W-:Y:S01]  /*0bc0*/  FFMA.FTZ R88, R33, R92, R88 ;  /* 0x0000005c21587223 */ /* 0x000fe20000010058 */
[----:B------:R-:W-:-:S02]  /*0bd0*/  HADD2.F32 R66, -RZ, R66.H1_H1 ;  /* 0x30000042ff427230 */ /* 0x000fc40000004100 */
[-C--:B------:R-:W-:Y:S01]  /*0be0*/  FMUL.FTZ R92, R19, R65.reuse ;  /* 0x00000041135c7220 */ /* 0x080fe20000410000 */
[----:B------:R-:W-:Y:S01]  /*0bf0*/  FADD.FTZ R145, R65, R145 ;  /* 0x0000009141917221 */ /* 0x000fe20000010000 */
[----:B------:R-:W-:Y:S01]  /*0c00*/  FFMA.FTZ R146, R95, R65, R146 ;  /* 0x000000415f927223 */ /* 0x000fe20000010092 */
[-C--:B------:R-:W-:Y:S01]  /*0c10*/  FMUL.FTZ R169, R12, R173.reuse ;  /* 0x000000ad0ca97220 */ /* 0x080fe20000410000 */
[----:B------:R-:W-:Y:S01]  /*0c20*/  FADD.FTZ R142, R173, R142 ;  /* 0x0000008ead8e7221 */ /* 0x000fe20000010000 */
[----:B------:R-:W-:Y:S01]  /*0c30*/  FFMA.FTZ R140, R94, R173, R140 ;  /* 0x000000ad5e8c7223 */ /* 0x000fe2000001008c */
[----:B------:R-:W-:Y:S02]  /*0c40*/  HADD2.F32 R65, -RZ, R80.H0_H0 ;  /* 0x20000050ff417230 */ /* 0x000fe40000004100 */
[----:B------:R-:W-:Y:S01]  /*0c50*/  FADD.FTZ R102, R174, R102 ;  /* 0x00000066ae667221 */ /* 0x000fe20000010000 */
[-C--:B------:R-:W-:Y:S01]  /*0c60*/  FFMA.FTZ R173, R31, R174.reuse, R64 ;  /* 0x000000ae1fad7223 */ /* 0x080fe20000010040 */
[----:B------:R-:W-:Y:S01]  /*0c70*/  FFMA.FTZ R125, R170, R174, R125 ;  /* 0x000000aeaa7d7223 */ /* 0x000fe2000001007d */
[C---:B------:R-:W-:Y:S01]  /*0c80*/  FADD.FTZ R72, -R2.reuse, R72 ;  /* 0x0000004802487221 */ /* 0x040fe20000010100 */
[----:B------:R-:W-:Y:S01]  /*0c90*/  FADD.FTZ R174, -R2, R75 ;  /* 0x0000004b02ae7221 */ /* 0x000fe20000010100 */
[----:B------:R-:W-:-:S02]  /*0ca0*/  HADD2.F32 R177, -RZ, R67.H0_H0 ;  /* 0x20000043ffb17230 */ /* 0x000fc40000004100 */
[----:B------:R-:W-:Y:S01]  /*0cb0*/  FADD.FTZ R151, R166, R151 ;  /* 0x00000097a6977221 */ /* 0x000fe20000010000 */
[-C--:B------:R-:W-:Y:S01]  /*0cc0*/  FFMA.FTZ R152, R93, R166.reuse, R152 ;  /* 0x000000a65d987223 */ /* 0x080fe20000010098 */
[----:B------:R-:W-:Y:S01]  /*0cd0*/  FFMA.FTZ R90, R34, R166, R3 ;  /* 0x000000a6225a7223 */ /* 0x000fe20000010003 */
[--C-:B------:R-:W-:Y:S02]  /*0ce0*/  HADD2.F32 R75, -RZ, R79.reuse.H0_H0 ;  /* 0x2000004fff4b7230 */ /* 0x100fe40000004100 */
[-C--:B------:R-:W-:Y:S01]  /*0cf0*/  FMUL.FTZ R166, R13, R66.reuse ;  /* 0x000000420da67220 */ /* 0x080fe20000410000 */
[----:B------:R-:W-:Y:S02]  /*0d00*/  HADD2.F32 R180, -RZ, R79.H1_H1 ;  /* 0x3000004fffb47230 */ /* 0x000fe40000004100 */
[----:B------:R-:W-:Y:S01]  /*0d10*/  FADD.FTZ R137, R66, R137 ;  /* 0x0000008942897221 */ /* 0x000fe20000010000 */
[----:B------:R-:W-:Y:S01]  /*0d20*/  FFMA.FTZ R136, R167, R66, R136 ;  /* 0x00000042a7887223 */ /* 0x000fe20000010088 */
[----:B------:R-:W-:-:S02]  /*0d30*/  HADD2.F32 R3, -RZ, R76.H0_H0 ;  /* 0x2000004cff037230 */ /* 0x000fc40000004100 */
[----:B------:R-:W-:Y:S01]  /*0d40*/  FADD.FTZ R66, -R2, R73 ;  /* 0x0000004902427221 */ /* 0x000fe20000010100 */
[----:B------:R-:W-:Y:S02]  /*0d50*/  HADD2.F32 R67, -RZ, R80.H1_H1 ;  /* 0x30000050ff437230 */ /* 0x000fe40000004100 */
[----:B------:R-:W-:Y:S01]  /*0d60*/  FMUL.FTZ R80, R165, R72 ;  /* 0x00000048a5507220 */ /* 0x000fe20000410000 */
[--C-:B------:R-:W-:Y:S02]  /*0d70*/  HADD2.F32 R79, -RZ, R83.reuse.H0_H0 ;  /* 0x20000053ff4f7230 */ /* 0x100fe40000004100 */
[----:B------:R-:W-:Y:S02]  /*0d80*/  HADD2.F32 R64, -RZ, R83.H1_H1 ;  /* 0x30000053ff407230 */ /* 0x000fe40000004100 */
[----:B------:R-:W-:Y:S01]  /*0d90*/  FMUL.FTZ R83, R8, R65 ;  /* 0x0000004108537220 */ /* 0x000fe20000410000 */
[--C-:B------:R-:W-:Y:S02]  /*0da0*/  HADD2.F32 R69, -RZ, R81.reuse.H0_H0 ;  /* 0x20000051ff457230 */ /* 0x100fe40000004100 */
[----:B------:R-:W-:Y:S01]  /*0db0*/  FADD.FTZ R117, R176, R117 ;  /* 0x00000075b0757221 */ /* 0x000fe20000010000 */
[----:B------:R-:W-:-:S02]  /*0dc0*/  HADD2.F32 R68, -RZ, R81.H1_H1 ;  /* 0x30000051ff447230 */ /* 0x000fc40000004100 */
[----:B------:R-:W-:Y:S01]  /*0dd0*/  FFMA.FTZ R109, R170, R176, R109 ;  /* 0x000000b0aa6d7223 */ /* 0x000fe2000001006d */
[----:B------:R-:W-:Y:S01]  /*0de0*/  FMUL.FTZ R81, R165, R66 ;  /* 0x00000042a5517220 */ /* 0x000fe20000410000 */
[----:B------:R-:W-:Y:S01]  /*0df0*/  FADD.FTZ R135, R3, R135 ;  /* 0x0000008703877221 */ /* 0x000fe20000010000 */
[-C--:B------:R-:W-:Y:S01]  /*0e00*/  FFMA.FTZ R127, R80, R3.reuse, R127 ;  /* 0x00000003507f7223 */ /* 0x080fe2000001007f */
[----:B------:R-:W-:Y:S01]  /*0e10*/  FFMA.FTZ R83, R24, R3, R83 ;  /* 0x0000000318537223 */ /* 0x000fe20000010053 */
[C---:B------:R-:W-:Y:S01]  /*0e20*/  FADD.FTZ R70, -R2.reuse, R70 ;  /* 0x0000004602467221 */ /* 0x040fe20000010100 */
        /* <DEDUP_REMOVED lines=8> */
[----:B------:R-:W-:Y:S01]  /*0eb0*/  FFMA.FTZ R2, R89, R88, R2 ;  /* 0x0000005859027223 */ /* 0x000fe20000010002 */
[----:B------:R-:W-:Y:S02]  /*0ec0*/  FFMA.FTZ R92, R35, R168, R92 ;  /* 0x000000a8235c7223 */ /* 0x000fe4000001005c */
[----:B------:R-:W-:Y:S01]  /*0ed0*/  FADD.FTZ R3, R90, R3 ;  /* 0x000000035a037221 */ /* 0x000fe20000010000 */
[----:B------:R-:W-:Y:S01]  /*0ee0*/  FFMA.FTZ R2, R93, R90, R2 ;  /* 0x0000005a5d027223 */ /* 0x000fe20000010002 */
[----:B------:R-:W-:Y:S01]  /*0ef0*/  FMUL.FTZ R86, R165, R66 ;  /* 0x00000042a5567220 */ /* 0x000fe20000410000 */
[-C--:B------:R-:W-:Y:S01]  /*0f00*/  FFMA.FTZ R169, R28, R171.reuse, R169 ;  /* 0x000000ab1ca97223 */ /* 0x080fe200000100a9 */
[----:B------:R-:W-:Y:S01]  /*0f10*/  FADD.FTZ R66, R92, R3 ;  /* 0x000000035c427221 */ /* 0x000fe20000010000 */
[----:B------:R-:W-:Y:S01]  /*0f20*/  FFMA.FTZ R3, R95, R92, R2 ;  /* 0x0000005c5f037223 */ /* 0x000fe20000010002 */
[----:B------:R-:W-:Y:S01]  /*0f30*/  FADD.FTZ R139, R171, R139 ;  /* 0x0000008bab8b7221 */ /* 0x000fe20000010000 */
[----:B------:R-:W-:Y:S01]  /*0f40*/  FFMA.FTZ R143, R94, R171, R143 ;  /* 0x000000ab5e8f7223 */ /* 0x000fe2000001008f */
[----:B------:R-:W-:Y:S01]  /*0f50*/  FADD.FTZ R144, R65, R144 ;  /* 0x0000009041907221 */ /* 0x000fe20000010000 */
[----:B------:R-:W-:Y:S01]  /*0f60*/  FFMA.FTZ R141, R80, R65, R141 ;  /* 0x00000041508d7223 */ /* 0x000fe2000001008d */
[----:B------:R-:W-:Y:S01]  /*0f70*/  FFMA.FTZ R166, R29, R172, R166 ;  /* 0x000000ac1da67223 */ /* 0x000fe200000100a6 */
[----:B------:R-:W-:Y:S01]  /*0f80*/  FMUL.FTZ R171, R14, R177 ;  /* 0x000000b10eab7220 */ /* 0x000fe20000410000 */
[----:B------:R-:W-:Y:S01]  /*0f90*/  FADD.FTZ R65, R169, R66 ;  /* 0x00000042a9417221 */ /* 0x000fe20000010000 */
[----:B------:R-:W-:Y:S01]  /*0fa0*/  FFMA.FTZ R2, R94, R169, R3 ;  /* 0x000000a95e027223 */ /* 0x000fe20000010003 */
[----:B------:R-:W-:Y:S01]  /*0fb0*/  FADD.FTZ R147, R168, R147 ;  /* 0x00000093a8937221 */ /* 0x000fe20000010000 */
[----:B------:R-:W-:Y:S01]  /*0fc0*/  FFMA.FTZ R148, R95, R168, R148 ;  /* 0x000000a85f947223 */ /* 0x000fe20000010094 */
[----:B------:R-:W-:Y:S01]  /*0fd0*/  FFMA.FTZ R171, R30, R175, R171 ;  /* 0x000000af1eab7223 */ /* 0x000fe200000100ab */
[----:B------:R-:W-:Y:S01]  /*0fe0*/  FADD.FTZ R66, R166, R65 ;  /* 0x00000041a6427221 */ /* 0x000fe20000010000 */
[----:B------:R-:W-:Y:S01]  /*0ff0*/  FMUL.FTZ R168, R165, R70 ;  /* 0x00000046a5a87220 */ /* 0x000fe20000410000 */
[----:B------:R-:W-:-:S02]  /*1000*/  FFMA.FTZ R3, R167, R166, R2 ;  /* 0x000000a6a7037223 */ /* 0x000fc40000010002 */
[----:B------:R-:W-:Y:S02]  /*1010*/  FADD.FTZ R66, R171, R66 ;  /* 0x00000042ab427221 */ /* 0x000fe40000010000 */
[----:B------:R-:W-:Y:S01]  /*1020*/  FFMA.FTZ R3, R168, R171, R3 ;  /* 0x000000aba8037223 */ /* 0x000fe20000010003 */
[----:B------:R-:W-:Y:S01]  /*1030*/  FADD.FTZ R133, R172, R133 ;  /* 0x00000085ac857221 */ /* 0x000fe20000010000 */
[----:B------:R-:W-:Y:S01]  /*1040*/  FFMA.FTZ R138, R167, R172, R138 ;  /* 0x000000aca78a7223 */ /* 0x000fe2000001008a */
[----:B------:R-:W-:Y:S02]  /*1050*/  HADD2.F32 R76, -RZ, R76.H1_H1 ;  /* 0x3000004cff4c7230 */ /* 0x000fe40000004100 */
[----:B------:R-:W-:Y:S01]  /*1060*/  FMUL.FTZ R172, R165, R74 ;  /* 0x0000004aa5ac7220 */ /* 0x000fe20000410000 */
[--C-:B------:R-:W-:Y:S02]  /*1070*/  HADD2.F32 R73, -RZ, R82.reuse.H0_H0 ;  /* 0x20000052ff497230 */ /* 0x100fe40000004100 */
[----:B------:R-:W-:Y:S01]  /*1080*/  FADD.FTZ R66, R173, R66 ;  /* 0x00000042ad427221 */ /* 0x000fe20000010000 */
[----:B------:R-:W-:-:S02]  /*1090*/  HADD2.F32 R70, -RZ, R82.H1_H1 ;  /* 0x30000052ff467230 */ /* 0x000fc40000004100 */
[----:B------:R-:W-:Y:S01]  /*10a0*/  FMUL.FTZ R82, R9, R67 ;  /* 0x0000004309527220 */ /* 0x000fe20000410000 */
[----:B------:R-:W-:Y:S01]  /*10b0*/  FFMA.FTZ R65, R170, R173, R3 ;  /* 0x000000adaa417223 */ /* 0x000fe20000010003 */
[----:B------:R-:W-:Y:S01]  /*10c0*/  FADD.FTZ R128, R175, R128 ;  /* 0x00000080af807221 */ /* 0x000fe20000010000 */
[----:B------:R-:W-:Y:S01]  /*10d0*/  FFMA.FTZ R132, R168, R175, R132 ;  /* 0x000000afa8847223 */ /* 0x000fe20000010084 */
[--C-:B------:R-:W-:Y:S02]  /*10e0*/  HADD2.F32 R175, -RZ, R77.reuse.H0_H0 ;  /* 0x2000004dffaf7230 */ /* 0x100fe40000004100 */
[----:B------:R-:W-:Y:S01]  /*10f0*/  FFMA.FTZ R82, R25, R76, R82 ;  /* 0x0000004c19527223 */ /* 0x000fe20000010052 */
[----:B------:R-:W-:Y:S01]  /*1100*/  FMUL.FTZ R174, R165, R174 ;  /* 0x000000aea5ae7220 */ /* 0x000fe20000410000 */
[----:B------:R-:W-:Y:S01]  /*1110*/  FADD.FTZ R119, R69, R119 ;  /* 0x0000007745777221 */ /* 0x000fe20000010000 */
[-C--:B------:R-:W-:Y:S01]  /*1120*/  FFMA.FTZ R112, R172, R69.reuse, R112 ;  /* 0x00000045ac707223 */ /* 0x080fe20000010070 */
[----:B------:R-:W-:Y:S01]  /*1130*/  FADD.FTZ R3, R83, R66 ;  /* 0x0000004253037221 */ /* 0x000fe20000010000 */
[----:B------:R-:W-:Y:S01]  /*1140*/  FMUL.FTZ R69, R10, R69 ;  /* 0x000000450a457220 */ /* 0x000fe20000410000 */
[----:B------:R-:W-:Y:S01]  /*1150*/  FFMA.FTZ R2, R80, R83, R65 ;  /* 0x0000005350027223 */ /* 0x000fe20000010041 */
[----:B------:R-:W-:-:S02]  /*1160*/  HADD2.F32 R77, -RZ, R77.H1_H1 ;  /* 0x3000004dff4d7230 */ /* 0x000fc40000004100 */
[----:B------:R-:W-:Y:S01]  /*1170*/  FADD.FTZ R104, R175, R104 ;  /* 0x00000068af687221 */ /* 0x000fe20000010000 */
[----:B------:R-:W-:Y:S01]  /*1180*/  FADD.FTZ R118, R68, R118 ;  /* 0x0000007644767221 */ /* 0x000fe20000010000 */
[-C--:B------:R-:W-:Y:S01]  /*1190*/  FFMA.FTZ R111, R174, R68.reuse, R111 ;  /* 0x00000044ae6f7223 */ /* 0x080fe2000001006f */
[-C--:B------:R-:W-:Y:S01]  /*11a0*/  FFMA.FTZ R97, R172, R175.reuse, R97 ;  /* 0x000000afac617223 */ /* 0x080fe20000010061 */
[----:B------:R-:W-:Y:S01]  /*11b0*/  FADD.FTZ R66, R3, R82 ;  /* 0x0000005203427221 */ /* 0x000fe20000010000 */
[----:B------:R-:W-:Y:S01]  /*11c0*/  FMUL.FTZ R68, R11, R68 ;  /* 0x000000440b447220 */ /* 0x000fe20000410000 */
[----:B------:R-:W-:Y:S01]  /*11d0*/  FFMA.FTZ R175, R26, R175, R69 ;  /* 0x000000af1aaf7223 */ /* 0x000fe20000010045 */
[----:B------:R-:W-:Y:S01]  /*11e0*/  FFMA.FTZ R3, R81, R82, R2 ;  /* 0x0000005251037223 */ /* 0x000fe20000010002 */
[----:B------:R-:W-:Y:S01]  /*11f0*/  FADD.FTZ R130, R177, R130 ;  /* 0x00000082b1827221 */ /* 0x000fe20000010000 */
[----:B------:R-:W-:Y:S01]  /*1200*/  FFMA.FTZ R129, R168, R177, R129 ;  /* 0x000000b1a8817223 */ /* 0x000fe20000010081 */
[----:B------:R-:W-:-:S02]  /*1210*/  HADD2.F32 R71, -RZ, R78.H0_H0 ;  /* 0x2000004eff477230 */ /* 0x000fc40000004100 */
[----:B------:R-:W-:Y:S01]  /*1220*/  FFMA.FTZ R177, R27, R77, R68 ;  /* 0x0000004d1bb17223 */ /* 0x000fe20000010044 */
[----:B------:R-:W-:Y:S01]  /*1230*/  FMUL.FTZ R85, R4, R73 ;  /* 0x0000004904557220 */ /* 0x000fe20000410000 */
[----:B------:R-:W-:Y:S01]  /*1240*/  FADD.FTZ R66, R66, R175 ;  /* 0x000000af42427221 */ /* 0x000fe20000010000 */
[----:B------:R-:W-:Y:S01]  /*1250*/  FFMA.FTZ R3, R172, R175, R3 ;  /* 0x000000afac037223 */ /* 0x000fe20000010003 */
[----:B------:R-:W-:Y:S02]  /*1260*/  HADD2.F32 R78, -RZ, R78.H1_H1 ;  /* 0x3000004eff4e7230 */ /* 0x000fe40000004100 */
        /* <DEDUP_REMOVED lines=9> */
[----:B------:R-:W-:Y:S01]  /*1300*/  FMUL.FTZ R176, R165, R176 ;  /* 0x000000b0a5b07220 */ /* 0x000fe20000410000 */
[----:B------:R-:W-:Y:S01]  /*1310*/  FFMA.FTZ R179, R22, R75, R179 ;  /* 0x0000004b16b37223 */ /* 0x000fe200000100b3 */
[----:B------:R-:W-:Y:S01]  /*1320*/  FMUL.FTZ R178, R7, R64 ;  /* 0x0000004007b27220 */ /* 0x000fe20000410000 */
[----:B------:R-:W-:Y:S01]  /*1330*/  SHF.R.U32.HI R2, RZ, 0x5, R124 ;  /* 0x00000005ff027819 */ /* 0x000fe2000001167c */
[----:B------:R-:W-:Y:S01]  /*1340*/  FADD.FTZ R66, R66, R87 ;  /* 0x0000005742427221 */ /* 0x000fe20000010000 */
        /* <DEDUP_REMOVED lines=50> */
.L_x_2019:
[----:B------:R-:W3:Y:S01]  /*1670*/  S2R R68, SR_CgaCtaId ;  /* 0x0000000000447919 */ /* 0x000ee20000008800 */
[----:B------:R-:W-:Y:S01]  /*1680*/  MOV R3, 0x400 ;  /* 0x0000040000037802 */ /* 0x000fe20000000f00 */
[----:B------:R-:W-:Y:S05]  /*1690*/  WARPSYNC.ALL ;  /* 0x0000000000007948 */ /* 0x000fea0003800000 */
[----:B------:R-:W-:Y:S02]  /*16a0*/  @!P1 LOP3.LUT R2, R2, 0x7, RZ, 0xc0, !PT ;  /* 0x0000000702029812 */ /* 0x000fe400078ec0ff */
[----:B------:R-:W-:Y:S02]  /*16b0*/  ISETP.NE.U32.AND P3, PT, RZ, UR16, PT ;  /* 0x00000010ff007c0c */ /* 0x000fe4000bf65070 */
[----:B------:R-:W-:-:S02]  /*16c0*/  @!P1 IADD3 R2, R67, R2, RZ ;  /* 0x0000000243029210 */ /* 0x000fc40007ffe0ff */
[----:B------:R-:W-:Y:S02]  /*16d0*/  ISETP.NE.AND.EX P3, PT, RZ, UR17, PT, P3 ;  /* 0x00000011ff007c0c */ /* 0x000fe4000bf65330 */
[----:B------:R-:W-:-:S04]  /*16e0*/  ISETP.NE.U32.AND P4, PT, RZ, UR18, PT ;  /* 0x00000012ff007c0c */ /* 0x000fc8000bf85070 */
[----:B------:R-:W-:Y:S02]  /*16f0*/  ISETP.NE.AND.EX P4, PT, RZ, UR19, PT, P4 ;  /* 0x00000013ff007c0c */ /* 0x000fe4000bf85340 */
[----:B---3--:R-:W-:Y:S01]  /*1700*/  LEA R68, R68, R3, 0x18 ;  /* 0x0000000344447211 */ /* 0x008fe200078ec0ff */
[----:B--2---:R-:W-:-:S03]  /*1710*/  FADD.FTZ R3, R65, R66 ;  /* 0x0000004241037221 */ /* 0x004fc60000010000 */
[-C--:B------:R-:W-:Y:S01]  /*1720*/  @!P1 LEA R180, R2, R68.reuse, 0x3 ;  /* 0x0000004402b49211 */ /* 0x080fe200078e18ff */
[----:B-1----:R-:W-:Y:S01]  /*1730*/  FADD.FTZ R2, R64, R69 ;  /* 0x0000004540027221 */ /* 0x002fe20000010000 */
[----:B------:R-:W-:-:S04]  /*1740*/  LEA R182, R67, R68, 0x3 ;  /* 0x0000004443b67211 */ /* 0x000fc800078e18ff */
        /* <DEDUP_REMOVED lines=26> */
[----:B------:R-:W-:Y:S02]  /*18f0*/  FMUL.FTZ R3, R64, UR14 ;  /* 0x0000000e40037c20 */ /* 0x000fe40008410000 */
[----:B------:R-:W1:Y:S02]  /*1900*/  @P1 LDC.64 R64, c[0x0][0x308] ;  /* 0x0000c200ff401b82 */ /* 0x000e640000000a00 */
[----:B------:R-:W-:Y:S02]  /*1910*/  FSEL R78, R78, RZ, !P2 ;  /* 0x000000ff4e4e7208 */ /* 0x000fe40005000000 */
[----:B------:R-:W-:-:S03]  /*1920*/  ISETP.NE.U32.AND P2, PT, RZ, UR20, PT ;  /* 0x00000014ff007c0c */ /* 0x000fc6000bf45070 */
[-CC-:B------:R-:W-:Y:S01]  /*1930*/  FFMA.FTZ R93, R93, R3.reuse, R78.reuse ;  /* 0x000000035d5d7223 */ /* 0x180fe2000001004e */
[----:B------:R-:W-:Y:S01]  /*1940*/  ISETP.NE.AND.EX P2, PT, RZ, UR21, PT, P2 ;  /* 0x00000015ff007c0c */ /* 0x000fe2000bf45320 */
[-CC-:B------:R-:W-:Y:S01]  /*1950*/  FFMA.FTZ R94, R94, R3.reuse, R78.reuse ;  /* 0x000000035e5e7223 */ /* 0x180fe2000001004e */
[-CC-:B------:R-:W-:Y:S01]  /*1960*/  FFMA.FTZ R168, R168, R3.reuse, R78.reuse ;  /* 0x00000003a8a87223 */ /* 0x180fe2000001004e */
[-CC-:B------:R-:W-:Y:S01]  /*1970*/  FFMA.FTZ R81, R81, R3.reuse, R78.reuse ;  /* 0x0000000351517223 */ /* 0x180fe2000001004e */
[----:B------:R-:W-:Y:S01]  /*1980*/  FADD.FTZ R90, R90, -R93 ;  /* 0x8000005d5a5a7221 */ /* 0x000fe20000010000 */
[-CC-:B------:R-:W-:Y:S01]  /*1990*/  FFMA.FTZ R0, R0, R3.reuse, R78.reuse ;  /* 0x0000000300007223 */ /* 0x180fe2000001004e */
[-C--:B------:R-:W-:Y:S01]  /*19a0*/  FFMA.FTZ R89, R89, R3.reuse, R78 ;  /* 0x0000000359597223 */ /* 0x080fe2000001004e */
[----:B------:R-:W-:Y:S01]  /*19b0*/  FADD.FTZ R94, R169, -R94 ;  /* 0x8000005ea95e7221 */ /* 0x000fe20000010000 */
[----:B------:R-:W-:Y:S01]  /*19c0*/  FADD.FTZ R168, R171, -R168 ;  /* 0x800000a8aba87221 */ /* 0x000fe20000010000 */
[-C--:B------:R-:W-:Y:S01]  /*19d0*/  FFMA.FTZ R95, R95, R3.reuse, R78 ;  /* 0x000000035f5f7223 */ /* 0x080fe2000001004e */
[----:B------:R-:W-:Y:S01]  /*19e0*/  FADD.FTZ R82, R82, -R81 ;  /* 0x8000005152527221 */ /* 0x000fe20000010000 */
[----:B------:R-:W-:Y:S01]  /*19f0*/  FMUL.FTZ R73, R165, R90 ;  /* 0x0000005aa5497220 */ /* 0x000fe20000410000 */
[----:B------:R-:W-:Y:S01]  /*1a00*/  FADD.FTZ R0, R91, -R0 ;  /* 0x800000005b007221 */ /* 0x000fe20000010000 */
[----:B------:R-:W-:Y:S01]  /*1a10*/  FADD.FTZ R88, R88, -R89 ;  /* 0x8000005958587221 */ /* 0x000fe20000010000 */
[C---:B------:R-:W-:Y:S01]  /*1a20*/  FMUL.FTZ R75, R165.reuse, R94 ;  /* 0x0000005ea54b7220 */ /* 0x040fe20000410000 */
[C---:B------:R-:W-:Y:S01]  /*1a30*/  FMUL.FTZ R81, R165.reuse, R168 ;  /* 0x000000a8a5517220 */ /* 0x040fe20000410000 */
[----:B------:R-:W-:Y:S01]  /*1a40*/  FADD.FTZ R92, R92, -R95 ;  /* 0x8000005f5c5c7221 */ /* 0x000fe20000010000 */
[----:B-----5:R-:W-:Y:S01]  /*1a50*/  @P2 FADD.FTZ R73, R38, R73 ;  /* 0x0000004926492221 */ /* 0x020fe20000010000 */
[C---:B------:R-:W-:Y:S01]  /*1a60*/  FMUL.FTZ R71, R165.reuse, R0 ;  /* 0x00000000a5477220 */ /* 0x040fe20000410000 */
[C---:B------:R-:W-:Y:S01]  /*1a70*/  FMUL.FTZ R88, R165.reuse, R88 ;  /* 0x00000058a5587220 */ /* 0x040fe20000410000 */
[----:B------:R-:W-:Y:S01]  /*1a80*/  @P2 FADD.FTZ R81, R42, R81 ;  /* 0x000000512a512221 */ /* 0x000fe20000010000 */
[----:B------:R-:W-:Y:S01]  /*1a90*/  @P2 FADD.FTZ R75, R40, R75 ;  /* 0x0000004b284b2221 */ /* 0x000fe20000010000 */
[----:B------:R-:W-:Y:S01]  /*1aa0*/  FMUL.FTZ R92, R165, R92 ;  /* 0x0000005ca55c7220 */ /* 0x000fe20000410000 */
[-CC-:B------:R-:W-:Y:S01]  /*1ab0*/  FFMA.FTZ R167, R167, R3.reuse, R78.reuse ;  /* 0x00000003a7a77223 */ /* 0x180fe2000001004e */
[----:B------:R-:W-:Y:S01]  /*1ac0*/  FFMA.FTZ R170, R170, R3, R78 ;  /* 0x00000003aaaa7223 */ /* 0x000fe2000001004e */
[----:B------:R-:W-:Y:S01]  /*1ad0*/  @P2 FADD.FTZ R71, R36, R71 ;  /* 0x0000004724472221 */ /* 0x000fe20000010000 */
[----:B------:R-:W-:Y:S01]  /*1ae0*/  @P2 FADD.FTZ R88, R37, R88 ;  /* 0x0000005825582221 */ /* 0x000fe20000010000 */
[----:B------:R-:W-:Y:S01]  /*1af0*/  @P3 F2FP.F16.F32.PACK_AB R68, RZ, R73 ;  /* 0x00000049ff44323e */ /* 0x000fe200000000ff */
[----:B------:R-:W-:Y:S01]  /*1b00*/  @P2 FADD.FTZ R92, R39, R92 ;  /* 0x0000005c275c2221 */ /* 0x000fe20000010000 */
[----:B------:R-:W-:Y:S01]  /*1b10*/  @P3 F2FP.F16.F32.PACK_AB R70, RZ, R81 ;  /* 0x00000051ff46323e */ /* 0x000fe200000000ff */
[--C-:B------:R-:W-:Y:S01]  /*1b20*/  FFMA.FTZ R80, R80, R3, R78.reuse ;  /* 0x0000000350507223 */ /* 0x100fe2000001004e */
[----:B------:R-:W-:Y:S01]  /*1b30*/  @P3 F2FP.F16.F32.PACK_AB R69, RZ, R75 ;  /* 0x0000004bff45323e */ /* 0x000fe200000000ff */
[-CC-:B------:R-:W-:Y:S01]  /*1b40*/  FFMA.FTZ R172, R172, R3.reuse, R78.reuse ;  /* 0x00000003acac7223 */ /* 0x180fe2000001004e */
[-CC-:B------:R-:W-:Y:S01]  /*1b50*/  FFMA.FTZ R174, R174, R3.reuse, R78.reuse ;  /* 0x00000003aeae7223 */ /* 0x180fe2000001004e */
[-CC-:B------:R-:W-:Y:S01]  /*1b60*/  FFMA.FTZ R84, R84, R3.reuse, R78.reuse ;  /* 0x0000000354547223 */ /* 0x180fe2000001004e */
[-CC-:B------:R-:W-:Y:S01]  /*1b70*/  FFMA.FTZ R86, R86, R3.reuse, R78.reuse ;  /* 0x0000000356567223 */ /* 0x180fe2000001004e */
[-CC-:B------:R-:W-:Y:S01]  /*1b80*/  FFMA.FTZ R176, R176, R3.reuse, R78.reuse ;  /* 0x00000003b0b07223 */ /* 0x180fe2000001004e */
[----:B------:R-:W-:Y:S01]  /*1b90*/  FFMA.FTZ R181, R181, R3, R78 ;  /* 0x00000003b5b57223 */ /* 0x000fe2000001004e */
[----:B------:R-:W-:Y:S01]  /*1ba0*/  FADD.FTZ R166, R166, -R167 ;  /* 0x800000a7a6a67221 */ /* 0x000fe20000010000 */
[----:B------:R-:W2:Y:S01]  /*1bb0*/  LDC.64 R2, c[0x0][0x2f8] ;  /* 0x0000be00ff027b82 */ /* 0x000ea20000000a00 */
[----:B------:R-:W-:Y:S01]  /*1bc0*/  FADD.FTZ R170, R173, -R170 ;  /* 0x800000aaadaa7221 */ /* 0x000fe20000010000 */
[----:B------:R-:W-:Y:S01]  /*1bd0*/  @P3 PRMT R53, R68, 0x7610, R53 ;  /* 0x0000761044353816 */ /* 0x000fe20000000035 */
[----:B-1----:R-:W-:Y:S01]  /*1be0*/  @P1 IMAD.WIDE.U32 R76, R164, 0x20, R64 ;  /* 0x00000020a44c1825 */ /* 0x002fe200078e0040 */
[----:B------:R-:W-:-:S03]  /*1bf0*/  @P3 F2FP.F16.F32.PACK_AB R0, RZ, R71 ;  /* 0x00000047ff00323e */ /* 0x000fc600000000ff */
[C---:B------:R-:W-:Y:S01]  /*1c00*/  FMUL.FTZ R166, R165.reuse, R166 ;  /* 0x000000a6a5a67220 */ /* 0x040fe20000410000 */
[----:B------:R-:W-:Y:S01]  /*1c10*/  @P3 PRMT R55, R70, 0x7610, R55 ;  /* 0x0000761046373816 */ /* 0x000fe20000000037 */
[----:B------:R-:W-:Y:S01]  /*1c20*/  FMUL.FTZ R170, R165, R170 ;  /* 0x000000aaa5aa7220 */ /* 0x000fe20000410000 */
[----:B------:R-:W-:Y:S01]  /*1c30*/  @P3 PRMT R54, R69, 0x7610, R54 ;  /* 0x0000761045363816 */ /* 0x000fe20000000036 */
[----:B------:R-:W-:Y:S01]  /*1c40*/  @P2 FADD.FTZ R166, R41, R166 ;  /* 0x000000a629a62221 */ /* 0x000fe20000010000 */
[C---:B------:R-:W-:Y:S01]  /*1c50*/  F2FP.F16.F32.PACK_AB R64, R88.reuse, R71 ;  /* 0x000000475840723e */ /* 0x040fe200000000ff */
        /* <DEDUP_REMOVED lines=13> */
[----:B------:R-:W-:Y:S01]  /*1d30*/  @P3 F2FP.F16.F32.PACK_AB R72, RZ, R88 ;  /* 0x00000058ff48323e */ /* 0x000fe200000000ff */
[----:B------:R-:W-:Y:S01]  /*1d40*/  FADD.FTZ R174, R177, -R174 ;  /* 0x800000aeb1ae7221 */ /* 0x000fe20000010000 */
[----:B------:R-:W-:Y:S01]  /*1d50*/  @P3 PRMT R52, R0, 0x7610, R52 ;  /* 0x0000761000343816 */ /* 0x000fe20000000034 */
[----:B------:R-:W-:Y:S01]  /*1d60*/  FADD.FTZ R178, R178, -R181 ;  /* 0x800000b5b2b27221 */ /* 0x000fe20000010000 */
[----:B------:R-:W-:Y:S01]  /*1d70*/  @P3 F2FP.F16.F32.PACK_AB R74, RZ, R92 ;  /* 0x0000005cff4a323e */ /* 0x000fe200000000ff */
        /* <DEDUP_REMOVED lines=10> */
[----:B------:R-:W-:Y:S01]  /*1e20*/  F2FP.F16.F32.PACK_AB R65, R92, R73 ;  /* 0x000000495c41723e */ /* 0x000fe200000000ff */
[----:B------:R-:W-:Y:S01]  /*1e30*/  FMUL.FTZ R86, R165, R86 ;  /* 0x00000056a5567220 */ /* 0x000fe20000410000 */
[----:B-1----:R-:W0:Y:S01]  /*1e40*/  @P1 LDC.64 R68, c[0x0][0x308] ;  /* 0x0000c200ff441b82 */ /* 0x002e220000000a00 */
[----:B------:R-:W-:Y:S01]  /*1e50*/  @P3 PRMT R53, R53, 0x5410, R74 ;  /* 0x0000541035353816 */ /* 0x000fe2000000004a */
[----:B------:R-:W-:Y:S01]  /*1e60*/  FMUL.FTZ R178, R165, R178 ;  /* 0x000000b2a5b27220 */ /* 0x000fe20000410000 */
[----:B------:R-:W-:Y:S01]  /*1e70*/  F2FP.F16.F32.PACK_AB R66, R166, R75 ;  /* 0x0000004ba642723e */ /* 0x000fe200000000ff */
        /* <DEDUP_REMOVED lines=10> */
[----:B------:R-:W-:-:S03]  /*1f20*/  F2FP.F16.F32.PACK_AB R67, R170, R81 ;  /* 0x00000051aa43723e */ /* 0x000fc600000000ff */
[----:B------:R-:W-:Y:S01]  /*1f30*/  @P2 FADD.FTZ R82, R45, R82 ;  /* 0x000000522d522221 */ /* 0x000fe20000010000 */
[----:B------:R-:W-:Y:S01]  /*1f40*/  @P2 FADD.FTZ R174, R47, R174 ;  /* 0x000000ae2fae2221 */ /* 0x000fe20000010000 */
[----:B------:R-:W-:Y:S01]  /*1f50*/  @P2 FADD.FTZ R86, R49, R86 ;  /* 0x0000005631562221 */ /* 0x000fe20000010000 */
[----:B------:R-:W-:Y:S01]  /*1f60*/  @P2 FADD.FTZ R178, R51, R178 ;  /* 0x000000b233b22221 */ /* 0x000fe20000010000 */
[----:B------:R2:W-:Y:S01]  /*1f70*/  @P1 STG.E.128 desc[UR4][R76.64+0x10], R72 ;  /* 0x000010484c001986 */ /* 0x0005e2000c101d04 */
[----:B------:R-:W-:Y:S01]  /*1f80*/  @P3 F2FP.F16.F32.PACK_AB R84, RZ, R89 ;  /* 0x00000059ff54323e */ /* 0x000fe200000000ff */
[C---:B------:R-:W-:Y:S01]  /*1f90*/  IMAD.WIDE.U32 R2, R163.reuse, 0x10, R2 ;  /* 0x00000010a3027825 */ /* 0x040fe200078e0002 */
[----:B------:R-:W-:Y:S01]  /*1fa0*/  @P3 F2FP.F16.F32.PACK_AB R80, RZ, R87 ;  /* 0x00000057ff50323e */ /* 0x000fe200000000ff */
[----:B------:R-:W-:Y:S01]  /*1fb0*/  STG.E.128 desc[UR4][R164.64], R64 ;  /* 0x00000040a4007986 */ /* 0x000fe2000c101d04 */
[----:B------:R-:W-:Y:S01]  /*1fc0*/  @P3 F2FP.F16.F32.PACK_AB R0, RZ, R83 ;  /* 0x00000053ff00323e */ /* 0x000fe200000000ff */
[----:B0-----:R-:W-:Y:S01]  /*1fd0*/  @P1 IMAD.WIDE.U32 R68, R163, 0x20, R68 ;  /* 0x00000020a3441825 */ /* 0x001fe200078e0044 */
[----:B------:R-:W-:Y:S01]  /*1fe0*/  @P3 F2FP.F16.F32.PACK_AB R88, RZ, R178 ;  /* 0x000000b2ff58323e */ /* 0x000fe200000000ff */
[----:B------:R0:W-:Y:S01]  /*1ff0*/  @P3 STG.E.128 desc[UR4][R78.64], R52 ;  /* 0x000000344e003986 */ /* 0x0001e2000c101d04 */
[----:B------:R-:W-:-:S02]  /*2000*/  @P3 F2FP.F16.F32.PACK_AB R81, RZ, R86 ;  /* 0x00000056ff51323e */ /* 0x000fc400000000ff */
[----:B------:R-:W-:Y:S02]  /*2010*/  SEL R56, R83, R56, P4 ;  /* 0x0000003853387207 */ /* 0x000fe40002000000 */
[----:B------:R-:W-:Y:S01]  /*2020*/  SEL R57, R82, R57, P4 ;  /* 0x0000003952397207 */ /* 0x000fe20002000000 */
[----:B-1----:R-:W-:Y:S01]  /*2030*/  @P3 IMAD.WIDE.U32 R70, R163, 0x10, R70 ;  /* 0x00000010a3463825 */ /* 0x002fe200078e0046 */
[----:B------:R-:W-:Y:S02]  /*2040*/  SEL R58, R85, R58, P4 ;  /* 0x0000003a553a7207 */ /* 0x000fe40002000000 */
[----:B------:R-:W-:Y:S02]  /*2050*/  SEL R59, R174, R59, P4 ;  /* 0x0000003bae3b7207 */ /* 0x000fe40002000000 */
[----:B--2---:R-:W-:Y:S02]  /*2060*/  @P3 F2FP.F16.F32.PACK_AB R77, RZ, R85 ;  /* 0x00000055ff4d323e */ /* 0x004fe400000000ff */
[----:B------:R-:W-:Y:S01]  /*2070*/  @P3 F2FP.F16.F32.PACK_AB R72, RZ, R82 ;  /* 0x00000052ff48323e */ /* 0x000fe200000000ff */
[----:B------:R1:W-:Y:S01]  /*2080*/  @P1 STG.E.128 desc[UR4][R68.64], R56 ;  /* 0x0000003844001986 */ /* 0x0003e2000c101d04 */
[----:B------:R-:W-:-:S02]  /*2090*/  SEL R60, R87, R60, P4 ;  /* 0x0000003c573c7207 */ /* 0x000fc40002000000 */
[----:B------:R-:W-:Y:S02]  /*20a0*/  SEL R61, R86, R61, P4 ;  /* 0x0000003d563d7207 */ /* 0x000fe40002000000 */
[----:B0-----:R-:W-:Y:S02]  /*20b0*/  @P3 F2FP.F16.F32.PACK_AB R79, RZ, R174 ;  /* 0x000000aeff4f323e */ /* 0x001fe400000000ff */
[----:B------:R-:W-:Y:S02]  /*20c0*/  @P3 PRMT R55, R84, 0x7610, R55 ;  /* 0x0000761054373816 */ /* 0x000fe40000000037 */
[----:B------:R-:W-:Y:S02]  /*20d0*/  @P3 PRMT R54, R80, 0x7610, R54 ;  /* 0x0000761050363816 */ /* 0x000fe40000000036 */
[----:B------:R-:W-:Y:S02]  /*20e0*/  @P3 PRMT R53, R77, 0x7610, R53 ;  /* 0x000076104d353816 */ /* 0x000fe40000000035 */
[----:B------:R-:W-:-:S02]  /*20f0*/  @P3 PRMT R52, R0, 0x7610, R52 ;  /* 0x0000761000343816 */ /* 0x000fc40000000034 */
[----:B------:R-:W-:Y:S02]  /*2100*/  SEL R62, R89, R62, P4 ;  /* 0x0000003e593e7207 */ /* 0x000fe40002000000 */
[----:B------:R-:W-:Y:S02]  /*2110*/  SEL R63, R178, R63, P4 ;  /* 0x0000003fb23f7207 */ /* 0x000fe40002000000 */
        /* <DEDUP_REMOVED lines=14> */
[----:B-1----:R-:W-:Y:S02]  /*2200*/  MOV R54, R112 ;  /* 0x0000007000367202 */ /* 0x002fe40000000f00 */
        /* <DEDUP_REMOVED lines=57> */
.L_x_2006:
        /* <DEDUP_REMOVED lines=31> */
.L_x_2007:
[----:B------:R-:W-:Y:S01]  /*2790*/  HFMA2.MMA R74, -RZ, RZ, 0, 9.5367431640625e-07 ;  /* 0x00000010ff4a7435 */ /* 0x000fe200000001ff */
[----:B------:R-:W-:Y:S02]  /*27a0*/  MOV R75, R65 ;  /* 0x00000041004b7202 */ /* 0x000fe40000000f00 */
[----:B------:R-:W-:Y:S02]  /*27b0*/  MOV R77, 0x1f ;  /* 0x0000001f004d7802 */ /* 0x000fe40000000f00 */
[----:B------:R-:W-:-:S07]  /*27c0*/  MOV R72, 0xffffffff ;  /* 0xffffffff00487802 */ /* 0x000fce0000000f00 */
[----:B-----5:R-:W-:Y:S05]  /*27d0*/  WARPSYNC.COLLECTIVE R72, `(.L_x_2009) ;  /* 0x0000000048087348 */ /* 0x020fea0003c00000 */
[----:B------:R0:W1:Y:S02]  /*27e0*/  SHFL.DOWN P3, R73, R75, R74, R77 ;  /* 0x0800004a4b497389 */ /* 0x000064000006004d */
[----:B01---5:R-:W-:Y:S01]  /*27f0*/  ENDCOLLECTIVE ;  /* 0x000000000000791b */ /* 0x023fe20003800000 */
.L_x_2009:
[----:B------:R-:W-:Y:S02]  /*2800*/  MOV R75, R3 ;  /* 0x00000003004b7202 */ /* 0x000fe40000000f00 */
[----:B------:R-:W-:-:S07]  /*2810*/  MOV R64, R73 ;  /* 0x0000004900407202 */ /* 0x000fce0000000f00 */
[----:B------:R-:W-:Y:S05]  /*2820*/  WARPSYNC.COLLECTIVE R72, `(.L_x_2010) ;  /* 0x0000000048087348 */ /* 0x000fea0003c00000 */
[----:B------:R0:W1:Y:S02]  /*2830*/  SHFL.DOWN P3, R73, R75, R74, R77 ;  /* 0x0800004a4b497389 */ /* 0x000064000006004d */
[----:B01----:R-:W-:Y:S01]  /*2840*/  ENDCOLLECTIVE ;  /* 0x000000000000791b */ /* 0x003fe20003800000 */
.L_x_2010:
[----:B------:R-:W-:Y:S01]  /*2850*/  FADD.FTZ R64, R65, R64 ;  /* 0x0000004041407221 */ /* 0x000fe20000010000 */
[----:B------:R-:W-:-:S04]  /*2860*/  HFMA2.MMA R74, -RZ, RZ, 0, 4.76837158203125e-07 ;  /* 0x00000008ff4a7435 */ /* 0x000fc800000001ff */
[----:B------:R-:W-:Y:S02]  /*2870*/  MOV R75, R64 ;  /* 0x00000040004b7202 */ /* 0x000fe40000000f00 */
[----:B------:R-:W-:-:S07]  /*2880*/  MOV R66, R73 ;  /* 0x0000004900427202 */ /* 0x000fce0000000f00 */
[----:B------:R-:W-:Y:S05]  /*2890*/  WARPSYNC.COLLECTIVE R72, `(.L_x_2011) ;  /* 0x0000000048087348 */ /* 0x000fea0003c00000 */
[----:B------:R0:W1:Y:S02]  /*28a0*/  SHFL.DOWN P3, R73, R75, R74, R77 ;  /* 0x0800004a4b497389 */ /* 0x000064000006004d */
[----:B01----:R-:W-:Y:S01]  /*28b0*/  ENDCOLLECTIVE ;  /* 0x000000000000791b */ /* 0x003fe20003800000 */
.L_x_2011:
[----:B------:R-:W-:-:S05]  /*28c0*/  FADD.FTZ R66, R3, R66 ;  /* 0x0000004203427221 */ /* 0x000fca0000010000 */
[----:B------:R-:W-:Y:S02]  /*28d0*/  MOV R75, R66 ;  /* 0x00000042004b7202 */ /* 0x000fe40000000f00 */
[----:B------:R-:W-:-:S07]  /*28e0*/  MOV R69, R73 ;  /* 0x0000004900457202 */ /* 0x000fce0000000f00 */
[----:B------:R-:W-:Y:S05]  /*28f0*/  WARPSYNC.COLLECTIVE R72, `(.L_x_2012) ;  /* 0x0000000048087348 */ /* 0x000fea0003c00000 */
[----:B------:R0:W1:Y:S02]  /*2900*/  SHFL.DOWN P3, R73, R75, R74, R77 ;  /* 0x0800004a4b497389 */ /* 0x000064000006004d */
[----:B01----:R-:W-:Y:S01]  /*2910*/  ENDCOLLECTIVE ;  /* 0x000000000000791b */ /* 0x003fe20003800000 */
.L_x_2012:
[----:B------:R-:W-:Y:S01]  /*2920*/  FADD.FTZ R69, R64, R69 ;  /* 0x0000004540457221 */ /* 0x000fe20000010000 */
[----:B------:R-:W-:-:S04]  /*2930*/  HFMA2.MMA R74, -RZ, RZ, 0, 2.384185791015625e-07 ;  /* 0x00000004ff4a7435 */ /* 0x000fc800000001ff */
[----:B------:R-:W-:Y:S02]  /*2940*/  MOV R75, R69 ;  /* 0x00000045004b7202 */ /* 0x000fe40000000f00 */
[----:B------:R-:W-:-:S07]  /*2950*/  MOV R71, R73 ;  /* 0x0000004900477202 */ /* 0x000fce0000000f00 */
[----:B------:R-:W-:Y:S05]  /*2960*/  WARPSYNC.COLLECTIVE R72, `(.L_x_2013) ;  /* 0x0000000048087348 */ /* 0x000fea0003c00000 */
[----:B------:R0:W1:Y:S02]  /*2970*/  SHFL.DOWN P3, R73, R75, R74, R77 ;  /* 0x0800004a4b497389 */ /* 0x000064000006004d */
[----:B01----:R-:W-:Y:S01]  /*2980*/  ENDCOLLECTIVE ;  /* 0x000000000000791b */ /* 0x003fe20003800000 */
.L_x_2013:
[----:B------:R-:W-:-:S05]  /*2990*/  FADD.FTZ R71, R66, R71 ;  /* 0x0000004742477221 */ /* 0x000fca0000010000 */
[----:B------:R-:W-:Y:S02]  /*29a0*/  MOV R75, R71 ;  /* 0x00000047004b7202 */ /* 0x000fe40000000f00 */
[----:B------:R-:W-:-:S07]  /*29b0*/  MOV R68, R73 ;  /* 0x0000004900447202 */ /* 0x000fce0000000f00 */
[----:B------:R-:W-:Y:S05]  /*29c0*/  WARPSYNC.COLLECTIVE R72, `(.L_x_2014) ;  /* 0x0000000048087348 */ /* 0x000fea0003c00000 */
[----:B------:R0:W1:Y:S02]  /*29d0*/  SHFL.DOWN P3, R73, R75, R74, R77 ;  /* 0x0800004a4b497389 */ /* 0x000064000006004d */
[----:B01----:R-:W-:Y:S01]  /*29e0*/  ENDCOLLECTIVE ;  /* 0x000000000000791b */ /* 0x003fe20003800000 */
.L_x_2014:
[----:B------:R-:W-:Y:S01]  /*29f0*/  FADD.FTZ R68, R69, R68 ;  /* 0x0000004445447221 */ /* 0x000fe20000010000 */
[----:B------:R-:W-:-:S04]  /*2a00*/  HFMA2.MMA R74, -RZ, RZ, 0, 1.1920928955078125e-07 ;  /* 0x00000002ff4a7435 */ /* 0x000fc800000001ff */
[----:B------:R-:W-:Y:S02]  /*2a10*/  MOV R75, R68 ;  /* 0x00000044004b7202 */ /* 0x000fe40000000f00 */
[----:B------:R-:W-:-:S07]  /*2a20*/  MOV R70, R73 ;  /* 0x0000004900467202 */ /* 0x000fce0000000f00 */
[----:B------:R-:W-:Y:S05]  /*2a30*/  WARPSYNC.COLLECTIVE R72, `(.L_x_2015) ;  /* 0x0000000048087348 */ /* 0x000fea0003c00000 */
[----:B------:R0:W1:Y:S02]  /*2a40*/  SHFL.DOWN P3, R73, R75, R74, R77 ;  /* 0x0800004a4b497389 */ /* 0x000064000006004d */
[----:B01----:R-:W-:Y:S01]  /*2a50*/  ENDCOLLECTIVE ;  /* 0x000000000000791b */ /* 0x003fe20003800000 */
.L_x_2015:
[----:B------:R-:W-:-:S05]  /*2a60*/  FADD.FTZ R70, R71, R70 ;  /* 0x0000004647467221 */ /* 0x000fca0000010000 */
[----:B------:R-:W-:Y:S02]  /*2a70*/  MOV R75, R70 ;  /* 0x00000046004b7202 */ /* 0x000fe40000000f00 */
[----:B------:R-:W-:-:S07]  /*2a80*/  MOV R3, R73 ;  /* 0x0000004900037202 */ /* 0x000fce0000000f00 */
[----:B------:R-:W-:Y:S05]  /*2a90*/  WARPSYNC.COLLECTIVE R72, `(.L_x_2016) ;  /* 0x0000000048087348 */ /* 0x000fea0003c00000 */
[----:B------:R0:W1:Y:S02]  /*2aa0*/  SHFL.DOWN P3, R73, R75, R74, R77 ;  /* 0x0800004a4b497389 */ /* 0x000064000006004d */
[----:B01----:R-:W-:Y:S01]  /*2ab0*/  ENDCOLLECTIVE ;  /* 0x000000000000791b */ /* 0x003fe20003800000 */
.L_x_2016:
[----:B------:R-:W-:Y:S01]  /*2ac0*/  FADD.FTZ R64, R68, R3 ;  /* 0x0000000344407221 */ /* 0x000fe20000010000 */
[----:B------:R-:W-:-:S04]  /*2ad0*/  HFMA2.MMA R74, -RZ, RZ, 0, 5.9604644775390625e-08 ;  /* 0x00000001ff4a7435 */ /* 0x000fc800000001ff */
[----:B------:R-:W-:Y:S02]  /*2ae0*/  MOV R75, R64 ;  /* 0x00000040004b7202 */ /* 0x000fe40000000f00 */
[----:B------:R-:W-:-:S07]  /*2af0*/  MOV R65, R73 ;  /* 0x0000004900417202 */ /* 0x000fce0000000f00 */
[----:B------:R-:W-:Y:S05]  /*2b00*/  WARPSYNC.COLLECTIVE R72, `(.L_x_2017) ;  /* 0x0000000048087348 */ /* 0x000fea0003c00000 */
[----:B------:R0:W1:Y:S02]  /*2b10*/  SHFL.DOWN P3, R73, R75, R74, R77 ;  /* 0x0800004a4b497389 */ /* 0x000064000006004d */
[----:B01----:R-:W-:Y:S01]  /*2b20*/  ENDCOLLECTIVE ;  /* 0x000000000000791b */ /* 0x003fe20003800000 */
.L_x_2017:
[----:B------:R-:W-:-:S05]  /*2b30*/  FADD.FTZ R65, R70, R65 ;  /* 0x0000004146417221 */ /* 0x000fca0000010000 */
[----:B------:R-:W-:Y:S02]  /*2b40*/  MOV R75, R65 ;  /* 0x00000041004b7202 */ /* 0x000fe40000000f00 */
[----:B------:R-:W-:-:S07]  /*2b50*/  MOV R69, R73 ;  /* 0x0000004900457202 */ /* 0x000fce0000000f00 */
[----:B------:R-:W-:Y:S05]  /*2b60*/  WARPSYNC.COLLECTIVE R72, `(.L_x_2018) ;  /* 0x0000000048087348 */ /* 0x000fea0003c00000 */
[----:B------:R0:W1:Y:S02]  /*2b70*/  SHFL.DOWN P3, R73, R75, R74, R77 ;  /* 0x0800004a4b497389 */ /* 0x000064000006004d */
[----:B01----:R-:W-:Y:S01]  /*2b80*/  ENDCOLLECTIVE ;  /* 0x000000000000791b */ /* 0x003fe20003800000 */
.L_x_2018:
[----:B------:R-:W-:Y:S01]  /*2b90*/  MOV R66, R73 ;  /* 0x0000004900427202 */ /* 0x000fe20000000f00 */
[----:B------:R-:W-:Y:S06]  /*2ba0*/  BRA `(.L_x_2019) ;  /* 0xffffffe800b07947 */ /* 0x000fec000383ffff */
.L_x_2020:
        /* <DEDUP_REMOVED lines=13> */
.L_x_3009:


//--------------------- .text._ZN10layer_norm31ln_parallel_residual_bwd_kernelINS_13Kernel_traitsIf6__halffS2_fjLj4096ELj1ELj1ELj8ELj16ENS_18Kernel_traits_baseILj4096EfS2_fS2_fjLj256EEEEELb0ELb1ELb0EEEvNS_9BwdParamsE --------------------------
	.section	.text._ZN10layer_norm31ln_parallel_residual_bwd_kernelINS_13Kernel_traitsIf6__halffS2_fjLj4096ELj1ELj1ELj8ELj16ENS_18Kernel_traits_baseILj4096EfS2_fS2_fjLj256EEEEELb0ELb1ELb0EEEvNS_9BwdParamsE,"ax",@progbits
	.align	128
        .global         _ZN10layer_norm31ln_parallel_residual_bwd_kernelINS_13Kernel_traitsIf6__halffS2_fjLj4096ELj1ELj1ELj8ELj16ENS_18Kernel_traits_baseILj4096EfS2_fS2_fjLj256EEEEELb0ELb1ELb0EEEvNS_9BwdParamsE
        .type           _ZN10layer_norm31ln_parallel_residual_bwd_kernelINS_13Kernel_traitsIf6__halffS2_fjLj4096ELj1ELj1ELj8ELj16ENS_18Kernel_traits_baseILj4096EfS2_fS2_fjLj256EEEEELb0ELb1ELb0EEEvNS_9BwdParamsE,@function
        .size           _ZN10layer_norm31ln_parallel_residual_bwd_kernelINS_13Kernel_traitsIf6__halffS2_fjLj4096ELj1ELj1ELj8ELj16ENS_18Kernel_traits_baseILj4096EfS2_fS2_fjLj256EEEEELb0ELb1ELb0EEEvNS_9BwdParamsE,(.L_x_3010 - _ZN10layer_norm31ln_parallel_residual_bwd_kernelINS_13Kernel_traitsIf6__halffS2_fjLj4096ELj1ELj1ELj8ELj16ENS_18Kernel_traits_baseILj4096EfS2_fS2_fjLj256EEEEELb0ELb1ELb0EEEvNS_9BwdParamsE)
        .other          _ZN10layer_norm31ln_parallel_residual_bwd_kernelINS_13Kernel_traitsIf6__halffS2_fjLj4096ELj1ELj1ELj8ELj16ENS_18Kernel_traits_baseILj4096EfS2_fS2_fjLj256EEEEELb0ELb1ELb0EEEvNS_9BwdParamsE,@"STO_CUDA_ENTRY STV_DEFAULT"
_ZN10layer_norm31ln_parallel_residual_bwd_kernelINS_13Kernel_traitsIf6__halffS2_fjLj4096ELj1ELj1ELj8ELj16ENS_18Kernel_traits_baseILj4096EfS2_fS2_fjLj256EEEEELb0ELb1ELb0EEEvNS_9BwdParamsE:
.text._ZN10layer_norm31ln_parallel_residual_bwd_kernelINS_13Kernel_traitsIf6__halffS2_fjLj4096ELj1ELj1ELj8ELj16ENS_18Kernel_traits_baseILj4096EfS2_fS2_fjLj256EEEEELb0ELb1ELb0EEEvNS_9BwdParamsE:
        /* <DEDUP_REMOVED lines=56> */
.L_x_2031:
        /* <DEDUP_REMOVED lines=32> */
[----:B---3--:R-:W-:-:S03]  /*0580*/  FADD.FTZ R123, -R121, R97 ;  /* 0x00000061797b7221 */ /* 0x008fc60000010100 */
[----:B-----5:R-:W-:Y:S01]  /*0590*/  FMUL.FTZ R97, R110, R118 ;  /* 0x000000766e617220 */ /* 0x020fe20000410000 */
[C---:B0-----:R-:W-:Y:S01]  /*05a0*/  FADD.FTZ R113, -R121.reuse, R96 ;  /* 0x0000006079717221 */ /* 0x041fe20000010100 */
[C---:B------:R-:W-:Y:S01]  /*05b0*/  FADD.FTZ R111, -R121.reuse, R91 ;  /* 0x0000005b796f7221 */ /* 0x040fe20000010100 */
[C---:B------:R-:W-:Y:S01]  /*05c0*/  FADD.FTZ R125, -R121.reuse, R89 ;  /* 0x00000059797d7221 */ /* 0x040fe20000010100 */
[----:B------:R-:W-:Y:S01]  /*05d0*/  FADD.FTZ R119, -R121, R90 ;  /* 0x0000005a79777221 */ /* 0x000fe20000010100 */
[----:B----4-:R-:W-:Y:S02]  /*05e0*/  HADD2.F32 R115, -RZ, R92.H0_H0 ;  /* 0x2000005cff737230 */ /* 0x010fe40000004100 */
[----:B------:R-:W-:Y:S02]  /*05f0*/  HADD2.F32 R91, -RZ, R94.H0_H0 ;  /* 0x2000005eff5b7230 */ /* 0x000fe40000004100 */
[----:B------:R-:W-:Y:S02]  /*0600*/  HADD2.F32 R92, -RZ, R92.H1_H1 ;  /* 0x3000005cff5c7230 */ /* 0x000fe40000004100 */
[----:B------:R-:W-:Y:S01]  /*0610*/  FADD.FTZ R40, R40, R115 ;  /* 0x0000007328287221 */ /* 0x000fe20000010000 */
[-C--:B------:R-:W-:Y:S01]  /*0620*/  FFMA.FTZ R56, R97, R115.reuse, R56 ;  /* 0x0000007361387223 */ /* 0x080fe20000010038 */
[----:B------:R-:W-:Y:S01]  /*0630*/  FMUL.FTZ R124, R72, R115 ;  /* 0x00000073487c7220 */ /* 0x000fe20000410000 */
[----:B------:R-:W-:Y:S01]  /*0640*/  FMUL.FTZ R115, R110, R113 ;  /* 0x000000716e737220 */ /* 0x000fe20000410000 */
[----:B------:R-:W-:-:S02]  /*0650*/  HADD2.F32 R117, -RZ, R93.H0_H0 ;  /* 0x2000005dff757230 */ /* 0x000fc40000004100 */
[C---:B------:R-:W-:Y:S01]  /*0660*/  FMUL.FTZ R122, R110.reuse, R125 ;  /* 0x0000007d6e7a7220 */ /* 0x040fe20000410000 */
[----:B------:R-:W-:Y:S02]  /*0670*/  HADD2.F32 R116, -RZ, R93.H1_H1 ;  /* 0x3000005dff747230 */ /* 0x000fe40000004100 */
[----:B------:R-:W-:Y:S01]  /*0680*/  FADD.FTZ R93, -R121, R99 ;  /* 0x00000063795d7221 */ /* 0x000fe20000010100 */
        /* <DEDUP_REMOVED lines=17> */
[----:B------:R-:W-:Y:S02]  /*07a0*/  HADD2.F32 R88, -RZ, R95.H1_H1 ;  /* 0x3000005fff587230 */ /* 0x000fe40000004100 */
[----:B------:R-:W-:Y:S01]  /*07b0*/  FADD.FTZ R95, -R121, R98 ;  /* 0x00000062795f7221 */ /* 0x000fe20000010100 */
[-C--:B------:R-:W-:Y:S01]  /*07c0*/  FFMA.FTZ R59, R118, R116.reuse, R59 ;  /* 0x00000074763b7223 */ /* 0x080fe2000001003b */
[----:B------:R-:W-:Y:S01]  /*07d0*/  FMUL.FTZ R116, R75, R116 ;  /* 0x000000744b747220 */ /* 0x000fe20000410000 */
[----:B------:R-:W-:Y:S01]  /*07e0*/  FADD.FTZ R91, R90, R117 ;  /* 0x000000755a5b7221 */ /* 0x000fe20000010000 */
[----:B------:R-:W-:Y:S01]  /*07f0*/  FFMA.FTZ R99, R119, R117, R92 ;  /* 0x0000007577637223 */ /* 0x000fe2000001005c */
[----:B------:R-:W-:Y:S02]  /*0800*/  HADD2.F32 R94, -RZ, R94.H1_H1 ;  /* 0x3000005eff5e7230 */ /* 0x000fe40000004100 */
        /* <DEDUP_REMOVED lines=9> */
[----:B------:R-:W-:-:S03]  /*08a0*/  FFMA.FTZ R91, R115, R113, R92 ;  /* 0x00000071735b7223 */ /* 0x000fc6000001005c */
        /* <DEDUP_REMOVED lines=12> */
[----:B------:R-:W-:-:S07]  /*0970*/  IADD3 R92, R107, 0x100, RZ ;  /* 0x000001006b5c7810 */ /* 0x000fce0007ffe0ff */
.L_x_2023:
[----:B------:R-:W-:Y:S05]  /*0980*/  BSYNC B0 ;  /* 0x0000000000007941 */ /* 0x000fea0003800000 */
.L_x_2022:
        /* <DEDUP_REMOVED lines=20> */
[C---:B-----5:R-:W-:Y:S01]  /*0ad0*/  FMUL.FTZ R102, R110.reuse, R103 ;  /* 0x000000676e667220 */ /* 0x060fe20000410000 */
[C---:B------:R-:W-:Y:S01]  /*0ae0*/  FMUL.FTZ R105, R110.reuse, R105 ;  /* 0x000000696e697220 */ /* 0x040fe20000410000 */
[C---:B0-----:R-:W-:Y:S01]  /*0af0*/  FMUL.FTZ R2, R110.reuse, R95 ;  /* 0x0000005f6e027220 */ /* 0x041fe20000410000 */
[----:B------:R-:W-:Y:S01]  /*0b00*/  FADD.FTZ R89, -R121, R89 ;  /* 0x0000005979597221 */ /* 0x000fe20000010100 */
[----:B------:R-:W-:Y:S01]  /*0b10*/  FMUL.FTZ R3, R110, R123 ;  /* 0x0000007b6e037220 */ /* 0x000fe20000410000 */
[----:B----4-:R-:W-:-:S02]  /*0b20*/  HADD2.F32 R125, -RZ, R4.H0_H0 ;  /* 0x20000004ff7d7230 */ /* 0x010fc40000004100 */
[----:B------:R-:W-:Y:S02]  /*0b30*/  HADD2.F32 R0, -RZ, R4.H1_H1 ;  /* 0x30000004ff007230 */ /* 0x000fe40000004100 */
[--C-:B------:R-:W-:Y:S02]  /*0b40*/  HADD2.F32 R8, -RZ, R5.reuse.H1_H1 ;  /* 0x30000005ff087230 */ /* 0x100fe40000004100 */
[----:B------:R-:W-:Y:S01]  /*0b50*/  FMUL.FTZ R103, R64, R125 ;  /* 0x0000007d40677220 */ /* 0x000fe20000410000 */
[----:B------:R-:W-:Y:S02]  /*0b60*/  HADD2.F32 R4, -RZ, R5.H0_H0 ;  /* 0x20000005ff047230 */ /* 0x000fe40000004100 */
[----:B------:R-:W-:Y:S01]  /*0b70*/  FADD.FTZ R33, R33, R0 ;  /* 0x0000000021217221 */ /* 0x000fe20000010000 */
[-C--:B------:R-:W-:Y:S01]  /*0b80*/  FFMA.FTZ R49, R102, R0.reuse, R49 ;  /* 0x0000000066317223 */ /* 0x080fe20000010031 */
[----:B------:R-:W-:Y:S01]  /*0b90*/  FMUL.FTZ R5, R110, R9 ;  /* 0x000000096e057220 */ /* 0x000fe20000410000 */
[----:B------:R-:W-:Y:S01]  /*0ba0*/  FMUL.FTZ R0, R65, R0 ;  /* 0x0000000041007220 */ /* 0x000fe20000410000 */
[----:B------:R-:W-:Y:S01]  /*0bb0*/  FADD.FTZ R93, R93, R103 ;  /* 0x000000675d5d7221 */ /* 0x000fe20000010000 */
[----:B------:R-:W-:Y:S01]  /*0bc0*/  FFMA.FTZ R9, R105, R103, R94 ;  /* 0x0000006769097223 */ /* 0x000fe2000001005e */
[----:B------:R-:W-:-:S02]  /*0bd0*/  HADD2.F32 R101, -RZ, R7.H0_H0 ;  /* 0x20000007ff657230 */ /* 0x000fc40000004100 */
[----:B------:R-:W-:Y:S01]  /*0be0*/  FADD.FTZ R35, R35, R8 ;  /* 0x0000000823237221 */ /* 0x000fe20000010000 */
[----:B------:R-:W-:Y:S02]  /*0bf0*/  HADD2.F32 R88, -RZ, R7.H1_H1 ;  /* 0x30000007ff587230 */ /* 0x000fe40000004100 */
[-C--:B------:R-:W-:Y:S01]  /*0c00*/  FFMA.FTZ R51, R2, R8.reuse, R51 ;  /* 0x0000000802337223 */ /* 0x080fe20000010033 */
[--C-:B------:R-:W-:Y:S02]  /*0c10*/  HADD2.F32 R10, -RZ, R6.reuse.H1_H1 ;  /* 0x30000006ff0a7230 */ /* 0x100fe40000004100 */
[----:B------:R-:W-:Y:S01]  /*0c20*/  FMUL.FTZ R7, R67, R8 ;  /* 0x0000000843077220 */ /* 0x000fe20000410000 */
[----:B------:R-:W-:Y:S01]  /*0c30*/  FADD.FTZ R11, -R121, R90 ;  /* 0x0000005a790b7221 */ /* 0x000fe20000010100 */
[----:B------:R-:W-:Y:S01]  /*0c40*/  FADD.FTZ R34, R34, R4 ;  /* 0x0000000422227221 */ /* 0x000fe20000010000 */
[-C--:B------:R-:W-:Y:S01]  /*0c50*/  FFMA.FTZ R50, R3, R4.reuse, R50 ;  /* 0x0000000403327223 */ /* 0x080fe20000010032 */
[----:B------:R-:W-:Y:S01]  /*0c60*/  FMUL.FTZ R8, R110, R89 ;  /* 0x000000596e087220 */ /* 0x000fe20000410000 */
[----:B------:R-:W-:Y:S01]  /*0c70*/  FMUL.FTZ R4, R66, R4 ;  /* 0x0000000442047220 */ /* 0x000fe20000410000 */
[----:B------:R-:W-:Y:S01]  /*0c80*/  FADD.FTZ R93, R93, R0 ;  /* 0x000000005d5d7221 */ /* 0x000fe20000010000 */
[----:B------:R-:W-:Y:S01]  /*0c90*/  FFMA.FTZ R90, R102, R0, R9 ;  /* 0x00000000665a7223 */ /* 0x000fe20000010009 */
[----:B------:R-:W-:Y:S01]  /*0ca0*/  FADD.FTZ R91, -R121, R91 ;  /* 0x0000005b795b7221 */ /* 0x000fe20000010100 */
[----:B------:R-:W-:-:S02]  /*0cb0*/  HADD2.F32 R121, -RZ, R6.H0_H0 ;  /* 0x20000006ff797230 */ /* 0x000fc40000004100 */
        /* <DEDUP_REMOVED lines=8> */
[C---:B------:R-:W-:Y:S02]  /*0d40*/  FMUL.FTZ R11, R110.reuse, R11 ;  /* 0x0000000b6e0b7220 */ /* 0x040fe40000410000 */
        /* <DEDUP_REMOVED lines=19> */
.L_x_2025:
[----:B------:R-:W-:Y:S05]  /*0e80*/  BSYNC B0 ;  /* 0x0000000000007941 */ /* 0x000fea0003800000 */
.L_x_2024:
        /* <DEDUP_REMOVED lines=24> */
.L_x_2044:
        /* <DEDUP_REMOVED lines=91> */
[----:B------:R-:W-:Y:S01]  /*15c0*/  F2FP.F16.F32.PACK_AB R90, R92, R93 ;  /* 0x0000005d5c5a723e */ /* 0x000fe200000000ff */
[----:B------:R-:W-:Y:S01]  /*15d0*/  FFMA.FTZ R93, R98, R94, R95 ;  /* 0x0000005e625d7223 */ /* 0x000fe2000001005f */
[----:B------:R-:W-:Y:S02]  /*15e0*/  @P0 F2FP.F16.F32.PACK_AB R92, RZ, R92 ;  /* 0x0000005cff5c023e */ /* 0x000fe400000000ff */
[----:B------:R-:W-:Y:S01]  /*15f0*/  SEL R86, R91, R86, P6 ;  /* 0x000000565b567207 */ /* 0x000fe20003000000 */
[----:B------:R-:W-:Y:S01]  /*1600*/  FADD.FTZ R93, R96, -R93 ;  /* 0x8000005d605d7221 */ /* 0x000fe20000010000 */
[----:B------:R-:W-:Y:S02]  /*1610*/  @P0 PRMT R82, R82, 0x5410, R92 ;  /* 0x0000541052520816 */ /* 0x000fe4000000005c */
[----:B------:R-:W-:-:S04]  /*1620*/  @P0 F2FP.F16.F32.PACK_AB R92, RZ, R91 ;  /* 0x0000005bff5c023e */ /* 0x000fc800000000ff */
        /* <DEDUP_REMOVED lines=18> */
.L_x_2028:
[----:B------:R-:W-:Y:S05]  /*1750*/  BSYNC B0 ;  /* 0x0000000000007941 */ /* 0x000fea0003800000 */
.L_x_2027:
        /* <DEDUP_REMOVED lines=26> */
[----:B------:R-:W-:Y:S01]  /*1900*/  @P0 F2FP.F16.F32.PACK_AB R88, RZ, R89 ;  /* 0x00000059ff58023e */ /* 0x000fe200000000ff */
[----:B------:R-:W-:Y:S01]  /*1910*/  @P1 FADD.FTZ R90, R13, R90 ;  /* 0x0000005a0d5a1221 */ /* 0x000fe20000010000 */
[----:B------:R-:W-:Y:S01]  /*1920*/  ISETP.NE.AND.EX P6, PT, RZ, UR15, PT, P6 ;  /* 0x0000000fff007c0c */ /* 0x000fe2000bfc5360 */
[----:B------:R-:W-:Y:S01]  /*1930*/  @P1 FADD.FTZ R121, R18, R121 ;  /* 0x0000007912791221 */ /* 0x000fe20000010000 */
[----:B------:R-:W-:Y:S01]  /*1940*/  @P0 PRMT R82, R88, 0x7610, R82 ;  /* 0x0000761058520816 */ /* 0x000fe20000000052 */
[----:B------:R-:W-:Y:S01]  /*1950*/  FADD.FTZ R93, R101, -R94 ;  /* 0x8000005e655d7221 */ /* 0x000fe20000010000 */
[----:B------:R-:W-:Y:S01]  /*1960*/  @P0 F2FP.F16.F32.PACK_AB R88, RZ, R90 ;  /* 0x0000005aff58023e */ /* 0x000fe200000000ff */
[----:B------:R-:W-:Y:S01]  /*1970*/  FMUL.FTZ R95, R110, R95 ;  /* 0x0000005f6e5f7220 */ /* 0x000fe20000410000 */
[----:B------:R-:W-:Y:S01]  /*1980*/  SEL R85, R90, R85, P6 ;  /* 0x000000555a557207 */ /* 0x000fe20003000000 */
[----:B------:R-:W-:Y:S01]  /*1990*/  FMUL.FTZ R92, R110, R92 ;  /* 0x0000005c6e5c7220 */ /* 0x000fe20000410000 */
[----:B------:R-:W-:Y:S01]  /*19a0*/  @P0 PRMT R82, R82, 0x5410, R88 ;  /* 0x0000541052520816 */ /* 0x000fe20000000058 */
[C---:B------:R-:W-:Y:S01]  /*19b0*/  FMUL.FTZ R123, R110.reuse, R123 ;  /* 0x0000007b6e7b7220 */ /* 0x040fe20000410000 */
[----:B------:R-:W-:Y:S01]  /*19c0*/  @P0 F2FP.F16.F32.PACK_AB R88, RZ, R121 ;  /* 0x00000079ff58023e */ /* 0x000fe200000000ff */
[C---:B------:R-:W-:Y:S01]  /*19d0*/  FMUL.FTZ R91, R110.reuse, R125 ;  /* 0x0000007d6e5b7220 */ /* 0x040fe20000410000 */
[----:B------:R-:W-:Y:S01]  /*19e0*/  SEL R84, R89, R84, P6 ;  /* 0x0000005459547207 */ /* 0x000fe20003000000 */
[----:B------:R-:W-:Y:S01]  /*19f0*/  FMUL.FTZ R110, R110, R93 ;  /* 0x0000005d6e6e7220 */ /* 0x000fe20000410000 */
[----:B------:R-:W-:Y:S01]  /*1a00*/  F2FP.F16.F32.PACK_AB R90, R90, R89 ;  /* 0x000000595a5a723e */ /* 0x000fe200000000ff */
        /* <DEDUP_REMOVED lines=14> */
[----:B------:R-:W-:Y:S02]  /*1af0*/  @P0 F2FP.F16.F32.PACK_AB R93, RZ, R123 ;  /* 0x0000007bff5d023e */ /* 0x000fe400000000ff */
[----:B------:R-:W-:Y:S02]  /*1b00*/  @P0 PRMT R80, R94, 0x7610, R80 ;  /* 0x000076105e500816 */ /* 0x000fe40000000050 */
[----:B------:R-:W-:Y:S01]  /*1b10*/  @P0 PRMT R81, R81, 0x5410, R93 ;  /* 0x0000541051510816 */ /* 0x000fe2000000005d */
[----:B0-----:R-:W-:-:S05]  /*1b20*/  @P6 IMAD.WIDE.U32 R88, R107, 0x20, R88 ;  /* 0x000000206b586825 */ /* 0x001fca00078e0058 */
[----:B------:R-:W-:Y:S04]  /*1b30*/  @P6 STG.E.128 desc[UR4][R88.64], R76 ;  /* 0x0000004c58006986 */ /* 0x000fe8000c101d04 */
[----:B------:R0:W-:Y:S02]  /*1b40*/  @P6 STG.E.128 desc[UR4][R88.64+0x10], R84 ;  /* 0x0000105458006986 */ /* 0x0001e4000c101d04 */
[----:B0-----:R-:W-:Y:S02]  /*1b50*/  F2FP.F16.F32.PACK_AB R88, R92, R95 ;  /* 0x0000005f5c58723e */ /* 0x001fe400000000ff */
[----:B------:R-:W0:Y:S01]  /*1b60*/  LDC.64 R94, c[0x0][0x2f8] ;  /* 0x0000be00ff5e7b82 */ /* 0x000e220000000a00 */
[----:B------:R-:W-:Y:S02]  /*1b70*/  F2FP.F16.F32.PACK_AB R89, R123, R121 ;  /* 0x000000797b59723e */ /* 0x000fe400000000ff */
[----:B------:R-:W-:-:S02]  /*1b80*/  @P0 F2FP.F16.F32.PACK_AB R123, RZ, R91 ;  /* 0x0000005bff7b023e */ /* 0x000fc400000000ff */
[----:B------:R-:W-:Y:S02]  /*1b90*/  F2FP.F16.F32.PACK_AB R91, R110, R91 ;  /* 0x0000005b6e5b723e */ /* 0x000fe400000000ff */
[----:B------:R-:W-:Y:S02]  /*1ba0*/  @P0 F2FP.F16.F32.PACK_AB R92, RZ, R92 ;  /* 0x0000005cff5c023e */ /* 0x000fe400000000ff */
[----:B------:R-:W-:Y:S02]  /*1bb0*/  @P0 F2FP.F16.F32.PACK_AB R121, RZ, R110 ;  /* 0x0000006eff79023e */ /* 0x000fe400000000ff */
        /* <DEDUP_REMOVED lines=8> */
.L_x_2030:
[----:B------:R-:W-:Y:S05]  /*1c40*/  BSYNC B0 ;  /* 0x0000000000007941 */ /* 0x000fea0003800000 */
.L_x_2029:
[----:B------:R-:W-:Y:S02]  /*1c50*/  IADD3 R109, R109, UR18, RZ ;  /* 0x000000126d6d7c10 */ /* 0x000fe4000fffe0ff */
[----:B------:R-:W-:Y:S02]  /*1c60*/  SEL R92, RZ, 0x1, P5 ;  /* 0x00000001ff5c7807 */ /* 0x000fe40002800000 */
[----:B------:R-:W-:-:S13]  /*1c70*/  ISETP.GE.AND P0, PT, R109, UR19, PT ;  /* 0x000000136d007c0c */ /* 0x000fda000bf06270 */
[----:B------:R-:W-:Y:S05]  /*1c80*/  @!P0 BRA `(.L_x_2031) ;  /* 0xffffffe400bc8947 */ /* 0x000fea000383ffff */
.L_x_2021:
        /* <DEDUP_REMOVED lines=16> */
.L_x_2033:
[----:B------:R-:W-:Y:S05]  /*1d90*/  BSYNC B0 ;  /* 0x0000000000007941 */ /* 0x000fea0003800000 */
.L_x_2032:
        /* <DEDUP_REMOVED lines=10> */
.L_x_2026:
[----:B------:R-:W-:Y:S01]  /*1e40*/  HFMA2.MMA R91, -RZ, RZ, 0, 9.5367431640625e-07 ;  /* 0x00000010ff5b7435 */ /* 0x000fe200000001ff */
[----:B------:R-:W-:Y:S02]  /*1e50*/  MOV R92, R93 ;  /* 0x0000005d005c7202 */ /* 0x000fe40000000f00 */
[----:B------:R-:W-:Y:S02]  /*1e60*/  MOV R90, 0x1f ;  /* 0x0000001f005a7802 */ /* 0x000fe40000000f00 */
[----:B------:R-:W-:-:S07]  /*1e70*/  MOV R89, 0xffffffff ;  /* 0xffffffff00597802 */ /* 0x000fce0000000f00 */
[----:B-----5:R-:W-:Y:S05]  /*1e80*/  WARPSYNC.COLLECTIVE R89, `(.L_x_2034) ;  /* 0x0000000059087348 */ /* 0x020fea0003c00000 */
[----:B------:R0:W1:Y:S02]  /*1e90*/  SHFL.DOWN P1, R95, R92, R91, R90 ;  /* 0x0800005b5c5f7389 */ /* 0x000064000002005a */
[----:B01---5:R-:W-:Y:S01]  /*1ea0*/  ENDCOLLECTIVE ;  /* 0x000000000000791b */ /* 0x023fe20003800000 */
.L_x_2034:
[----:B------:R-:W-:Y:S01]  /*1eb0*/  MOV R92, R94 ;  /* 0x0000005e005c7202 */ /* 0x000fe20000000f00 */
[----:B------:R-:W-:-:S07]  /*1ec0*/  FADD.FTZ R123, R95, R93 ;  /* 0x0000005d5f7b7221 */ /* 0x000fce0000010000 */
[----:B------:R-:W-:Y:S05]  /*1ed0*/  WARPSYNC.COLLECTIVE R89, `(.L_x_2035) ;  /* 0x0000000059087348 */ /* 0x000fea0003c00000 */
[----:B------:R0:W1:Y:S02]  /*1ee0*/  SHFL.DOWN P1, R95, R92, R91, R90 ;  /* 0x0800005b5c5f7389 */ /* 0x000064000002005a */
[----:B01----:R-:W-:Y:S01]  /*1ef0*/  ENDCOLLECTIVE ;  /* 0x000000000000791b */ /* 0x003fe20003800000 */
.L_x_2035:
[----:B------:R-:W-:Y:S01]  /*1f00*/  HFMA2.MMA R91, -RZ, RZ, 0, 4.76837158203125e-07 ;  /* 0x00000008ff5b7435 */ /* 0x000fe200000001ff */
[----:B------:R-:W-:Y:S02]  /*1f10*/  MOV R92, R123 ;  /* 0x0000007b005c7202 */ /* 0x000fe40000000f00 */
[----:B------:R-:W-:-:S08]  /*1f20*/  MOV R125, R95 ;  /* 0x0000005f007d7202 */ /* 0x000fd00000000f00 */
[----:B------:R-:W-:Y:S05]  /*1f30*/  WARPSYNC.COLLECTIVE R89, `(.L_x_2036) ;  /* 0x0000000059087348 */ /* 0x000fea0003c00000 */
[----:B------:R0:W1:Y:S02]  /*1f40*/  SHFL.DOWN P1, R95, R92, R91, R90 ;  /* 0x0800005b5c5f7389 */ /* 0x000064000002005a */
[----:B01----:R-:W-:Y:S01]  /*1f50*/  ENDCOLLECTIVE ;  /* 0x000000000000791b */ /* 0x003fe20003800000 */
.L_x_2036:
[----:B------:R-:W-:-:S05]  /*1f60*/  FADD.FTZ R125, R125, R94 ;  /* 0x0000005e7d7d7221 */ /* 0x000fca0000010000 */
[----:B------:R-:W-:Y:S01]  /*1f70*/  MOV R92, R125 ;  /* 0x0000007d005c7202 */ /* 0x000fe20000000f00 */
[----:B------:R-:W-:-:S07]  /*1f80*/  FADD.FTZ R123, R123, R95 ;  /* 0x0000005f7b7b7221 */ /* 0x000fce0000010000 */
[----:B------:R-:W-:Y:S05]  /*1f90*/  WARPSYNC.COLLECTIVE R89, `(.L_x_2037) ;  /* 0x0000000059087348 */ /* 0x000fea0003c00000 */
[----:B------:R0:W1:Y:S02]  /*1fa0*/  SHFL.DOWN P1, R95, R92, R91, R90 ;  /* 0x0800005b5c5f7389 */ /* 0x000064000002005a */
[----:B01----:R-:W-:Y:S01]  /*1fb0*/  ENDCOLLECTIVE ;  /* 0x000000000000791b */ /* 0x003fe20003800000 */
.L_x_2037:
[----:B------:R-:W-:Y:S01]  /*1fc0*/  HFMA2.MMA R91, -RZ, RZ, 0, 2.384185791015625e-07 ;  /* 0x00000004ff5b7435 */ /* 0x000fe200000001ff */
[----:B------:R-:W-:Y:S02]  /*1fd0*/  MOV R92, R123 ;  /* 0x0000007b005c7202 */ /* 0x000fe40000000f00 */
[----:B------:R-:W-:-:S08]  /*1fe0*/  MOV R94, R95 ;  /* 0x0000005f005e7202 */ /* 0x000fd00000000f00 */
[----:B------:R-:W-:Y:S05]  /*1ff0*/  WARPSYNC.COLLECTIVE R89, `(.L_x_2038) ;  /* 0x0000000059087348 */ /* 0x000fea0003c00000 */
[----:B------:R0:W1:Y:S02]  /*2000*/  SHFL.DOWN P1, R95, R92, R91, R90 ;  /* 0x0800005b5c5f7389 */ /* 0x000064000002005a */
[----:B01----:R-:W-:Y:S01]  /*2010*/  ENDCOLLECTIVE ;  /* 0x000000000000791b */ /* 0x003fe20003800000 */
.L_x_2038:
[----:B------:R-:W-:-:S05]  /*2020*/  FADD.FTZ R125, R125, R94 ;  /* 0x0000005e7d7d7221 */ /* 0x000fca0000010000 */
[----:B------:R-:W-:Y:S01]  /*2030*/  MOV R92, R125 ;  /* 0x0000007d005c7202 */ /* 0x000fe20000000f00 */
[----:B------:R-:W-:-:S07]  /*2040*/  FADD.FTZ R94, R123, R95 ;  /* 0x0000005f7b5e7221 */ /* 0x000fce0000010000 */
[----:B------:R-:W-:Y:S05]  /*2050*/  WARPSYNC.COLLECTIVE R89, `(.L_x_2039) ;  /* 0x0000000059087348 */ /* 0x000fea0003c00000 */
[----:B------:R0:W1:Y:S02]  /*2060*/  SHFL.DOWN P1, R95, R92, R91, R90 ;  /* 0x0800005b5c5f7389 */ /* 0x000064000002005a */
[----:B01----:R-:W-:Y:S01]  /*2070*/  ENDCOLLECTIVE ;  /* 0x000000000000791b */ /* 0x003fe20003800000 */
.L_x_2039:
[----:B------:R-:W-:Y:S01]  /*2080*/  HFMA2.MMA R91, -RZ, RZ, 0, 1.1920928955078125e-07 ;  /* 0x00000002ff5b7435 */ /* 0x000fe200000001ff */
[----:B------:R-:W-:Y:S02]  /*2090*/  MOV R92, R94 ;  /* 0x0000005e005c7202 */ /* 0x000fe40000000f00 */
[----:B------:R-:W-:-:S08]  /*20a0*/  MOV R93, R95 ;  /* 0x0000005f005d7202 */ /* 0x000fd00000000f00 */
[----:B------:R-:W-:Y:S05]  /*20b0*/  WARPSYNC.COLLECTIVE R89, `(.L_x_2040) ;  /* 0x0000000059087348 */ /* 0x000fea0003c00000 */
[----:B------:R0:W1:Y:S02]  /*20c0*/  SHFL.DOWN P1, R95, R92, R91, R90 ;  /* 0x0800005b5c5f7389 */ /* 0x000064000002005a */
[----:B01----:R-:W-:Y:S01]  /*20d0*/  ENDCOLLECTIVE ;  /* 0x000000000000791b */ /* 0x003fe20003800000 */
.L_x_2040:
[----:B------:R-:W-:-:S05]  /*20e0*/  FADD.FTZ R93, R125, R93 ;  /* 0x0000005d7d5d7221 */ /* 0x000fca0000010000 */
[----:B------:R-:W-:Y:S01]  /*20f0*/  MOV R92, R93 ;  /* 0x0000005d005c7202 */ /* 0x000fe20000000f00 */
[----:B------:R-:W-:-:S07]  /*2100*/  FADD.FTZ R94, R94, R95 ;  /* 0x0000005f5e5e7221 */ /* 0x000fce0000010000 */
[----:B------:R-:W-:Y:S05]  /*2110*/  WARPSYNC.COLLECTIVE R89, `(.L_x_2041) ;  /* 0x0000000059087348 */ /* 0x000fea0003c00000 */
[----:B------:R0:W1:Y:S02]  /*2120*/  SHFL.DOWN P1, R95, R92, R91, R90 ;  /* 0x0800005b5c5f7389 */ /* 0x000064000002005a */
[----:B01----:R-:W-:Y:S01]  /*2130*/  ENDCOLLECTIVE ;  /* 0x000000000000791b */ /* 0x003fe20003800000 */
.L_x_2041:
[----:B------:R-:W-:Y:S01]  /*2140*/  HFMA2.MMA R91, -RZ, RZ, 0, 5.9604644775390625e-08 ;  /* 0x00000001ff5b7435 */ /* 0x000fe200000001ff */
[----:B------:R-:W-:Y:S02]  /*2150*/  MOV R92, R94 ;  /* 0x0000005e005c7202 */ /* 0x000fe40000000f00 */
[----:B------:R-:W-:-:S08]  /*2160*/  MOV R123, R95 ;  /* 0x0000005f007b7202 */ /* 0x000fd00000000f00 */
[----:B------:R-:W-:Y:S05]  /*2170*/  WARPSYNC.COLLECTIVE R89, `(.L_x_2042) ;  /* 0x0000000059087348 */ /* 0x000fea0003c00000 */
[----:B------:R0:W1:Y:S02]  /*2180*/  SHFL.DOWN P1, R95, R92, R91, R90 ;  /* 0x0800005b5c5f7389 */ /* 0x000064000002005a */
[----:B01----:R-:W-:Y:S01]  /*2190*/  ENDCOLLECTIVE ;  /* 0x000000000000791b */ /* 0x003fe20003800000 */
.L_x_2042:
[----:B------:R-:W-:-:S05]  /*21a0*/  FADD.FTZ R93, R93, R123 ;  /* 0x0000007b5d5d7221 */ /* 0x000fca0000010000 */
[----:B------:R-:W-:Y:S02]  /*21b0*/  MOV R92, R93 ;  /* 0x0000005d005c7202 */ /* 0x000fe40000000f00 */
[----:B------:R-:W-:-:S07]  /*21c0*/  MOV R123, R95 ;  /* 0x0000005f007b7202 */ /* 0x000fce0000000f00 */
[----:B------:R-:W-:Y:S05]  /*21d0*/  WARPSYNC.COLLECTIVE R89, `(.L_x_2043) ;  /* 0x0000000059087348 */ /* 0x000fea0003c00000 */
[----:B------:R0:W1:Y:S02]  /*21e0*/  SHFL.DOWN P1, R95, R92, R91, R90 ;  /* 0x0800005b5c5f7389 */ /* 0x000064000002005a */
[----:B01----:R-:W-:Y:S01]  /*21f0*/  ENDCOLLECTIVE ;  /* 0x000000000000791b */ /* 0x003fe20003800000 */
.L_x_2043:
[----:B------:R-:W-:Y:S05]  /*2200*/  BRA `(.L_x_2044) ;  /* 0xffffffec00807947 */ /* 0x000fea000383ffff */
.L_x_2045:
        /* <DEDUP_REMOVED lines=15> */
.L_x_3010:


//--------------------- .text._ZN10layer_norm31ln_parallel_residual_bwd_kernelINS_13Kernel_traitsIf6__halffS2_fjLj4096ELj1ELj1ELj8ELj16ENS_18Kernel_traits_baseILj4096EfS2_fS2_fjLj256EEEEELb0ELb1ELb1EEEvNS_9BwdParamsE --------------------------
	.section	.text._ZN10layer_norm31ln_parallel_residual_bwd_kernelINS_13Kernel_traitsIf6__halffS2_fjLj4096ELj1ELj1ELj8ELj16ENS_18Kernel_traits_baseILj4096EfS2_fS2_fjLj256EEEEELb0ELb1ELb1EEEvNS_9BwdParamsE,"ax",@progbits
	.align	128
        .global         _ZN10layer_norm31ln_parallel_residual_bwd_kernelINS_13Kernel_traitsIf6__halffS2_fjLj4096ELj1ELj1ELj8ELj16ENS_18Kernel_traits_baseILj4096EfS2_fS2_fjLj256EEEEELb0ELb1ELb1EEEvNS_9BwdParamsE
        .type           _ZN10layer_norm31ln_parallel_residual_bwd_kernelINS_13Kernel_traitsIf6__halffS2_fjLj4096ELj1ELj1ELj8ELj16ENS_18Kernel_traits_baseILj4096EfS2_fS2_fjLj256EEEEELb0ELb1ELb1EEEvNS_9BwdParamsE,@function
        .size           _ZN10layer_norm31ln_parallel_residual_bwd_kernelINS_13Kernel_traitsIf6__halffS2_fjLj4096ELj1ELj1ELj8ELj16ENS_18Kernel_traits_baseILj4096EfS2_fS2_fjLj256EEEEELb0ELb1ELb1EEEvNS_9BwdParamsE,(.L_x_3011 - _ZN10layer_norm31ln_parallel_residual_bwd_kernelINS_13Kernel_traitsIf6__halffS2_fjLj4096ELj1ELj1ELj8ELj16ENS_18Kernel_traits_baseILj4096EfS2_fS2_fjLj256EEEEELb0ELb1ELb1EEEvNS_9BwdParamsE)
        .other          _ZN10layer_norm31ln_parallel_residual_bwd_kernelINS_13Kernel_traitsIf6__halffS2_fjLj4096ELj1ELj1ELj8ELj16ENS_18Kernel_traits_baseILj4096EfS2_fS2_fjLj256EEEEELb0ELb1ELb1EEEvNS_9BwdParamsE,@"STO_CUDA_ENTRY STV_DEFAULT"
_ZN10layer_norm31ln_parallel_residual_bwd_kernelINS_13Kernel_traitsIf6__halffS2_fjLj4096ELj1ELj1ELj8ELj16ENS_18Kernel_traits_baseILj4096EfS2_fS2_fjLj256EEEEELb0ELb1ELb1EEEvNS_9BwdParamsE:
.text._ZN10layer_norm31ln_parallel_residual_bwd_kernelINS_13Kernel_traitsIf6__halffS2_fjLj4096ELj1ELj1ELj8ELj16ENS_18Kernel_traits_baseILj4096EfS2_fS2_fjLj256EEEEELb0ELb1ELb1EEEvNS_9BwdParamsE:
        /* <DEDUP_REMOVED lines=32> */
.L_x_2046:
        /* <DEDUP_REMOVED lines=33> */
.L_x_2049:
        /* <DEDUP_REMOVED lines=28> */
[----:B-----5:R-:W5:Y:S04]  /*05d0*/  @P0 LDG.E.128 R40, desc[UR4][R106.64] ;  /* 0x000000046a280981 */ /* 0x020f68000c1e1d00 */
        /* <DEDUP_REMOVED lines=159> */
.L_x_2060:
        /* <DEDUP_REMOVED lines=53> */
[-C--:B------:R-:W-:Y:S01]  /*1320*/  FFMA.FTZ R64, R111, R60.reuse, R61 ;  /* 0x0000003c6f407223 */ /* 0x080fe2000001003d */
[----:B------:R-:W-:Y:S01]  /*1330*/  FADD.FTZ R72, R72, -R63 ;  /* 0x8000003f48487221 */ /* 0x000fe20000010000 */
[-C--:B------:R-:W-:Y:S01]  /*1340*/  FFMA.FTZ R74, R74, R60.reuse, R61 ;  /* 0x0000003c4a4a7223 */ /* 0x080fe2000001003d */
[----:B-----5:R-:W-:Y:S01]  /*1350*/  @P2 FADD.FTZ R77, R38, R77 ;  /* 0x0000004d264d2221 */ /* 0x020fe20000010000 */
[--C-:B------:R-:W-:Y:S01]  /*1360*/  FFMA.FTZ R66, R113, R60, R61.reuse ;  /* 0x0000003c71427223 */ /* 0x100fe2000001003d */
[----:B------:R-:W-:Y:S01]  /*1370*/  FADD.FTZ R68, R71, -R68 ;  /* 0x8000004447447221 */ /* 0x000fe20000010000 */
[----:B------:R-:W-:Y:S01]  /*1380*/  FADD.FTZ R78, R109, -R64 ;  /* 0x800000406d4e7221 */ /* 0x000fe20000010000 */
[----:B------:R-:W-:Y:S01]  /*1390*/  FMUL.FTZ R69, R105, R72 ;  /* 0x0000004869457220 */ /* 0x000fe20000410000 */
        /* <DEDUP_REMOVED lines=10> */
[----:B------:R-:W-:Y:S01]  /*1440*/  FMUL.FTZ R63, R105, R68 ;  /* 0x00000044693f7220 */ /* 0x000fe20000410000 */
        /* <DEDUP_REMOVED lines=28> */
[----:B------:R-:W-:Y:S01]  /*1610*/  @P3 F2FP.F16.F32.PACK_AB R60, RZ, R63 ;  /* 0x0000003fff3c323e */ /* 0x000fe200000000ff */
        /* <DEDUP_REMOVED lines=14> */
[----:B------:R-:W-:Y:S01]  /*1700*/  @P3 F2FP.F16.F32.PACK_AB R61, RZ, R69 ;  /* 0x00000045ff3d323e */ /* 0x000fe200000000ff */
[----:B0-----:R-:W-:Y:S01]  /*1710*/  @P1 IMAD.WIDE.U32 R78, R104, 0x20, R78 ;  /* 0x00000020684e1825 */ /* 0x001fe200078e004e */
[----:B------:R-:W-:-:S02]  /*1720*/  @P3 F2FP.F16.F32.PACK_AB R80, RZ, R64 ;  /* 0x00000040ff50323e */ /* 0x000fc400000000ff */
[----:B------:R-:W-:Y:S02]  /*1730*/  @P3 PRMT R48, R60, 0x7610, R48 ;  /* 0x000076103c303816 */ /* 0x000fe40000000030 */
[----:B------:R-:W-:Y:S01]  /*1740*/  ISETP.NE.AND.EX P2, PT, RZ, UR15, PT, P2 ;  /* 0x0000000fff007c0c */ /* 0x000fe2000bf45320 */
[----:B--2---:R-:W-:Y:S01]  /*1750*/  @P3 IMAD.WIDE.U32 R74, R104, 0x10, R74 ;  /* 0x00000010684a3825 */ /* 0x004fe200078e004a */
[----:B------:R-:W-:Y:S02]  /*1760*/  @P3 F2FP.F16.F32.PACK_AB R68, RZ, R67 ;  /* 0x00000043ff44323e */ /* 0x000fe400000000ff */
[----:B------:R-:W-:Y:S02]  /*1770*/  @P3 F2FP.F16.F32.PACK_AB R65, RZ, R62 ;  /* 0x0000003eff41323e */ /* 0x000fe400000000ff */
[----:B------:R-:W-:Y:S02]  /*1780*/  @P3 PRMT R49, R61, 0x7610, R49 ;  /* 0x000076103d313816 */ /* 0x000fe40000000031 */
[----:B------:R-:W-:-:S02]  /*1790*/  @P3 PRMT R48, R48, 0x5410, R80 ;  /* 0x0000541030303816 */ /* 0x000fc40000000050 */
[----:B------:R-:W0:Y:S01]  /*17a0*/  @P3 LDC.64 R80, c[0x0][0x300] ;  /* 0x0000c000ff503b82 */ /* 0x000e220000000a00 */
[----:B------:R-:W-:Y:S02]  /*17b0*/  SEL R61, R64, R53, P2 ;  /* 0x00000035403d7207 */ /* 0x000fe40001000000 */
[----:B------:R-:W-:Y:S02]  /*17c0*/  @P3 F2FP.F16.F32.PACK_AB R71, RZ, R66 ;  /* 0x00000042ff47323e */ /* 0x000fe400000000ff */
[----:B------:R-:W-:Y:S02]  /*17d0*/  @P3 PRMT R50, R68, 0x7610, R50 ;  /* 0x0000761044323816 */ /* 0x000fe40000000032 */
[----:B------:R-:W-:Y:S01]  /*17e0*/  @P3 PRMT R49, R49, 0x5410, R65 ;  /* 0x0000541031313816 */ /* 0x000fe20000000041 */
[----:B---3--:R-:W-:Y:S01]  /*17f0*/  @P1 IMAD.WIDE.U32 R82, R101, 0x20, R82 ;  /* 0x0000002065521825 */ /* 0x008fe200078e0052 */
        /* <DEDUP_REMOVED lines=9> */
[----:B------:R-:W-:Y:S01]  /*1890*/  F2FP.F16.F32.PACK_AB R66, R66, R67 ;  /* 0x000000434242723e */ /* 0x000fe200000000ff */
[----:B0-----:R-:W-:Y:S01]  /*18a0*/  @P3 IMAD.WIDE.U32 R80, R101, 0x10, R80 ;  /* 0x0000001065503825 */ /* 0x001fe200078e0050 */
[----:B------:R-:W-:-:S02]  /*18b0*/  SEL R68, R67, R56, P2 ;  /* 0x0000003843447207 */ /* 0x000fc40001000000 */
[C---:B------:R-:W-:Y:S02]  /*18c0*/  SEL R71, R70.reuse, R59, P2 ;  /* 0x0000003b46477207 */ /* 0x040fe40001000000 */
[----:B------:R-:W-:Y:S02]  /*18d0*/  F2FP.F16.F32.PACK_AB R67, R70, R77 ;  /* 0x0000004d4643723e */ /* 0x000fe400000000ff */
[----:B------:R-:W-:Y:S02]  /*18e0*/  @P3 PRMT R51, R51, 0x5410, R76 ;  /* 0x0000541033333816 */ /* 0x000fe4000000004c */
[----:B------:R-:W-:Y:S01]  /*18f0*/  SEL R70, R77, R58, P2 ;  /* 0x0000003a4d467207 */ /* 0x000fe20001000000 */
[--C-:B-1----:R-:W-:Y:S01]  /*1900*/  IMAD.WIDE.U32 R76, R104, 0x10, R72.reuse ;  /* 0x00000010684c7825 */ /* 0x102fe200078e0048 */
[----:B------:R-:W-:Y:S02]  /*1910*/  @P3 F2FP.F16.F32.PACK_AB R105, RZ, R107 ;  /* 0x0000006bff69323e */ /* 0x000fe400000000ff */
[----:B------:R-:W-:Y:S01]  /*1920*/  @P3 F2FP.F16.F32.PACK_AB R114, RZ, R108 ;  /* 0x0000006cff72323e */ /* 0x000fe200000000ff */
[----:B------:R0:W-:Y:S01]  /*1930*/  @P1 STG.E.128 desc[UR4][R78.64+0x10], R68 ;  /* 0x000010444e001986 */ /* 0x0001e2000c101d04 */
[----:B------:R-:W-:Y:S01]  /*1940*/  @P3 F2FP.F16.F32.PACK_AB R104, RZ, R106 ;  /* 0x0000006aff68323e */ /* 0x000fe200000000ff */
        /* <DEDUP_REMOVED lines=12> */
[----:B0-----:R-:W-:Y:S02]  /*1a10*/  @P3 F2FP.F16.F32.PACK_AB R79, RZ, R109 ;  /* 0x0000006dff4f323e */ /* 0x001fe400000000ff */
[----:B------:R-:W-:Y:S01]  /*1a20*/  @P3 F2FP.F16.F32.PACK_AB R68, RZ, R113 ;  /* 0x00000071ff44323e */ /* 0x000fe200000000ff */
[----:B------:R3:W-:Y:S01]  /*1a30*/  @P1 STG.E.128 desc[UR4][R82.64+0x10], R56 ;  /* 0x0000103852001986 */ /* 0x0007e2000c101d04 */
[----:B-1----:R-:W-:Y:S02]  /*1a40*/  @P3 F2FP.F16.F32.PACK_AB R77, RZ, R110 ;  /* 0x0000006eff4d323e */ /* 0x002fe400000000ff */
[----:B------:R-:W-:Y:S02]  /*1a50*/  @P3 F2FP.F16.F32.PACK_AB R64, RZ, R112 ;  /* 0x00000070ff40323e */ /* 0x000fe400000000ff */
[----:B--2---:R-:W-:Y:S02]  /*1a60*/  @P3 F2FP.F16.F32.PACK_AB R75, RZ, R111 ;  /* 0x0000006fff4b323e */ /* 0x004fe400000000ff */
[----:B------:R-:W-:-:S02]  /*1a70*/  @P3 PRMT R51, R105, 0x7610, R51 ;  /* 0x0000761069333816 */ /* 0x000fc40000000033 */
[----:B------:R-:W-:Y:S02]  /*1a80*/  @P3 PRMT R50, R79, 0x7610, R50 ;  /* 0x000076104f323816 */ /* 0x000fe40000000032 */
[----:B------:R-:W-:Y:S02]  /*1a90*/  @P3 PRMT R49, R75, 0x7610, R49 ;  /* 0x000076104b313816 */ /* 0x000fe40000000031 */
[----:B------:R-:W-:Y:S02]  /*1aa0*/  @P3 PRMT R48, R68, 0x7610, R48 ;  /* 0x0000761044303816 */ /* 0x000fe40000000030 */
[----:B------:R-:W-:Y:S02]  /*1ab0*/  F2FP.F16.F32.PACK_AB R60, R112, R113 ;  /* 0x00000071703c723e */ /* 0x000fe400000000ff */
[----:B------:R-:W-:Y:S02]  /*1ac0*/  F2FP.F16.F32.PACK_AB R61, R110, R111 ;  /* 0x0000006f6e3d723e */ /* 0x000fe400000000ff */
        /* <DEDUP_REMOVED lines=41> */
.L_x_2047:
        /* <DEDUP_REMOVED lines=19> */
.L_x_2048:
[----:B------:R-:W-:Y:S01]  /*1e90*/  HFMA2.MMA R66, -RZ, RZ, 0, 9.5367431640625e-07 ;  /* 0x00000010ff427435 */ /* 0x000fe200000001ff */
[----:B------:R-:W-:Y:S02]  /*1ea0*/  MOV R67, 0x1f ;  /* 0x0000001f00437802 */ /* 0x000fe40000000f00 */
[----:B------:R-:W-:-:S08]  /*1eb0*/  MOV R122, 0xffffffff ;  /* 0xffffffff007a7802 */ /* 0x000fd00000000f00 */
[----:B-----5:R-:W-:Y:S05]  /*1ec0*/  WARPSYNC.COLLECTIVE R122, `(.L_x_2050) ;  /* 0x000000007a087348 */ /* 0x020fea0003c00000 */
[----:B------:R0:W1:Y:S02]  /*1ed0*/  SHFL.DOWN P2, R61, R123, R66, R67 ;  /* 0x080000427b3d7389 */ /* 0x0000640000040043 */
[----:B01---5:R-:W-:Y:S01]  /*1ee0*/  ENDCOLLECTIVE ;  /* 0x000000000000791b */ /* 0x023fe20003800000 */
.L_x_2050:
[----:B------:R-:W-:Y:S01]  /*1ef0*/  FADD.FTZ R60, R123, R61 ;  /* 0x0000003d7b3c7221 */ /* 0x000fe20000010000 */
[----:B------:R-:W-:-:S07]  /*1f00*/  MOV R123, R63 ;  /* 0x0000003f007b7202 */ /* 0x000fce0000000f00 */
[----:B------:R-:W-:Y:S05]  /*1f10*/  WARPSYNC.COLLECTIVE R122, `(.L_x_2051) ;  /* 0x000000007a087348 */ /* 0x000fea0003c00000 */
[----:B------:R0:W1:Y:S02]  /*1f20*/  SHFL.DOWN P2, R61, R123, R66, R67 ;  /* 0x080000427b3d7389 */ /* 0x0000640000040043 */
[----:B01----:R-:W-:Y:S01]  /*1f30*/  ENDCOLLECTIVE ;  /* 0x000000000000791b */ /* 0x003fe20003800000 */
.L_x_2051:
[----:B------:R-:W-:Y:S01]  /*1f40*/  HFMA2.MMA R66, -RZ, RZ, 0, 4.76837158203125e-07 ;  /* 0x00000008ff427435 */ /* 0x000fe200000001ff */
[----:B------:R-:W-:Y:S02]  /*1f50*/  MOV R123, R60 ;  /* 0x0000003c007b7202 */ /* 0x000fe40000000f00 */
[----:B------:R-:W-:-:S08]  /*1f60*/  MOV R124, R61 ;  /* 0x0000003d007c7202 */ /* 0x000fd00000000f00 */
[----:B------:R-:W-:Y:S05]  /*1f70*/  WARPSYNC.COLLECTIVE R122, `(.L_x_2052) ;  /* 0x000000007a087348 */ /* 0x000fea0003c00000 */
[----:B------:R0:W1:Y:S02]  /*1f80*/  SHFL.DOWN P2, R61, R123, R66, R67 ;  /* 0x080000427b3d7389 */ /* 0x0000640000040043 */
[----:B01----:R-:W-:Y:S01]  /*1f90*/  ENDCOLLECTIVE ;  /* 0x000000000000791b */ /* 0x003fe20003800000 */
.L_x_2052:
[----:B------:R-:W-:-:S05]  /*1fa0*/  FADD.FTZ R65, R63, R124 ;  /* 0x0000007c3f417221 */ /* 0x000fca0000010000 */
[----:B------:R-:W-:Y:S01]  /*1fb0*/  MOV R123, R65 ;  /* 0x00000041007b7202 */ /* 0x000fe20000000f00 */
[----:B------:R-:W-:-:S07]  /*1fc0*/  FADD.FTZ R124, R60, R61 ;  /* 0x0000003d3c7c7221 */ /* 0x000fce0000010000 */
[----:B------:R-:W-:Y:S05]  /*1fd0*/  WARPSYNC.COLLECTIVE R122, `(.L_x_2053) ;  /* 0x000000007a087348 */ /* 0x000fea0003c00000 */
[----:B------:R0:W1:Y:S02]  /*1fe0*/  SHFL.DOWN P2, R61, R123, R66, R67 ;  /* 0x080000427b3d7389 */ /* 0x0000640000040043 */
[----:B01----:R-:W-:Y:S01]  /*1ff0*/  ENDCOLLECTIVE ;  /* 0x000000000000791b */ /* 0x003fe20003800000 */
.L_x_2053:
[----:B------:R-:W-:Y:S01]  /*2000*/  HFMA2.MMA R66, -RZ, RZ, 0, 2.384185791015625e-07 ;  /* 0x00000004ff427435 */ /* 0x000fe200000001ff */
[----:B------:R-:W-:Y:S02]  /*2010*/  MOV R123, R124 ;  /* 0x0000007c007b7202 */ /* 0x000fe40000000f00 */
[----:B------:R-:W-:-:S08]  /*2020*/  MOV R125, R61 ;  /* 0x0000003d007d7202 */ /* 0x000fd00000000f00 */
[----:B------:R-:W-:Y:S05]  /*2030*/  WARPSYNC.COLLECTIVE R122, `(.L_x_2054) ;  /* 0x000000007a087348 */ /* 0x000fea0003c00000 */
[----:B------:R0:W1:Y:S02]  /*2040*/  SHFL.DOWN P2, R61, R123, R66, R67 ;  /* 0x080000427b3d7389 */ /* 0x0000640000040043 */
[----:B01----:R-:W-:Y:S01]  /*2050*/  ENDCOLLECTIVE ;  /* 0x000000000000791b */ /* 0x003fe20003800000 */
.L_x_2054:
[----:B------:R-:W-:-:S05]  /*2060*/  FADD.FTZ R65, R65, R125 ;  /* 0x0000007d41417221 */ /* 0x000fca0000010000 */
[----:B------:R-:W-:Y:S01]  /*2070*/  MOV R123, R65 ;  /* 0x00000041007b7202 */ /* 0x000fe20000000f00 */
[----:B------:R-:W-:-:S07]  /*2080*/  FADD.FTZ R125, R124, R61 ;  /* 0x0000003d7c7d7221 */ /* 0x000fce0000010000 */
[----:B------:R-:W-:Y:S05]  /*2090*/  WARPSYNC.COLLECTIVE R122, `(.L_x_2055) ;  /* 0x000000007a087348 */ /* 0x000fea0003c00000 */
[----:B------:R0:W1:Y:S02]  /*20a0*/  SHFL.DOWN P2, R61, R123, R66, R67 ;  /* 0x080000427b3d7389 */ /* 0x0000640000040043 */
[----:B01----:R-:W-:Y:S01]  /*20b0*/  ENDCOLLECTIVE ;  /* 0x000000000000791b */ /* 0x003fe20003800000 */
.L_x_2055:
[----:B------:R-:W-:Y:S01]  /*20c0*/  HFMA2.MMA R66, -RZ, RZ, 0, 1.1920928955078125e-07 ;  /* 0x00000002ff427435 */ /* 0x000fe200000001ff */
[----:B------:R-:W-:Y:S02]  /*20d0*/  MOV R123, R125 ;  /* 0x0000007d007b7202 */ /* 0x000fe40000000f00 */
[----:B------:R-:W-:-:S08]  /*20e0*/  MOV R60, R61 ;  /* 0x0000003d003c7202 */ /* 0x000fd00000000f00 */
[----:B------:R-:W-:Y:S05]  /*20f0*/  WARPSYNC.COLLECTIVE R122, `(.L_x_2056) ;  /* 0x000000007a087348 */ /* 0x000fea0003c00000 */
[----:B------:R0:W1:Y:S02]  /*2100*/  SHFL.DOWN P2, R61, R123, R66, R67 ;  /* 0x080000427b3d7389 */ /* 0x0000640000040043 */
[----:B01----:R-:W-:Y:S01]  /*2110*/  ENDCOLLECTIVE ;  /* 0x000000000000791b */ /* 0x003fe20003800000 */
.L_x_2056:
[----:B------:R-:W-:-:S05]  /*2120*/  FADD.FTZ R124, R65, R60 ;  /* 0x0000003c417c7221 */ /* 0x000fca0000010000 */
[----:B------:R-:W-:Y:S01]  /*2130*/  MOV R123, R124 ;  /* 0x0000007c007b7202 */ /* 0x000fe20000000f00 */
[----:B------:R-:W-:-:S07]  /*2140*/  FADD.FTZ R63, R125, R61 ;  /* 0x0000003d7d3f7221 */ /* 0x000fce0000010000 */
[----:B------:R-:W-:Y:S05]  /*2150*/  WARPSYNC.COLLECTIVE R122, `(.L_x_2057) ;  /* 0x000000007a087348 */ /* 0x000fea0003c00000 */
[----:B------:R0:W1:Y:S02]  /*2160*/  SHFL.DOWN P2, R61, R123, R66, R67 ;  /* 0x080000427b3d7389 */ /* 0x0000640000040043 */
[----:B01----:R-:W-:Y:S01]  /*2170*/  ENDCOLLECTIVE ;  /* 0x000000000000791b */ /* 0x003fe20003800000 */
.L_x_2057:
[----:B------:R-:W-:Y:S01]  /*2180*/  HFMA2.MMA R66, -RZ, RZ, 0, 5.9604644775390625e-08 ;  /* 0x00000001ff427435 */ /* 0x000fe200000001ff */
[----:B------:R-:W-:Y:S02]  /*2190*/  MOV R123, R63 ;  /* 0x0000003f007b7202 */ /* 0x000fe40000000f00 */
[----:B------:R-:W-:-:S08]  /*21a0*/  MOV R60, R61 ;  /* 0x0000003d003c7202 */ /* 0x000fd00000000f00 */
[----:B------:R-:W-:Y:S05]  /*21b0*/  WARPSYNC.COLLECTIVE R122, `(.L_x_2058) ;  /* 0x000000007a087348 */ /* 0x000fea0003c00000 */
[----:B------:R0:W1:Y:S02]  /*21c0*/  SHFL.DOWN P2, R61, R123, R66, R67 ;  /* 0x080000427b3d7389 */ /* 0x0000640000040043 */
[----:B01----:R-:W-:Y:S01]  /*21d0*/  ENDCOLLECTIVE ;  /* 0x000000000000791b */ /* 0x003fe20003800000 */
.L_x_2058:
[----:B------:R-:W-:-:S05]  /*21e0*/  FADD.FTZ R65, R124, R60 ;  /* 0x0000003c7c417221 */ /* 0x000fca0000010000 */
[----:B------:R-:W-:Y:S02]  /*21f0*/  MOV R123, R65 ;  /* 0x00000041007b7202 */ /* 0x000fe40000000f00 */
[----:B------:R-:W-:-:S07]  /*2200*/  MOV R60, R61 ;  /* 0x0000003d003c7202 */ /* 0x000fce0000000f00 */
[----:B------:R-:W-:Y:S05]  /*2210*/  WARPSYNC.COLLECTIVE R122, `(.L_x_2059) ;  /* 0x000000007a087348 */ /* 0x000fea0003c00000 */
[----:B------:R0:W1:Y:S02]  /*2220*/  SHFL.DOWN P2, R61, R123, R66, R67 ;  /* 0x080000427b3d7389 */ /* 0x0000640000040043 */
[----:B01----:R-:W-:Y:S01]  /*2230*/  ENDCOLLECTIVE ;  /* 0x000000000000791b */ /* 0x003fe20003800000 */
.L_x_2059:
[----:B------:R-:W-:Y:S05]  /*2240*/  BRA `(.L_x_2060) ;  /* 0xffffffec00607947 */ /* 0x000fea000383ffff */
.L_x_2061:
        /* <DEDUP_REMOVED lines=11> */
.L_x_3011:


//--------------------- .text._ZN10layer_norm31ln_parallel_residual_bwd_kernelINS_13Kernel_traitsIf6__halffS2_fjLj4096ELj1ELj1ELj8ELj16ENS_18Kernel_traits_baseILj4096EfS2_fS2_fjLj256EEEEELb1ELb0ELb0EEEvNS_9BwdParamsE --------------------------
	.section	.text._ZN10layer_norm31ln_parallel_residual_bwd_kernelINS_13Kernel_traitsIf6__halffS2_fjLj4096ELj1ELj1ELj8ELj16ENS_18Kernel_traits_baseILj4096EfS2_fS2_fjLj256EEEEELb1ELb0ELb0EEEvNS_9BwdParamsE,"ax",@progbits
	.align	128
        .global         _ZN10layer_norm31ln_parallel_residual_bwd_kernelINS_13Kernel_traitsIf6__halffS2_fjLj4096ELj1ELj1ELj8ELj16ENS_18Kernel_traits_baseILj4096EfS2_fS2_fjLj256EEEEELb1ELb0ELb0EEEvNS_9BwdParamsE
        .type           _ZN10layer_norm31ln_parallel_residual_bwd_kernelINS_13Kernel_traitsIf6__halffS2_fjLj4096ELj1ELj1ELj8ELj16ENS_18Kernel_traits_baseILj4096EfS2_fS2_fjLj256EEEEELb1ELb0ELb0EEEvNS_9BwdParamsE,@function
        .size           _ZN10layer_norm31ln_parallel_residual_bwd_kernelINS_13Kernel_traitsIf6__halffS2_fjLj4096ELj1ELj1ELj8ELj16ENS_18Kernel_traits_baseILj4096EfS2_fS2_fjLj256EEEEELb1ELb0ELb0EEEvNS_9BwdParamsE,(.L_x_3012 - _ZN10layer_norm31ln_parallel_residual_bwd_kernelINS_13Kernel_traitsIf6__halffS2_fjLj4096ELj1ELj1ELj8ELj16ENS_18Kernel_traits_baseILj4096EfS2_fS2_fjLj256EEEEELb1ELb0ELb0EEEvNS_9BwdParamsE)
        .other          _ZN10layer_norm31ln_parallel_residual_bwd_kernelINS_13Kernel_traitsIf6__halffS2_fjLj4096ELj1ELj1ELj8ELj16ENS_18Kernel_traits_baseILj4096EfS2_fS2_fjLj256EEEEELb1ELb0ELb0EEEvNS_9BwdParamsE,@"STO_CUDA_ENTRY STV_DEFAULT"
_ZN10layer_norm31ln_parallel_residual_bwd_kernelINS_13Kernel_traitsIf6__halffS2_fjLj4096ELj1ELj1ELj8ELj16ENS_18Kernel_traits_baseILj4096EfS2_fS2_fjLj256EEEEELb1ELb0ELb0EEEvNS_9BwdParamsE:
.text._ZN10layer_norm31ln_parallel_residual_bwd_kernelINS_13Kernel_traitsIf6__halffS2_fjLj4096ELj1ELj1ELj8ELj16ENS_18Kernel_traits_baseILj4096EfS2_fS2_fjLj256EEEEELb1ELb0ELb0EEEvNS_9BwdParamsE:
        /* <DEDUP_REMOVED lines=79> */
.L_x_2072:
        /* <DEDUP_REMOVED lines=32> */
[C---:B------:R-:W-:Y:S02]  /*06f0*/  SHF.L.U32 R3, R154.reuse, 0x3, RZ ;  /* 0x000000039a037819 */ /* 0x040fe400000006ff */
[----:B------:R-:W-:Y:S02]  /*0700*/  SHF.L.U64.HI R156, R154, 0x3, RZ ;  /* 0x000000039a9c7819 */ /* 0x000fe400000102ff */
[----:B------:R-:W-:-:S04]  /*0710*/  IADD3 R158, P6, R3, UR12, RZ ;  /* 0x0000000c039e7c10 */ /* 0x000fc8000ffde0ff */
[----:B------:R-:W-:Y:S02]  /*0720*/  IADD3.X R159, R156, UR13, RZ, P6, !PT ;  /* 0x0000000d9c9f7c10 */ /* 0x000fe4000b7fe4ff */
[----:B------:R-:W-:-:S03]  /*0730*/  ISETP.NE.U32.AND P1, PT, RZ, UR8, PT ;  /* 0x00000008ff007c0c */ /* 0x000fc6000bf25070 */
[----:B------:R4:W5:Y:S01]  /*0740*/  LDG.E.64 R148, desc[UR4][R158.64] ;  /* 0x000000049e947981 */ /* 0x000962000c1e1b00 */
[----:B-1----:R-:W-:-:S04]  /*0750*/  @P0 IADD3 R160, P6, R3, R160, RZ ;  /* 0x000000a003a00210 */ /* 0x002fc80007fde0ff */
[----:B------:R-:W-:Y:S02]  /*0760*/  @P0 IADD3.X R161, R156, R161, RZ, P6, !PT ;  /* 0x000000a19ca10210 */ /* 0x000fe400037fe4ff */
[----:B------:R-:W-:-:S03]  /*0770*/  ISETP.NE.AND.EX P1, PT, RZ, UR9, PT, P1 ;  /* 0x00000009ff007c0c */ /* 0x000fc6000bf25310 */
[----:B------:R1:W5:Y:S01]  /*0780*/  @P0 LDG.E.64 R150, desc[UR4][R160.64] ;  /* 0x00000004a0960981 */ /* 0x000362000c1e1b00 */
[----:B0-----:R-:W-:-:S04]  /*0790*/  ISETP.NE.AND P0, PT, R192, RZ, PT ;  /* 0x000000ffc000720c */ /* 0x001fc80003f05270 */
[----:B-----5:R-:W-:-:S05]  /*07a0*/  FSEL R3, R187, RZ, !P0 ;  /* 0x000000ffbb037208 */ /* 0x020fca0004000000 */
        /* <DEDUP_REMOVED lines=12> */
[----:B------:R-:W-:Y:S01]  /*0870*/  FMUL.FTZ R159, R155, R164 ;  /* 0x000000a49b9f7220 */ /* 0x000fe20000410000 */
[----:B------:R-:W-:-:S02]  /*0880*/  HADD2.F32 R131, -RZ, R136.H0_H0 ;  /* 0x20000088ff837230 */ /* 0x000fc40000004100 */
[----:B------:R-:W-:Y:S02]  /*0890*/  HADD2.F32 R190, -RZ, R138.H1_H1 ;  /* 0x3000008affbe7230 */ /* 0x000fe40000004100 */
[--C-:B--2---:R-:W-:Y:S02]  /*08a0*/  HADD2.F32 R165, -RZ, R134.reuse.H0_H0 ;  /* 0x20000086ffa57230 */ /* 0x104fe40000004100 */
        /* <DEDUP_REMOVED lines=9> */
[--C-:B-1----:R-:W-:Y:S02]  /*0940*/  HADD2.F32 R161, -RZ, R133.reuse.H0_H0 ;  /* 0x20000085ffa17230 */ /* 0x102fe40000004100 */
        /* <DEDUP_REMOVED lines=8> */
[----:B0-----:R-:W-:Y:S01]  /*09d0*/  FMUL.FTZ R156, R155, R162 ;  /* 0x000000a29b9c7220 */ /* 0x001fe20000410000 */
        /* <DEDUP_REMOVED lines=66> */
.L_x_2064:
[----:B------:R-:W-:Y:S05]  /*0e00*/  BSYNC B0 ;  /* 0x0000000000007941 */ /* 0x000fea0003800000 */
.L_x_2063:
        /* <DEDUP_REMOVED lines=17> */
[----:B------:R-:W-:-:S05]  /*0f20*/  SHF.L.U32 R177, R193, 0x3, RZ ;  /* 0x00000003c1b17819 */ /* 0x000fca00000006ff */
[C---:B------:R-:W-:Y:S02]  /*0f30*/  @P1 LEA R172, P6, R193.reuse, UR8, 0x5 ;  /* 0x00000008c1ac1c11 */ /* 0x040fe4000f8c28ff */
[----:B------:R-:W-:Y:S02]  /*0f40*/  SHF.R.U32.HI R178, RZ, 0x1d, R193 ;  /* 0x0000001dffb27819 */ /* 0x000fe400000116c1 */
[----:B------:R-:W-:Y:S02]  /*0f50*/  @P1 LEA.HI.X R173, R193, UR9, RZ, 0x5, P6 ;  /* 0x00000009c1ad1c11 */ /* 0x000fe4000b0f2cff */
[----:B------:R-:W-:-:S03]  /*0f60*/  IADD3 R174, P6, R177, UR12, RZ ;  /* 0x0000000cb1ae7c10 */ /* 0x000fc6000ffde0ff */
[----:B------:R-:W5:Y:S01]  /*0f70*/  @P1 LDG.E.128 R108, desc[UR4][R172.64] ;  /* 0x00000004ac6c1981 */ /* 0x000f62000c1e1d00 */
[----:B------:R-:W-:-:S03]  /*0f80*/  IADD3.X R175, R178, UR13, RZ, P6, !PT ;  /* 0x0000000db2af7c10 */ /* 0x000fc6000b7fe4ff */
[----:B------:R0:W5:Y:S04]  /*0f90*/  @P1 LDG.E.128 R112, desc[UR4][R172.64+0x10] ;  /* 0x00001004ac701981 */ /* 0x000168000c1e1d00 */
[----:B------:R2:W5:Y:S01]  /*0fa0*/  LDG.E.64 R144, desc[UR4][R174.64] ;  /* 0x00000004ae907981 */ /* 0x000562000c1e1b00 */
[----:B-1----:R-:W-:-:S04]  /*0fb0*/  @P0 IADD3 R176, P6, R177, R180, RZ ;  /* 0x000000b4b1b00210 */ /* 0x002fc80007fde0ff */
[----:B------:R-:W-:-:S05]  /*0fc0*/  @P0 IADD3.X R177, R178, R181, RZ, P6, !PT ;  /* 0x000000b5b2b10210 */ /* 0x000fca00037fe4ff */
[----:B------:R1:W5:Y:S01]  /*0fd0*/  @P0 LDG.E.64 R146, desc[UR4][R176.64] ;  /* 0x00000004b0920981 */ /* 0x000362000c1e1b00 */
[----:B0-----:R-:W-:-:S04]  /*0fe0*/  ISETP.NE.AND P0, PT, R192, RZ, PT ;  /* 0x000000ffc000720c */ /* 0x001fc80003f05270 */
[----:B-----5:R-:W-:-:S05]  /*0ff0*/  FSEL R172, R187, RZ, !P0 ;  /* 0x000000ffbbac7208 */ /* 0x020fca0004000000 */
[C---:B---3--:R-:W-:Y:S01]  /*1000*/  FADD.FTZ R140, -R172.reuse, R140 ;  /* 0x0000008cac8c7221 */ /* 0x048fe20000010100 */
[----:B----4-:R-:W-:Y:S01]  /*1010*/  FADD.FTZ R182, -R172, R129 ;  /* 0x00000081acb67221 */ /* 0x010fe20000010100 */
[--C-:B------:R-:W-:Y:S02]  /*1020*/  HADD2.F32 R181, -RZ, R133.reuse.H0_H0 ;  /* 0x20000085ffb57230 */ /* 0x100fe40000004100 */
[----:B------:R-:W-:Y:S02]  /*1030*/  HADD2.F32 R180, -RZ, R133.H1_H1 ;  /* 0x30000085ffb47230 */ /* 0x000fe40000004100 */
[--C-:B------:R-:W-:Y:S02]  /*1040*/  HADD2.F32 R183, -RZ, R134.reuse.H0_H0 ;  /* 0x20000086ffb77230 */ /* 0x100fe40000004100 */
[----:B------:R-:W-:Y:S02]  /*1050*/  HADD2.F32 R184, -RZ, R134.H1_H1 ;  /* 0x30000086ffb87230 */ /* 0x000fe40000004100 */
[----:B--2---:R-:W-:-:S02]  /*1060*/  HADD2.F32 R133, -RZ, R136.H0_H0 ;  /* 0x20000088ff857230 */ /* 0x004fc40000004100 */
[----:B------:R-:W-:Y:S02]  /*1070*/  HADD2.F32 R136, -RZ, R136.H1_H1 ;  /* 0x30000088ff887230 */ /* 0x000fe40000004100 */
[--C-:B------:R-:W-:Y:S02]  /*1080*/  HADD2.F32 R185, -RZ, R135.reuse.H0_H0 ;  /* 0x20000087ffb97230 */ /* 0x100fe40000004100 */
[----:B------:R-:W-:Y:S02]  /*1090*/  HADD2.F32 R194, -RZ, R135.H1_H1 ;  /* 0x30000087ffc27230 */ /* 0x000fe40000004100 */
[--C-:B------:R-:W-:Y:S02]  /*10a0*/  HADD2.F32 R135, -RZ, R137.reuse.H0_H0 ;  /* 0x20000089ff877230 */ /* 0x100fe40000004100 */
[----:B------:R-:W-:Y:S02]  /*10b0*/  HADD2.F32 R134, -RZ, R137.H1_H1 ;  /* 0x30000089ff867230 */ /* 0x000fe40000004100 */
[----:B------:R-:W-:-:S02]  /*10c0*/  HADD2.F32 R179, -RZ, R132.H0_H0 ;  /* 0x20000084ffb37230 */ /* 0x000fc40000004100 */
[--C-:B------:R-:W-:Y:S02]  /*10d0*/  HADD2.F32 R137, -RZ, R138.reuse.H0_H0 ;  /* 0x2000008aff897230 */ /* 0x100fe40000004100 */
[----:B------:R-:W-:Y:S02]  /*10e0*/  HADD2.F32 R186, -RZ, R138.H1_H1 ;  /* 0x3000008affba7230 */ /* 0x000fe40000004100 */
[----:B------:R-:W-:Y:S01]  /*10f0*/  FADD.FTZ R138, -R172, R128 ;  /* 0x00000080ac8a7221 */ /* 0x000fe20000010100 */
[----:B------:R-:W-:Y:S02]  /*1100*/  HADD2.F32 R132, -RZ, R132.H1_H1 ;  /* 0x30000084ff847230 */ /* 0x000fe40000004100 */
[----:B------:R-:W-:Y:S01]  /*1110*/  FMUL.FTZ R128, R81, R136 ;  /* 0x0000008851807220 */ /* 0x000fe20000410000 */
[----:B------:R-:W-:Y:S01]  /*1120*/  FMUL.FTZ R129, R80, R133 ;  /* 0x0000008550817220 */ /* 0x000fe20000410000 */
[----:B------:R-:W-:Y:S01]  /*1130*/  FMUL.FTZ R171, R155, R140 ;  /* 0x0000008c9bab7220 */ /* 0x000fe20000410000 */
[C---:B------:R-:W-:Y:S01]  /*1140*/  FADD.FTZ R174, -R172.reuse, R141 ;  /* 0x0000008dacae7221 */ /* 0x040fe20000010100 */
[C---:B------:R-:W-:Y:S01]  /*1150*/  FADD.FTZ R142, -R172.reuse, R142 ;  /* 0x0000008eac8e7221 */ /* 0x040fe20000010100 */
[C---:B------:R-:W-:Y:S01]  /*1160*/  FADD.FTZ R178, -R172.reuse, R143 ;  /* 0x0000008facb27221 */ /* 0x040fe20000010100 */
[C---:B------:R-:W-:Y:S01]  /*1170*/  FADD.FTZ R130, -R172.reuse, R130 ;  /* 0x00000082ac827221 */ /* 0x040fe20000010100 */
[----:B------:R-:W-:Y:S01]  /*1180*/  FADD.FTZ R140, -R172, R131 ;  /* 0x00000083ac8c7221 */ /* 0x000fe20000010100 */
[----:B------:R-:W-:Y:S01]  /*1190*/  FFMA.FTZ R173, R89, R132, R128 ;  /* 0x0000008459ad7223 */ /* 0x000fe20000010080 */
[----:B------:R-:W-:Y:S01]  /*11a0*/  FFMA.FTZ R172, R88, R179, R129 ;  /* 0x000000b358ac7223 */ /* 0x000fe20000010081 */
[----:B------:R-:W-:Y:S01]  /*11b0*/  FMUL.FTZ R128, R83, R134 ;  /* 0x0000008653807220 */ /* 0x000fe20000410000 */
[----:B------:R-:W-:Y:S01]  /*11c0*/  FMUL.FTZ R129, R82, R135 ;  /* 0x0000008752817220 */ /* 0x000fe20000410000 */
[C---:B------:R-:W-:Y:S01]  /*11d0*/  FMUL.FTZ R175, R155.reuse, R142 ;  /* 0x0000008e9baf7220 */ /* 0x040fe20000410000 */
[----:B------:R-:W-:Y:S01]  /*11e0*/  FMUL.FTZ R178, R155, R178 ;  /* 0x000000b29bb27220 */ /* 0x000fe20000410000 */
[----:B-1----:R-:W-:Y:S01]  /*11f0*/  FFMA.FTZ R177, R91, R180, R128 ;  /* 0x000000b45bb17223 */ /* 0x002fe20000010080 */
[----:B------:R-:W-:Y:S01]  /*1200*/  FFMA.FTZ R176, R90, R181, R129 ;  /* 0x000000b55ab07223 */ /* 0x000fe20000010081 */
        /* <DEDUP_REMOVED lines=9> */
[----:B------:R-:W-:Y:S01]  /*12a0*/  FMUL.FTZ R174, R155, R174 ;  /* 0x000000ae9bae7220 */ /* 0x000fe20000410000 */
        /* <DEDUP_REMOVED lines=11> */
[----:B------:R-:W-:-:S02]  /*1360*/  HADD2.F32 R187, -RZ, R139.H0_H0 ;  /* 0x2000008bffbb7230 */ /* 0x000fc40000004100 */
        /* <DEDUP_REMOVED lines=41> */
.L_x_2066:
[----:B------:R-:W-:Y:S05]  /*1600*/  BSYNC B0 ;  /* 0x0000000000007941 */ /* 0x000fea0003800000 */
.L_x_2065:
        /* <DEDUP_REMOVED lines=21> */
.L_x_2085:
        /* <DEDUP_REMOVED lines=68> */
[----:B------:R-:W-:Y:S01]  /*1ba0*/  @P0 F2FP.F16.F32.PACK_AB R135, RZ, R130 ;  /* 0x00000082ff87023e */ /* 0x000fe200000000ff */
        /* <DEDUP_REMOVED lines=65> */
[----:B------:R-:W-:Y:S02]  /*1fc0*/  @P0 F2FP.F16.F32.PACK_AB R141, RZ, R141 ;  /* 0x0000008dff8d023e */ /* 0x000fe400000000ff */
        /* <DEDUP_REMOVED lines=18> */
[----:B------:R-:W-:-:S02]  /*20f0*/  @P0 LEA.HI.X R139, R154, UR15, RZ, 0x4, P5 ;  /* 0x0000000f9a8b0c11 */ /* 0x000fc4000a8f24ff */
[----:B------:R-:W-:Y:S02]  /*2100*/  @P0 PRMT R127, R127, 0x5410, R189 ;  /* 0x000054107f7f0816 */ /* 0x000fe400000000bd */
[----:B------:R-:W-:-:S03]  /*2110*/  IADD3 R154, R154, 0x100, RZ ;  /* 0x000001009a9a7810 */ /* 0x000fc60007ffe0ff */
[----:B------:R1:W-:Y:S04]  /*2120*/  @P0 STG.E.128 desc[UR4][R138.64], R124 ;  /* 0x0000007c8a000986 */ /* 0x0003e8000c101d04 */
.L_x_2069:
[----:B------:R-:W-:Y:S05]  /*2130*/  BSYNC B0 ;  /* 0x0000000000007941 */ /* 0x000fea0003800000 */
.L_x_2068:
        /* <DEDUP_REMOVED lines=91> */
[----:B------:R-:W-:Y:S02]  /*26f0*/  @P0 F2FP.F16.F32.PACK_AB R189, RZ, R130 ;  /* 0x00000082ffbd023e */ /* 0x000fe400000000ff */
        /* <DEDUP_REMOVED lines=30> */
.L_x_2071:
[----:B------:R-:W-:Y:S05]  /*28e0*/  BSYNC B0 ;  /* 0x0000000000007941 */ /* 0x000fea0003800000 */
.L_x_2070:
[----:B------:R-:W-:Y:S02]  /*28f0*/  IADD3 R153, R153, UR18, RZ ;  /* 0x0000001299997c10 */ /* 0x000fe4000fffe0ff */
[----:B-12---:R-:W-:Y:S02]  /*2900*/  SEL R132, RZ, 0x1, P4 ;  /* 0x00000001ff847807 */ /* 0x006fe40002000000 */
[----:B------:R-:W-:-:S13]  /*2910*/  ISETP.GE.AND P0, PT, R153, UR19, PT ;  /* 0x0000001399007c0c */ /* 0x000fda000bf06270 */
[----:B------:R-:W-:Y:S05]  /*2920*/  @!P0 BRA `(.L_x_2072) ;  /* 0xffffffd800f08947 */ /* 0x000fea000383ffff */
.L_x_2062:
        /* <DEDUP_REMOVED lines=24> */
.L_x_2074:
[----:B------:R-:W-:Y:S05]  /*2ab0*/  BSYNC B0 ;  /* 0x0000000000007941 */ /* 0x000fea0003800000 */
.L_x_2073:
        /* <DEDUP_REMOVED lines=18> */
.L_x_2067:
[----:B------:R-:W-:Y:S01]  /*2be0*/  HFMA2.MMA R138, -RZ, RZ, 0, 9.5367431640625e-07 ;  /* 0x00000010ff8a7435 */ /* 0x000fe200000001ff */
[----:B------:R-:W-:Y:S02]  /*2bf0*/  MOV R139, R191 ;  /* 0x000000bf008b7202 */ /* 0x000fe40000000f00 */
[----:B------:R-:W-:Y:S02]  /*2c00*/  MOV R141, 0x1f ;  /* 0x0000001f008d7802 */ /* 0x000fe40000000f00 */
[----:B------:R-:W-:-:S07]  /*2c10*/  MOV R136, 0xffffffff ;  /* 0xffffffff00887802 */ /* 0x000fce0000000f00 */
[----:B0----5:R-:W-:Y:S05]  /*2c20*/  WARPSYNC.COLLECTIVE R136, `(.L_x_2075) ;  /* 0x0000000088087348 */ /* 0x021fea0003c00000 */
[----:B------:R1:W2:Y:S02]  /*2c30*/  SHFL.DOWN P0, R137, R139, R138, R141 ;  /* 0x0800008a8b897389 */ /* 0x0002a4000000008d */
[----:B012--5:R-:W-:Y:S01]  /*2c40*/  ENDCOLLECTIVE ;  /* 0x000000000000791b */ /* 0x027fe20003800000 */
.L_x_2075:
[----:B------:R-:W-:Y:S02]  /*2c50*/  MOV R139, R190 ;  /* 0x000000be008b7202 */ /* 0x000fe40000000f00 */
[----:B------:R-:W-:-:S07]  /*2c60*/  MOV R128, R137 ;  /* 0x0000008900807202 */ /* 0x000fce0000000f00 */
[----:B------:R-:W-:Y:S05]  /*2c70*/  WARPSYNC.COLLECTIVE R136, `(.L_x_2076) ;  /* 0x0000000088087348 */ /* 0x000fea0003c00000 */
[----:B------:R0:W1:Y:S02]  /*2c80*/  SHFL.DOWN P0, R137, R139, R138, R141 ;  /* 0x0800008a8b897389 */ /* 0x000064000000008d */
[----:B01----:R-:W-:Y:S01]  /*2c90*/  ENDCOLLECTIVE ;  /* 0x000000000000791b */ /* 0x003fe20003800000 */
.L_x_2076:
[----:B------:R-:W-:Y:S01]  /*2ca0*/  FADD.FTZ R128, R128, R191 ;  /* 0x000000bf80807221 */ /* 0x000fe20000010000 */
[----:B------:R-:W-:-:S04]  /*2cb0*/  HFMA2.MMA R138, -RZ, RZ, 0, 4.76837158203125e-07 ;  /* 0x00000008ff8a7435 */ /* 0x000fc800000001ff */
[----:B------:R-:W-:Y:S02]  /*2cc0*/  MOV R139, R128 ;  /* 0x00000080008b7202 */ /* 0x000fe40000000f00 */
[----:B------:R-:W-:-:S07]  /*2cd0*/  MOV R129, R137 ;  /* 0x0000008900817202 */ /* 0x000fce0000000f00 */
[----:B------:R-:W-:Y:S05]  /*2ce0*/  WARPSYNC.COLLECTIVE R136, `(.L_x_2077) ;  /* 0x0000000088087348 */ /* 0x000fea0003c00000 */
[----:B------:R0:W1:Y:S02]  /*2cf0*/  SHFL.DOWN P0, R137, R139, R138, R141 ;  /* 0x0800008a8b897389 */ /* 0x000064000000008d */
[----:B01----:R-:W-:Y:S01]  /*2d00*/  ENDCOLLECTIVE ;  /* 0x000000000000791b */ /* 0x003fe20003800000 */
.L_x_2077:
[----:B------:R-:W-:-:S05]  /*2d10*/  FADD.FTZ R129, R129, R190 ;  /* 0x000000be81817221 */ /* 0x000fca0000010000 */
[----:B------:R-:W-:Y:S02]  /*2d20*/  MOV R139, R129 ;  /* 0x00000081008b7202 */ /* 0x000fe40000000f00 */
[----:B------:R-:W-:-:S07]  /*2d30*/  MOV R131, R137 ;  /* 0x0000008900837202 */ /* 0x000fce0000000f00 */
[----:B------:R-:W-:Y:S05]  /*2d40*/  WARPSYNC.COLLECTIVE R136, `(.L_x_2078) ;  /* 0x0000000088087348 */ /* 0x000fea0003c00000 */
[----:B------:R0:W1:Y:S02]  /*2d50*/  SHFL.DOWN P0, R137, R139, R138, R141 ;  /* 0x0800008a8b897389 */ /* 0x000064000000008d */
[----:B01----:R-:W-:Y:S01]  /*2d60*/  ENDCOLLECTIVE ;  /* 0x000000000000791b */ /* 0x003fe20003800000 */
.L_x_2078:
[----:B------:R-:W-:Y:S01]  /*2d70*/  FADD.FTZ R131, R128, R131 ;  /* 0x0000008380837221 */ /* 0x000fe20000010000 */
[----:B------:R-:W-:-:S04]  /*2d80*/  HFMA2.MMA R138, -RZ, RZ, 0, 2.384185791015625e-07 ;  /* 0x00000004ff8a7435 */ /* 0x000fc800000001ff */
[----:B------:R-:W-:Y:S02]  /*2d90*/  MOV R139, R131 ;  /* 0x00000083008b7202 */ /* 0x000fe40000000f00 */
[----:B------:R-:W-:-:S07]  /*2da0*/  MOV R130, R137 ;  /* 0x0000008900827202 */ /* 0x000fce0000000f00 */
[----:B------:R-:W-:Y:S05]  /*2db0*/  WARPSYNC.COLLECTIVE R136, `(.L_x_2079) ;  /* 0x0000000088087348 */ /* 0x000fea0003c00000 */
[----:B------:R0:W1:Y:S02]  /*2dc0*/  SHFL.DOWN P0, R137, R139, R138, R141 ;  /* 0x0800008a8b897389 */ /* 0x000064000000008d */
[----:B01----:R-:W-:Y:S01]  /*2dd0*/  ENDCOLLECTIVE ;  /* 0x000000000000791b */ /* 0x003fe20003800000 */
.L_x_2079:
[----:B------:R-:W-:-:S05]  /*2de0*/  FADD.FTZ R130, R129, R130 ;  /* 0x0000008281827221 */ /* 0x000fca0000010000 */
[----:B------:R-:W-:Y:S02]  /*2df0*/  MOV R139, R130 ;  /* 0x00000082008b7202 */ /* 0x000fe40000000f00 */
[----:B------:R-:W-:-:S07]  /*2e00*/  MOV R132, R137 ;  /* 0x0000008900847202 */ /* 0x000fce0000000f00 */
[----:B------:R-:W-:Y:S05]  /*2e10*/  WARPSYNC.COLLECTIVE R136, `(.L_x_2080) ;  /* 0x0000000088087348 */ /* 0x000fea0003c00000 */
[----:B------:R0:W1:Y:S02]  /*2e20*/  SHFL.DOWN P0, R137, R139, R138, R141 ;  /* 0x0800008a8b897389 */ /* 0x000064000000008d */
[----:B01----:R-:W-:Y:S01]  /*2e30*/  ENDCOLLECTIVE ;  /* 0x000000000000791b */ /* 0x003fe20003800000 */
.L_x_2080:
[----:B------:R-:W-:Y:S01]  /*2e40*/  FADD.FTZ R132, R131, R132 ;  /* 0x0000008483847221 */ /* 0x000fe20000010000 */
[----:B------:R-:W-:-:S04]  /*2e50*/  HFMA2.MMA R138, -RZ, RZ, 0, 1.1920928955078125e-07 ;  /* 0x00000002ff8a7435 */ /* 0x000fc800000001ff */
[----:B------:R-:W-:Y:S02]  /*2e60*/  MOV R139, R132 ;  /* 0x00000084008b7202 */ /* 0x000fe40000000f00 */
[----:B------:R-:W-:-:S07]  /*2e70*/  MOV R133, R137 ;  /* 0x0000008900857202 */ /* 0x000fce0000000f00 */
[----:B------:R-:W-:Y:S05]  /*2e80*/  WARPSYNC.COLLECTIVE R136, `(.L_x_2081) ;  /* 0x0000000088087348 */ /* 0x000fea0003c00000 */
[----:B------:R0:W1:Y:S02]  /*2e90*/  SHFL.DOWN P0, R137, R139, R138, R141 ;  /* 0x0800008a8b897389 */ /* 0x000064000000008d */
[----:B01----:R-:W-:Y:S01]  /*2ea0*/  ENDCOLLECTIVE ;  /* 0x000000000000791b */ /* 0x003fe20003800000 */
.L_x_2081:
[----:B------:R-:W-:-:S05]  /*2eb0*/  FADD.FTZ R133, R130, R133 ;  /* 0x0000008582857221 */ /* 0x000fca0000010000 */
[----:B------:R-:W-:Y:S02]  /*2ec0*/  MOV R139, R133 ;  /* 0x00000085008b7202 */ /* 0x000fe40000000f00 */
[----:B------:R-:W-:-:S07]  /*2ed0*/  MOV R135, R137 ;  /* 0x0000008900877202 */ /* 0x000fce0000000f00 */
[----:B------:R-:W-:Y:S05]  /*2ee0*/  WARPSYNC.COLLECTIVE R136, `(.L_x_2082) ;  /* 0x0000000088087348 */ /* 0x000fea0003c00000 */
[----:B------:R0:W1:Y:S02]  /*2ef0*/  SHFL.DOWN P0, R137, R139, R138, R141 ;  /* 0x0800008a8b897389 */ /* 0x000064000000008d */
[----:B01----:R-:W-:Y:S01]  /*2f00*/  ENDCOLLECTIVE ;  /* 0x000000000000791b */ /* 0x003fe20003800000 */
.L_x_2082:
[----:B------:R-:W-:Y:S01]  /*2f10*/  FADD.FTZ R135, R132, R135 ;  /* 0x0000008784877221 */ /* 0x000fe20000010000 */
[----:B------:R-:W-:-:S04]  /*2f20*/  HFMA2.MMA R138, -RZ, RZ, 0, 5.9604644775390625e-08 ;  /* 0x00000001ff8a7435 */ /* 0x000fc800000001ff */
[----:B------:R-:W-:Y:S02]  /*2f30*/  MOV R139, R135 ;  /* 0x00000087008b7202 */ /* 0x000fe40000000f00 */
[----:B------:R-:W-:-:S07]  /*2f40*/  MOV R134, R137 ;  /* 0x0000008900867202 */ /* 0x000fce0000000f00 */
[----:B------:R-:W-:Y:S05]  /*2f50*/  WARPSYNC.COLLECTIVE R136, `(.L_x_2083) ;  /* 0x0000000088087348 */ /* 0x000fea0003c00000 */
[----:B------:R0:W1:Y:S02]  /*2f60*/  SHFL.DOWN P0, R137, R139, R138, R141 ;  /* 0x0800008a8b897389 */ /* 0x000064000000008d */
[----:B01----:R-:W-:Y:S01]  /*2f70*/  ENDCOLLECTIVE ;  /* 0x000000000000791b */ /* 0x003fe20003800000 */
.L_x_2083:
[----:B------:R-:W-:-:S05]  /*2f80*/  FADD.FTZ R134, R133, R134 ;  /* 0x0000008685867221 */ /* 0x000fca0000010000 */
[----:B------:R-:W-:Y:S02]  /*2f90*/  MOV R139, R134 ;  /* 0x00000086008b7202 */ /* 0x000fe40000000f00 */
[----:B------:R-:W-:-:S07]  /*2fa0*/  MOV R128, R137 ;  /* 0x0000008900807202 */ /* 0x000fce0000000f00 */
[----:B------:R-:W-:Y:S05]  /*2fb0*/  WARPSYNC.COLLECTIVE R136, `(.L_x_2084) ;  /* 0x0000000088087348 */ /* 0x000fea0003c00000 */
[----:B------:R0:W1:Y:S02]  /*2fc0*/  SHFL.DOWN P0, R137, R139, R138, R141 ;  /* 0x0800008a8b897389 */ /* 0x000064000000008d */
[----:B01----:R-:W-:Y:S01]  /*2fd0*/  ENDCOLLECTIVE ;  /* 0x000000000000791b */ /* 0x003fe20003800000 */
.L_x_2084:
[----:B------:R-:W-:Y:S01]  /*2fe0*/  MOV R129, R137 ;  /* 0x0000008900817202 */ /* 0x000fe20000000f00 */
[----:B------:R-:W-:Y:S06]  /*2ff0*/  BRA `(.L_x_2085) ;  /* 0xffffffe400d87947 */ /* 0x000fec000383ffff */
.L_x_2086:
        /* <DEDUP_REMOVED lines=16> */
.L_x_3012:


//--------------------- .text._ZN10layer_norm31ln_parallel_residual_bwd_kernelINS_13Kernel_traitsIf6__halffS2_fjLj4096ELj1ELj1ELj8ELj16ENS_18Kernel_traits_baseILj4096EfS2_fS2_fjLj256EEEEELb1ELb0ELb1EEEvNS_9BwdParamsE --------------------------
	.section	.text._ZN10layer_norm31ln_parallel_residual_bwd_kernelINS_13Kernel_traitsIf6__halffS2_fjLj4096ELj1ELj1ELj8ELj16ENS_18Kernel_traits_baseILj4096EfS2_fS2_fjLj256EEEEELb1ELb0ELb1EEEvNS_9BwdParamsE,"ax",@progbits
	.align	128
        .global         _ZN10layer_norm31ln_parallel_residual_bwd_kernelINS_13Kernel_traitsIf6__halffS2_fjLj4096ELj1ELj1ELj8ELj16ENS_18Kernel_traits_baseILj4096EfS2_fS2_fjLj256EEEEELb1ELb0ELb1EEEvNS_9BwdParamsE
        .type           _ZN10layer_norm31ln_parallel_residual_bwd_kernelINS_13Kernel_traitsIf6__halffS2_fjLj4096ELj1ELj1ELj8ELj16ENS_18Kernel_traits_baseILj4096EfS2_fS2_fjLj256EEEEELb1ELb0ELb1EEEvNS_9BwdParamsE,@function
        .size           _ZN10layer_norm31ln_parallel_residual_bwd_kernelINS_13Kernel_traitsIf6__halffS2_fjLj4096ELj1ELj1ELj8ELj16ENS_18Kernel_traits_baseILj4096EfS2_fS2_fjLj256EEEEELb1ELb0ELb1EEEvNS_9BwdParamsE,(.L_x_3013 - _ZN10layer_norm31ln_parallel_residual_bwd_kernelINS_13Kernel_traitsIf6__halffS2_fjLj4096ELj1ELj1ELj8ELj16ENS_18Kernel_traits_baseILj4096EfS2_fS2_fjLj256EEEEELb1ELb0ELb1EEEvNS_9BwdParamsE)
        .other          _ZN10layer_norm31ln_parallel_residual_bwd_kernelINS_13Kernel_traitsIf6__halffS2_fjLj4096ELj1ELj1ELj8ELj16ENS_18Kernel_traits_baseILj4096EfS2_fS2_fjLj256EEEEELb1ELb0ELb1EEEvNS_9BwdParamsE,@"STO_CUDA_ENTRY STV_DEFAULT"
_ZN10layer_norm31ln_parallel_residual_bwd_kernelINS_13Kernel_traitsIf6__halffS2_fjLj4096ELj1ELj1ELj8ELj16ENS_18Kernel_traits_baseILj4096EfS2_fS2_fjLj256EEEEELb1ELb0ELb1EEEvNS_9BwdParamsE:
.text._ZN10layer_norm31ln_parallel_residual_bwd_kernelINS_13Kernel_traitsIf6__halffS2_fjLj4096ELj1ELj1ELj8ELj16ENS_18Kernel_traits_baseILj4096EfS2_fS2_fjLj256EEEEELb1ELb0ELb1EEEvNS_9BwdParamsE:
        /* <DEDUP_REMOVED lines=49> */
.L_x_2087:
        /* <DEDUP_REMOVED lines=54> */
.L_x_2090:
[----:B------:R-:W0:Y:S01]  /*0670*/  LDC.64 R74, c[0x0][0x250] ;  /* 0x00009400ff4a7b82 */ /* 0x000e220000000a00 */
[----:B--2---:R-:W-:-:S05]  /*0680*/  IMAD R64, R168, UR10, RZ ;  /* 0x0000000aa8407c24 */ /* 0x004fca000f8e02ff */
        /* <DEDUP_REMOVED lines=12> */
[C---:B------:R-:W-:Y:S02]  /*0750*/  IADD3 R166, R170.reuse, 0x100, RZ ;  /* 0x00000100aaa67810 */ /* 0x040fe40007ffe0ff */
[----:B------:R1:W2:Y:S01]  /*0760*/  LDG.E.128 R68, desc[UR4][R100.64+0x10] ;  /* 0x0000100464447981 */ /* 0x0002a2000c1e1d00 */
[----:B------:R-:W-:Y:S01]  /*0770*/  ISETP.NE.U32.AND P1, PT, RZ, UR14, PT ;  /* 0x0000000eff007c0c */ /* 0x000fe2000bf25070 */
[----:B------:R-:W1:Y:S02]  /*0780*/  @P0 LDC.64 R172, c[0x0][0x2c8] ;  /* 0x0000b200ffac0b82 */ /* 0x000e640000000a00 */
[----:B------:R-:W2:Y:S01]  /*0790*/  LDG.E.128 R64, desc[UR4][R64.64] ;  /* 0x0000000440407981 */ /* 0x000ea2000c1e1d00 */
[----:B---3--:R-:W-:-:S04]  /*07a0*/  IMAD.WIDE.U32 R92, R170, 0x10, R72 ;  /* 0x00000010aa5c7825 */ /* 0x008fc800078e0048 */
[----:B0-----:R-:W-:Y:S02]  /*07b0*/  IMAD.WIDE R98, R168, 0x4, R98 ;  /* 0x00000004a8627825 */ /* 0x001fe400078e0262 */
[----:B------:R-:W3:Y:S01]  /*07c0*/  LDG.E.128 R92, desc[UR4][R92.64] ;  /* 0x000000045c5c7981 */ /* 0x000ee2000c1e1d00 */
[----:B-1----:R-:W0:Y:S03]  /*07d0*/  @P0 LDC.64 R100, c[0x0][0x2c8] ;  /* 0x0000b200ff640b82 */ /* 0x002e260000000a00 */
[----:B------:R1:W3:Y:S01]  /*07e0*/  LDG.E R171, desc[UR4][R98.64] ;  /* 0x0000000462ab7981 */ /* 0x0002e2000c1e1900 */
[----:B------:R-:W-:-:S04]  /*07f0*/  IMAD.WIDE.U32 R178, R166, 0x20, R178 ;  /* 0x00000020a6b27825 */ /* 0x000fc800078e00b2 */
[C---:B------:R-:W-:Y:S01]  /*0800*/  IMAD.WIDE.U32 R80, R166.reuse, 0x10, R80 ;  /* 0x00000010a6507825 */ /* 0x040fe200078e0050 */
[----:B------:R-:W3:Y:S03]  /*0810*/  LDG.E.128 R84, desc[UR4][R178.64+0x10] ;  /* 0x00001004b2547981 */ /* 0x000ee6000c1e1d00 */
[C---:B------:R-:W-:Y:S01]  /*0820*/  IMAD.WIDE.U32 R76, R166.reuse, 0x10, R72 ;  /* 0x00000010a64c7825 */ /* 0x040fe200078e0048 */
[----:B-1----:R-:W1:Y:S01]  /*0830*/  LDC.64 R98, c[0x0][0x240] ;  /* 0x00009000ff627b82 */ /* 0x002e620000000a00 */
[----:B------:R4:W3:Y:S04]  /*0840*/  LDG.E.128 R72, desc[UR4][R178.64] ;  /* 0x00000004b2487981 */ /* 0x0008e8000c1e1d00 */
[----:B------:R-:W3:Y:S04]  /*0850*/  LDG.E.128 R80, desc[UR4][R80.64] ;  /* 0x0000000450507981 */ /* 0x000ee8000c1e1d00 */
[----:B------:R-:W3:Y:S01]  /*0860*/  LDG.E.128 R76, desc[UR4][R76.64] ;  /* 0x000000044c4c7981 */ /* 0x000ee2000c1e1d00 */
[----:B0-----:R-:W-:Y:S01]  /*0870*/  @P0 IMAD.WIDE.U32 R180, R166, 0x20, R100 ;  /* 0x00000020a6b40825 */ /* 0x001fe200078e0064 */
[----:B------:R-:W-:-:S02]  /*0880*/  ISETP.NE.AND.EX P1, PT, RZ, UR15, PT, P1 ;  /* 0x0000000fff007c0c */ /* 0x000fc4000bf25310 */
[----:B------:R-:W-:Y:S01]  /*0890*/  ISETP.NE.AND P3, PT, RZ, UR11, PT ;  /* 0x0000000bff007c0c */ /* 0x000fe2000bf65270 */
[----:B------:R-:W-:Y:S01]  /*08a0*/  @P0 IMAD.WIDE.U32 R172, R170, 0x20, R172 ;  /* 0x00000020aaac0825 */ /* 0x000fe200078e00ac */
[----:B------:R-:W-:Y:S01]  /*08b0*/  LOP3.LUT P5, RZ, R0, 0xff, RZ, 0xc0, !PT ;  /* 0x000000ff00ff7812 */ /* 0x000fe200078ac0ff */
[----:B-----5:R-:W5:Y:S04]  /*08c0*/  @P0 LDG.E.128 R44, desc[UR4][R180.64] ;  /* 0x00000004b42c0981 */ /* 0x020f68000c1e1d00 */
[----:B------:R-:W5:Y:S01]  /*08d0*/  @P0 LDG.E.128 R36, desc[UR4][R172.64] ;  /* 0x00000004ac240981 */ /* 0x000f62000c1e1d00 */
[----:B-1----:R-:W-:-:S03]  /*08e0*/  IMAD.WIDE.U32 R100, R170, 0x8, R98 ;  /* 0x00000008aa647825 */ /* 0x002fc600078e0062 */
[----:B------:R-:W0:Y:S01]  /*08f0*/  @P1 LDC.64 R176, c[0x0][0x248] ;  /* 0x00009200ffb01b82 */ /* 0x000e220000000a00 */
[----:B------:R-:W5:Y:S01]  /*0900*/  @P0 LDG.E.128 R40, desc[UR4][R172.64+0x10] ;  /* 0x00001004ac280981 */ /* 0x000f62000c1e1d00 */
[----:B------:R-:W-:-:S03]  /*0910*/  IMAD.WIDE.U32 R98, R166, 0x8, R98 ;  /* 0x00000008a6627825 */ /* 0x000fc600078e0062 */
[----:B------:R-:W5:Y:S03]  /*0920*/  LDG.E.64 R100, desc[UR4][R100.64] ;  /* 0x0000000464647981 */ /* 0x000f66000c1e1b00 */
[----:B------:R-:W1:Y:S01]  /*0930*/  @P1 LDC.64 R174, c[0x0][0x248] ;  /* 0x00009200ffae1b82 */ /* 0x000e620000000a00 */
[----:B------:R-:W5:Y:S04]  /*0940*/  LDG.E.64 R98, desc[UR4][R98.64] ;  /* 0x0000000462627981 */ /* 0x000f68000c1e1b00 */
[----:B------:R-:W5:Y:S01]  /*0950*/  @P0 LDG.E.128 R48, desc[UR4][R180.64+0x10] ;  /* 0x00001004b4300981 */ /* 0x000f62000c1e1d00 */
        /* <DEDUP_REMOVED lines=9> */
[--C-:B------:R-:W-:Y:S01]  /*09f0*/  FADD.FTZ R0, R88, -R178.reuse ;  /* 0x800000b258007221 */ /* 0x100fe20000010000 */
[--C-:B0-----:R-:W-:Y:S01]  /*0a00*/  FADD.FTZ R176, R91, -R178.reuse ;  /* 0x800000b25bb07221 */ /* 0x101fe20000010000 */
[--C-:B-1----:R-:W-:Y:S01]  /*0a10*/  FADD.FTZ R174, R89, -R178.reuse ;  /* 0x800000b259ae7221 */ /* 0x102fe20000010000 */
[--C-:B--2---:R-:W-:Y:S02]  /*0a20*/  HADD2.F32 R88, -RZ, R64.reuse.H0_H0 ;  /* 0x20000040ff587230 */ /* 0x104fe40000004100 */
[----:B------:R-:W-:Y:S02]  /*0a30*/  HADD2.F32 R173, -RZ, R65.H1_H1 ;  /* 0x30000041ffad7230 */ /* 0x000fe40000004100 */
[----:B------:R-:W-:Y:S01]  /*0a40*/  FADD.FTZ R90, R90, -R178 ;  /* 0x800000b25a5a7221 */ /* 0x000fe20000010000 */
[----:B------:R-:W-:Y:S02]  /*0a50*/  HADD2.F32 R64, -RZ, R64.H1_H1 ;  /* 0x30000040ff407230 */ /* 0x000fe40000004100 */
[----:B---3--:R-:W-:-:S02]  /*0a60*/  HADD2.F32 R91, -RZ, R92.H0_H0 ;  /* 0x2000005cff5b7230 */ /* 0x008fc40000004100 */
[--C-:B------:R-:W-:Y:S02]  /*0a70*/  HADD2.F32 R177, -RZ, R94.reuse.H0_H0 ;  /* 0x2000005effb17230 */ /* 0x100fe40000004100 */
[----:B------:R-:W-:Y:S02]  /*0a80*/  HADD2.F32 R182, -RZ, R94.H1_H1 ;  /* 0x3000005effb67230 */ /* 0x000fe40000004100 */
[----:B------:R-:W-:Y:S01]  /*0a90*/  FMUL.FTZ R0, R171, R0 ;  /* 0x00000000ab007220 */ /* 0x000fe20000410000 */
[----:B------:R-:W-:Y:S02]  /*0aa0*/  HADD2.F32 R94, -RZ, R65.H0_H0 ;  /* 0x20000041ff5e7230 */ /* 0x000fe40000004100 */
[----:B------:R-:W-:Y:S01]  /*0ab0*/  FMUL.FTZ R65, R16, R88 ;  /* 0x0000005810417220 */ /* 0x000fe20000410000 */
[----:B------:R-:W-:Y:S01]  /*0ac0*/  FADD.FTZ R164, R91, R164 ;  /* 0x000000a45ba47221 */ /* 0x000fe20000010000 */
[----:B------:R-:W-:Y:S01]  /*0ad0*/  FFMA.FTZ R169, R0, R91, R169 ;  /* 0x0000005b00a97223 */ /* 0x000fe200000100a9 */
[----:B------:R-:W-:-:S02]  /*0ae0*/  HADD2.F32 R172, -RZ, R93.H0_H0 ;  /* 0x2000005dffac7230 */ /* 0x000fc40000004100 */
[----:B------:R-:W-:Y:S01]  /*0af0*/  FFMA.FTZ R91, R32, R91, R65 ;  /* 0x0000005b205b7223 */ /* 0x000fe20000010041 */
[----:B------:R-:W-:Y:S02]  /*0b00*/  HADD2.F32 R179, -RZ, R66.H0_H0 ;  /* 0x20000042ffb37230 */ /* 0x000fe40000004100 */
[----:B------:R-:W-:Y:S01]  /*0b10*/  FMUL.FTZ R89, R171, R174 ;  /* 0x000000aeab597220 */ /* 0x000fe20000410000 */
[----:B------:R-:W-:Y:S01]  /*0b20*/  FMUL.FTZ R65, R18, R94 ;  /* 0x0000005e12417220 */ /* 0x000fe20000410000 */
[--C-:B------:R-:W-:Y:S01]  /*0b30*/  FADD.FTZ R68, R68, -R178.reuse ;  /* 0x800000b244447221 */ /* 0x100fe20000010000 */
[----:B------:R-:W-:Y:S02]  /*0b40*/  HADD2.F32 R92, -RZ, R92.H1_H1 ;  /* 0x3000005cff5c7230 */ /* 0x000fe40000004100 */
[----:B------:R-:W-:Y:S01]  /*0b50*/  FADD.FTZ R163, R88, R163 ;  /* 0x000000a358a37221 */ /* 0x000fe20000010000 */
[----:B------:R-:W-:Y:S02]  /*0b60*/  HADD2.F32 R180, -RZ, R93.H1_H1 ;  /* 0x3000005dffb47230 */ /* 0x000fe40000004100 */
[----:B------:R-:W-:Y:S01]  /*0b70*/  FFMA.FTZ R165, R0, R88, R165 ;  /* 0x0000005800a57223 */ /* 0x000fe200000100a5 */
[----:B------:R-:W-:Y:S01]  /*0b80*/  FADD.FTZ R174, R71, -R178 ;  /* 0x800000b247ae7221 */ /* 0x000fe20000010000 */
[----:B------:R-:W-:-:S02]  /*0b90*/  HADD2.F32 R181, -RZ, R95.H0_H0 ;  /* 0x2000005fffb57230 */ /* 0x000fc40000004100 */
[----:B------:R-:W-:Y:S01]  /*0ba0*/  FMUL.FTZ R88, R17, R64 ;  /* 0x0000004011587220 */ /* 0x000fe20000410000 */
[----:B------:R-:W-:Y:S02]  /*0bb0*/  HADD2.F32 R185, -RZ, R95.H1_H1 ;  /* 0x3000005fffb97230 */ /* 0x000fe40000004100 */
[----:B------:R-:W-:Y:S01]  /*0bc0*/  FMUL.FTZ R93, R171, R90 ;  /* 0x0000005aab5d7220 */ /* 0x000fe20000410000 */
[--C-:B------:R-:W-:Y:S02]  /*0bd0*/  HADD2.F32 R183, -RZ, R67.reuse.H0_H0 ;  /* 0x20000043ffb77230 */ /* 0x100fe40000004100 */
[----:B------:R-:W-:Y:S01]  /*0be0*/  FADD.FTZ R159, R64, R159 ;  /* 0x0000009f409f7221 */ /* 0x000fe20000010000 */
[----:B------:R-:W-:Y:S01]  /*0bf0*/  FFMA.FTZ R160, R89, R64, R160 ;  /* 0x0000004059a07223 */ /* 0x000fe200000100a0 */
[----:B------:R-:W-:Y:S01]  /*0c00*/  FMUL.FTZ R95, R171, R176 ;  /* 0x000000b0ab5f7220 */ /* 0x000fe20000410000 */
[----:B------:R-:W-:Y:S01]  /*0c10*/  FFMA.FTZ R90, R34, R172, R65 ;  /* 0x000000ac225a7223 */ /* 0x000fe20000010041 */
[----:B------:R-:W-:-:S02]  /*0c20*/  HADD2.F32 R67, -RZ, R67.H1_H1 ;  /* 0x30000043ff437230 */ /* 0x000fc40000004100 */
[--C-:B------:R-:W-:Y:S01]  /*0c30*/  FADD.FTZ R64, R69, -R178.reuse ;  /* 0x800000b245407221 */ /* 0x100fe20000010000 */
[----:B------:R-:W-:Y:S01]  /*0c40*/  FMUL.FTZ R65, R12, R179 ;  /* 0x000000b30c417220 */ /* 0x000fe20000410000 */
[C---:B------:R-:W-:Y:S01]  /*0c50*/  FMUL.FTZ R175, R171.reuse, R68 ;  /* 0x00000044abaf7220 */ /* 0x040fe20000410000 */
[----:B------:R-:W-:Y:S01]  /*0c60*/  FADD.FTZ R70, R70, -R178 ;  /* 0x800000b246467221 */ /* 0x000fe20000010000 */
[----:B------:R-:W-:Y:S01]  /*0c70*/  FMUL.FTZ R174, R171, R174 ;  /* 0x000000aeabae7220 */ /* 0x000fe20000410000 */
[----:B------:R-:W-:Y:S01]  /*0c80*/  FADD.FTZ R161, R92, R161 ;  /* 0x000000a15ca17221 */ /* 0x000fe20000010000 */
[-C--:B------:R-:W-:Y:S01]  /*0c90*/  FFMA.FTZ R162, R89, R92.reuse, R162 ;  /* 0x0000005c59a27223 */ /* 0x080fe200000100a2 */
[----:B------:R-:W-:Y:S01]  /*0ca0*/  FFMA.FTZ R88, R33, R92, R88 ;  /* 0x0000005c21587223 */ /* 0x000fe20000010058 */
[----:B------:R-:W-:Y:S01]  /*0cb0*/  FADD.FTZ R155, R94, R155 ;  /* 0x0000009b5e9b7221 */ /* 0x000fe20000010000 */
[----:B------:R-:W-:Y:S01]  /*0cc0*/  FFMA.FTZ R156, R93, R94, R156 ;  /* 0x0000005e5d9c7223 */ /* 0x000fe2000001009c */
[-C--:B------:R-:W-:Y:S01]  /*0cd0*/  FMUL.FTZ R92, R19, R173.reuse ;  /* 0x000000ad135c7220 */ /* 0x080fe20000410000 */
[----:B------:R-:W-:Y:S01]  /*0ce0*/  FADD.FTZ R151, R173, R151 ;  /* 0x00000097ad977221 */ /* 0x000fe20000010000 */
[----:B------:R-:W-:Y:S01]  /*0cf0*/  FFMA.FTZ R152, R95, R173, R152 ;  /* 0x000000ad5f987223 */ /* 0x000fe20000010098 */
[----:B------:R-:W-:Y:S01]  /*0d00*/  FADD.FTZ R72, -R178, R72 ;  /* 0x00000048b2487221 */ /* 0x000fe20000010100 */
[----:B------:R-:W-:Y:S01]  /*0d10*/  FADD.FTZ R147, R177, R147 ;  /* 0x00000093b1937221 */ /* 0x000fe20000010000 */
[----:B------:R-:W-:Y:S01]  /*0d20*/  FMUL.FTZ R173, R171, R64 ;  /* 0x00000040abad7220 */ /* 0x000fe20000410000 */
[-C--:B------:R-:W-:Y:S01]  /*0d30*/  FFMA.FTZ R94, R28, R177.reuse, R65 ;  /* 0x000000b11c5e7223 */ /* 0x080fe20000010041 */
[----:B------:R-:W-:Y:S01]  /*0d40*/  FFMA.FTZ R150, R175, R177, R150 ;  /* 0x000000b1af967223 */ /* 0x000fe20000010096 */
[----:B------:R-:W-:Y:S01]  /*0d50*/  FMUL.FTZ R65, R14, R183 ;  /* 0x000000b70e417220 */ /* 0x000fe20000410000 */
[----:B------:R-:W-:Y:S01]  /*0d60*/  FMUL.FTZ R177, R171, R70 ;  /* 0x00000046abb17220 */ /* 0x000fe20000410000 */
[-C--:B------:R-:W-:Y:S01]  /*0d70*/  FMUL.FTZ R64, R15, R67.reuse ;  /* 0x000000430f407220 */ /* 0x080fe20000410000 */
[----:B------:R-:W-:Y:S01]  /*0d80*/  FADD.FTZ R128, R67, R128 ;  /* 0x0000008043807221 */ /* 0x000fe20000010000 */
[----:B------:R-:W-:Y:S01]  /*0d90*/  FFMA.FTZ R119, R174, R67, R119 ;  /* 0x00000043ae777223 */ /* 0x000fe20000010077 */
[----:B------:R-:W-:Y:S01]  /*0da0*/  FADD.FTZ R68, -R178, R73 ;  /* 0x00000049b2447221 */ /* 0x000fe20000010100 */
[----:B------:R-:W-:-:S02]  /*0db0*/  HADD2.F32 R67, -RZ, R80.H0_H0 ;  /* 0x20000050ff437230 */ /* 0x000fc40000004100 */
[--C-:B------:R-:W-:Y:S02]  /*0dc0*/  HADD2.F32 R73, -RZ, R82.reuse.H0_H0 ;  /* 0x20000052ff497230 */ /* 0x100fe40000004100 */
[----:B------:R-:W-:Y:S02]  /*0dd0*/  HADD2.F32 R188, -RZ, R82.H1_H1 ;  /* 0x30000052ffbc7230 */ /* 0x000fe40000004100 */
[----:B------:R-:W-:Y:S01]  /*0de0*/  FMUL.FTZ R82, R171, R72 ;  /* 0x00000048ab527220 */ /* 0x000fe20000410000 */
[----:B------:R-:W-:Y:S01]  /*0df0*/  FADD.FTZ R139, R181, R139 ;  /* 0x0000008bb58b7221 */ /* 0x000fe20000010000 */
[-C--:B------:R-:W-:Y:S01]  /*0e00*/  FFMA.FTZ R176, R30, R181.reuse, R65 ;  /* 0x000000b51eb07223 */ /* 0x080fe20000010041 */
[----:B------:R-:W-:Y:S01]  /*0e10*/  FFMA.FTZ R142, R177, R181, R142 ;  /* 0x000000b5b18e7223 */ /* 0x000fe2000001008e */
[----:B------:R-:W-:Y:S02]  /*0e20*/  HADD2.F32 R181, -RZ, R76.H0_H0 ;  /* 0x2000004cffb57230 */ /* 0x000fe40000004100 */
[----:B------:R-:W-:Y:S01]  /*0e30*/  FADD.FTZ R130, R67, R130 ;  /* 0x0000008243827221 */ /* 0x000fe20000010000 */
[-C--:B------:R-:W-:Y:S01]  /*0e40*/  FFMA.FTZ R121, R82, R67.reuse, R121 ;  /* 0x0000004352797223 */ /* 0x080fe20000010079 */
[----:B------:R-:W-:Y:S01]  /*0e50*/  FMUL.FTZ R67, R8, R67 ;  /* 0x0000004308437220 */ /* 0x000fe20000410000 */
[----:B------:R-:W-:Y:S01]  /*0e60*/  FADD.FTZ R149, R179, R149 ;  /* 0x00000095b3957221 */ /* 0x000fe20000010000 */
[----:B------:R-:W-:Y:S01]  /*0e70*/  FFMA.FTZ R148, R175, R179, R148 ;  /* 0x000000b3af947223 */ /* 0x000fe20000010094 */
[----:B------:R-:W-:Y:S01]  /*0e80*/  FFMA.FTZ R179, R31, R185, R64 ;  /* 0x000000b91fb37223 */ /* 0x000fe20000010040 */
[----:B------:R-:W-:Y:S01]  /*0e90*/  FADD.FTZ R112, R181, R112 ;  /* 0x00000070b5707221 */ /* 0x000fe20000010000 */
[----:B------:R-:W-:Y:S01]  /*0ea0*/  FFMA.FTZ R103, R82, R181, R103 ;  /* 0x000000b552677223 */ /* 0x000fe20000010067 */
[----:B------:R-:W-:-:S02]  /*0eb0*/  HADD2.F32 R65, -RZ, R83.H0_H0 ;  /* 0x20000053ff417230 */ /* 0x000fc40000004100 */
[----:B------:R-:W-:Y:S01]  /*0ec0*/  FFMA.FTZ R181, R24, R181, R67 ;  /* 0x000000b518b57223 */ /* 0x000fe20000010043 */
[----:B------:R-:W-:Y:S02]  /*0ed0*/  HADD2.F32 R64, -RZ, R83.H1_H1 ;  /* 0x30000053ff407230 */ /* 0x000fe40000004100 */
[----:B------:R-:W-:Y:S01]  /*0ee0*/  FMUL.FTZ R83, R171, R68 ;  /* 0x00000044ab537220 */ /* 0x000fe20000410000 */
[----:B------:R-:W-:Y:S01]  /*0ef0*/  FADD.FTZ R67, RZ, R91 ;  /* 0x0000005bff437221 */ /* 0x000fe20000010000 */
[----:B------:R-:W-:-:S03]  /*0f00*/  FFMA.FTZ R68, R0, R91, RZ ;  /* 0x0000005b00447223 */ /* 0x000fc600000100ff */
[----:B------:R-:W-:Y:S01]  /*0f10*/  FADD.FTZ R67, R88, R67 ;  /* 0x0000004358437221 */ /* 0x000fe20000010000 */
[----:B------:R-:W-:Y:S01]  /*0f20*/  FFMA.FTZ R68, R89, R88, R68 ;  /* 0x0000005859447223 */ /* 0x000fe20000010044 */
[----:B------:R-:W-:Y:S02]  /*0f30*/  HADD2.F32 R66, -RZ, R66.H1_H1 ;  /* 0x30000042ff427230 */ /* 0x000fe40000004100 */
[----:B------:R-:W-:Y:S01]  /*0f40*/  FFMA.FTZ R92, R35, R180, R92 ;  /* 0x000000b4235c7223 */ /* 0x000fe2000001005c */
[----:B------:R-:W-:Y:S01]  /*0f50*/  FADD.FTZ R67, R90, R67 ;  /* 0x000000435a437221 */ /* 0x000fe20000010000 */
[C---:B------:R-:W-:Y:S01]  /*0f60*/  FFMA.FTZ R68, R93.reuse, R90, R68 ;  /* 0x0000005a5d447223 */ /* 0x040fe20000010044 */
[----:B------:R-:W-:Y:S01]  /*0f70*/  FADD.FTZ R157, R172, R157 ;  /* 0x0000009dac9d7221 */ /* 0x000fe20000010000 */
[----:B------:R-:W-:Y:S01]  /*0f80*/  FFMA.FTZ R158, R93, R172, R158 ;  /* 0x000000ac5d9e7223 */ /* 0x000fe2000001009e */
[----:B------:R-:W-:Y:S01]  /*0f90*/  FMUL.FTZ R172, R13, R66 ;  /* 0x000000420dac7220 */ /* 0x000fe20000410000 */
[----:B------:R-:W-:Y:S01]  /*0fa0*/  FADD.FTZ R67, R92, R67 ;  /* 0x000000435c437221 */ /* 0x000fe20000010000 */
[----:B------:R-:W-:Y:S01]  /*0fb0*/  FFMA.FTZ R68, R95, R92, R68 ;  /* 0x0000005c5f447223 */ /* 0x000fe20000010044 */
[C---:B------:R-:W-:Y:S01]  /*0fc0*/  FADD.FTZ R70, -R178.reuse, R75 ;  /* 0x0000004bb2467221 */ /* 0x040fe20000010100 */
[----:B------:R-:W-:Y:S01]  /*0fd0*/  FADD.FTZ R74, -R178, R74 ;  /* 0x0000004ab24a7221 */ /* 0x000fe20000010100 */
[----:B------:R-:W-:Y:S01]  /*0fe0*/  FFMA.FTZ R172, R29, R182, R172 ;  /* 0x000000b61dac7223 */ /* 0x000fe200000100ac */
[----:B------:R-:W-:Y:S01]  /*0ff0*/  FADD.FTZ R67, R94, R67 ;  /* 0x000000435e437221 */ /* 0x000fe20000010000 */
[----:B------:R-:W-:Y:S01]  /*1000*/  FADD.FTZ R141, R183, R141 ;  /* 0x0000008db78d7221 */ /* 0x000fe20000010000 */
[----:B------:R-:W-:Y:S01]  /*1010*/  FFMA.FTZ R140, R177, R183, R140 ;  /* 0x000000b7b18c7223 */ /* 0x000fe2000001008c */
[----:B------:R-:W-:Y:S01]  /*1020*/  FFMA.FTZ R68, R175, R94, R68 ;  /* 0x0000005eaf447223 */ /* 0x000fe20000010044 */
[----:B------:R-:W-:Y:S01]  /*1030*/  FADD.FTZ R143, R182, R143 ;  /* 0x0000008fb68f7221 */ /* 0x000fe20000010000 */
[----:B------:R-:W-:Y:S01]  /*1040*/  FFMA.FTZ R146, R173, R182, R146 ;  /* 0x000000b6ad927223 */ /* 0x000fe20000010092 */
[----:B------:R-:W-:-:S02]  /*1050*/  HADD2.F32 R69, -RZ, R81.H0_H0 ;  /* 0x20000051ff457230 */ /* 0x000fc40000004100 */
[C---:B------:R-:W-:Y:S01]  /*1060*/  FMUL.FTZ R183, R171.reuse, R70 ;  /* 0x00000046abb77220 */ /* 0x040fe20000410000 */
[----:B------:R-:W-:Y:S01]  /*1070*/  FMUL.FTZ R182, R171, R74 ;  /* 0x0000004aabb67220 */ /* 0x000fe20000410000 */
[----:B------:R-:W-:Y:S01]  /*1080*/  FADD.FTZ R70, -R178, R85 ;  /* 0x00000055b2467221 */ /* 0x000fe20000010100 */
[----:B------:R-:W-:Y:S01]  /*1090*/  FADD.FTZ R67, R172, R67 ;  /* 0x00000043ac437221 */ /* 0x000fe20000010000 */
[----:B------:R-:W-:Y:S01]  /*10a0*/  FADD.FTZ R110, R185, R110 ;  /* 0x0000006eb96e7221 */ /* 0x000fe20000010000 */
[----:B------:R-:W-:Y:S01]  /*10b0*/  FFMA.FTZ R138, R174, R185, R138 ;  /* 0x000000b9ae8a7223 */ /* 0x000fe2000001008a */
[----:B------:R-:W-:Y:S01]  /*10c0*/  FFMA.FTZ R68, R173, R172, R68 ;  /* 0x000000acad447223 */ /* 0x000fe20000010044 */
[----:B------:R-:W-:Y:S02]  /*10d0*/  HADD2.F32 R185, -RZ, R77.H0_H0 ;  /* 0x2000004dffb97230 */ /* 0x000fe40000004100 */
[----:B------:R-:W-:Y:S01]  /*10e0*/  FADD.FTZ R74, -R178, R87 ;  /* 0x00000057b24a7221 */ /* 0x000fe20000010100 */
[----:B------:R-:W-:-:S02]  /*10f0*/  HADD2.F32 R80, -RZ, R80.H1_H1 ;  /* 0x30000050ff507230 */ /* 0x000fc40000004100 */
        /* <DEDUP_REMOVED lines=8> */
[----:B------:R-:W-:Y:S02]  /*1180*/  HADD2.F32 R76, -RZ, R76.H1_H1 ;  /* 0x3000004cff4c7230 */ /* 0x000fe40000004100 */
[----:B------:R-:W-:Y:S01]  /*1190*/  FADD.FTZ R114, R185, R114 ;  /* 0x00000072b9727221 */ /* 0x000fe20000010000 */
[-C--:B------:R-:W-:Y:S01]  /*11a0*/  FFMA.FTZ R105, R182, R185.reuse, R105 ;  /* 0x000000b9b6697223 */ /* 0x080fe20000010069 */
[----:B------:R-:W-:Y:S01]  /*11b0*/  FMUL.FTZ R180, R9, R80 ;  /* 0x0000005009b47220 */ /* 0x000fe20000410000 */
[----:B------:R-:W-:Y:S01]  /*11c0*/  FFMA.FTZ R185, R26, R185, R69 ;  /* 0x000000b91ab97223 */ /* 0x000fe20000010045 */
[----:B------:R-:W-:Y:S01]  /*11d0*/  FADD.FTZ R70, R179, R70 ;  /* 0x00000046b3467221 */ /* 0x000fe20000010000 */
[----:B------:R-:W-:Y:S01]  /*11e0*/  FFMA.FTZ R69, R174, R179, R67 ;  /* 0x000000b3ae457223 */ /* 0x000fe20000010043 */
[----:B------:R-:W-:-:S02]  /*11f0*/  HADD2.F32 R71, -RZ, R78.H0_H0 ;  /* 0x2000004eff477230 */ /* 0x000fc40000004100 */
[----:B------:R-:W-:Y:S01]  /*1200*/  FADD.FTZ R72, -R178, R86 ;  /* 0x00000056b2487221 */ /* 0x000fe20000010100 */
[----:B------:R-:W-:Y:S02]  /*1210*/  HADD2.F32 R186, -RZ, R78.H1_H1 ;  /* 0x3000004effba7230 */ /* 0x000fe40000004100 */
[----:B------:R-:W-:Y:S01]  /*1220*/  FMUL.FTZ R86, R5, R188 ;  /* 0x000000bc05567220 */ /* 0x000fe20000410000 */
[----:B------:R-:W-:Y:S02]  /*1230*/  HADD2.F32 R78, -RZ, R81.H1_H1 ;  /* 0x30000051ff4e7230 */ /* 0x000fe40000004100 */
[----:B------:R-:W-:Y:S01]  /*1240*/  FFMA.FTZ R180, R25, R76, R180 ;  /* 0x0000004c19b47223 */ /* 0x000fe200000100b4 */
[----:B------:R-:W-:Y:S01]  /*1250*/  FADD.FTZ R67, R181, R70 ;  /* 0x00000046b5437221 */ /* 0x000fe20000010000 */
[----:B------:R-:W-:Y:S01]  /*1260*/  FFMA.FTZ R68, R82, R181, R69 ;  /* 0x000000b552447223 */ /* 0x000fe20000010045 */
[----:B------:R-:W-:Y:S01]  /*1270*/  FADD.FTZ R145, R66, R145 ;  /* 0x0000009142917221 */ /* 0x000fe20000010000 */
[----:B------:R-:W-:Y:S01]  /*1280*/  FFMA.FTZ R144, R173, R66, R144 ;  /* 0x00000042ad907223 */ /* 0x000fe20000010090 */
[----:B------:R-:W-:-:S02]  /*1290*/  HADD2.F32 R184, -RZ, R77.H1_H1 ;  /* 0x3000004dffb87230 */ /* 0x000fc40000004100 */
[----:B------:R-:W-:Y:S01]  /*12a0*/  FADD.FTZ R115, R186, R115 ;  /* 0x00000073ba737221 */ /* 0x000fe20000010000 */
[--C-:B------:R-:W-:Y:S02]  /*12b0*/  HADD2.F32 R66, -RZ, R79.reuse.H1_H1 ;  /* 0x3000004fff427230 */ /* 0x100fe40000004100 */
[-C--:B------:R-:W-:Y:S01]  /*12c0*/  FFMA.FTZ R86, R21, R186.reuse, R86 ;  /* 0x000000ba15567223 */ /* 0x080fe20000010056 */
        /* <DEDUP_REMOVED lines=8> */
[----:B------:R-:W-:Y:S01]  /*1350*/  FADD.FTZ R84, -R178, R84 ;  /* 0x00000054b2547221 */ /* 0x000fe20000010100 */
[----:B------:R-:W-:Y:S01]  /*1360*/  FADD.FTZ R113, R184, R113 ;  /* 0x00000071b8717221 */ /* 0x000fe20000010000 */
[----:B------:R-:W-:Y:S01]  /*1370*/  FFMA.FTZ R104, R183, R184, R104 ;  /* 0x000000b8b7687223 */ /* 0x000fe20000010068 */
[----:B------:R-:W-:Y:S01]  /*1380*/  FMUL.FTZ R178, R171, R72 ;  /* 0x00000048abb27220 */ /* 0x000fe20000410000 */
[----:B------:R-:W-:Y:S01]  /*1390*/  FADD.FTZ R117, R66, R117 ;  /* 0x0000007542757221 */ /* 0x000fe20000010000 */
[-C--:B------:R-:W-:Y:S01]  /*13a0*/  FFMA.FTZ R186, R23, R66.reuse, R186 ;  /* 0x0000004217ba7223 */ /* 0x080fe200000100ba */
[----:B------:R-:W-:Y:S01]  /*13b0*/  FFMA.FTZ R108, R189, R66, R108 ;  /* 0x00000042bd6c7223 */ /* 0x000fe2000001006c */
[----:B------:R-:W-:Y:S01]  /*13c0*/  FFMA.FTZ R184, R27, R184, R78 ;  /* 0x000000b81bb87223 */ /* 0x000fe2000001004e */
[----:B------:R-:W-:Y:S01]  /*13d0*/  FMUL.FTZ R85, R4, R73 ;  /* 0x0000004904557220 */ /* 0x000fe20000410000 */
[----:B------:R-:W-:Y:S01]  /*13e0*/  FADD.FTZ R69, R70, R185 ;  /* 0x000000b946457221 */ /* 0x000fe20000010000 */
[----:B------:R-:W-:Y:S01]  /*13f0*/  FFMA.FTZ R66, R182, R185, R67 ;  /* 0x000000b9b6427223 */ /* 0x000fe20000010043 */
[-C--:B------:R-:W-:Y:S01]  /*1400*/  FMUL.FTZ R187, R6, R65.reuse ;  /* 0x0000004106bb7220 */ /* 0x080fe20000410000 */
[----:B------:R-:W-:Y:S01]  /*1410*/  FADD.FTZ R136, R65, R136 ;  /* 0x0000008841887221 */ /* 0x000fe20000010000 */
[----:B------:R-:W-:Y:S01]  /*1420*/  FFMA.FTZ R127, R178, R65, R127 ;  /* 0x00000041b27f7223 */ /* 0x000fe2000001007f */
[----:B------:R-:W-:Y:S01]  /*1430*/  FMUL.FTZ R84, R171, R84 ;  /* 0x00000054ab547220 */ /* 0x000fe20000410000 */
[----:B------:R-:W-:Y:S01]  /*1440*/  FFMA.FTZ R85, R20, R71, R85 ;  /* 0x0000004714557223 */ /* 0x000fe20000010055 */
[----:B------:R-:W-:Y:S01]  /*1450*/  FADD.FTZ R68, R69, R184 ;  /* 0x000000b845447221 */ /* 0x000fe20000010000 */
[----:B------:R-:W-:Y:S01]  /*1460*/  FFMA.FTZ R65, R183, R184, R66 ;  /* 0x000000b8b7417223 */ /* 0x000fe20000010042 */
[----:B------:R-:W-:-:S02]  /*1470*/  HADD2.F32 R75, -RZ, R79.H0_H0 ;  /* 0x2000004fff4b7230 */ /* 0x000fc40000004100 */
[----:B------:R-:W-:Y:S01]  /*1480*/  FADD.FTZ R67, R68, R85 ;  /* 0x0000005544437221 */ /* 0x000fe20000010000 */
[----:B------:R-:W-:Y:S01]  /*1490*/  FFMA.FTZ R66, R84, R85, R65 ;  /* 0x0000005554427223 */ /* 0x000fe20000010041 */
[----:B------:R-:W-:Y:S01]  /*14a0*/  SHF.R.U32.HI R69, RZ, 0x5, R137 ;  /* 0x00000005ff457819 */ /* 0x000fe20000011689 */
[----:B------:R-:W-:Y:S01]  /*14b0*/  FFMA.FTZ R187, R22, R75, R187 ;  /* 0x0000004b16bb7223 */ /* 0x000fe200000100bb */
[----:B------:R-:W-:Y:S01]  /*14c0*/  FADD.FTZ R68, R67, R86 ;  /* 0x0000005643447221 */ /* 0x000fe20000010000 */
[----:B------:R-:W-:Y:S01]  /*14d0*/  FFMA.FTZ R65, R87, R86, R66 ;  /* 0x0000005657417223 */ /* 0x000fe20000010042 */
[----:B------:R-:W-:Y:S02]  /*14e0*/  LOP3.LUT R70, R69, 0x7fffff8, RZ, 0xc0, !PT ;  /* 0x07fffff845467812 */ /* 0x000fe400078ec0ff */
[----:B------:R-:W-:Y:S01]  /*14f0*/  FADD.FTZ R67, R68, R187 ;  /* 0x000000bb44437221 */ /* 0x000fe20000010000 */
[----:B------:R-:W-:Y:S01]  /*1500*/  FFMA.FTZ R65, R178, R187, R65 ;  /* 0x000000bbb2417223 */ /* 0x000fe20000010041 */
        /* <DEDUP_REMOVED lines=36> */
.L_x_2101:
        /* <DEDUP_REMOVED lines=23> */
[----:B------:R-:W-:Y:S02]  /*18c0*/  @P1 MOV R66, R96 ;  /* 0x0000006000421202 */ /* 0x000fe40000000f00 */
        /* <DEDUP_REMOVED lines=128> */
[----:B------:R-:W-:Y:S01]  /*20d0*/  FSEL R181, R66, RZ, P3 ;  /* 0x000000ff42b57208 */ /* 0x000fe20001800000 */
        /* <DEDUP_REMOVED lines=20> */
[C---:B------:R-:W-:Y:S02]  /*2220*/  @P1 LOP3.LUT P3, RZ, R97.reuse, 0xff, RZ, 0xc0, !PT ;  /* 0x000000ff61ff1812 */ /* 0x040fe4000786c0ff */
[----:B------:R-:W-:Y:S02]  /*2230*/  @P1 FSEL R178, R178, RZ, P6 ;  /* 0x000000ffb2b21208 */ /* 0x000fe40003000000 */
[----:B------:R-:W-:Y:S02]  /*2240*/  ISETP.NE.U32.AND P6, PT, RZ, UR18, PT ;  /* 0x00000012ff007c0c */ /* 0x000fe4000bfc5070 */
[----:B------:R-:W-:Y:S02]  /*2250*/  @P1 FSEL R176, R176, RZ, P3 ;  /* 0x000000ffb0b01208 */ /* 0x000fe40001800000 */
[----:B------:R-:W-:Y:S02]  /*2260*/  @P1 LOP3.LUT P3, RZ, R97, 0xff00, RZ, 0xc0, !PT ;  /* 0x0000ff0061ff1812 */ /* 0x000fe4000786c0ff */
[----:B------:R-:W-:-:S02]  /*2270*/  ISETP.NE.AND.EX P6, PT, RZ, UR19, PT, P6 ;  /* 0x00000013ff007c0c */ /* 0x000fc4000bfc5360 */
[----:B------:R-:W-:Y:S02]  /*2280*/  @P1 FSEL R177, R177, RZ, P3 ;  /* 0x000000ffb1b11208 */ /* 0x000fe40001800000 */
[----:B------:R-:W-:Y:S02]  /*2290*/  ISETP.NE.U32.AND P3, PT, RZ, UR18, PT ;  /* 0x00000012ff007c0c */ /* 0x000fe4000bf65070 */
[----:B------:R-:W-:Y:S02]  /*22a0*/  @P1 F2FP.F16.F32.PACK_AB R82, RZ, R75 ;  /* 0x0000004bff52123e */ /* 0x000fe400000000ff */
        /* <DEDUP_REMOVED lines=18> */
[----:B------:R-:W-:Y:S01]  /*23d0*/  F2FP.F16.F32.PACK_AB R73, R0, R73 ;  /* 0x000000490049723e */ /* 0x000fe200000000ff */
[----:B------:R-:W-:Y:S01]  /*23e0*/  FMUL.FTZ R0, R186, UR17 ;  /* 0x00000011ba007c20 */ /* 0x000fe20008410000 */
[----:B------:R-:W-:Y:S02]  /*23f0*/  SEL R53, R180, R53, P3 ;  /* 0x00000035b4357207 */ /* 0x000fe40001800000 */
[----:B------:R-:W-:Y:S01]  /*2400*/  SEL R55, R184, R55, P3 ;  /* 0x00000037b8377207 */ /* 0x000fe20001800000 */
[--C-:B0-----:R-:W-:Y:S01]  /*2410*/  IMAD.WIDE.U32 R84, R170, 0x10, R76.reuse ;  /* 0x00000010aa547825 */ /* 0x101fe200078e004c */
[----:B------:R-:W0:Y:S01]  /*2420*/  @P6 LDC.64 R82, c[0x0][0x308] ;  /* 0x0000c200ff526b82 */ /* 0x000e220000000a00 */
[----:B------:R-:W-:Y:S02]  /*2430*/  SEL R59, R186, R59, P3 ;  /* 0x0000003bba3b7207 */ /* 0x000fe40001800000 */
[----:B------:R-:W-:Y:S01]  /*2440*/  @P1 F2FP.F16.F32.PACK_AB R91, RZ, R91 ;  /* 0x0000005bff5b123e */ /* 0x000fe200000000ff */
[----:B------:R-:W-:Y:S01]  /*2450*/  IMAD.WIDE.U32 R76, R166, 0x10, R76 ;  /* 0x00000010a64c7825 */ /* 0x000fe200078e004c */
[----:B------:R-:W-:-:S02]  /*2460*/  @P1 F2FP.F16.F32.PACK_AB R94, RZ, R94 ;  /* 0x0000005eff5e123e */ /* 0x000fc400000000ff */
[----:B------:R-:W-:Y:S01]  /*2470*/  @P1 F2FP.F16.F32.PACK_AB R100, RZ, R100 ;  /* 0x00000064ff64123e */ /* 0x000fe200000000ff */
[C---:B-1----:R-:W-:Y:S01]  /*2480*/  @P6 IMAD.WIDE.U32 R80, R170.reuse, 0x20, R80 ;  /* 0x00000020aa506825 */ /* 0x042fe200078e0050 */
[----:B------:R-:W-:Y:S02]  /*2490*/  LOP3.LUT P3, RZ, R99, 0xff000000, RZ, 0xc0, !PT ;  /* 0xff00000063ff7812 */ /* 0x000fe4000786c0ff */
[----:B------:R-:W-:Y:S02]  /*24a0*/  @P1 F2FP.F16.F32.PACK_AB R90, RZ, R90 ;  /* 0x0000005aff5a123e */ /* 0x000fe400000000ff */
[----:B------:R-:W-:Y:S01]  /*24b0*/  @P1 F2FP.F16.F32.PACK_AB R93, RZ, R93 ;  /* 0x0000005dff5d123e */ /* 0x000fe200000000ff */
[----:B------:R1:W-:Y:S01]  /*24c0*/  @P6 STG.E.128 desc[UR4][R80.64], R64 ;  /* 0x0000004050006986 */ /* 0x0003e2000c101d04 */
[----:B--2---:R-:W-:Y:S01]  /*24d0*/  @P1 IMAD.WIDE.U32 R170, R170, 0x10, R78 ;  /* 0x00000010aaaa1825 */ /* 0x004fe200078e004e */
[----:B------:R-:W-:Y:S01]  /*24e0*/  @P1 F2FP.F16.F32.PACK_AB R95, RZ, R95 ;  /* 0x0000005fff5f123e */ /* 0x000fe200000000ff */
[----:B------:R-:W2:Y:S01]  /*24f0*/  @P1 LDC.64 R78, c[0x0][0x300] ;  /* 0x0000c000ff4e1b82 */ /* 0x000ea20000000a00 */
[----:B------:R-:W-:Y:S01]  /*2500*/  @P1 F2FP.F16.F32.PACK_AB R101, RZ, R101 ;  /* 0x00000065ff65123e */ /* 0x000fe200000000ff */
[----:B------:R-:W-:Y:S01]  /*2510*/  @P6 STG.E.128 desc[UR4][R80.64+0x10], R68 ;  /* 0x0000104450006986 */ /* 0x000fe2000c101d04 */
[----:B------:R-:W-:-:S02]  /*2520*/  @P1 PRMT R61, R91, 0x7610, R61 ;  /* 0x000076105b3d1816 */ /* 0x000fc4000000003d */
[----:B------:R-:W-:Y:S02]  /*2530*/  @P1 PRMT R62, R94, 0x7610, R62 ;  /* 0x000076105e3e1816 */ /* 0x000fe4000000003e */
[----:B------:R-:W-:Y:S01]  /*2540*/  @P1 PRMT R63, R100, 0x7610, R63 ;  /* 0x00007610643f1816 */ /* 0x000fe2000000003f */
[----:B0-----:R-:W-:Y:S01]  /*2550*/  @P6 IMAD.WIDE.U32 R82, R166, 0x20, R82 ;  /* 0x00000020a6526825 */ /* 0x001fe200078e0052 */
[----:B------:R-:W-:Y:S02]  /*2560*/  FSEL R88, R0, RZ, P3 ;  /* 0x000000ff00587208 */ /* 0x000fe40001800000 */
[----:B------:R-:W-:Y:S02]  /*2570*/  @P1 LOP3.LUT P3, RZ, R97, 0xff000000, RZ, 0xc0, !PT ;  /* 0xff00000061ff1812 */ /* 0x000fe4000786c0ff */
[----:B------:R-:W-:Y:S02]  /*2580*/  F2FP.F16.F32.PACK_AB R75, R191, R188 ;  /* 0x000000bcbf4b723e */ /* 0x000fe400000000ff */
[----:B------:R-:W-:-:S02]  /*2590*/  F2FP.F16.F32.PACK_AB R74, R179, R74 ;  /* 0x0000004ab34a723e */ /* 0x000fc400000000ff */
[----:B------:R-:W-:Y:S02]  /*25a0*/  F2FP.F16.F32.PACK_AB R72, R89, R72 ;  /* 0x000000485948723e */ /* 0x000fe400000000ff */
[----:B------:R-:W-:Y:S02]  /*25b0*/  @P1 PRMT R60, R60, 0x5410, R90 ;  /* 0x000054103c3c1816 */ /* 0x000fe4000000005a */
[----:B------:R-:W-:Y:S01]  /*25c0*/  @P1 PRMT R61, R61, 0x5410, R93 ;  /* 0x000054103d3d1816 */ /* 0x000fe2000000005d */
[----:B------:R-:W-:Y:S01]  /*25d0*/  STG.E.128 desc[UR4][R84.64], R72 ;  /* 0x0000004854007986 */ /* 0x000fe2000c101d04 */
[----:B------:R-:W-:Y:S01]  /*25e0*/  @P1 PRMT R62, R62, 0x5410, R95 ;  /* 0x000054103e3e1816 */ /* 0x000fe2000000005f */
[----:B--2---:R-:W-:Y:S01]  /*25f0*/  @P1 IMAD.WIDE.U32 R78, R166, 0x10, R78 ;  /* 0x00000010a64e1825 */ /* 0x004fe200078e004e */
[----:B------:R-:W-:Y:S02]  /*2600*/  @P1 PRMT R63, R63, 0x5410, R101 ;  /* 0x000054103f3f1816 */ /* 0x000fe40000000065 */
[----:B------:R-:W-:-:S02]  /*2610*/  LOP3.LUT P2, RZ, R98, 0xff00, RZ, 0xc0, !PT ;  /* 0x0000ff0062ff7812 */ /* 0x000fc4000784c0ff */
[----:B------:R-:W-:Y:S01]  /*2620*/  @P1 F2FP.F16.F32.PACK_AB R86, RZ, R86 ;  /* 0x00000056ff56123e */ /* 0x000fe200000000ff */
[----:B------:R0:W-:Y:S01]  /*2630*/  @P1 STG.E.128 desc[UR4][R170.64], R60 ;  /* 0x0000003caa001986 */ /* 0x0001e2000c101d04 */
[----:B------:R-:W-:Y:S02]  /*2640*/  @P1 F2FP.F16.F32.PACK_AB R173, RZ, R173 ;  /* 0x000000adffad123e */ /* 0x000fe400000000ff */
[----:B------:R-:W-:Y:S01]  /*2650*/  @P1 FSEL R0, R0, RZ, P3 ;  /* 0x000000ff00001208 */ /* 0x000fe20001800000 */
[----:B------:R2:W-:Y:S01]  /*2660*/  @P6 STG.E.128 desc[UR4][R82.64], R52 ;  /* 0x0000003452006986 */ /* 0x0005e2000c101d04 */
[----:B------:R-:W-:Y:S02]  /*2670*/  @P1 F2FP.F16.F32.PACK_AB R176, RZ, R176 ;  /* 0x000000b0ffb0123e */ /* 0x000fe400000000ff */
[----:B------:R-:W-:Y:S01]  /*2680*/  @P1 F2FP.F16.F32.PACK_AB R178, RZ, R178 ;  /* 0x000000b2ffb2123e */ /* 0x000fe200000000ff */
[----:B------:R2:W-:Y:S01]  /*2690*/  @P6 STG.E.128 desc[UR4][R82.64+0x10], R56 ;  /* 0x0000103852006986 */ /* 0x0005e2000c101d04 */
[----:B-1----:R-:W-:-:S02]  /*26a0*/  FSEL R64, R182, RZ, P2 ;  /* 0x000000ffb6407208 */ /* 0x002fc40001000000 */
[----:B------:R-:W-:Y:S02]  /*26b0*/  @P1 F2FP.F16.F32.PACK_AB R87, RZ, R87 ;  /* 0x00000057ff57123e */ /* 0x000fe400000000ff */
[----:B------:R-:W-:Y:S02]  /*26c0*/  @P1 F2FP.F16.F32.PACK_AB R175, RZ, R175 ;  /* 0x000000afffaf123e */ /* 0x000fe400000000ff */
[----:B------:R-:W-:Y:S02]  /*26d0*/  @P1 F2FP.F16.F32.PACK_AB R177, RZ, R177 ;  /* 0x000000b1ffb1123e */ /* 0x000fe400000000ff */
[----:B------:R-:W-:Y:S02]  /*26e0*/  @P1 F2FP.F16.F32.PACK_AB R0, RZ, R0 ;  /* 0x00000000ff00123e */ /* 0x000fe400000000ff */
[----:B0-----:R-:W-:Y:S02]  /*26f0*/  @P1 PRMT R60, R86, 0x7610, R60 ;  /* 0x00007610563c1816 */ /* 0x001fe4000000003c */
[----:B------:R-:W-:-:S02]  /*2700*/  @P1 PRMT R61, R173, 0x7610, R61 ;  /* 0x00007610ad3d1816 */ /* 0x000fc4000000003d */
[----:B------:R-:W-:Y:S02]  /*2710*/  @P1 PRMT R62, R176, 0x7610, R62 ;  /* 0x00007610b03e1816 */ /* 0x000fe4000000003e */
[----:B------:R-:W-:Y:S02]  /*2720*/  @P1 PRMT R63, R178, 0x7610, R63 ;  /* 0x00007610b23f1816 */ /* 0x000fe4000000003f */
[----:B------:R-:W-:Y:S02]  /*2730*/  F2FP.F16.F32.PACK_AB R67, R88, R187 ;  /* 0x000000bb5843723e */ /* 0x000fe400000000ff */
[----:B------:R-:W-:Y:S02]  /*2740*/  F2FP.F16.F32.PACK_AB R66, R192, R185 ;  /* 0x000000b9c042723e */ /* 0x000fe400000000ff */
        /* <DEDUP_REMOVED lines=56> */
[----:B--2---:R-:W-:Y:S02]  /*2ad0*/  MOV R52, R107 ;  /* 0x0000006b00347202 */ /* 0x004fe40000000f00 */
        /* <DEDUP_REMOVED lines=12> */
.L_x_2088:
        /* <DEDUP_REMOVED lines=31> */
.L_x_2089:
[----:B------:R-:W-:Y:S01]  /*2d90*/  HFMA2.MMA R76, -RZ, RZ, 0, 9.5367431640625e-07 ;  /* 0x00000010ff4c7435 */ /* 0x000fe200000001ff */
[----:B------:R-:W-:Y:S02]  /*2da0*/  MOV R77, R67 ;  /* 0x00000043004d7202 */ /* 0x000fe40000000f00 */
[----:B------:R-:W-:Y:S02]  /*2db0*/  MOV R79, 0x1f ;  /* 0x0000001f004f7802 */ /* 0x000fe40000000f00 */
[----:B------:R-:W-:-:S07]  /*2dc0*/  MOV R74, 0xffffffff ;  /* 0xffffffff004a7802 */ /* 0x000fce0000000f00 */
[----:B-----5:R-:W-:Y:S05]  /*2dd0*/  WARPSYNC.COLLECTIVE R74, `(.L_x_2091) ;  /* 0x000000004a087348 */ /* 0x020fea0003c00000 */
[----:B------:R0:W1:Y:S02]  /*2de0*/  SHFL.DOWN P6, R75, R77, R76, R79 ;  /* 0x0800004c4d4b7389 */ /* 0x00006400000c004f */
[----:B01---5:R-:W-:Y:S01]  /*2df0*/  ENDCOLLECTIVE ;  /* 0x000000000000791b */ /* 0x023fe20003800000 */
.L_x_2091:
[----:B------:R-:W-:Y:S02]  /*2e00*/  MOV R77, R65 ;  /* 0x00000041004d7202 */ /* 0x000fe40000000f00 */
[----:B------:R-:W-:-:S07]  /*2e10*/  MOV R64, R75 ;  /* 0x0000004b00407202 */ /* 0x000fce0000000f00 */
[----:B------:R-:W-:Y:S05]  /*2e20*/  WARPSYNC.COLLECTIVE R74, `(.L_x_2092) ;  /* 0x000000004a087348 */ /* 0x000fea0003c00000 */
[----:B------:R0:W1:Y:S02]  /*2e30*/  SHFL.DOWN P6, R75, R77, R76, R79 ;  /* 0x0800004c4d4b7389 */ /* 0x00006400000c004f */
[----:B01----:R-:W-:Y:S01]  /*2e40*/  ENDCOLLECTIVE ;  /* 0x000000000000791b */ /* 0x003fe20003800000 */
.L_x_2092:
[----:B------:R-:W-:Y:S01]  /*2e50*/  FADD.FTZ R64, R67, R64 ;  /* 0x0000004043407221 */ /* 0x000fe20000010000 */
[----:B------:R-:W-:-:S04]  /*2e60*/  HFMA2.MMA R76, -RZ, RZ, 0, 4.76837158203125e-07 ;  /* 0x00000008ff4c7435 */ /* 0x000fc800000001ff */
[----:B------:R-:W-:Y:S02]  /*2e70*/  MOV R77, R64 ;  /* 0x00000040004d7202 */ /* 0x000fe40000000f00 */
[----:B------:R-:W-:-:S07]  /*2e80*/  MOV R66, R75 ;  /* 0x0000004b00427202 */ /* 0x000fce0000000f00 */
[----:B------:R-:W-:Y:S05]  /*2e90*/  WARPSYNC.COLLECTIVE R74, `(.L_x_2093) ;  /* 0x000000004a087348 */ /* 0x000fea0003c00000 */
[----:B------:R0:W1:Y:S02]  /*2ea0*/  SHFL.DOWN P6, R75, R77, R76, R79 ;  /* 0x0800004c4d4b7389 */ /* 0x00006400000c004f */
[----:B01----:R-:W-:Y:S01]  /*2eb0*/  ENDCOLLECTIVE ;  /* 0x000000000000791b */ /* 0x003fe20003800000 */
.L_x_2093:
[----:B------:R-:W-:-:S05]  /*2ec0*/  FADD.FTZ R66, R65, R66 ;  /* 0x0000004241427221 */ /* 0x000fca0000010000 */
[----:B------:R-:W-:Y:S02]  /*2ed0*/  MOV R77, R66 ;  /* 0x00000042004d7202 */ /* 0x000fe40000000f00 */
[----:B------:R-:W-:-:S07]  /*2ee0*/  MOV R71, R75 ;  /* 0x0000004b00477202 */ /* 0x000fce0000000f00 */
[----:B------:R-:W-:Y:S05]  /*2ef0*/  WARPSYNC.COLLECTIVE R74, `(.L_x_2094) ;  /* 0x000000004a087348 */ /* 0x000fea0003c00000 */
[----:B------:R0:W1:Y:S02]  /*2f00*/  SHFL.DOWN P6, R75, R77, R76, R79 ;  /* 0x0800004c4d4b7389 */ /* 0x00006400000c004f */
[----:B01----:R-:W-:Y:S01]  /*2f10*/  ENDCOLLECTIVE ;  /* 0x000000000000791b */ /* 0x003fe20003800000 */
.L_x_2094:
[----:B------:R-:W-:Y:S01]  /*2f20*/  FADD.FTZ R71, R64, R71 ;  /* 0x0000004740477221 */ /* 0x000fe20000010000 */
[----:B------:R-:W-:-:S04]  /*2f30*/  HFMA2.MMA R76, -RZ, RZ, 0, 2.384185791015625e-07 ;  /* 0x00000004ff4c7435 */ /* 0x000fc800000001ff */
[----:B------:R-:W-:Y:S02]  /*2f40*/  MOV R77, R71 ;  /* 0x00000047004d7202 */ /* 0x000fe40000000f00 */
[----:B------:R-:W-:-:S07]  /*2f50*/  MOV R73, R75 ;  /* 0x0000004b00497202 */ /* 0x000fce0000000f00 */
[----:B------:R-:W-:Y:S05]  /*2f60*/  WARPSYNC.COLLECTIVE R74, `(.L_x_2095) ;  /* 0x000000004a087348 */ /* 0x000fea0003c00000 */
[----:B------:R0:W1:Y:S02]  /*2f70*/  SHFL.DOWN P6, R75, R77, R76, R79 ;  /* 0x0800004c4d4b7389 */ /* 0x00006400000c004f */
[----:B01----:R-:W-:Y:S01]  /*2f80*/  ENDCOLLECTIVE ;  /* 0x000000000000791b */ /* 0x003fe20003800000 */
.L_x_2095:
[----:B------:R-:W-:-:S05]  /*2f90*/  FADD.FTZ R73, R66, R73 ;  /* 0x0000004942497221 */ /* 0x000fca0000010000 */
[----:B------:R-:W-:Y:S02]  /*2fa0*/  MOV R77, R73 ;  /* 0x00000049004d7202 */ /* 0x000fe40000000f00 */
[----:B------:R-:W-:-:S07]  /*2fb0*/  MOV R68, R75 ;  /* 0x0000004b00447202 */ /* 0x000fce0000000f00 */
[----:B------:R-:W-:Y:S05]  /*2fc0*/  WARPSYNC.COLLECTIVE R74, `(.L_x_2096) ;  /* 0x000000004a087348 */ /* 0x000fea0003c00000 */
[----:B------:R0:W1:Y:S02]  /*2fd0*/  SHFL.DOWN P6, R75, R77, R76, R79 ;  /* 0x0800004c4d4b7389 */ /* 0x00006400000c004f */
[----:B01----:R-:W-:Y:S01]  /*2fe0*/  ENDCOLLECTIVE ;  /* 0x000000000000791b */ /* 0x003fe20003800000 */
.L_x_2096:
[----:B------:R-:W-:Y:S01]  /*2ff0*/  FADD.FTZ R68, R71, R68 ;  /* 0x0000004447447221 */ /* 0x000fe20000010000 */
[----:B------:R-:W-:-:S04]  /*3000*/  HFMA2.MMA R76, -RZ, RZ, 0, 1.1920928955078125e-07 ;  /* 0x00000002ff4c7435 */ /* 0x000fc800000001ff */
[----:B------:R-:W-:Y:S02]  /*3010*/  MOV R77, R68 ;  /* 0x00000044004d7202 */ /* 0x000fe40000000f00 */
[----:B------:R-:W-:-:S07]  /*3020*/  MOV R72, R75 ;  /* 0x0000004b00487202 */ /* 0x000fce0000000f00 */
[----:B------:R-:W-:Y:S05]  /*3030*/  WARPSYNC.COLLECTIVE R74, `(.L_x_2097) ;  /* 0x000000004a087348 */ /* 0x000fea0003c00000 */
[----:B------:R0:W1:Y:S02]  /*3040*/  SHFL.DOWN P6, R75, R77, R76, R79 ;  /* 0x0800004c4d4b7389 */ /* 0x00006400000c004f */
[----:B01----:R-:W-:Y:S01]  /*3050*/  ENDCOLLECTIVE ;  /* 0x000000000000791b */ /* 0x003fe20003800000 */
.L_x_2097:
[----:B------:R-:W-:-:S05]  /*3060*/  FADD.FTZ R72, R73, R72 ;  /* 0x0000004849487221 */ /* 0x000fca0000010000 */
[----:B------:R-:W-:Y:S02]  /*3070*/  MOV R77, R72 ;  /* 0x00000048004d7202 */ /* 0x000fe40000000f00 */
[----:B------:R-:W-:-:S07]  /*3080*/  MOV R65, R75 ;  /* 0x0000004b00417202 */ /* 0x000fce0000000f00 */
[----:B------:R-:W-:Y:S05]  /*3090*/  WARPSYNC.COLLECTIVE R74, `(.L_x_2098) ;  /* 0x000000004a087348 */ /* 0x000fea0003c00000 */
[----:B------:R0:W1:Y:S02]  /*30a0*/  SHFL.DOWN P6, R75, R77, R76, R79 ;  /* 0x0800004c4d4b7389 */ /* 0x00006400000c004f */
[----:B01----:R-:W-:Y:S01]  /*30b0*/  ENDCOLLECTIVE ;  /* 0x000000000000791b */ /* 0x003fe20003800000 */
.L_x_2098:
[----:B------:R-:W-:Y:S01]  /*30c0*/  FADD.FTZ R65, R68, R65 ;  /* 0x0000004144417221 */ /* 0x000fe20000010000 */
[----:B------:R-:W-:-:S04]  /*30d0*/  HFMA2.MMA R76, -RZ, RZ, 0, 5.9604644775390625e-08 ;  /* 0x00000001ff4c7435 */ /* 0x000fc800000001ff */
[----:B------:R-:W-:Y:S02]  /*30e0*/  MOV R77, R65 ;  /* 0x00000041004d7202 */ /* 0x000fe40000000f00 */
[----:B------:R-:W-:-:S07]  /*30f0*/  MOV R67, R75 ;  /* 0x0000004b00437202 */ /* 0x000fce0000000f00 */
[----:B------:R-:W-:Y:S05]  /*3100*/  WARPSYNC.COLLECTIVE R74, `(.L_x_2099) ;  /* 0x000000004a087348 */ /* 0x000fea0003c00000 */
[----:B------:R0:W1:Y:S02]  /*3110*/  SHFL.DOWN P6, R75, R77, R76, R79 ;  /* 0x0800004c4d4b7389 */ /* 0x00006400000c004f */
[----:B01----:R-:W-:Y:S01]  /*3120*/  ENDCOLLECTIVE ;  /* 0x000000000000791b */ /* 0x003fe20003800000 */
.L_x_2099:
[----:B------:R-:W-:-:S05]  /*3130*/  FADD.FTZ R67, R72, R67 ;  /* 0x0000004348437221 */ /* 0x000fca0000010000 */
[----:B------:R-:W-:Y:S02]  /*3140*/  MOV R77, R67 ;  /* 0x00000043004d7202 */ /* 0x000fe40000000f00 */
[----:B------:R-:W-:-:S07]  /*3150*/  MOV R80, R75 ;  /* 0x0000004b00507202 */ /* 0x000fce0000000f00 */
[----:B------:R-:W-:Y:S05]  /*3160*/  WARPSYNC.COLLECTIVE R74, `(.L_x_2100) ;  /* 0x000000004a087348 */ /* 0x000fea0003c00000 */
[----:B------:R0:W1:Y:S02]  /*3170*/  SHFL.DOWN P6, R75, R77, R76, R79 ;  /* 0x0800004c4d4b7389 */ /* 0x00006400000c004f */
[----:B01----:R-:W-:Y:S01]  /*3180*/  ENDCOLLECTIVE ;  /* 0x000000000000791b */ /* 0x003fe20003800000 */
.L_x_2100:
[----:B------:R-:W-:Y:S01]  /*3190*/  MOV R64, R75 ;  /* 0x0000004b00407202 */ /* 0x000fe20000000f00 */
[----:B------:R-:W-:Y:S06]  /*31a0*/  BRA `(.L_x_2101) ;  /* 0xffffffe400687947 */ /* 0x000fec000383ffff */
.L_x_2102:
        /* <DEDUP_REMOVED lines=13> */
.L_x_3013:


//--------------------- .text._ZN10layer_norm22ln_bwd_finalize_kernelINS_22Kernel_traits_finalizeILj4096Ef6__halffS2_fjLb0ELj1024ELj4ENS_18Kernel_traits_baseILj4096EfS2_fS2_fjLj1024EEEEELb0ELb0EEEvNS_9BwdParamsE --------------------------
	.section	.text._ZN10layer_norm22ln_bwd_finalize_kernelINS_22Kernel_traits_finalizeILj4096Ef6__halffS2_fjLb0ELj1024ELj4ENS_18Kernel_traits_baseILj4096EfS2_fS2_fjLj1024EEEEELb0ELb0EEEvNS_9BwdParamsE,"ax",@progbits
	.align	128
        .global         _ZN10layer_norm22ln_bwd_finalize_kernelINS_22Kernel_traits_finalizeILj4096Ef6__halffS2_fjLb0ELj1024ELj4ENS_18Kernel_traits_baseILj4096EfS2_fS2_fjLj1024EEEEELb0ELb0EEEvNS_9BwdParamsE
        .type           _ZN10layer_norm22ln_bwd_finalize_kernelINS_22Kernel_traits_finalizeILj4096Ef6__halffS2_fjLb0ELj1024ELj4ENS_18Kernel_traits_baseILj4096EfS2_fS2_fjLj1024EEEEELb0ELb0EEEvNS_9BwdParamsE,@function
        .size           _ZN10layer_norm22ln_bwd_finalize_kernelINS_22Kernel_traits_finalizeILj4096Ef6__halffS2_fjLb0ELj1024ELj4ENS_18Kernel_traits_baseILj4096EfS2_fS2_fjLj1024EEEEELb0ELb0EEEvNS_9BwdParamsE,(.L_x_3014 - _ZN10layer_norm22ln_bwd_finalize_kernelINS_22Kernel_traits_finalizeILj4096Ef6__halffS2_fjLb0ELj1024ELj4ENS_18Kernel_traits_baseILj4096EfS2_fS2_fjLj1024EEEEELb0ELb0EEEvNS_9BwdParamsE)
        .other          _ZN10layer_norm22ln_bwd_finalize_kernelINS_22Kernel_traits_finalizeILj4096Ef6__halffS2_fjLb0ELj1024ELj4ENS_18Kernel_traits_baseILj4096EfS2_fS2_fjLj1024EEEEELb0ELb0EEEvNS_9BwdParamsE,@"STO_CUDA_ENTRY STV_DEFAULT"
_ZN10layer_norm22ln_bwd_finalize_kernelINS_22Kernel_traits_finalizeILj4096Ef6__halffS2_fjLb0ELj1024ELj4ENS_18Kernel_traits_baseILj4096EfS2_fS2_fjLj1024EEEEELb0ELb0EEEvNS_9BwdParamsE:
.text._ZN10layer_norm22ln_bwd_finalize_kernelINS_22Kernel_traits_finalizeILj4096Ef6__halffS2_fjLb0ELj1024ELj4ENS_18Kernel_traits_baseILj4096EfS2_fS2_fjLj1024EEEEELb0ELb0EEEvNS_9BwdParamsE:
        /* <DEDUP_REMOVED lines=25> */
.L_x_2115:
        /* <DEDUP_REMOVED lines=30> */
.L_x_2107:
        /* <DEDUP_REMOVED lines=36> */
.L_x_2106:
[----:B------:R-:W-:Y:S05]  /*05b0*/  BSYNC B1 ;  /* 0x0000000000017941 */ /* 0x000fea0003800000 */
.L_x_2105:
        /* <DEDUP_REMOVED lines=24> */
.L_x_2109:
[----:B------:R-:W-:Y:S05]  /*0740*/  BSYNC B1 ;  /* 0x0000000000017941 */ /* 0x000fea0003800000 */
.L_x_2108:
        /* <DEDUP_REMOVED lines=12> */
.L_x_2110:
[----:B------:R-:W-:Y:S05]  /*0810*/  BSYNC B1 ;  /* 0x0000000000017941 */ /* 0x000fea0003800000 */
.L_x_2104:
[----:B------:R-:W-:Y:S05]  /*0820*/  BSYNC B0 ;  /* 0x0000000000007941 */ /* 0x000fea0003800000 */
.L_x_2103:
        /* <DEDUP_REMOVED lines=29> */
.L_x_2126:
[----:B---3--:R-:W-:Y:S01]  /*0a00*/  FADD.FTZ R9, R18, R9 ;  /* 0x0000000912097221 */ /* 0x008fe20000010000 */
[----:B--2---:R-:W-:-:S04]  /*0a10*/  FADD.FTZ R11, R10, R11 ;  /* 0x0000000b0a0b7221 */ /* 0x004fc80000010000 */
[----:B------:R2:W-:Y:S04]  /*0a20*/  @!P1 STS [R6+0x2000], R9 ;  /* 0x0020000906009388 */ /* 0x0005e80000000800 */
[----:B------:R2:W-:Y:S02]  /*0a30*/  @!P1 STS [R6+0x2080], R11 ;  /* 0x0020800b06009388 */ /* 0x0005e40000000800 */
.L_x_2111:
        /* <DEDUP_REMOVED lines=16> */
.L_x_2114:
[----:B------:R-:W-:Y:S05]  /*0b40*/  BSYNC B0 ;  /* 0x0000000000007941 */ /* 0x000fea0003800000 */
.L_x_2113:
[C---:B------:R-:W-:Y:S01]  /*0b50*/  ISETP.GT.U32.AND P1, PT, R3.reuse, -0x1001, PT ;  /* 0xffffefff0300780c */ /* 0x040fe20003f24070 */
[----:B------:R-:W-:Y:S01]  /*0b60*/  VIADD R4, R4, 0x800 ;  /* 0x0000080004047836 */ /* 0x000fe20000000000 */
[----:B------:R-:W-:-:S11]  /*0b70*/  IADD3 R3, R3, 0x1000, RZ ;  /* 0x0000100003037810 */ /* 0x000fd60007ffe0ff */
[----:B------:R-:W-:Y:S05]  /*0b80*/  @P1 BRA `(.L_x_2115) ;  /* 0xfffffff400801947 */ /* 0x000fea000383ffff */
[----:B------:R-:W-:Y:S05]  /*0b90*/  EXIT ;  /* 0x000000000000794d */ /* 0x000fea0003800000 */
.L_x_2112:
[----:B------:R-:W-:Y:S01]  /*0ba0*/  HFMA2.MMA R21, -RZ, RZ, 0, 5.9604644775390625e-08 ;  /* 0x00000001ff157435 */ /* 0x000fe200000001ff */
[----:B0--3--:R-:W-:Y:S01]  /*0bb0*/  MOV R22, R10 ;  /* 0x0000000a00167202 */ /* 0x009fe20000000f00 */
[----:B------:R-:W-:Y:S01]  /*0bc0*/  IMAD.MOV.U32 R19, RZ, RZ, -0x1 ;  /* 0xffffffffff137424 */ /* 0x000fe200078e00ff */
[----:B------:R-:W-:-:S08]  /*0bd0*/  MOV R24, 0x1f ;  /* 0x0000001f00187802 */ /* 0x000fd00000000f00 */
[----:B-12---:R-:W-:Y:S05]  /*0be0*/  WARPSYNC.COLLECTIVE R19, `(.L_x_2116) ;  /* 0x0000000013087348 */ /* 0x006fea0003c00000 */
[----:B------:R0:W3:Y:S02]  /*0bf0*/  SHFL.BFLY P2, R20, R22, R21, R24 ;  /* 0x0c00001516147389 */ /* 0x0000e40000040018 */
[----:B0123--:R-:W-:Y:S01]  /*0c00*/  ENDCOLLECTIVE ;  /* 0x000000000000791b */ /* 0x00ffe20003800000 */
.L_x_2116:
[----:B------:R-:W-:Y:S01]  /*0c10*/  HFMA2.MMA R21, -RZ, RZ, 0, 1.1920928955078125e-07 ;  /* 0x00000002ff157435 */ /* 0x000fe200000001ff */
[----:B------:R-:W-:-:S05]  /*0c20*/  MOV R11, R20 ;  /* 0x00000014000b7202 */ /* 0x000fca0000000f00 */
[----:B------:R-:W-:-:S05]  /*0c30*/  FADD.FTZ R11, R10, R11 ;  /* 0x0000000b0a0b7221 */ /* 0x000fca0000010000 */
[----:B------:R-:W-:-:S07]  /*0c40*/  MOV R22, R11 ;  /* 0x0000000b00167202 */ /* 0x000fce0000000f00 */
[----:B------:R-:W-:Y:S05]  /*0c50*/  WARPSYNC.COLLECTIVE R19, `(.L_x_2117) ;  /* 0x0000000013087348 */ /* 0x000fea0003c00000 */
[----:B------:R0:W1:Y:S02]  /*0c60*/  SHFL.BFLY P2, R20, R22, R21, R24 ;  /* 0x0c00001516147389 */ /* 0x0000640000040018 */
[----:B01----:R-:W-:Y:S01]  /*0c70*/  ENDCOLLECTIVE ;  /* 0x000000000000791b */ /* 0x003fe20003800000 */
.L_x_2117:
[----:B------:R-:W-:Y:S01]  /*0c80*/  HFMA2.MMA R21, -RZ, RZ, 0, 2.384185791015625e-07 ;  /* 0x00000004ff157435 */ /* 0x000fe200000001ff */
[----:B------:R-:W-:-:S04]  /*0c90*/  IMAD.MOV.U32 R14, RZ, RZ, R20 ;  /* 0x000000ffff0e7224 */ /* 0x000fc800078e0014 */
[----:B------:R-:W-:-:S05]  /*0ca0*/  FADD.FTZ R14, R11, R14 ;  /* 0x0000000e0b0e7221 */ /* 0x000fca0000010000 */
[----:B------:R-:W-:-:S07]  /*0cb0*/  MOV R22, R14 ;  /* 0x0000000e00167202 */ /* 0x000fce0000000f00 */
[----:B------:R-:W-:Y:S05]  /*0cc0*/  WARPSYNC.COLLECTIVE R19, `(.L_x_2118) ;  /* 0x0000000013087348 */ /* 0x000fea0003c00000 */
[----:B------:R0:W1:Y:S02]  /*0cd0*/  SHFL.BFLY P2, R20, R22, R21, R24 ;  /* 0x0c00001516147389 */ /* 0x0000640000040018 */
[----:B01----:R-:W-:Y:S01]  /*0ce0*/  ENDCOLLECTIVE ;  /* 0x000000000000791b */ /* 0x003fe20003800000 */
.L_x_2118:
[----:B------:R-:W-:Y:S01]  /*0cf0*/  IMAD.MOV.U32 R21, RZ, RZ, 0x8 ;  /* 0x00000008ff157424 */ /* 0x000fe200078e00ff */
[----:B------:R-:W-:-:S05]  /*0d00*/  MOV R13, R20 ;  /* 0x00000014000d7202 */ /* 0x000fca0000000f00 */
[----:B------:R-:W-:-:S05]  /*0d10*/  FADD.FTZ R13, R14, R13 ;  /* 0x0000000d0e0d7221 */ /* 0x000fca0000010000 */
[----:B------:R-:W-:-:S07]  /*0d20*/  MOV R22, R13 ;  /* 0x0000000d00167202 */ /* 0x000fce0000000f00 */
[----:B------:R-:W-:Y:S05]  /*0d30*/  WARPSYNC.COLLECTIVE R19, `(.L_x_2119) ;  /* 0x0000000013087348 */ /* 0x000fea0003c00000 */
[----:B------:R0:W1:Y:S02]  /*0d40*/  SHFL.BFLY P2, R20, R22, R21, R24 ;  /* 0x0c00001516147389 */ /* 0x0000640000040018 */
[----:B01----:R-:W-:Y:S01]  /*0d50*/  ENDCOLLECTIVE ;  /* 0x000000000000791b */ /* 0x003fe20003800000 */
.L_x_2119:
[----:B------:R-:W-:Y:S01]  /*0d60*/  HFMA2.MMA R21, -RZ, RZ, 0, 9.5367431640625e-07 ;  /* 0x00000010ff157435 */ /* 0x000fe200000001ff */
[----:B------:R-:W-:-:S05]  /*0d70*/  MOV R10, R20 ;  /* 0x00000014000a7202 */ /* 0x000fca0000000f00 */
[----:B------:R-:W-:-:S05]  /*0d80*/  FADD.FTZ R10, R13, R10 ;  /* 0x0000000a0d0a7221 */ /* 0x000fca0000010000 */
[----:B------:R-:W-:-:S07]  /*0d90*/  MOV R22, R10 ;  /* 0x0000000a00167202 */ /* 0x000fce0000000f00 */
[----:B------:R-:W-:Y:S05]  /*0da0*/  WARPSYNC.COLLECTIVE R19, `(.L_x_2120) ;  /* 0x0000000013087348 */ /* 0x000fea0003c00000 */
[----:B------:R0:W1:Y:S02]  /*0db0*/  SHFL.BFLY P2, R20, R22, R21, R24 ;  /* 0x0c00001516147389 */ /* 0x0000640000040018 */
[----:B01----:R-:W-:Y:S01]  /*0dc0*/  ENDCOLLECTIVE ;  /* 0x000000000000791b */ /* 0x003fe20003800000 */
.L_x_2120:
[----:B------:R-:W-:Y:S01]  /*0dd0*/  HFMA2.MMA R21, -RZ, RZ, 0, 5.9604644775390625e-08 ;  /* 0x00000001ff157435 */ /* 0x000fe200000001ff */
[----:B------:R-:W-:Y:S01]  /*0de0*/  IMAD.MOV.U32 R22, RZ, RZ, R9 ;  /* 0x000000ffff167224 */ /* 0x000fe200078e0009 */
[----:B------:R-:W-:-:S09]  /*0df0*/  MOV R11, R20 ;  /* 0x00000014000b7202 */ /* 0x000fd20000000f00 */
[----:B------:R-:W-:Y:S05]  /*0e00*/  WARPSYNC.COLLECTIVE R19, `(.L_x_2121) ;  /* 0x0000000013087348 */ /* 0x000fea0003c00000 */
[----:B------:R0:W1:Y:S02]  /*0e10*/  SHFL.BFLY P2, R20, R22, R21, R24 ;  /* 0x0c00001516147389 */ /* 0x0000640000040018 */
[----:B01----:R-:W-:Y:S01]  /*0e20*/  ENDCOLLECTIVE ;  /* 0x000000000000791b */ /* 0x003fe20003800000 */
.L_x_2121:
[----:B------:R-:W-:Y:S01]  /*0e30*/  HFMA2.MMA R21, -RZ, RZ, 0, 1.1920928955078125e-07 ;  /* 0x00000002ff157435 */ /* 0x000fe200000001ff */
[----:B------:R-:W-:-:S05]  /*0e40*/  MOV R14, R20 ;  /* 0x00000014000e7202 */ /* 0x000fca0000000f00 */
[----:B------:R-:W-:-:S05]  /*0e50*/  FADD.FTZ R15, R9, R14 ;  /* 0x0000000e090f7221 */ /* 0x000fca0000010000 */
[----:B------:R-:W-:-:S07]  /*0e60*/  MOV R22, R15 ;  /* 0x0000000f00167202 */ /* 0x000fce0000000f00 */
[----:B------:R-:W-:Y:S05]  /*0e70*/  WARPSYNC.COLLECTIVE R19, `(.L_x_2122) ;  /* 0x0000000013087348 */ /* 0x000fea0003c00000 */
[----:B------:R0:W1:Y:S02]  /*0e80*/  SHFL.BFLY P2, R20, R22, R21, R24 ;  /* 0x0c00001516147389 */ /* 0x0000640000040018 */
[----:B01----:R-:W-:Y:S01]  /*0e90*/  ENDCOLLECTIVE ;  /* 0x000000000000791b */ /* 0x003fe20003800000 */
.L_x_2122:
[----:B------:R-:W-:Y:S01]  /*0ea0*/  HFMA2.MMA R21, -RZ, RZ, 0, 2.384185791015625e-07 ;  /* 0x00000004ff157435 */ /* 0x000fe200000001ff */
[----:B------:R-:W-:-:S04]  /*0eb0*/  IMAD.MOV.U32 R16, RZ, RZ, R20 ;  /* 0x000000ffff107224 */ /* 0x000fc800078e0014 */
[----:B------:R-:W-:-:S05]  /*0ec0*/  FADD.FTZ R16, R15, R16 ;  /* 0x000000100f107221 */ /* 0x000fca0000010000 */
[----:B------:R-:W-:-:S07]  /*0ed0*/  MOV R22, R16 ;  /* 0x0000001000167202 */ /* 0x000fce0000000f00 */
[----:B------:R-:W-:Y:S05]  /*0ee0*/  WARPSYNC.COLLECTIVE R19, `(.L_x_2123) ;  /* 0x0000000013087348 */ /* 0x000fea0003c00000 */
[----:B------:R0:W1:Y:S02]  /*0ef0*/  SHFL.BFLY P2, R20, R22, R21, R24 ;  /* 0x0c00001516147389 */ /* 0x0000640000040018 */
[----:B01----:R-:W-:Y:S01]  /*0f00*/  ENDCOLLECTIVE ;  /* 0x000000000000791b */ /* 0x003fe20003800000 */
.L_x_2123:
[----:B------:R-:W-:Y:S01]  /*0f10*/  IMAD.MOV.U32 R21, RZ, RZ, 0x8 ;  /* 0x00000008ff157424 */ /* 0x000fe200078e00ff */
[----:B------:R-:W-:-:S05]  /*0f20*/  MOV R17, R20 ;  /* 0x0000001400117202 */ /* 0x000fca0000000f00 */
[----:B------:R-:W-:-:S05]  /*0f30*/  FADD.FTZ R17, R16, R17 ;  /* 0x0000001110117221 */ /* 0x000fca0000010000 */
[----:B------:R-:W-:-:S07]  /*0f40*/  MOV R22, R17 ;  /* 0x0000001100167202 */ /* 0x000fce0000000f00 */
[----:B------:R-:W-:Y:S05]  /*0f50*/  WARPSYNC.COLLECTIVE R19, `(.L_x_2124) ;  /* 0x0000000013087348 */ /* 0x000fea0003c00000 */
[----:B------:R0:W1:Y:S02]  /*0f60*/  SHFL.BFLY P2, R20, R22, R21, R24 ;  /* 0x0c00001516147389 */ /* 0x0000640000040018 */
[----:B01----:R-:W-:Y:S01]  /*0f70*/  ENDCOLLECTIVE ;  /* 0x000000000000791b */ /* 0x003fe20003800000 */
.L_x_2124:
[----:B------:R-:W-:Y:S01]  /*0f80*/  HFMA2.MMA R21, -RZ, RZ, 0, 9.5367431640625e-07 ;  /* 0x00000010ff157435 */ /* 0x000fe200000001ff */
[----:B------:R-:W-:-:S05]  /*0f90*/  MOV R18, R20 ;  /* 0x0000001400127202 */ /* 0x000fca0000000f00 */
[----:B------:R-:W-:-:S05]  /*0fa0*/  FADD.FTZ R18, R17, R18 ;  /* 0x0000001211127221 */ /* 0x000fca0000010000 */
[----:B------:R-:W-:-:S07]  /*0fb0*/  MOV R22, R18 ;  /* 0x0000001200167202 */ /* 0x000fce0000000f00 */
[----:B------:R-:W-:Y:S05]  /*0fc0*/  WARPSYNC.COLLECTIVE R19, `(.L_x_2125) ;  /* 0x0000000013087348 */ /* 0x000fea0003c00000 */
[----:B------:R0:W1:Y:S02]  /*0fd0*/  SHFL.BFLY P2, R20, R22, R21, R24 ;  /* 0x0c00001516147389 */ /* 0x0000640000040018 */
[----:B01----:R-:W-:Y:S01]  /*0fe0*/  ENDCOLLECTIVE ;  /* 0x000000000000791b */ /* 0x003fe20003800000 */
.L_x_2125:
[----:B------:R-:W-:Y:S01]  /*0ff0*/  MOV R9, R20 ;  /* 0x0000001400097202 */ /* 0x000fe20000000f00 */
[----:B------:R-:W-:Y:S06]  /*1000*/  BRA `(.L_x_2126) ;  /* 0xfffffff8007c7947 */ /* 0x000fec000383ffff */
.L_x_2127:
        /* <DEDUP_REMOVED lines=15> */
.L_x_3014:


//--------------------- .text._ZN10layer_norm40ln_parallel_residual_bwd_finalize_kernelINS_22Kernel_traits_finalizeILj4096Ef6__halffS2_fjLb0ELj1024ELj4ENS_18Kernel_traits_baseILj4096EfS2_fS2_fjLj1024EEEEELb0EEEvNS_9BwdParamsE --------------------------
	.section	.text._ZN10layer_norm40ln_parallel_residual_bwd_finalize_kernelINS_22Kernel_traits_finalizeILj4096Ef6__halffS2_fjLb0ELj1024ELj4ENS_18Kernel_traits_baseILj4096EfS2_fS2_fjLj1024EEEEELb0EEEvNS_9BwdParamsE,"ax",@progbits
	.align	128
        .global         _ZN10layer_norm40ln_parallel_residual_bwd_finalize_kernelINS_22Kernel_traits_finalizeILj4096Ef6__halffS2_fjLb0ELj1024ELj4ENS_18Kernel_traits_baseILj4096EfS2_fS2_fjLj1024EEEEELb0EEEvNS_9BwdParamsE
        .type           _ZN10layer_norm40ln_parallel_residual_bwd_finalize_kernelINS_22Kernel_traits_finalizeILj4096Ef6__halffS2_fjLb0ELj1024ELj4ENS_18Kernel_traits_baseILj4096EfS2_fS2_fjLj1024EEEEELb0EEEvNS_9BwdParamsE,@function
        .size           _ZN10layer_norm40ln_parallel_residual_bwd_finalize_kernelINS_22Kernel_traits_finalizeILj4096Ef6__halffS2_fjLb0ELj1024ELj4ENS_18Kernel_traits_baseILj4096EfS2_fS2_fjLj1024EEEEELb0EEEvNS_9BwdParamsE,(.L_x_3015 - _ZN10layer_norm40ln_parallel_residual_bwd_finalize_kernelINS_22Kernel_traits_finalizeILj4096Ef6__halffS2_fjLb0ELj1024ELj4ENS_18Kernel_traits_baseILj4096EfS2_fS2_fjLj1024EEEEELb0EEEvNS_9BwdParamsE)
        .other          _ZN10layer_norm40ln_parallel_residual_bwd_finalize_kernelINS_22Kernel_traits_finalizeILj4096Ef6__halffS2_fjLb0ELj1024ELj4ENS_18Kernel_traits_baseILj4096EfS2_fS2_fjLj1024EEEEELb0EEEvNS_9BwdParamsE,@"STO_CUDA_ENTRY STV_DEFAULT"
_ZN10layer_norm40ln_parallel_residual_bwd_finalize_kernelINS_22Kernel_traits_finalizeILj4096Ef6__halffS2_fjLb0ELj1024ELj4ENS_18Kernel_traits_baseILj4096EfS2_fS2_fjLj1024EEEEELb0EEEvNS_9BwdParamsE:
.text._ZN10layer_norm40ln_parallel_residual_bwd_finalize_kernelINS_22Kernel_traits_finalizeILj4096Ef6__halffS2_fjLb0ELj1024ELj4ENS_18Kernel_traits_baseILj4096EfS2_fS2_fjLj1024EEEEELb0EEEvNS_9BwdParamsE:
        /* <DEDUP_REMOVED lines=22> */
.L_x_2140:
        /* <DEDUP_REMOVED lines=42> */
.L_x_2132:
        /* <DEDUP_REMOVED lines=62> */
.L_x_2131:
[----:B------:R-:W-:Y:S05]  /*07e0*/  BSYNC B1 ;  /* 0x0000000000017941 */ /* 0x000fea0003800000 */
.L_x_2130:
        /* <DEDUP_REMOVED lines=38> */
.L_x_2134:
[----:B------:R-:W-:Y:S05]  /*0a50*/  BSYNC B1 ;  /* 0x0000000000017941 */ /* 0x000fea0003800000 */
.L_x_2133:
        /* <DEDUP_REMOVED lines=20> */
.L_x_2135:
[----:B------:R-:W-:Y:S05]  /*0ba0*/  BSYNC B1 ;  /* 0x0000000000017941 */ /* 0x000fea0003800000 */
.L_x_2129:
[----:B------:R-:W-:Y:S05]  /*0bb0*/  BSYNC B0 ;  /* 0x0000000000007941 */ /* 0x000fea0003800000 */
.L_x_2128:
        /* <DEDUP_REMOVED lines=54> */
.L_x_2161:
        /* <DEDUP_REMOVED lines=10> */
.L_x_2136:
        /* <DEDUP_REMOVED lines=24> */
.L_x_2139:
[----:B------:R-:W-:Y:S05]  /*1140*/  BSYNC B0 ;  /* 0x0000000000007941 */ /* 0x000fea0003800000 */
.L_x_2138:
[C---:B------:R-:W-:Y:S02]  /*1150*/  ISETP.GT.U32.AND P1, PT, R4.reuse, -0x1001, PT ;  /* 0xffffefff0400780c */ /* 0x040fe40003f24070 */
[----:B------:R-:W-:Y:S02]  /*1160*/  IADD3 R4, R4, 0x1000, RZ ;  /* 0x0000100004047810 */ /* 0x000fe40007ffe0ff */
[----:B------:R-:W-:-:S09]  /*1170*/  IADD3 R5, R5, 0x800, RZ ;  /* 0x0000080005057810 */ /* 0x000fd20007ffe0ff */
[----:B------:R-:W-:Y:S05]  /*1180*/  @P1 BRA `(.L_x_2140) ;  /* 0xffffffec00f41947 */ /* 0x000fea000383ffff */
[----:B------:R-:W-:Y:S05]  /*1190*/  EXIT ;  /* 0x000000000000794d */ /* 0x000fea0003800000 */
.L_x_2137:
[----:B------:R-:W-:Y:S01]  /*11a0*/  HFMA2.MMA R14, -RZ, RZ, 0, 5.9604644775390625e-08 ;  /* 0x00000001ff0e7435 */ /* 0x000fe200000001ff */
[----:B----4-:R-:W-:Y:S02]  /*11b0*/  MOV R27, R10 ;  /* 0x0000000a001b7202 */ /* 0x010fe40000000f00 */
[----:B------:R-:W-:Y:S02]  /*11c0*/  MOV R13, 0x1f ;  /* 0x0000001f000d7802 */ /* 0x000fe40000000f00 */
[----:B------:R-:W-:-:S07]  /*11d0*/  MOV R12, 0xffffffff ;  /* 0xffffffff000c7802 */ /* 0x000fce0000000f00 */
[----:B0123--:R-:W-:Y:S05]  /*11e0*/  WARPSYNC.COLLECTIVE R12, `(.L_x_2141) ;  /* 0x000000000c087348 */ /* 0x00ffea0003c00000 */
[----:B------:R4:W0:Y:S02]  /*11f0*/  SHFL.BFLY P2, R17, R27, R14, R13 ;  /* 0x0c00000e1b117389 */ /* 0x000824000004000d */
[----:B01234-:R-:W-:Y:S01]  /*1200*/  ENDCOLLECTIVE ;  /* 0x000000000000791b */ /* 0x01ffe20003800000 */
.L_x_2141:
[----:B------:R-:W-:Y:S01]  /*1210*/  HFMA2.MMA R14, -RZ, RZ, 0, 1.1920928955078125e-07 ;  /* 0x00000002ff0e7435 */ /* 0x000fe200000001ff */
[----:B------:R-:W-:-:S05]  /*1220*/  FADD.FTZ R11, R10, R17 ;  /* 0x000000110a0b7221 */ /* 0x000fca0000010000 */
[----:B------:R-:W-:-:S07]  /*1230*/  MOV R27, R11 ;  /* 0x0000000b001b7202 */ /* 0x000fce0000000f00 */
[----:B------:R-:W-:Y:S05]  /*1240*/  WARPSYNC.COLLECTIVE R12, `(.L_x_2142) ;  /* 0x000000000c087348 */ /* 0x000fea0003c00000 */
[----:B------:R0:W1:Y:S02]  /*1250*/  SHFL.BFLY P2, R17, R27, R14, R13 ;  /* 0x0c00000e1b117389 */ /* 0x000064000004000d */
[----:B01----:R-:W-:Y:S01]  /*1260*/  ENDCOLLECTIVE ;  /* 0x000000000000791b */ /* 0x003fe20003800000 */
.L_x_2142:
[----:B------:R-:W-:Y:S01]  /*1270*/  HFMA2.MMA R14, -RZ, RZ, 0, 2.384185791015625e-07 ;  /* 0x00000004ff0e7435 */ /* 0x000fe200000001ff */
[----:B------:R-:W-:-:S05]  /*1280*/  FADD.FTZ R10, R11, R17 ;  /* 0x000000110b0a7221 */ /* 0x000fca0000010000 */
[----:B------:R-:W-:-:S07]  /*1290*/  MOV R27, R10 ;  /* 0x0000000a001b7202 */ /* 0x000fce0000000f00 */
[----:B------:R-:W-:Y:S05]  /*12a0*/  WARPSYNC.COLLECTIVE R12, `(.L_x_2143) ;  /* 0x000000000c087348 */ /* 0x000fea0003c00000 */
[----:B------:R0:W1:Y:S02]  /*12b0*/  SHFL.BFLY P2, R17, R27, R14, R13 ;  /* 0x0c00000e1b117389 */ /* 0x000064000004000d */
[----:B01----:R-:W-:Y:S01]  /*12c0*/  ENDCOLLECTIVE ;  /* 0x000000000000791b */ /* 0x003fe20003800000 */
.L_x_2143:
[----:B------:R-:W-:Y:S01]  /*12d0*/  HFMA2.MMA R14, -RZ, RZ, 0, 4.76837158203125e-07 ;  /* 0x00000008ff0e7435 */ /* 0x000fe200000001ff */
[----:B------:R-:W-:-:S05]  /*12e0*/  FADD.FTZ R19, R10, R17 ;  /* 0x000000110a137221 */ /* 0x000fca0000010000 */
[----:B------:R-:W-:-:S07]  /*12f0*/  MOV R27, R19 ;  /* 0x00000013001b7202 */ /* 0x000fce0000000f00 */
[----:B------:R-:W-:Y:S05]  /*1300*/  WARPSYNC.COLLECTIVE R12, `(.L_x_2144) ;  /* 0x000000000c087348 */ /* 0x000fea0003c00000 */
[----:B------:R0:W1:Y:S02]  /*1310*/  SHFL.BFLY P2, R17, R27, R14, R13 ;  /* 0x0c00000e1b117389 */ /* 0x000064000004000d */
[----:B01----:R-:W-:Y:S01]  /*1320*/  ENDCOLLECTIVE ;  /* 0x000000000000791b */ /* 0x003fe20003800000 */
.L_x_2144:
[----:B------:R-:W-:Y:S01]  /*1330*/  HFMA2.MMA R14, -RZ, RZ, 0, 9.5367431640625e-07 ;  /* 0x00000010ff0e7435 */ /* 0x000fe200000001ff */
[----:B------:R-:W-:-:S05]  /*1340*/  FADD.FTZ R11, R19, R17 ;  /* 0x00000011130b7221 */ /* 0x000fca0000010000 */
[----:B------:R-:W-:-:S07]  /*1350*/  MOV R27, R11 ;  /* 0x0000000b001b7202 */ /* 0x000fce0000000f00 */
[----:B------:R-:W-:Y:S05]  /*1360*/  WARPSYNC.COLLECTIVE R12, `(.L_x_2145) ;  /* 0x000000000c087348 */ /* 0x000fea0003c00000 */
[----:B------:R0:W1:Y:S02]  /*1370*/  SHFL.BFLY P2, R17, R27, R14, R13 ;  /* 0x0c00000e1b117389 */ /* 0x000064000004000d */
[----:B01----:R-:W-:Y:S01]  /*1380*/  ENDCOLLECTIVE ;  /* 0x000000000000791b */ /* 0x003fe20003800000 */
.L_x_2145:
[----:B------:R-:W-:Y:S01]  /*1390*/  HFMA2.MMA R14, -RZ, RZ, 0, 5.9604644775390625e-08 ;  /* 0x00000001ff0e7435 */ /* 0x000fe200000001ff */
[----:B------:R-:W-:Y:S01]  /*13a0*/  IMAD.MOV.U32 R27, RZ, RZ, R15 ;  /* 0x000000ffff1b7224 */ /* 0x000fe200078e000f */
[----:B------:R-:W-:-:S09]  /*13b0*/  MOV R10, R17 ;  /* 0x00000011000a7202 */ /* 0x000fd20000000f00 */
[----:B------:R-:W-:Y:S05]  /*13c0*/  WARPSYNC.COLLECTIVE R12, `(.L_x_2146) ;  /* 0x000000000c087348 */ /* 0x000fea0003c00000 */
[----:B------:R0:W1:Y:S02]  /*13d0*/  SHFL.BFLY P2, R17, R27, R14, R13 ;  /* 0x0c00000e1b117389 */ /* 0x000064000004000d */
[----:B01----:R-:W-:Y:S01]  /*13e0*/  ENDCOLLECTIVE ;  /* 0x000000000000791b */ /* 0x003fe20003800000 */
.L_x_2146:
[----:B------:R-:W-:Y:S01]  /*13f0*/  HFMA2.MMA R14, -RZ, RZ, 0, 1.1920928955078125e-07 ;  /* 0x00000002ff0e7435 */ /* 0x000fe200000001ff */
[----:B------:R-:W-:-:S05]  /*1400*/  MOV R16, R17 ;  /* 0x0000001100107202 */ /* 0x000fca0000000f00 */
[----:B------:R-:W-:-:S05]  /*1410*/  FADD.FTZ R16, R15, R16 ;  /* 0x000000100f107221 */ /* 0x000fca0000010000 */
[----:B------:R-:W-:-:S07]  /*1420*/  MOV R27, R16 ;  /* 0x00000010001b7202 */ /* 0x000fce0000000f00 */
[----:B------:R-:W-:Y:S05]  /*1430*/  WARPSYNC.COLLECTIVE R12, `(.L_x_2147) ;  /* 0x000000000c087348 */ /* 0x000fea0003c00000 */
[----:B------:R0:W1:Y:S02]  /*1440*/  SHFL.BFLY P2, R17, R27, R14, R13 ;  /* 0x0c00000e1b117389 */ /* 0x000064000004000d */
[----:B01----:R-:W-:Y:S01]  /*1450*/  ENDCOLLECTIVE ;  /* 0x000000000000791b */ /* 0x003fe20003800000 */
.L_x_2147:
[----:B------:R-:W-:Y:S01]  /*1460*/  HFMA2.MMA R14, -RZ, RZ, 0, 2.384185791015625e-07 ;  /* 0x00000004ff0e7435 */ /* 0x000fe200000001ff */
[----:B------:R-:W-:-:S05]  /*1470*/  MOV R19, R17 ;  /* 0x0000001100137202 */ /* 0x000fca0000000f00 */
[----:B------:R-:W-:-:S05]  /*1480*/  FADD.FTZ R15, R16, R19 ;  /* 0x00000013100f7221 */ /* 0x000fca0000010000 */
[----:B------:R-:W-:-:S07]  /*1490*/  MOV R27, R15 ;  /* 0x0000000f001b7202 */ /* 0x000fce0000000f00 */
[----:B------:R-:W-:Y:S05]  /*14a0*/  WARPSYNC.COLLECTIVE R12, `(.L_x_2148) ;  /* 0x000000000c087348 */ /* 0x000fea0003c00000 */
[----:B------:R0:W1:Y:S02]  /*14b0*/  SHFL.BFLY P2, R17, R27, R14, R13 ;  /* 0x0c00000e1b117389 */ /* 0x000064000004000d */
[----:B01----:R-:W-:Y:S01]  /*14c0*/  ENDCOLLECTIVE ;  /* 0x000000000000791b */ /* 0x003fe20003800000 */
.L_x_2148:
[----:B------:R-:W-:Y:S01]  /*14d0*/  HFMA2.MMA R14, -RZ, RZ, 0, 4.76837158203125e-07 ;  /* 0x00000008ff0e7435 */ /* 0x000fe200000001ff */
[----:B------:R-:W-:-:S05]  /*14e0*/  MOV R18, R17 ;  /* 0x0000001100127202 */ /* 0x000fca0000000f00 */
[----:B------:R-:W-:-:S05]  /*14f0*/  FADD.FTZ R20, R15, R18 ;  /* 0x000000120f147221 */ /* 0x000fca0000010000 */
[----:B------:R-:W-:-:S07]  /*1500*/  MOV R27, R20 ;  /* 0x00000014001b7202 */ /* 0x000fce0000000f00 */
[----:B------:R-:W-:Y:S05]  /*1510*/  WARPSYNC.COLLECTIVE R12, `(.L_x_2149) ;  /* 0x000000000c087348 */ /* 0x000fea0003c00000 */
[----:B------:R0:W1:Y:S02]  /*1520*/  SHFL.BFLY P2, R17, R27, R14, R13 ;  /* 0x0c00000e1b117389 */ /* 0x000064000004000d */
[----:B01----:R-:W-:Y:S01]  /*1530*/  ENDCOLLECTIVE ;  /* 0x000000000000791b */ /* 0x003fe20003800000 */
.L_x_2149:
[----:B------:R-:W-:Y:S01]  /*1540*/  HFMA2.MMA R14, -RZ, RZ, 0, 9.5367431640625e-07 ;  /* 0x00000010ff0e7435 */ /* 0x000fe200000001ff */
[----:B------:R-:W-:-:S05]  /*1550*/  MOV R21, R17 ;  /* 0x0000001100157202 */ /* 0x000fca0000000f00 */
[----:B------:R-:W-:-:S05]  /*1560*/  FADD.FTZ R16, R20, R21 ;  /* 0x0000001514107221 */ /* 0x000fca0000010000 */
[----:B------:R-:W-:-:S07]  /*1570*/  MOV R27, R16 ;  /* 0x00000010001b7202 */ /* 0x000fce0000000f00 */
[----:B------:R-:W-:Y:S05]  /*1580*/  WARPSYNC.COLLECTIVE R12, `(.L_x_2150) ;  /* 0x000000000c087348 */ /* 0x000fea0003c00000 */
[----:B------:R0:W1:Y:S02]  /*1590*/  SHFL.BFLY P2, R17, R27, R14, R13 ;  /* 0x0c00000e1b117389 */ /* 0x000064000004000d */
[----:B01----:R-:W-:Y:S01]  /*15a0*/  ENDCOLLECTIVE ;  /* 0x000000000000791b */ /* 0x003fe20003800000 */
.L_x_2150:
[----:B------:R-:W-:Y:S01]  /*15b0*/  HFMA2.MMA R14, -RZ, RZ, 0, 5.9604644775390625e-08 ;  /* 0x00000001ff0e7435 */ /* 0x000fe200000001ff */
[----:B------:R-:W-:Y:S02]  /*15c0*/  MOV R27, R9 ;  /* 0x00000009001b7202 */ /* 0x000fe40000000f00 */
[----:B------:R-:W-:-:S08]  /*15d0*/  MOV R15, R17 ;  /* 0x00000011000f7202 */ /* 0x000fd00000000f00 */
[----:B------:R-:W-:Y:S05]  /*15e0*/  WARPSYNC.COLLECTIVE R12, `(.L_x_2151) ;  /* 0x000000000c087348 */ /* 0x000fea0003c00000 */
[----:B------:R0:W1:Y:S02]  /*15f0*/  SHFL.BFLY P2, R17, R27, R14, R13 ;  /* 0x0c00000e1b117389 */ /* 0x000064000004000d */
[----:B01----:R-:W-:Y:S01]  /*1600*/  ENDCOLLECTIVE ;  /* 0x000000000000791b */ /* 0x003fe20003800000 */
.L_x_2151:
[----:B------:R-:W-:Y:S01]  /*1610*/  HFMA2.MMA R14, -RZ, RZ, 0, 1.1920928955078125e-07 ;  /* 0x00000002ff0e7435 */ /* 0x000fe200000001ff */
[----:B------:R-:W-:-:S05]  /*1620*/  MOV R18, R17 ;  /* 0x0000001100127202 */ /* 0x000fca0000000f00 */
[----:B------:R-:W-:-:S05]  /*1630*/  FADD.FTZ R20, R9, R18 ;  /* 0x0000001209147221 */ /* 0x000fca0000010000 */
[----:B------:R-:W-:-:S07]  /*1640*/  MOV R27, R20 ;  /* 0x00000014001b7202 */ /* 0x000fce0000000f00 */
[----:B------:R-:W-:Y:S05]  /*1650*/  WARPSYNC.COLLECTIVE R12, `(.L_x_2152) ;  /* 0x000000000c087348 */ /* 0x000fea0003c00000 */
[----:B------:R0:W1:Y:S02]  /*1660*/  SHFL.BFLY P2, R17, R27, R14, R13 ;  /* 0x0c00000e1b117389 */ /* 0x000064000004000d */
[----:B01----:R-:W-:Y:S01]  /*1670*/  ENDCOLLECTIVE ;  /* 0x000000000000791b */ /* 0x003fe20003800000 */
.L_x_2152:
[----:B------:R-:W-:Y:S01]  /*1680*/  IMAD.MOV.U32 R14, RZ, RZ, 0x4 ;  /* 0x00000004ff0e7424 */ /* 0x000fe200078e00ff */
[----:B------:R-:W-:-:S05]  /*1690*/  MOV R21, R17 ;  /* 0x0000001100157202 */ /* 0x000fca0000000f00 */
[----:B------:R-:W-:-:S05]  /*16a0*/  FADD.FTZ R9, R20, R21 ;  /* 0x0000001514097221 */ /* 0x000fca0000010000 */
[----:B------:R-:W-:-:S07]  /*16b0*/  MOV R27, R9 ;  /* 0x00000009001b7202 */ /* 0x000fce0000000f00 */
[----:B------:R-:W-:Y:S05]  /*16c0*/  WARPSYNC.COLLECTIVE R12, `(.L_x_2153) ;  /* 0x000000000c087348 */ /* 0x000fea0003c00000 */
[----:B------:R0:W1:Y:S02]  /*16d0*/  SHFL.BFLY P2, R17, R27, R14, R13 ;  /* 0x0c00000e1b117389 */ /* 0x000064000004000d */
[----:B01----:R-:W-:Y:S01]  /*16e0*/  ENDCOLLECTIVE ;  /* 0x000000000000791b */ /* 0x003fe20003800000 */
.L_x_2153:
[----:B------:R-:W-:Y:S01]  /*16f0*/  HFMA2.MMA R14, -RZ, RZ, 0, 4.76837158203125e-07 ;  /* 0x00000008ff0e7435 */ /* 0x000fe200000001ff */
[----:B------:R-:W-:-:S05]  /*1700*/  MOV R22, R17 ;  /* 0x0000001100167202 */ /* 0x000fca0000000f00 */
[----:B------:R-:W-:-:S05]  /*1710*/  FADD.FTZ R22, R9, R22 ;  /* 0x0000001609167221 */ /* 0x000fca0000010000 */
[----:B------:R-:W-:-:S07]  /*1720*/  MOV R27, R22 ;  /* 0x00000016001b7202 */ /* 0x000fce0000000f00 */
[----:B------:R-:W-:Y:S05]  /*1730*/  WARPSYNC.COLLECTIVE R12, `(.L_x_2154) ;  /* 0x000000000c087348 */ /* 0x000fea0003c00000 */
[----:B------:R0:W1:Y:S02]  /*1740*/  SHFL.BFLY P2, R17, R27, R14, R13 ;  /* 0x0c00000e1b117389 */ /* 0x000064000004000d */
[----:B01----:R-:W-:Y:S01]  /*1750*/  ENDCOLLECTIVE ;  /* 0x000000000000791b */ /* 0x003fe20003800000 */
.L_x_2154:
[----:B------:R-:W-:Y:S01]  /*1760*/  HFMA2.MMA R14, -RZ, RZ, 0, 9.5367431640625e-07 ;  /* 0x00000010ff0e7435 */ /* 0x000fe200000001ff */
[----:B------:R-:W-:-:S05]  /*1770*/  MOV R23, R17 ;  /* 0x0000001100177202 */ /* 0x000fca0000000f00 */
[----:B------:R-:W-:-:S05]  /*1780*/  FADD.FTZ R18, R22, R23 ;  /* 0x0000001716127221 */ /* 0x000fca0000010000 */
[----:B------:R-:W-:-:S07]  /*1790*/  MOV R27, R18 ;  /* 0x00000012001b7202 */ /* 0x000fce0000000f00 */
[----:B------:R-:W-:Y:S05]  /*17a0*/  WARPSYNC.COLLECTIVE R12, `(.L_x_2155) ;  /* 0x000000000c087348 */ /* 0x000fea0003c00000 */
[----:B------:R0:W1:Y:S02]  /*17b0*/  SHFL.BFLY P2, R17, R27, R14, R13 ;  /* 0x0c00000e1b117389 */ /* 0x000064000004000d */
[----:B01----:R-:W-:Y:S01]  /*17c0*/  ENDCOLLECTIVE ;  /* 0x000000000000791b */ /* 0x003fe20003800000 */
.L_x_2155:
[----:B------:R-:W-:Y:S01]  /*17d0*/  HFMA2.MMA R14, -RZ, RZ, 0, 5.9604644775390625e-08 ;  /* 0x00000001ff0e7435 */ /* 0x000fe200000001ff */
[----:B------:R-:W-:Y:S02]  /*17e0*/  MOV R27, R8 ;  /* 0x00000008001b7202 */ /* 0x000fe40000000f00 */
[----:B------:R-:W-:-:S08]  /*17f0*/  MOV R9, R17 ;  /* 0x0000001100097202 */ /* 0x000fd00000000f00 */
[----:B------:R-:W-:Y:S05]  /*1800*/  WARPSYNC.COLLECTIVE R12, `(.L_x_2156) ;  /* 0x000000000c087348 */ /* 0x000fea0003c00000 */
[----:B------:R0:W1:Y:S02]  /*1810*/  SHFL.BFLY P2, R17, R27, R14, R13 ;  /* 0x0c00000e1b117389 */ /* 0x000064000004000d */
[----:B01----:R-:W-:Y:S01]  /*1820*/  ENDCOLLECTIVE ;  /* 0x000000000000791b */ /* 0x003fe20003800000 */
.L_x_2156:
[----:B------:R-:W-:Y:S01]  /*1830*/  HFMA2.MMA R14, -RZ, RZ, 0, 1.1920928955078125e-07 ;  /* 0x00000002ff0e7435 */ /* 0x000fe200000001ff */
[----:B------:R-:W-:-:S05]  /*1840*/  MOV R19, R17 ;  /* 0x0000001100137202 */ /* 0x000fca0000000f00 */
[----:B------:R-:W-:-:S05]  /*1850*/  FADD.FTZ R23, R8, R19 ;  /* 0x0000001308177221 */ /* 0x000fca0000010000 */
[----:B------:R-:W-:-:S07]  /*1860*/  MOV R27, R23 ;  /* 0x00000017001b7202 */ /* 0x000fce0000000f00 */
[----:B------:R-:W-:Y:S05]  /*1870*/  WARPSYNC.COLLECTIVE R12, `(.L_x_2157) ;  /* 0x000000000c087348 */ /* 0x000fea0003c00000 */
[----:B------:R0:W1:Y:S02]  /*1880*/  SHFL.BFLY P2, R17, R27, R14, R13 ;  /* 0x0c00000e1b117389 */ /* 0x000064000004000d */
[----:B01----:R-:W-:Y:S01]  /*1890*/  ENDCOLLECTIVE ;  /* 0x000000000000791b */ /* 0x003fe20003800000 */
.L_x_2157:
[----:B------:R-:W-:Y:S01]  /*18a0*/  HFMA2.MMA R14, -RZ, RZ, 0, 2.384185791015625e-07 ;  /* 0x00000004ff0e7435 */ /* 0x000fe200000001ff */
[----:B------:R-:W-:-:S05]  /*18b0*/  MOV R22, R17 ;  /* 0x0000001100167202 */ /* 0x000fca0000000f00 */
[----:B------:R-:W-:-:S05]  /*18c0*/  FADD.FTZ R8, R23, R22 ;  /* 0x0000001617087221 */ /* 0x000fca0000010000 */
[----:B------:R-:W-:-:S07]  /*18d0*/  MOV R27, R8 ;  /* 0x00000008001b7202 */ /* 0x000fce0000000f00 */
[----:B------:R-:W-:Y:S05]  /*18e0*/  WARPSYNC.COLLECTIVE R12, `(.L_x_2158) ;  /* 0x000000000c087348 */ /* 0x000fea0003c00000 */
[----:B------:R0:W1:Y:S02]  /*18f0*/  SHFL.BFLY P2, R17, R27, R14, R13 ;  /* 0x0c00000e1b117389 */ /* 0x000064000004000d */
[----:B01----:R-:W-:Y:S01]  /*1900*/  ENDCOLLECTIVE ;  /* 0x000000000000791b */ /* 0x003fe20003800000 */
.L_x_2158:
[----:B------:R-:W-:Y:S01]  /*1910*/  HFMA2.MMA R14, -RZ, RZ, 0, 4.76837158203125e-07 ;  /* 0x00000008ff0e7435 */ /* 0x000fe200000001ff */
[----:B------:R-:W-:-:S05]  /*1920*/  MOV R21, R17 ;  /* 0x0000001100157202 */ /* 0x000fca0000000f00 */
[----:B------:R-:W-:-:S05]  /*1930*/  FADD.FTZ R24, R8, R21 ;  /* 0x0000001508187221 */ /* 0x000fca0000010000 */
[----:B------:R-:W-:-:S07]  /*1940*/  MOV R27, R24 ;  /* 0x00000018001b7202 */ /* 0x000fce0000000f00 */
[----:B------:R-:W-:Y:S05]  /*1950*/  WARPSYNC.COLLECTIVE R12, `(.L_x_2159) ;  /* 0x000000000c087348 */ /* 0x000fea0003c00000 */
[----:B------:R0:W1:Y:S02]  /*1960*/  SHFL.BFLY P2, R17, R27, R14, R13 ;  /* 0x0c00000e1b117389 */ /* 0x000064000004000d */
[----:B01----:R-:W-:Y:S01]  /*1970*/  ENDCOLLECTIVE ;  /* 0x000000000000791b */ /* 0x003fe20003800000 */
.L_x_2159:
[----:B------:R-:W-:Y:S01]  /*1980*/  HFMA2.MMA R14, -RZ, RZ, 0, 9.5367431640625e-07 ;  /* 0x00000010ff0e7435 */ /* 0x000fe200000001ff */
[----:B------:R-:W-:-:S05]  /*1990*/  MOV R25, R17 ;  /* 0x0000001100197202 */ /* 0x000fca0000000f00 */
[----:B------:R-:W-:-:S05]  /*19a0*/  FADD.FTZ R25, R24, R25 ;  /* 0x0000001918197221 */ /* 0x000fca0000010000 */
[----:B------:R-:W-:-:S07]  /*19b0*/  MOV R27, R25 ;  /* 0x00000019001b7202 */ /* 0x000fce0000000f00 */
[----:B------:R-:W-:Y:S05]  /*19c0*/  WARPSYNC.COLLECTIVE R12, `(.L_x_2160) ;  /* 0x000000000c087348 */ /* 0x000fea0003c00000 */
[----:B------:R0:W1:Y:S02]  /*19d0*/  SHFL.BFLY P2, R17, R27, R14, R13 ;  /* 0x0c00000e1b117389 */ /* 0x000064000004000d */
[----:B01----:R-:W-:Y:S01]  /*19e0*/  ENDCOLLECTIVE ;  /* 0x000000000000791b */ /* 0x003fe20003800000 */
.L_x_2160:
[----:B------:R-:W-:Y:S05]  /*19f0*/  BRA `(.L_x_2161) ;  /* 0xfffffff400487947 */ /* 0x000fea000383ffff */
.L_x_2162:
        /* <DEDUP_REMOVED lines=16> */
.L_x_3015:


//--------------------- .text._ZN10layer_norm31ln_parallel_residual_bwd_kernelINS_13Kernel_traitsIf6__halffS2_fjLj4096ELj1ELj1ELj8ELj16ENS_18Kernel_traits_baseILj4096EfS2_fS2_fjLj256EEEEELb1ELb1ELb0EEEvNS_9BwdParamsE --------------------------
	.section	.text._ZN10layer_norm31ln_parallel_residual_bwd_kernelINS_13Kernel_traitsIf6__halffS2_fjLj4096ELj1ELj1ELj8ELj16ENS_18Kernel_traits_baseILj4096EfS2_fS2_fjLj256EEEEELb1ELb1ELb0EEEvNS_9BwdParamsE,"ax",@progbits
	.align	128
        .global         _ZN10layer_norm31ln_parallel_residual_bwd_kernelINS_13Kernel_traitsIf6__halffS2_fjLj4096ELj1ELj1ELj8ELj16ENS_18Kernel_traits_baseILj4096EfS2_fS2_fjLj256EEEEELb1ELb1ELb0EEEvNS_9BwdParamsE
        .type           _ZN10layer_norm31ln_parallel_residual_bwd_kernelINS_13Kernel_traitsIf6__halffS2_fjLj4096ELj1ELj1ELj8ELj16ENS_18Kernel_traits_baseILj4096EfS2_fS2_fjLj256EEEEELb1ELb1ELb0EEEvNS_9BwdParamsE,@function
        .size           _ZN10layer_norm31ln_parallel_residual_bwd_kernelINS_13Kernel_traitsIf6__halffS2_fjLj4096ELj1ELj1ELj8ELj16ENS_18Kernel_traits_baseILj4096EfS2_fS2_fjLj256EEEEELb1ELb1ELb0EEEvNS_9BwdParamsE,(.L_x_3016 - _ZN10layer_norm31ln_parallel_residual_bwd_kernelINS_13Kernel_traitsIf6__halffS2_fjLj4096ELj1ELj1ELj8ELj16ENS_18Kernel_traits_baseILj4096EfS2_fS2_fjLj256EEEEELb1ELb1ELb0EEEvNS_9BwdParamsE)
        .other          _ZN10layer_norm31ln_parallel_residual_bwd_kernelINS_13Kernel_traitsIf6__halffS2_fjLj4096ELj1ELj1ELj8ELj16ENS_18Kernel_traits_baseILj4096EfS2_fS2_fjLj256EEEEELb1ELb1ELb0EEEvNS_9BwdParamsE,@"STO_CUDA_ENTRY STV_DEFAULT"
_ZN10layer_norm31ln_parallel_residual_bwd_kernelINS_13Kernel_traitsIf6__halffS2_fjLj4096ELj1ELj1ELj8ELj16ENS_18Kernel_traits_baseILj4096EfS2_fS2_fjLj256EEEEELb1ELb1ELb0EEEvNS_9BwdParamsE:
.text._ZN10layer_norm31ln_parallel_residual_bwd_kernelINS_13Kernel_traitsIf6__halffS2_fjLj4096ELj1ELj1ELj8ELj16ENS_18Kernel_traits_baseILj4096EfS2_fS2_fjLj256EEEEELb1ELb1ELb0EEEvNS_9BwdParamsE:
        /* <DEDUP_REMOVED lines=57> */
.L_x_2173:
        /* <DEDUP_REMOVED lines=11> */
[----:B------:R-:W-:Y:S01]  /*0440*/  IMAD R85, R105, R104, RZ ;  /* 0x0000006869557224 */ /* 0x000fe200078e02ff */
[----:B------:R-:W-:Y:S02]  /*0450*/  LOP3.LUT P5, RZ, R0, 0x1f, RZ, 0xc0, !PT ;  /* 0x0000001f00ff7812 */ /* 0x000fe400078ac0ff */
[----:B------:R-:W-:Y:S02]  /*0460*/  MOV R137, RZ ;  /* 0x000000ff00897202 */ /* 0x000fe40000000f00 */
[----:B------:R-:W-:-:S02]  /*0470*/  SHF.R.S32.HI R86, RZ, 0x1f, R85 ;  /* 0x0000001fff567819 */ /* 0x000fc40000011455 */
[----:B------:R-:W-:Y:S02]  /*0480*/  MOV R142, RZ ;  /* 0x000000ff008e7202 */ /* 0x000fe40000000f00 */
[----:B------:R-:W-:Y:S02]  /*0490*/  LEA.HI R85, R86, R85, RZ, 0x3 ;  /* 0x0000005556557211 */ /* 0x000fe400078f18ff */
[----:B------:R-:W-:Y:S02]  /*04a0*/  LOP3.LUT R93, R92, 0x7fffff8, RZ, 0xc0, !PT ;  /* 0x07fffff85c5d7812 */ /* 0x000fe400078ec0ff */
[----:B------:R-:W-:-:S04]  /*04b0*/  LEA.HI.SX32 R106, R85, R2, 0x1d ;  /* 0x00000002556a7211 */ /* 0x000fc800078feaff */
[----:B------:R-:W-:Y:S02]  /*04c0*/  MOV R87, R106 ;  /* 0x0000006a00577202 */ /* 0x000fe40000000f00 */
[----:B--2---:R-:W-:Y:S01]  /*04d0*/  FSEL R141, R80, RZ, !P0 ;  /* 0x000000ff508d7208 */ /* 0x004fe20004000000 */
[----:B0-----:R-:W-:Y:S06]  /*04e0*/  @!P3 BRA `(.L_x_2165) ;  /* 0x000000040064b947 */ /* 0x001fec0003800000 */
        /* <DEDUP_REMOVED lines=89> */
.L_x_2165:
[----:B------:R-:W-:Y:S05]  /*0a80*/  BSYNC B0 ;  /* 0x0000000000007941 */ /* 0x000fea0003800000 */
.L_x_2164:
        /* <DEDUP_REMOVED lines=14> */
[----:B-1----:R-:W-:-:S04]  /*0b70*/  @P0 IADD3 R118, P1, R119, R82, RZ ;  /* 0x0000005277760210 */ /* 0x002fc80007f3e0ff */
[----:B------:R-:W-:Y:S02]  /*0b80*/  @P0 IADD3.X R119, R80, R83, RZ, P1, !PT ;  /* 0x0000005350770210 */ /* 0x000fe40000ffe4ff */
        /* <DEDUP_REMOVED lines=11> */
[----:B------:R-:W-:-:S03]  /*0c40*/  FADD.FTZ R130, -R141, R89 ;  /* 0x000000598d827221 */ /* 0x000fc60000010100 */
[----:B-----5:R-:W-:Y:S01]  /*0c50*/  FMUL.FTZ R125, R107, R126 ;  /* 0x0000007e6b7d7220 */ /* 0x020fe20000410000 */
[----:B------:R-:W-:Y:S01]  /*0c60*/  FADD.FTZ R90, -R141, R90 ;  /* 0x0000005a8d5a7221 */ /* 0x000fe20000010100 */
[----:B------:R-:W-:Y:S01]  /*0c70*/  FMUL.FTZ R130, R107, R130 ;  /* 0x000000826b827220 */ /* 0x000fe20000410000 */
[C---:B---3--:R-:W-:Y:S01]  /*0c80*/  FADD.FTZ R112, -R141.reuse, R81 ;  /* 0x000000518d707221 */ /* 0x048fe20000010100 */
[C---:B------:R-:W-:Y:S01]  /*0c90*/  FADD.FTZ R80, -R141.reuse, R80 ;  /* 0x000000508d507221 */ /* 0x040fe20000010100 */
[----:B------:R-:W-:Y:S02]  /*0ca0*/  FADD.FTZ R82, -R141, R82 ;  /* 0x000000528d527221 */ /* 0x000fe40000010100 */
[C---:B------:R-:W-:Y:S01]  /*0cb0*/  FMUL.FTZ R110, R107.reuse, R112 ;  /* 0x000000706b6e7220 */ /* 0x040fe20000410000 */
[----:B------:R-:W-:Y:S01]  /*0cc0*/  FMUL.FTZ R109, R107, R80 ;  /* 0x000000506b6d7220 */ /* 0x000fe20000410000 */
[----:B------:R-:W-:Y:S01]  /*0cd0*/  FADD.FTZ R120, -R141, R83 ;  /* 0x000000538d787221 */ /* 0x000fe20000010100 */
[----:B------:R-:W-:-:S03]  /*0ce0*/  FMUL.FTZ R111, R107, R82 ;  /* 0x000000526b6f7220 */ /* 0x000fc60000410000 */
[----:B0-----:R-:W-:Y:S01]  /*0cf0*/  FMUL.FTZ R118, R107, R120 ;  /* 0x000000786b767220 */ /* 0x001fe20000410000 */
[--C-:B----4-:R-:W-:Y:S02]  /*0d00*/  HADD2.F32 R81, -RZ, R84.reuse.H0_H0 ;  /* 0x20000054ff517230 */ /* 0x110fe40000004100 */
[----:B------:R-:W-:-:S03]  /*0d10*/  HADD2.F32 R84, -RZ, R84.H1_H1 ;  /* 0x30000054ff547230 */ /* 0x000fc60000004100 */
[-C--:B------:R-:W-:Y:S01]  /*0d20*/  FMUL.FTZ R112, R56, R81.reuse ;  /* 0x0000005138707220 */ /* 0x080fe20000410000 */
[--C-:B------:R-:W-:Y:S02]  /*0d30*/  HADD2.F32 R83, -RZ, R85.reuse.H0_H0 ;  /* 0x20000055ff537230 */ /* 0x100fe40000004100 */
[----:B------:R-:W-:Y:S01]  /*0d40*/  FADD.FTZ R24, R24, R81 ;  /* 0x0000005118187221 */ /* 0x000fe20000010000 */
[----:B------:R-:W-:Y:S01]  /*0d50*/  FFMA.FTZ R40, R109, R81, R40 ;  /* 0x000000516d287223 */ /* 0x000fe20000010028 */
[----:B------:R-:W-:Y:S01]  /*0d60*/  FMUL.FTZ R117, R57, R84 ;  /* 0x0000005439757220 */ /* 0x000fe20000410000 */
        /* <DEDUP_REMOVED lines=8> */
[--C-:B------:R-:W-:Y:S02]  /*0df0*/  HADD2.F32 R85, -RZ, R86.reuse.H0_H0 ;  /* 0x20000056ff557230 */ /* 0x100fe40000004100 */
[----:B------:R-:W-:Y:S01]  /*0e00*/  FMUL.FTZ R119, R59, R88 ;  /* 0x000000583b777220 */ /* 0x000fe20000410000 */
[----:B------:R-:W-:Y:S01]  /*0e10*/  FADD.FTZ R82, R83, R120 ;  /* 0x0000007853527221 */ /* 0x000fe20000010000 */
[----:B------:R-:W-:Y:S01]  /*0e20*/  FFMA.FTZ R81, R111, R120, R80 ;  /* 0x000000786f517223 */ /* 0x000fe20000010050 */
[----:B------:R-:W-:Y:S02]  /*0e30*/  HADD2.F32 R86, -RZ, R86.H1_H1 ;  /* 0x30000056ff567230 */ /* 0x000fe40000004100 */
[----:B------:R-:W-:Y:S01]  /*0e40*/  FMUL.FTZ R126, R52, R85 ;  /* 0x00000055347e7220 */ /* 0x000fe20000410000 */
[----:B------:R-:W-:Y:S01]  /*0e50*/  FADD.FTZ R83, R82, R119 ;  /* 0x0000007752537221 */ /* 0x000fe20000010000 */
[----:B------:R-:W-:Y:S01]  /*0e60*/  FFMA.FTZ R80, R118, R119, R81 ;  /* 0x0000007776507223 */ /* 0x000fe20000010051 */
[----:B------:R-:W-:-:S02]  /*0e70*/  HADD2.F32 R89, -RZ, R87.H0_H0 ;  /* 0x20000057ff597230 */ /* 0x000fc40000004100 */
[----:B------:R-:W-:Y:S01]  /*0e80*/  FMUL.FTZ R127, R53, R86 ;  /* 0x00000056357f7220 */ /* 0x000fe20000410000 */
[----:B------:R-:W-:Y:S01]  /*0e90*/  FADD.FTZ R82, R83, R126 ;  /* 0x0000007e53527221 */ /* 0x000fe20000010000 */
[----:B------:R-:W-:Y:S01]  /*0ea0*/  FFMA.FTZ R81, R125, R126, R80 ;  /* 0x0000007e7d517223 */ /* 0x000fe20000010050 */
[----:B-1----:R-:W-:Y:S02]  /*0eb0*/  HADD2.F32 R94, -RZ, R87.H1_H1 ;  /* 0x30000057ff5e7230 */ /* 0x002fe40000004100 */
[----:B------:R-:W-:Y:S01]  /*0ec0*/  FADD.FTZ R138, -R141, R91 ;  /* 0x0000005b8d8a7221 */ /* 0x000fe20000010100 */
        /* <DEDUP_REMOVED lines=22> */
.L_x_2167:
[----:B------:R-:W-:Y:S05]  /*1030*/  BSYNC B0 ;  /* 0x0000000000007941 */ /* 0x000fea0003800000 */
.L_x_2166:
        /* <DEDUP_REMOVED lines=21> */
.L_x_2186:
        /* <DEDUP_REMOVED lines=157> */
.L_x_2170:
[----:B------:R-:W-:Y:S05]  /*1b60*/  BSYNC B0 ;  /* 0x0000000000007941 */ /* 0x000fea0003800000 */
.L_x_2169:
        /* <DEDUP_REMOVED lines=121> */
.L_x_2172:
[----:B------:R-:W-:Y:S05]  /*2300*/  BSYNC B0 ;  /* 0x0000000000007941 */ /* 0x000fea0003800000 */
.L_x_2171:
[----:B------:R-:W-:Y:S02]  /*2310*/  IADD3 R105, R105, UR20, RZ ;  /* 0x0000001469697c10 */ /* 0x000fe4000fffe0ff */
[----:B01----:R-:W-:Y:S02]  /*2320*/  SEL R84, RZ, 0x1, P4 ;  /* 0x00000001ff547807 */ /* 0x003fe40002000000 */
[----:B------:R-:W-:-:S13]  /*2330*/  ISETP.GE.AND P0, PT, R105, UR21, PT ;  /* 0x0000001569007c0c */ /* 0x000fda000bf06270 */
[----:B------:R-:W-:Y:S05]  /*2340*/  @!P0 BRA `(.L_x_2173) ;  /* 0xffffffe000108947 */ /* 0x000fea000383ffff */
.L_x_2163:
        /* <DEDUP_REMOVED lines=16> */
.L_x_2175:
[----:B------:R-:W-:Y:S05]  /*2450*/  BSYNC B0 ;  /* 0x0000000000007941 */ /* 0x000fea0003800000 */
.L_x_2174:
        /* <DEDUP_REMOVED lines=10> */
.L_x_2168:
[----:B------:R-:W-:Y:S01]  /*2500*/  HFMA2.MMA R90, -RZ, RZ, 0, 9.5367431640625e-07 ;  /* 0x00000010ff5a7435 */ /* 0x000fe200000001ff */
[----:B------:R-:W-:Y:S02]  /*2510*/  MOV R91, R137 ;  /* 0x00000089005b7202 */ /* 0x000fe40000000f00 */
[----:B------:R-:W-:Y:S02]  /*2520*/  MOV R95, 0x1f ;  /* 0x0000001f005f7802 */ /* 0x000fe40000000f00 */
[----:B------:R-:W-:-:S07]  /*2530*/  MOV R88, 0xffffffff ;  /* 0xffffffff00587802 */ /* 0x000fce0000000f00 */
[----:B-----5:R-:W-:Y:S05]  /*2540*/  WARPSYNC.COLLECTIVE R88, `(.L_x_2176) ;  /* 0x0000000058087348 */ /* 0x020fea0003c00000 */
[----:B------:R0:W1:Y:S02]  /*2550*/  SHFL.DOWN P0, R89, R91, R90, R95 ;  /* 0x0800005a5b597389 */ /* 0x000064000000005f */
[----:B01---5:R-:W-:Y:S01]  /*2560*/  ENDCOLLECTIVE ;  /* 0x000000000000791b */ /* 0x023fe20003800000 */
.L_x_2176:
[----:B------:R-:W-:Y:S02]  /*2570*/  MOV R91, R142 ;  /* 0x0000008e005b7202 */ /* 0x000fe40000000f00 */
[----:B------:R-:W-:-:S07]  /*2580*/  MOV R80, R89 ;  /* 0x0000005900507202 */ /* 0x000fce0000000f00 */
[----:B------:R-:W-:Y:S05]  /*2590*/  WARPSYNC.COLLECTIVE R88, `(.L_x_2177) ;  /* 0x0000000058087348 */ /* 0x000fea0003c00000 */
[----:B------:R0:W1:Y:S02]  /*25a0*/  SHFL.DOWN P0, R89, R91, R90, R95 ;  /* 0x0800005a5b597389 */ /* 0x000064000000005f */
[----:B01----:R-:W-:Y:S01]  /*25b0*/  ENDCOLLECTIVE ;  /* 0x000000000000791b */ /* 0x003fe20003800000 */
.L_x_2177:
[----:B------:R-:W-:Y:S01]  /*25c0*/  FADD.FTZ R80, R80, R137 ;  /* 0x0000008950507221 */ /* 0x000fe20000010000 */
[----:B------:R-:W-:-:S04]  /*25d0*/  HFMA2.MMA R90, -RZ, RZ, 0, 4.76837158203125e-07 ;  /* 0x00000008ff5a7435 */ /* 0x000fc800000001ff */
[----:B------:R-:W-:Y:S02]  /*25e0*/  MOV R91, R80 ;  /* 0x00000050005b7202 */ /* 0x000fe40000000f00 */
[----:B------:R-:W-:-:S07]  /*25f0*/  MOV R81, R89 ;  /* 0x0000005900517202 */ /* 0x000fce0000000f00 */
[----:B------:R-:W-:Y:S05]  /*2600*/  WARPSYNC.COLLECTIVE R88, `(.L_x_2178) ;  /* 0x0000000058087348 */ /* 0x000fea0003c00000 */
[----:B------:R0:W1:Y:S02]  /*2610*/  SHFL.DOWN P0, R89, R91, R90, R95 ;  /* 0x0800005a5b597389 */ /* 0x000064000000005f */
[----:B01----:R-:W-:Y:S01]  /*2620*/  ENDCOLLECTIVE ;  /* 0x000000000000791b */ /* 0x003fe20003800000 */
.L_x_2178:
[----:B------:R-:W-:-:S05]  /*2630*/  FADD.FTZ R81, R81, R142 ;  /* 0x0000008e51517221 */ /* 0x000fca0000010000 */
[----:B------:R-:W-:Y:S02]  /*2640*/  MOV R91, R81 ;  /* 0x00000051005b7202 */ /* 0x000fe40000000f00 */
[----:B------:R-:W-:-:S07]  /*2650*/  MOV R83, R89 ;  /* 0x0000005900537202 */ /* 0x000fce0000000f00 */
[----:B------:R-:W-:Y:S05]  /*2660*/  WARPSYNC.COLLECTIVE R88, `(.L_x_2179) ;  /* 0x0000000058087348 */ /* 0x000fea0003c00000 */
[----:B------:R0:W1:Y:S02]  /*2670*/  SHFL.DOWN P0, R89, R91, R90, R95 ;  /* 0x0800005a5b597389 */ /* 0x000064000000005f */
[----:B01----:R-:W-:Y:S01]  /*2680*/  ENDCOLLECTIVE ;  /* 0x000000000000791b */ /* 0x003fe20003800000 */
.L_x_2179:
[----:B------:R-:W-:Y:S01]  /*2690*/  FADD.FTZ R83, R80, R83 ;  /* 0x0000005350537221 */ /* 0x000fe20000010000 */
[----:B------:R-:W-:-:S04]  /*26a0*/  HFMA2.MMA R90, -RZ, RZ, 0, 2.384185791015625e-07 ;  /* 0x00000004ff5a7435 */ /* 0x000fc800000001ff */
[----:B------:R-:W-:Y:S02]  /*26b0*/  MOV R91, R83 ;  /* 0x00000053005b7202 */ /* 0x000fe40000000f00 */
[----:B------:R-:W-:-:S07]  /*26c0*/  MOV R82, R89 ;  /* 0x0000005900527202 */ /* 0x000fce0000000f00 */
[----:B------:R-:W-:Y:S05]  /*26d0*/  WARPSYNC.COLLECTIVE R88, `(.L_x_2180) ;  /* 0x0000000058087348 */ /* 0x000fea0003c00000 */
[----:B------:R0:W1:Y:S02]  /*26e0*/  SHFL.DOWN P0, R89, R91, R90, R95 ;  /* 0x0800005a5b597389 */ /* 0x000064000000005f */
[----:B01----:R-:W-:Y:S01]  /*26f0*/  ENDCOLLECTIVE ;  /* 0x000000000000791b */ /* 0x003fe20003800000 */
.L_x_2180:
[----:B------:R-:W-:-:S05]  /*2700*/  FADD.FTZ R82, R81, R82 ;  /* 0x0000005251527221 */ /* 0x000fca0000010000 */
[----:B------:R-:W-:Y:S02]  /*2710*/  MOV R91, R82 ;  /* 0x00000052005b7202 */ /* 0x000fe40000000f00 */
[----:B------:R-:W-:-:S07]  /*2720*/  MOV R84, R89 ;  /* 0x0000005900547202 */ /* 0x000fce0000000f00 */
[----:B------:R-:W-:Y:S05]  /*2730*/  WARPSYNC.COLLECTIVE R88, `(.L_x_2181) ;  /* 0x0000000058087348 */ /* 0x000fea0003c00000 */
[----:B------:R0:W1:Y:S02]  /*2740*/  SHFL.DOWN P0, R89, R91, R90, R95 ;  /* 0x0800005a5b597389 */ /* 0x000064000000005f */
[----:B01----:R-:W-:Y:S01]  /*2750*/  ENDCOLLECTIVE ;  /* 0x000000000000791b */ /* 0x003fe20003800000 */
.L_x_2181:
[----:B------:R-:W-:Y:S01]  /*2760*/  FADD.FTZ R84, R83, R84 ;  /* 0x0000005453547221 */ /* 0x000fe20000010000 */
[----:B------:R-:W-:-:S04]  /*2770*/  HFMA2.MMA R90, -RZ, RZ, 0, 1.1920928955078125e-07 ;  /* 0x00000002ff5a7435 */ /* 0x000fc800000001ff */
[----:B------:R-:W-:Y:S02]  /*2780*/  MOV R91, R84 ;  /* 0x00000054005b7202 */ /* 0x000fe40000000f00 */
[----:B------:R-:W-:-:S07]  /*2790*/  MOV R85, R89 ;  /* 0x0000005900557202 */ /* 0x000fce0000000f00 */
[----:B------:R-:W-:Y:S05]  /*27a0*/  WARPSYNC.COLLECTIVE R88, `(.L_x_2182) ;  /* 0x0000000058087348 */ /* 0x000fea0003c00000 */
[----:B------:R0:W1:Y:S02]  /*27b0*/  SHFL.DOWN P0, R89, R91, R90, R95 ;  /* 0x0800005a5b597389 */ /* 0x000064000000005f */
[----:B01----:R-:W-:Y:S01]  /*27c0*/  ENDCOLLECTIVE ;  /* 0x000000000000791b */ /* 0x003fe20003800000 */
.L_x_2182:
[----:B------:R-:W-:-:S05]  /*27d0*/  FADD.FTZ R85, R82, R85 ;  /* 0x0000005552557221 */ /* 0x000fca0000010000 */
[----:B------:R-:W-:Y:S02]  /*27e0*/  MOV R91, R85 ;  /* 0x00000055005b7202 */ /* 0x000fe40000000f00 */
[----:B------:R-:W-:-:S07]  /*27f0*/  MOV R87, R89 ;  /* 0x0000005900577202 */ /* 0x000fce0000000f00 */
[----:B------:R-:W-:Y:S05]  /*2800*/  WARPSYNC.COLLECTIVE R88, `(.L_x_2183) ;  /* 0x0000000058087348 */ /* 0x000fea0003c00000 */
[----:B------:R0:W1:Y:S02]  /*2810*/  SHFL.DOWN P0, R89, R91, R90, R95 ;  /* 0x0800005a5b597389 */ /* 0x000064000000005f */
[----:B01----:R-:W-:Y:S01]  /*2820*/  ENDCOLLECTIVE ;  /* 0x000000000000791b */ /* 0x003fe20003800000 */
.L_x_2183:
[----:B------:R-:W-:Y:S01]  /*2830*/  FADD.FTZ R87, R84, R87 ;  /* 0x0000005754577221 */ /* 0x000fe20000010000 */
[----:B------:R-:W-:-:S04]  /*2840*/  HFMA2.MMA R90, -RZ, RZ, 0, 5.9604644775390625e-08 ;  /* 0x00000001ff5a7435 */ /* 0x000fc800000001ff */
[----:B------:R-:W-:Y:S02]  /*2850*/  MOV R91, R87 ;  /* 0x00000057005b7202 */ /* 0x000fe40000000f00 */
[----:B------:R-:W-:-:S07]  /*2860*/  MOV R86, R89 ;  /* 0x0000005900567202 */ /* 0x000fce0000000f00 */
[----:B------:R-:W-:Y:S05]  /*2870*/  WARPSYNC.COLLECTIVE R88, `(.L_x_2184) ;  /* 0x0000000058087348 */ /* 0x000fea0003c00000 */
[----:B------:R0:W1:Y:S02]  /*2880*/  SHFL.DOWN P0, R89, R91, R90, R95 ;  /* 0x0800005a5b597389 */ /* 0x000064000000005f */
[----:B01----:R-:W-:Y:S01]  /*2890*/  ENDCOLLECTIVE ;  /* 0x000000000000791b */ /* 0x003fe20003800000 */
.L_x_2184:
[----:B------:R-:W-:-:S05]  /*28a0*/  FADD.FTZ R86, R85, R86 ;  /* 0x0000005655567221 */ /* 0x000fca0000010000 */
[----:B------:R-:W-:Y:S02]  /*28b0*/  MOV R91, R86 ;  /* 0x00000056005b7202 */ /* 0x000fe40000000f00 */
[----:B------:R-:W-:-:S07]  /*28c0*/  MOV R80, R89 ;  /* 0x0000005900507202 */ /* 0x000fce0000000f00 */
[----:B------:R-:W-:Y:S05]  /*28d0*/  WARPSYNC.COLLECTIVE R88, `(.L_x_2185) ;  /* 0x0000000058087348 */ /* 0x000fea0003c00000 */
[----:B------:R0:W1:Y:S02]  /*28e0*/  SHFL.DOWN P0, R89, R91, R90, R95 ;  /* 0x0800005a5b597389 */ /* 0x000064000000005f */
[----:B01----:R-:W-:Y:S01]  /*28f0*/  ENDCOLLECTIVE ;  /* 0x000000000000791b */ /* 0x003fe20003800000 */
.L_x_2185:
[----:B------:R-:W-:Y:S01]  /*2900*/  MOV R81, R89 ;  /* 0x0000005900517202 */ /* 0x000fe20000000f00 */
[----:B------:R-:W-:Y:S06]  /*2910*/  BRA `(.L_x_2186) ;  /* 0xffffffe8001c7947 */ /* 0x000fec000383ffff */
.L_x_2187:
        /* <DEDUP_REMOVED lines=14> */
.L_x_3016:


//--------------------- .text._ZN10layer_norm22ln_bwd_finalize_kernelINS_22Kernel_traits_finalizeILj4096Ef6__halffS2_fjLb0ELj1024ELj4ENS_18Kernel_traits_baseILj4096EfS2_fS2_fjLj1024EEEEELb0ELb1EEEvNS_9BwdParamsE --------------------------
	.section	.text._ZN10layer_norm22ln_bwd_finalize_kernelINS_22Kernel_traits_finalizeILj4096Ef6__halffS2_fjLb0ELj1024ELj4ENS_18Kernel_traits_baseILj4096EfS2_fS2_fjLj1024EEEEELb0ELb1EEEvNS_9BwdParamsE,"ax",@progbits
	.align	128
        .global         _ZN10layer_norm22ln_bwd_finalize_kernelINS_22Kernel_traits_finalizeILj4096Ef6__halffS2_fjLb0ELj1024ELj4ENS_18Kernel_traits_baseILj4096EfS2_fS2_fjLj1024EEEEELb0ELb1EEEvNS_9BwdParamsE
        .type           _ZN10layer_norm22ln_bwd_finalize_kernelINS_22Kernel_traits_finalizeILj4096Ef6__halffS2_fjLb0ELj1024ELj4ENS_18Kernel_traits_baseILj4096EfS2_fS2_fjLj1024EEEEELb0ELb1EEEvNS_9BwdParamsE,@function
        .size           _ZN10layer_norm22ln_bwd_finalize_kernelINS_22Kernel_traits_finalizeILj4096Ef6__halffS2_fjLb0ELj1024ELj4ENS_18Kernel_traits_baseILj4096EfS2_fS2_fjLj1024EEEEELb0ELb1EEEvNS_9BwdParamsE,(.L_x_3017 - _ZN10layer_norm22ln_bwd_finalize_kernelINS_22Kernel_traits_finalizeILj4096Ef6__halffS2_fjLb0ELj1024ELj4ENS_18Kernel_traits_baseILj4096EfS2_fS2_fjLj1024EEEEELb0ELb1EEEvNS_9BwdParamsE)
        .other          _ZN10layer_norm22ln_bwd_finalize_kernelINS_22Kernel_traits_finalizeILj4096Ef6__halffS2_fjLb0ELj1024ELj4ENS_18Kernel_traits_baseILj4096EfS2_fS2_fjLj1024EEEEELb0ELb1EEEvNS_9BwdParamsE,@"STO_CUDA_ENTRY STV_DEFAULT"
_ZN10layer_norm22ln_bwd_finalize_kernelINS_22Kernel_traits_finalizeILj4096Ef6__halffS2_fjLb0ELj1024ELj4ENS_18Kernel_traits_baseILj4096EfS2_fS2_fjLj1024EEEEELb0ELb1EEEvNS_9BwdParamsE:
.text._ZN10layer_norm22ln_bwd_finalize_kernelINS_22Kernel_traits_finalizeILj4096Ef6__halffS2_fjLb0ELj1024ELj4ENS_18Kernel_traits_baseILj4096EfS2_fS2_fjLj1024EEEEELb0ELb1EEEvNS_9BwdParamsE:
        /* <DEDUP_REMOVED lines=26> */
.L_x_2197:
        /* <DEDUP_REMOVED lines=31> */
.L_x_2192:
        /* <DEDUP_REMOVED lines=34> */
.L_x_2191:
[----:B------:R-:W-:Y:S05]  /*05b0*/  BSYNC B1 ;  /* 0x0000000000017941 */ /* 0x000fea0003800000 */
.L_x_2190:
        /* <DEDUP_REMOVED lines=25> */
.L_x_2194:
[----:B------:R-:W-:Y:S05]  /*0750*/  BSYNC B1 ;  /* 0x0000000000017941 */ /* 0x000fea0003800000 */
.L_x_2193:
        /* <DEDUP_REMOVED lines=12> */
.L_x_2189:
[----:B------:R-:W-:Y:S05]  /*0820*/  BSYNC B0 ;  /* 0x0000000000007941 */ /* 0x000fea0003800000 */
.L_x_2188:
        /* <DEDUP_REMOVED lines=29> */
.L_x_2208:
[----:B------:R-:W-:Y:S01]  /*0a00*/  @!P1 SHF.R.U32.HI R12, RZ, 0x3, R0 ;  /* 0x00000003ff0c9819 */ /* 0x000fe20000011600 */
[----:B----4-:R-:W-:Y:S01]  /*0a10*/  FADD.FTZ R14, R9, R14 ;  /* 0x0000000e090e7221 */ /* 0x010fe20000010000 */
[----:B---3--:R-:W-:Y:S02]  /*0a20*/  FADD.FTZ R11, R10, R11 ;  /* 0x0000000b0a0b7221 */ /* 0x008fe40000010000 */
[----:B------:R-:W-:-:S05]  /*0a30*/  @!P1 LOP3.LUT R12, R12, 0x1ffffffc, RZ, 0xc0, !PT ;  /* 0x1ffffffc0c0c9812 */ /* 0x000fca00078ec0ff */
[----:B------:R3:W-:Y:S04]  /*0a40*/  @!P1 STS [R12+UR4+0x2000], R14 ;  /* 0x0020000e0c009988 */ /* 0x0007e80008000804 */
[----:B------:R3:W-:Y:S02]  /*0a50*/  @!P1 STS [R12+UR4+0x2080], R11 ;  /* 0x0020800b0c009988 */ /* 0x0007e40008000804 */
.L_x_2195:
        /* <DEDUP_REMOVED lines=15> */
.L_x_2196:
[----:B------:R-:W-:Y:S01]  /*0b50*/  HFMA2.MMA R19, -RZ, RZ, 0, 5.9604644775390625e-08 ;  /* 0x00000001ff137435 */ /* 0x000fe200000001ff */
[----:B0--3--:R-:W-:Y:S01]  /*0b60*/  MOV R20, R10 ;  /* 0x0000000a00147202 */ /* 0x009fe20000000f00 */
[----:B------:R-:W-:Y:S01]  /*0b70*/  IMAD.MOV.U32 R22, RZ, RZ, 0x1f ;  /* 0x0000001fff167424 */ /* 0x000fe200078e00ff */
[----:B------:R-:W-:-:S08]  /*0b80*/  MOV R17, 0xffffffff ;  /* 0xffffffff00117802 */ /* 0x000fd00000000f00 */
[----:B-12---:R-:W-:Y:S05]  /*0b90*/  WARPSYNC.COLLECTIVE R17, `(.L_x_2198) ;  /* 0x0000000011087348 */ /* 0x006fea0003c00000 */
[----:B------:R0:W3:Y:S02]  /*0ba0*/  SHFL.BFLY P2, R18, R20, R19, R22 ;  /* 0x0c00001314127389 */ /* 0x0000e40000040016 */
[----:B0123--:R-:W-:Y:S01]  /*0bb0*/  ENDCOLLECTIVE ;  /* 0x000000000000791b */ /* 0x00ffe20003800000 */
.L_x_2198:
[----:B------:R-:W-:Y:S01]  /*0bc0*/  HFMA2.MMA R19, -RZ, RZ, 0, 1.1920928955078125e-07 ;  /* 0x00000002ff137435 */ /* 0x000fe200000001ff */
[----:B------:R-:W-:-:S05]  /*0bd0*/  MOV R11, R18 ;  /* 0x00000012000b7202 */ /* 0x000fca0000000f00 */
[----:B------:R-:W-:-:S05]  /*0be0*/  FADD.FTZ R11, R10, R11 ;  /* 0x0000000b0a0b7221 */ /* 0x000fca0000010000 */
[----:B------:R-:W-:-:S07]  /*0bf0*/  MOV R20, R11 ;  /* 0x0000000b00147202 */ /* 0x000fce0000000f00 */
[----:B------:R-:W-:Y:S05]  /*0c00*/  WARPSYNC.COLLECTIVE R17, `(.L_x_2199) ;  /* 0x0000000011087348 */ /* 0x000fea0003c00000 */
[----:B------:R0:W1:Y:S02]  /*0c10*/  SHFL.BFLY P2, R18, R20, R19, R22 ;  /* 0x0c00001314127389 */ /* 0x0000640000040016 */
[----:B01----:R-:W-:Y:S01]  /*0c20*/  ENDCOLLECTIVE ;  /* 0x000000000000791b */ /* 0x003fe20003800000 */
.L_x_2199:
[----:B------:R-:W-:Y:S01]  /*0c30*/  HFMA2.MMA R19, -RZ, RZ, 0, 2.384185791015625e-07 ;  /* 0x00000004ff137435 */ /* 0x000fe200000001ff */
[----:B------:R-:W-:-:S04]  /*0c40*/  IMAD.MOV.U32 R12, RZ, RZ, R18 ;  /* 0x000000ffff0c7224 */ /* 0x000fc800078e0012 */
[----:B------:R-:W-:-:S05]  /*0c50*/  FADD.FTZ R12, R11, R12 ;  /* 0x0000000c0b0c7221 */ /* 0x000fca0000010000 */
[----:B------:R-:W-:-:S07]  /*0c60*/  MOV R20, R12 ;  /* 0x0000000c00147202 */ /* 0x000fce0000000f00 */
[----:B------:R-:W-:Y:S05]  /*0c70*/  WARPSYNC.COLLECTIVE R17, `(.L_x_2200) ;  /* 0x0000000011087348 */ /* 0x000fea0003c00000 */
[----:B------:R0:W1:Y:S02]  /*0c80*/  SHFL.BFLY P2, R18, R20, R19, R22 ;  /* 0x0c00001314127389 */ /* 0x0000640000040016 */
[----:B01----:R-:W-:Y:S01]  /*0c90*/  ENDCOLLECTIVE ;  /* 0x000000000000791b */ /* 0x003fe20003800000 */
.L_x_2200:
[----:B------:R-:W-:Y:S01]  /*0ca0*/  IMAD.MOV.U32 R19, RZ, RZ, 0x8 ;  /* 0x00000008ff137424 */ /* 0x000fe200078e00ff */
[----:B------:R-:W-:-:S05]  /*0cb0*/  MOV R13, R18 ;  /* 0x00000012000d7202 */ /* 0x000fca0000000f00 */
[----:B------:R-:W-:-:S05]  /*0cc0*/  FADD.FTZ R13, R12, R13 ;  /* 0x0000000d0c0d7221 */ /* 0x000fca0000010000 */
[----:B------:R-:W-:-:S07]  /*0cd0*/  MOV R20, R13 ;  /* 0x0000000d00147202 */ /* 0x000fce0000000f00 */
[----:B------:R-:W-:Y:S05]  /*0ce0*/  WARPSYNC.COLLECTIVE R17, `(.L_x_2201) ;  /* 0x0000000011087348 */ /* 0x000fea0003c00000 */
[----:B------:R0:W1:Y:S02]  /*0cf0*/  SHFL.BFLY P2, R18, R20, R19, R22 ;  /* 0x0c00001314127389 */ /* 0x0000640000040016 */
[----:B01----:R-:W-:Y:S01]  /*0d00*/  ENDCOLLECTIVE ;  /* 0x000000000000791b */ /* 0x003fe20003800000 */
.L_x_2201:
[----:B------:R-:W-:Y:S01]  /*0d10*/  HFMA2.MMA R19, -RZ, RZ, 0, 9.5367431640625e-07 ;  /* 0x00000010ff137435 */ /* 0x000fe200000001ff */
[----:B------:R-:W-:-:S05]  /*0d20*/  MOV R10, R18 ;  /* 0x00000012000a7202 */ /* 0x000fca0000000f00 */
[----:B------:R-:W-:-:S05]  /*0d30*/  FADD.FTZ R10, R13, R10 ;  /* 0x0000000a0d0a7221 */ /* 0x000fca0000010000 */
[----:B------:R-:W-:-:S07]  /*0d40*/  MOV R20, R10 ;  /* 0x0000000a00147202 */ /* 0x000fce0000000f00 */
[----:B------:R-:W-:Y:S05]  /*0d50*/  WARPSYNC.COLLECTIVE R17, `(.L_x_2202) ;  /* 0x0000000011087348 */ /* 0x000fea0003c00000 */
[----:B------:R0:W1:Y:S02]  /*0d60*/  SHFL.BFLY P2, R18, R20, R19, R22 ;  /* 0x0c00001314127389 */ /* 0x0000640000040016 */
[----:B01----:R-:W-:Y:S01]  /*0d70*/  ENDCOLLECTIVE ;  /* 0x000000000000791b */ /* 0x003fe20003800000 */
.L_x_2202:
[----:B------:R-:W-:Y:S01]  /*0d80*/  HFMA2.MMA R19, -RZ, RZ, 0, 5.9604644775390625e-08 ;  /* 0x00000001ff137435 */ /* 0x000fe200000001ff */
[----:B------:R-:W-:Y:S01]  /*0d90*/  IMAD.MOV.U32 R20, RZ, RZ, R9 ;  /* 0x000000ffff147224 */ /* 0x000fe200078e0009 */
[----:B------:R-:W-:-:S09]  /*0da0*/  MOV R11, R18 ;  /* 0x00000012000b7202 */ /* 0x000fd20000000f00 */
[----:B------:R-:W-:Y:S05]  /*0db0*/  WARPSYNC.COLLECTIVE R17, `(.L_x_2203) ;  /* 0x0000000011087348 */ /* 0x000fea0003c00000 */
[----:B------:R0:W1:Y:S02]  /*0dc0*/  SHFL.BFLY P2, R18, R20, R19, R22 ;  /* 0x0c00001314127389 */ /* 0x0000640000040016 */
[----:B01----:R-:W-:Y:S01]  /*0dd0*/  ENDCOLLECTIVE ;  /* 0x000000000000791b */ /* 0x003fe20003800000 */
.L_x_2203:
[----:B------:R-:W-:Y:S01]  /*0de0*/  HFMA2.MMA R19, -RZ, RZ, 0, 1.1920928955078125e-07 ;  /* 0x00000002ff137435 */ /* 0x000fe200000001ff */
[----:B------:R-:W-:-:S05]  /*0df0*/  MOV R12, R18 ;  /* 0x00000012000c7202 */ /* 0x000fca0000000f00 */
[----:B------:R-:W-:-:S05]  /*0e00*/  FADD.FTZ R14, R9, R12 ;  /* 0x0000000c090e7221 */ /* 0x000fca0000010000 */
[----:B------:R-:W-:-:S07]  /*0e10*/  MOV R20, R14 ;  /* 0x0000000e00147202 */ /* 0x000fce0000000f00 */
[----:B------:R-:W-:Y:S05]  /*0e20*/  WARPSYNC.COLLECTIVE R17, `(.L_x_2204) ;  /* 0x0000000011087348 */ /* 0x000fea0003c00000 */
[----:B------:R0:W1:Y:S02]  /*0e30*/  SHFL.BFLY P2, R18, R20, R19, R22 ;  /* 0x0c00001314127389 */ /* 0x0000640000040016 */
[----:B01----:R-:W-:Y:S01]  /*0e40*/  ENDCOLLECTIVE ;  /* 0x000000000000791b */ /* 0x003fe20003800000 */
.L_x_2204:
[----:B------:R-:W-:Y:S01]  /*0e50*/  HFMA2.MMA R19, -RZ, RZ, 0, 2.384185791015625e-07 ;  /* 0x00000004ff137435 */ /* 0x000fe200000001ff */
[----:B------:R-:W-:-:S04]  /*0e60*/  IMAD.MOV.U32 R13, RZ, RZ, R18 ;  /* 0x000000ffff0d7224 */ /* 0x000fc800078e0012 */
[----:B------:R-:W-:-:S05]  /*0e70*/  FADD.FTZ R15, R14, R13 ;  /* 0x0000000d0e0f7221 */ /* 0x000fca0000010000 */
[----:B------:R-:W-:-:S07]  /*0e80*/  MOV R20, R15 ;  /* 0x0000000f00147202 */ /* 0x000fce0000000f00 */
[----:B------:R-:W-:Y:S05]  /*0e90*/  WARPSYNC.COLLECTIVE R17, `(.L_x_2205) ;  /* 0x0000000011087348 */ /* 0x000fea0003c00000 */
[----:B------:R0:W1:Y:S02]  /*0ea0*/  SHFL.BFLY P2, R18, R20, R19, R22 ;  /* 0x0c00001314127389 */ /* 0x0000640000040016 */
[----:B01----:R-:W-:Y:S01]  /*0eb0*/  ENDCOLLECTIVE ;  /* 0x000000000000791b */ /* 0x003fe20003800000 */
.L_x_2205:
[----:B------:R-:W-:Y:S01]  /*0ec0*/  IMAD.MOV.U32 R19, RZ, RZ, 0x8 ;  /* 0x00000008ff137424 */ /* 0x000fe200078e00ff */
[----:B------:R-:W-:-:S05]  /*0ed0*/  MOV R16, R18 ;  /* 0x0000001200107202 */ /* 0x000fca0000000f00 */
[----:B------:R-:W-:-:S05]  /*0ee0*/  FADD.FTZ R16, R15, R16 ;  /* 0x000000100f107221 */ /* 0x000fca0000010000 */
[----:B------:R-:W-:-:S07]  /*0ef0*/  MOV R20, R16 ;  /* 0x0000001000147202 */ /* 0x000fce0000000f00 */
[----:B------:R-:W-:Y:S05]  /*0f00*/  WARPSYNC.COLLECTIVE R17, `(.L_x_2206) ;  /* 0x0000000011087348 */ /* 0x000fea0003c00000 */
[----:B------:R0:W1:Y:S02]  /*0f10*/  SHFL.BFLY P2, R18, R20, R19, R22 ;  /* 0x0c00001314127389 */ /* 0x0000640000040016 */
[----:B01----:R-:W-:Y:S01]  /*0f20*/  ENDCOLLECTIVE ;  /* 0x000000000000791b */ /* 0x003fe20003800000 */
.L_x_2206:
[----:B------:R-:W-:Y:S01]  /*0f30*/  HFMA2.MMA R19, -RZ, RZ, 0, 9.5367431640625e-07 ;  /* 0x00000010ff137435 */ /* 0x000fe200000001ff */
[----:B------:R-:W-:-:S05]  /*0f40*/  MOV R9, R18 ;  /* 0x0000001200097202 */ /* 0x000fca0000000f00 */
[----:B------:R-:W-:-:S05]  /*0f50*/  FADD.FTZ R9, R16, R9 ;  /* 0x0000000910097221 */ /* 0x000fca0000010000 */
[----:B------:R-:W-:-:S07]  /*0f60*/  MOV R20, R9 ;  /* 0x0000000900147202 */ /* 0x000fce0000000f00 */
[----:B------:R-:W-:Y:S05]  /*0f70*/  WARPSYNC.COLLECTIVE R17, `(.L_x_2207) ;  /* 0x0000000011087348 */ /* 0x000fea0003c00000 */
[----:B------:R0:W1:Y:S02]  /*0f80*/  SHFL.BFLY P2, R18, R20, R19, R22 ;  /* 0x0c00001314127389 */ /* 0x0000640000040016 */
[----:B01----:R-:W-:Y:S01]  /*0f90*/  ENDCOLLECTIVE ;  /* 0x000000000000791b */ /* 0x003fe20003800000 */
.L_x_2207:
[----:B------:R-:W-:Y:S01]  /*0fa0*/  MOV R14, R18 ;  /* 0x00000012000e7202 */ /* 0x000fe20000000f00 */
[----:B------:R-:W-:Y:S06]  /*0fb0*/  BRA `(.L_x_2208) ;  /* 0xfffffff800907947 */ /* 0x000fec000383ffff */
.L_x_2209:
        /* <DEDUP_REMOVED lines=12> */
.L_x_3017:


//--------------------- .text._ZN10layer_norm40ln_parallel_residual_bwd_finalize_kernelINS_22Kernel_traits_finalizeILj4096Ef6__halffS2_fjLb0ELj1024ELj4ENS_18Kernel_traits_baseILj4096EfS2_fS2_fjLj1024EEEEELb1EEEvNS_9BwdParamsE --------------------------
	.section	.text._ZN10layer_norm40ln_parallel_residual_bwd_finalize_kernelINS_22Kernel_traits_finalizeILj4096Ef6__halffS2_fjLb0ELj1024ELj4ENS_18Kernel_traits_baseILj4096EfS2_fS2_fjLj1024EEEEELb1EEEvNS_9BwdParamsE,"ax",@progbits
	.align	128
        .global         _ZN10layer_norm40ln_parallel_residual_bwd_finalize_kernelINS_22Kernel_traits_finalizeILj4096Ef6__halffS2_fjLb0ELj1024ELj4ENS_18Kernel_traits_baseILj4096EfS2_fS2_fjLj1024EEEEELb1EEEvNS_9BwdParamsE
        .type           _ZN10layer_norm40ln_parallel_residual_bwd_finalize_kernelINS_22Kernel_traits_finalizeILj4096Ef6__halffS2_fjLb0ELj1024ELj4ENS_18Kernel_traits_baseILj4096EfS2_fS2_fjLj1024EEEEELb1EEEvNS_9BwdParamsE,@function
        .size           _ZN10layer_norm40ln_parallel_residual_bwd_finalize_kernelINS_22Kernel_traits_finalizeILj4096Ef6__halffS2_fjLb0ELj1024ELj4ENS_18Kernel_traits_baseILj4096EfS2_fS2_fjLj1024EEEEELb1EEEvNS_9BwdParamsE,(.L_x_3018 - _ZN10layer_norm40ln_parallel_residual_bwd_finalize_kernelINS_22Kernel_traits_finalizeILj4096Ef6__halffS2_fjLb0ELj1024ELj4ENS_18Kernel_traits_baseILj4096EfS2_fS2_fjLj1024EEEEELb1EEEvNS_9BwdParamsE)
        .other          _ZN10layer_norm40ln_parallel_residual_bwd_finalize_kernelINS_22Kernel_traits_finalizeILj4096Ef6__halffS2_fjLb0ELj1024ELj4ENS_18Kernel_traits_baseILj4096EfS2_fS2_fjLj1024EEEEELb1EEEvNS_9BwdParamsE,@"STO_CUDA_ENTRY STV_DEFAULT"
_ZN10layer_norm40ln_parallel_residual_bwd_finalize_kernelINS_22Kernel_traits_finalizeILj4096Ef6__halffS2_fjLb0ELj1024ELj4ENS_18Kernel_traits_baseILj4096EfS2_fS2_fjLj1024EEEEELb1EEEvNS_9BwdParamsE:
.text._ZN10layer_norm40ln_parallel_residual_bwd_finalize_kernelINS_22Kernel_traits_finalizeILj4096Ef6__halffS2_fjLb0ELj1024ELj4ENS_18Kernel_traits_baseILj4096EfS2_fS2_fjLj1024EEEEELb1EEEvNS_9BwdParamsE:
        /* <DEDUP_REMOVED lines=23> */
.L_x_2221:
        /* <DEDUP_REMOVED lines=41> */
.L_x_2214:
        /* <DEDUP_REMOVED lines=62> */
.L_x_2213:
[----:B------:R-:W-:Y:S05]  /*07e0*/  BSYNC B1 ;  /* 0x0000000000017941 */ /* 0x000fea0003800000 */
.L_x_2212:
        /* <DEDUP_REMOVED lines=39> */
.L_x_2216:
[----:B------:R-:W-:Y:S05]  /*0a60*/  BSYNC B1 ;  /* 0x0000000000017941 */ /* 0x000fea0003800000 */
.L_x_2215:
        /* <DEDUP_REMOVED lines=20> */
.L_x_2211:
[----:B------:R-:W-:Y:S05]  /*0bb0*/  BSYNC B0 ;  /* 0x0000000000007941 */ /* 0x000fea0003800000 */
.L_x_2210:
        /* <DEDUP_REMOVED lines=54> */
.L_x_2242:
        /* <DEDUP_REMOVED lines=10> */
.L_x_2217:
        /* <DEDUP_REMOVED lines=22> */
.L_x_2220:
[----:B------:R-:W-:Y:S05]  /*1120*/  BSYNC B0 ;  /* 0x0000000000007941 */ /* 0x000fea0003800000 */
.L_x_2219:
[C---:B------:R-:W-:Y:S02]  /*1130*/  ISETP.GT.U32.AND P1, PT, R4.reuse, -0x1001, PT ;  /* 0xffffefff0400780c */ /* 0x040fe40003f24070 */
[----:B------:R-:W-:Y:S02]  /*1140*/  IADD3 R4, R4, 0x1000, RZ ;  /* 0x0000100004047810 */ /* 0x000fe40007ffe0ff */
[----:B------:R-:W-:-:S09]  /*1150*/  IADD3 R5, R5, 0x800, RZ ;  /* 0x0000080005057810 */ /* 0x000fd20007ffe0ff */
[----:B------:R-:W-:Y:S05]  /*1160*/  @P1 BRA `(.L_x_2221) ;  /* 0xfffffff000001947 */ /* 0x000fea000383ffff */
[----:B------:R-:W-:Y:S05]  /*1170*/  EXIT ;  /* 0x000000000000794d */ /* 0x000fea0003800000 */
.L_x_2218:
[----:B------:R-:W-:Y:S01]  /*1180*/  HFMA2.MMA R13, -RZ, RZ, 0, 5.9604644775390625e-08 ;  /* 0x00000001ff0d7435 */ /* 0x000fe200000001ff */
[----:B0-----:R-:W-:Y:S02]  /*1190*/  MOV R26, R9 ;  /* 0x00000009001a7202 */ /* 0x001fe40000000f00 */
[----:B------:R-:W-:Y:S02]  /*11a0*/  MOV R12, 0x1f ;  /* 0x0000001f000c7802 */ /* 0x000fe40000000f00 */
[----:B------:R-:W-:-:S07]  /*11b0*/  MOV R11, 0xffffffff ;  /* 0xffffffff000b7802 */ /* 0x000fce0000000f00 */
[----:B-1234-:R-:W-:Y:S05]  /*11c0*/  WARPSYNC.COLLECTIVE R11, `(.L_x_2222) ;  /* 0x000000000b087348 */ /* 0x01efea0003c00000 */
[----:B------:R0:W0:Y:S02]  /*11d0*/  SHFL.BFLY P2, R16, R26, R13, R12 ;  /* 0x0c00000d1a107389 */ /* 0x000024000004000c */
[----:B01234-:R-:W-:Y:S01]  /*11e0*/  ENDCOLLECTIVE ;  /* 0x000000000000791b */ /* 0x01ffe20003800000 */
.L_x_2222:
[----:B------:R-:W-:Y:S01]  /*11f0*/  HFMA2.MMA R13, -RZ, RZ, 0, 1.1920928955078125e-07 ;  /* 0x00000002ff0d7435 */ /* 0x000fe200000001ff */
[----:B------:R-:W-:-:S05]  /*1200*/  FADD.FTZ R10, R9, R16 ;  /* 0x00000010090a7221 */ /* 0x000fca0000010000 */
[----:B------:R-:W-:-:S07]  /*1210*/  MOV R26, R10 ;  /* 0x0000000a001a7202 */ /* 0x000fce0000000f00 */
[----:B------:R-:W-:Y:S05]  /*1220*/  WARPSYNC.COLLECTIVE R11, `(.L_x_2223) ;  /* 0x000000000b087348 */ /* 0x000fea0003c00000 */
[----:B------:R0:W1:Y:S02]  /*1230*/  SHFL.BFLY P2, R16, R26, R13, R12 ;  /* 0x0c00000d1a107389 */ /* 0x000064000004000c */
[----:B01----:R-:W-:Y:S01]  /*1240*/  ENDCOLLECTIVE ;  /* 0x000000000000791b */ /* 0x003fe20003800000 */
.L_x_2223:
[----:B------:R-:W-:Y:S01]  /*1250*/  HFMA2.MMA R13, -RZ, RZ, 0, 2.384185791015625e-07 ;  /* 0x00000004ff0d7435 */ /* 0x000fe200000001ff */
[----:B------:R-:W-:-:S05]  /*1260*/  FADD.FTZ R9, R10, R16 ;  /* 0x000000100a097221 */ /* 0x000fca0000010000 */
[----:B------:R-:W-:-:S07]  /*1270*/  MOV R26, R9 ;  /* 0x00000009001a7202 */ /* 0x000fce0000000f00 */
[----:B------:R-:W-:Y:S05]  /*1280*/  WARPSYNC.COLLECTIVE R11, `(.L_x_2224) ;  /* 0x000000000b087348 */ /* 0x000fea0003c00000 */
[----:B------:R0:W1:Y:S02]  /*1290*/  SHFL.BFLY P2, R16, R26, R13, R12 ;  /* 0x0c00000d1a107389 */ /* 0x000064000004000c */
[----:B01----:R-:W-:Y:S01]  /*12a0*/  ENDCOLLECTIVE ;  /* 0x000000000000791b */ /* 0x003fe20003800000 */
.L_x_2224:
[----:B------:R-:W-:Y:S01]  /*12b0*/  HFMA2.MMA R13, -RZ, RZ, 0, 4.76837158203125e-07 ;  /* 0x00000008ff0d7435 */ /* 0x000fe200000001ff */
[----:B------:R-:W-:-:S05]  /*12c0*/  FADD.FTZ R18, R9, R16 ;  /* 0x0000001009127221 */ /* 0x000fca0000010000 */
[----:B------:R-:W-:-:S07]  /*12d0*/  MOV R26, R18 ;  /* 0x00000012001a7202 */ /* 0x000fce0000000f00 */
[----:B------:R-:W-:Y:S05]  /*12e0*/  WARPSYNC.COLLECTIVE R11, `(.L_x_2225) ;  /* 0x000000000b087348 */ /* 0x000fea0003c00000 */
[----:B------:R0:W1:Y:S02]  /*12f0*/  SHFL.BFLY P2, R16, R26, R13, R12 ;  /* 0x0c00000d1a107389 */ /* 0x000064000004000c */
[----:B01----:R-:W-:Y:S01]  /*1300*/  ENDCOLLECTIVE ;  /* 0x000000000000791b */ /* 0x003fe20003800000 */
.L_x_2225:
[----:B------:R-:W-:Y:S01]  /*1310*/  HFMA2.MMA R13, -RZ, RZ, 0, 9.5367431640625e-07 ;  /* 0x00000010ff0d7435 */ /* 0x000fe200000001ff */
[----:B------:R-:W-:-:S05]  /*1320*/  FADD.FTZ R10, R18, R16 ;  /* 0x00000010120a7221 */ /* 0x000fca0000010000 */
[----:B------:R-:W-:-:S07]  /*1330*/  MOV R26, R10 ;  /* 0x0000000a001a7202 */ /* 0x000fce0000000f00 */
[----:B------:R-:W-:Y:S05]  /*1340*/  WARPSYNC.COLLECTIVE R11, `(.L_x_2226) ;  /* 0x000000000b087348 */ /* 0x000fea0003c00000 */
[----:B------:R0:W1:Y:S02]  /*1350*/  SHFL.BFLY P2, R16, R26, R13, R12 ;  /* 0x0c00000d1a107389 */ /* 0x000064000004000c */
[----:B01----:R-:W-:Y:S01]  /*1360*/  ENDCOLLECTIVE ;  /* 0x000000000000791b */ /* 0x003fe20003800000 */
.L_x_2226:
[----:B------:R-:W-:Y:S01]  /*1370*/  HFMA2.MMA R13, -RZ, RZ, 0, 5.9604644775390625e-08 ;  /* 0x00000001ff0d7435 */ /* 0x000fe200000001ff */
[----:B------:R-:W-:Y:S02]  /*1380*/  MOV R26, R14 ;  /* 0x0000000e001a7202 */ /* 0x000fe40000000f00 */
[----:B------:R-:W-:-:S08]  /*1390*/  MOV R9, R16 ;  /* 0x0000001000097202 */ /* 0x000fd00000000f00 */
[----:B------:R-:W-:Y:S05]  /*13a0*/  WARPSYNC.COLLECTIVE R11, `(.L_x_2227) ;  /* 0x000000000b087348 */ /* 0x000fea0003c00000 */
[----:B------:R0:W1:Y:S02]  /*13b0*/  SHFL.BFLY P2, R16, R26, R13, R12 ;  /* 0x0c00000d1a107389 */ /* 0x000064000004000c */
[----:B01----:R-:W-:Y:S01]  /*13c0*/  ENDCOLLECTIVE ;  /* 0x000000000000791b */ /* 0x003fe20003800000 */
.L_x_2227:
[----:B------:R-:W-:Y:S01]  /*13d0*/  HFMA2.MMA R13, -RZ, RZ, 0, 1.1920928955078125e-07 ;  /* 0x00000002ff0d7435 */ /* 0x000fe200000001ff */
[----:B------:R-:W-:-:S05]  /*13e0*/  MOV R15, R16 ;  /* 0x00000010000f7202 */ /* 0x000fca0000000f00 */
[----:B------:R-:W-:-:S05]  /*13f0*/  FADD.FTZ R15, R14, R15 ;  /* 0x0000000f0e0f7221 */ /* 0x000fca0000010000 */
[----:B------:R-:W-:-:S07]  /*1400*/  MOV R26, R15 ;  /* 0x0000000f001a7202 */ /* 0x000fce0000000f00 */
[----:B------:R-:W-:Y:S05]  /*1410*/  WARPSYNC.COLLECTIVE R11, `(.L_x_2228) ;  /* 0x000000000b087348 */ /* 0x000fea0003c00000 */
[----:B------:R0:W1:Y:S02]  /*1420*/  SHFL.BFLY P2, R16, R26, R13, R12 ;  /* 0x0c00000d1a107389 */ /* 0x000064000004000c */
[----:B01----:R-:W-:Y:S01]  /*1430*/  ENDCOLLECTIVE ;  /* 0x000000000000791b */ /* 0x003fe20003800000 */
.L_x_2228:
[----:B------:R-:W-:Y:S01]  /*1440*/  HFMA2.MMA R13, -RZ, RZ, 0, 2.384185791015625e-07 ;  /* 0x00000004ff0d7435 */ /* 0x000fe200000001ff */
[----:B------:R-:W-:-:S05]  /*1450*/  MOV R18, R16 ;  /* 0x0000001000127202 */ /* 0x000fca0000000f00 */
[----:B------:R-:W-:-:S05]  /*1460*/  FADD.FTZ R14, R15, R18 ;  /* 0x000000120f0e7221 */ /* 0x000fca0000010000 */
[----:B------:R-:W-:-:S07]  /*1470*/  MOV R26, R14 ;  /* 0x0000000e001a7202 */ /* 0x000fce0000000f00 */
[----:B------:R-:W-:Y:S05]  /*1480*/  WARPSYNC.COLLECTIVE R11, `(.L_x_2229) ;  /* 0x000000000b087348 */ /* 0x000fea0003c00000 */
[----:B------:R0:W1:Y:S02]  /*1490*/  SHFL.BFLY P2, R16, R26, R13, R12 ;  /* 0x0c00000d1a107389 */ /* 0x000064000004000c */
[----:B01----:R-:W-:Y:S01]  /*14a0*/  ENDCOLLECTIVE ;  /* 0x000000000000791b */ /* 0x003fe20003800000 */
.L_x_2229:
[----:B------:R-:W-:Y:S01]  /*14b0*/  HFMA2.MMA R13, -RZ, RZ, 0, 4.76837158203125e-07 ;  /* 0x00000008ff0d7435 */ /* 0x000fe200000001ff */
[----:B------:R-:W-:-:S05]  /*14c0*/  MOV R17, R16 ;  /* 0x0000001000117202 */ /* 0x000fca0000000f00 */
[----:B------:R-:W-:-:S05]  /*14d0*/  FADD.FTZ R19, R14, R17 ;  /* 0x000000110e137221 */ /* 0x000fca0000010000 */
[----:B------:R-:W-:-:S07]  /*14e0*/  MOV R26, R19 ;  /* 0x00000013001a7202 */ /* 0x000fce0000000f00 */
[----:B------:R-:W-:Y:S05]  /*14f0*/  WARPSYNC.COLLECTIVE R11, `(.L_x_2230) ;  /* 0x000000000b087348 */ /* 0x000fea0003c00000 */
[----:B------:R0:W1:Y:S02]  /*1500*/  SHFL.BFLY P2, R16, R26, R13, R12 ;  /* 0x0c00000d1a107389 */ /* 0x000064000004000c */
[----:B01----:R-:W-:Y:S01]  /*1510*/  ENDCOLLECTIVE ;  /* 0x000000000000791b */ /* 0x003fe20003800000 */
.L_x_2230:
[----:B------:R-:W-:Y:S01]  /*1520*/  HFMA2.MMA R13, -RZ, RZ, 0, 9.5367431640625e-07 ;  /* 0x00000010ff0d7435 */ /* 0x000fe200000001ff */
[----:B------:R-:W-:-:S05]  /*1530*/  MOV R20, R16 ;  /* 0x0000001000147202 */ /* 0x000fca0000000f00 */
[----:B------:R-:W-:-:S05]  /*1540*/  FADD.FTZ R15, R19, R20 ;  /* 0x00000014130f7221 */ /* 0x000fca0000010000 */
[----:B------:R-:W-:-:S07]  /*1550*/  MOV R26, R15 ;  /* 0x0000000f001a7202 */ /* 0x000fce0000000f00 */
[----:B------:R-:W-:Y:S05]  /*1560*/  WARPSYNC.COLLECTIVE R11, `(.L_x_2231) ;  /* 0x000000000b087348 */ /* 0x000fea0003c00000 */
[----:B------:R0:W1:Y:S02]  /*1570*/  SHFL.BFLY P2, R16, R26, R13, R12 ;  /* 0x0c00000d1a107389 */ /* 0x000064000004000c */
[----:B01----:R-:W-:Y:S01]  /*1580*/  ENDCOLLECTIVE ;  /* 0x000000000000791b */ /* 0x003fe20003800000 */
.L_x_2231:
[----:B------:R-:W-:Y:S01]  /*1590*/  HFMA2.MMA R13, -RZ, RZ, 0, 5.9604644775390625e-08 ;  /* 0x00000001ff0d7435 */ /* 0x000fe200000001ff */
[----:B------:R-:W-:Y:S02]  /*15a0*/  MOV R26, R8 ;  /* 0x00000008001a7202 */ /* 0x000fe40000000f00 */
[----:B------:R-:W-:-:S08]  /*15b0*/  MOV R14, R16 ;  /* 0x00000010000e7202 */ /* 0x000fd00000000f00 */
[----:B------:R-:W-:Y:S05]  /*15c0*/  WARPSYNC.COLLECTIVE R11, `(.L_x_2232) ;  /* 0x000000000b087348 */ /* 0x000fea0003c00000 */
[----:B------:R0:W1:Y:S02]  /*15d0*/  SHFL.BFLY P2, R16, R26, R13, R12 ;  /* 0x0c00000d1a107389 */ /* 0x000064000004000c */
[----:B01----:R-:W-:Y:S01]  /*15e0*/  ENDCOLLECTIVE ;  /* 0x000000000000791b */ /* 0x003fe20003800000 */
.L_x_2232:
[----:B------:R-:W-:Y:S01]  /*15f0*/  HFMA2.MMA R13, -RZ, RZ, 0, 1.1920928955078125e-07 ;  /* 0x00000002ff0d7435 */ /* 0x000fe200000001ff */
[----:B------:R-:W-:-:S05]  /*1600*/  MOV R17, R16 ;  /* 0x0000001000117202 */ /* 0x000fca0000000f00 */
[----:B------:R-:W-:-:S05]  /*1610*/  FADD.FTZ R19, R8, R17 ;  /* 0x0000001108137221 */ /* 0x000fca0000010000 */
[----:B------:R-:W-:-:S07]  /*1620*/  MOV R26, R19 ;  /* 0x00000013001a7202 */ /* 0x000fce0000000f00 */
[----:B------:R-:W-:Y:S05]  /*1630*/  WARPSYNC.COLLECTIVE R11, `(.L_x_2233) ;  /* 0x000000000b087348 */ /* 0x000fea0003c00000 */
[----:B------:R0:W1:Y:S02]  /*1640*/  SHFL.BFLY P2, R16, R26, R13, R12 ;  /* 0x0c00000d1a107389 */ /* 0x000064000004000c */
[----:B01----:R-:W-:Y:S01]  /*1650*/  ENDCOLLECTIVE ;  /* 0x000000000000791b */ /* 0x003fe20003800000 */
.L_x_2233:
[----:B------:R-:W-:Y:S01]  /*1660*/  HFMA2.MMA R13, -RZ, RZ, 0, 2.384185791015625e-07 ;  /* 0x00000004ff0d7435 */ /* 0x000fe200000001ff */
[----:B------:R-:W-:-:S05]  /*1670*/  MOV R20, R16 ;  /* 0x0000001000147202 */ /* 0x000fca0000000f00 */
[----:B------:R-:W-:-:S05]  /*1680*/  FADD.FTZ R8, R19, R20 ;  /* 0x0000001413087221 */ /* 0x000fca0000010000 */
[----:B------:R-:W-:-:S07]  /*1690*/  MOV R26, R8 ;  /* 0x00000008001a7202 */ /* 0x000fce0000000f00 */
[----:B------:R-:W-:Y:S05]  /*16a0*/  WARPSYNC.COLLECTIVE R11, `(.L_x_2234) ;  /* 0x000000000b087348 */ /* 0x000fea0003c00000 */
[----:B------:R0:W1:Y:S02]  /*16b0*/  SHFL.BFLY P2, R16, R26, R13, R12 ;  /* 0x0c00000d1a107389 */ /* 0x000064000004000c */
[----:B01----:R-:W-:Y:S01]  /*16c0*/  ENDCOLLECTIVE ;  /* 0x000000000000791b */ /* 0x003fe20003800000 */
.L_x_2234:
[----:B------:R-:W-:Y:S01]  /*16d0*/  HFMA2.MMA R13, -RZ, RZ, 0, 4.76837158203125e-07 ;  /* 0x00000008ff0d7435 */ /* 0x000fe200000001ff */
[----:B------:R-:W-:-:S05]  /*16e0*/  MOV R21, R16 ;  /* 0x0000001000157202 */ /* 0x000fca0000000f00 */
[----:B------:R-:W-:-:S05]  /*16f0*/  FADD.FTZ R21, R8, R21 ;  /* 0x0000001508157221 */ /* 0x000fca0000010000 */
[----:B------:R-:W-:-:S07]  /*1700*/  MOV R26, R21 ;  /* 0x00000015001a7202 */ /* 0x000fce0000000f00 */
[----:B------:R-:W-:Y:S05]  /*1710*/  WARPSYNC.COLLECTIVE R11, `(.L_x_2235) ;  /* 0x000000000b087348 */ /* 0x000fea0003c00000 */
[----:B------:R0:W1:Y:S02]  /*1720*/  SHFL.BFLY P2, R16, R26, R13, R12 ;  /* 0x0c00000d1a107389 */ /* 0x000064000004000c */
[----:B01----:R-:W-:Y:S01]  /*1730*/  ENDCOLLECTIVE ;  /* 0x000000000000791b */ /* 0x003fe20003800000 */
.L_x_2235:
[----:B------:R-:W-:Y:S01]  /*1740*/  HFMA2.MMA R13, -RZ, RZ, 0, 9.5367431640625e-07 ;  /* 0x00000010ff0d7435 */ /* 0x000fe200000001ff */
[----:B------:R-:W-:-:S05]  /*1750*/  MOV R22, R16 ;  /* 0x0000001000167202 */ /* 0x000fca0000000f00 */
[----:B------:R-:W-:-:S05]  /*1760*/  FADD.FTZ R17, R21, R22 ;  /* 0x0000001615117221 */ /* 0x000fca0000010000 */
[----:B------:R-:W-:-:S07]  /*1770*/  MOV R26, R17 ;  /* 0x00000011001a7202 */ /* 0x000fce0000000f00 */
[----:B------:R-:W-:Y:S05]  /*1780*/  WARPSYNC.COLLECTIVE R11, `(.L_x_2236) ;  /* 0x000000000b087348 */ /* 0x000fea0003c00000 */
[----:B------:R0:W1:Y:S02]  /*1790*/  SHFL.BFLY P2, R16, R26, R13, R12 ;  /* 0x0c00000d1a107389 */ /* 0x000064000004000c */
[----:B01----:R-:W-:Y:S01]  /*17a0*/  ENDCOLLECTIVE ;  /* 0x000000000000791b */ /* 0x003fe20003800000 */
.L_x_2236:
[----:B------:R-:W-:Y:S01]  /*17b0*/  HFMA2.MMA R13, -RZ, RZ, 0, 5.9604644775390625e-08 ;  /* 0x00000001ff0d7435 */ /* 0x000fe200000001ff */
[----:B------:R-:W-:Y:S02]  /*17c0*/  MOV R26, R7 ;  /* 0x00000007001a7202 */ /* 0x000fe40000000f00 */
[----:B------:R-:W-:-:S08]  /*17d0*/  MOV R8, R16 ;  /* 0x0000001000087202 */ /* 0x000fd00000000f00 */
[----:B------:R-:W-:Y:S05]  /*17e0*/  WARPSYNC.COLLECTIVE R11, `(.L_x_2237) ;  /* 0x000000000b087348 */ /* 0x000fea0003c00000 */
[----:B------:R0:W1:Y:S02]  /*17f0*/  SHFL.BFLY P2, R16, R26, R13, R12 ;  /* 0x0c00000d1a107389 */ /* 0x000064000004000c */
[----:B01----:R-:W-:Y:S01]  /*1800*/  ENDCOLLECTIVE ;  /* 0x000000000000791b */ /* 0x003fe20003800000 */
.L_x_2237:
[----:B------:R-:W-:Y:S01]  /*1810*/  HFMA2.MMA R13, -RZ, RZ, 0, 1.1920928955078125e-07 ;  /* 0x00000002ff0d7435 */ /* 0x000fe200000001ff */
[----:B------:R-:W-:-:S05]  /*1820*/  MOV R18, R16 ;  /* 0x0000001000127202 */ /* 0x000fca0000000f00 */
[----:B------:R-:W-:-:S05]  /*1830*/  FADD.FTZ R22, R7, R18 ;  /* 0x0000001207167221 */ /* 0x000fca0000010000 */
[----:B------:R-:W-:-:S07]  /*1840*/  MOV R26, R22 ;  /* 0x00000016001a7202 */ /* 0x000fce0000000f00 */
[----:B------:R-:W-:Y:S05]  /*1850*/  WARPSYNC.COLLECTIVE R11, `(.L_x_2238) ;  /* 0x000000000b087348 */ /* 0x000fea0003c00000 */
[----:B------:R0:W1:Y:S02]  /*1860*/  SHFL.BFLY P2, R16, R26, R13, R12 ;  /* 0x0c00000d1a107389 */ /* 0x000064000004000c */
[----:B01----:R-:W-:Y:S01]  /*1870*/  ENDCOLLECTIVE ;  /* 0x000000000000791b */ /* 0x003fe20003800000 */
.L_x_2238:
[----:B------:R-:W-:Y:S01]  /*1880*/  HFMA2.MMA R13, -RZ, RZ, 0, 2.384185791015625e-07 ;  /* 0x00000004ff0d7435 */ /* 0x000fe200000001ff */
[----:B------:R-:W-:-:S05]  /*1890*/  MOV R21, R16 ;  /* 0x0000001000157202 */ /* 0x000fca0000000f00 */
[----:B------:R-:W-:-:S05]  /*18a0*/  FADD.FTZ R7, R22, R21 ;  /* 0x0000001516077221 */ /* 0x000fca0000010000 */
[----:B------:R-:W-:-:S07]  /*18b0*/  MOV R26, R7 ;  /* 0x00000007001a7202 */ /* 0x000fce0000000f00 */
[----:B------:R-:W-:Y:S05]  /*18c0*/  WARPSYNC.COLLECTIVE R11, `(.L_x_2239) ;  /* 0x000000000b087348 */ /* 0x000fea0003c00000 */
[----:B------:R0:W1:Y:S02]  /*18d0*/  SHFL.BFLY P2, R16, R26, R13, R12 ;  /* 0x0c00000d1a107389 */ /* 0x000064000004000c */
[----:B01----:R-:W-:Y:S01]  /*18e0*/  ENDCOLLECTIVE ;  /* 0x000000000000791b */ /* 0x003fe20003800000 */
.L_x_2239:
[----:B------:R-:W-:Y:S01]  /*18f0*/  HFMA2.MMA R13, -RZ, RZ, 0, 4.76837158203125e-07 ;  /* 0x00000008ff0d7435 */ /* 0x000fe200000001ff */
[----:B------:R-:W-:-:S05]  /*1900*/  MOV R20, R16 ;  /* 0x0000001000147202 */ /* 0x000fca0000000f00 */
[----:B------:R-:W-:-:S05]  /*1910*/  FADD.FTZ R23, R7, R20 ;  /* 0x0000001407177221 */ /* 0x000fca0000010000 */
[----:B------:R-:W-:-:S07]  /*1920*/  MOV R26, R23 ;  /* 0x00000017001a7202 */ /* 0x000fce0000000f00 */
[----:B------:R-:W-:Y:S05]  /*1930*/  WARPSYNC.COLLECTIVE R11, `(.L_x_2240) ;  /* 0x000000000b087348 */ /* 0x000fea0003c00000 */
[----:B------:R0:W1:Y:S02]  /*1940*/  SHFL.BFLY P2, R16, R26, R13, R12 ;  /* 0x0c00000d1a107389 */ /* 0x000064000004000c */
[----:B01----:R-:W-:Y:S01]  /*1950*/  ENDCOLLECTIVE ;  /* 0x000000000000791b */ /* 0x003fe20003800000 */
.L_x_2240:
[----:B------:R-:W-:Y:S01]  /*1960*/  HFMA2.MMA R13, -RZ, RZ, 0, 9.5367431640625e-07 ;  /* 0x00000010ff0d7435 */ /* 0x000fe200000001ff */
[----:B------:R-:W-:-:S05]  /*1970*/  MOV R24, R16 ;  /* 0x0000001000187202 */ /* 0x000fca0000000f00 */
[----:B------:R-:W-:-:S05]  /*1980*/  FADD.FTZ R24, R23, R24 ;  /* 0x0000001817187221 */ /* 0x000fca0000010000 */
[----:B------:R-:W-:-:S07]  /*1990*/  MOV R26, R24 ;  /* 0x00000018001a7202 */ /* 0x000fce0000000f00 */
[----:B------:R-:W-:Y:S05]  /*19a0*/  WARPSYNC.COLLECTIVE R11, `(.L_x_2241) ;  /* 0x000000000b087348 */ /* 0x000fea0003c00000 */
[----:B------:R0:W1:Y:S02]  /*19b0*/  SHFL.BFLY P2, R16, R26, R13, R12 ;  /* 0x0c00000d1a107389 */ /* 0x000064000004000c */
[----:B01----:R-:W-:Y:S01]  /*19c0*/  ENDCOLLECTIVE ;  /* 0x000000000000791b */ /* 0x003fe20003800000 */
.L_x_2241:
[----:B------:R-:W-:Y:S05]  /*19d0*/  BRA `(.L_x_2242) ;  /* 0xfffffff400507947 */ /* 0x000fea000383ffff */
.L_x_2243:
        /* <DEDUP_REMOVED lines=10> */
.L_x_3018:


//--------------------- .text._ZN10layer_norm31ln_parallel_residual_bwd_kernelINS_13Kernel_traitsIf6__halffS2_fjLj4096ELj1ELj1ELj8ELj16ENS_18Kernel_traits_baseILj4096EfS2_fS2_fjLj256EEEEELb1ELb1ELb1EEEvNS_9BwdParamsE --------------------------
	.section	.text._ZN10layer_norm31ln_parallel_residual_bwd_kernelINS_13Kernel_traitsIf6__halffS2_fjLj4096ELj1ELj1ELj8ELj16ENS_18Kernel_traits_baseILj4096EfS2_fS2_fjLj256EEEEELb1ELb1ELb1EEEvNS_9BwdParamsE,"ax",@progbits
	.align	128
        .global         _ZN10layer_norm31ln_parallel_residual_bwd_kernelINS_13Kernel_traitsIf6__halffS2_fjLj4096ELj1ELj1ELj8ELj16ENS_18Kernel_traits_baseILj4096EfS2_fS2_fjLj256EEEEELb1ELb1ELb1EEEvNS_9BwdParamsE
        .type           _ZN10layer_norm31ln_parallel_residual_bwd_kernelINS_13Kernel_traitsIf6__halffS2_fjLj4096ELj1ELj1ELj8ELj16ENS_18Kernel_traits_baseILj4096EfS2_fS2_fjLj256EEEEELb1ELb1ELb1EEEvNS_9BwdParamsE,@function
        .size           _ZN10layer_norm31ln_parallel_residual_bwd_kernelINS_13Kernel_traitsIf6__halffS2_fjLj4096ELj1ELj1ELj8ELj16ENS_18Kernel_traits_baseILj4096EfS2_fS2_fjLj256EEEEELb1ELb1ELb1EEEvNS_9BwdParamsE,(.L_x_3019 - _ZN10layer_norm31ln_parallel_residual_bwd_kernelINS_13Kernel_traitsIf6__halffS2_fjLj4096ELj1ELj1ELj8ELj16ENS_18Kernel_traits_baseILj4096EfS2_fS2_fjLj256EEEEELb1ELb1ELb1EEEvNS_9BwdParamsE)
        .other          _ZN10layer_norm31ln_parallel_residual_bwd_kernelINS_13Kernel_traitsIf6__halffS2_fjLj4096ELj1ELj1ELj8ELj16ENS_18Kernel_traits_baseILj4096EfS2_fS2_fjLj256EEEEELb1ELb1ELb1EEEvNS_9BwdParamsE,@"STO_CUDA_ENTRY STV_DEFAULT"
_ZN10layer_norm31ln_parallel_residual_bwd_kernelINS_13Kernel_traitsIf6__halffS2_fjLj4096ELj1ELj1ELj8ELj16ENS_18Kernel_traits_baseILj4096EfS2_fS2_fjLj256EEEEELb1ELb1ELb1EEEvNS_9BwdParamsE:
.text._ZN10layer_norm31ln_parallel_residual_bwd_kernelINS_13Kernel_traitsIf6__halffS2_fjLj4096ELj1ELj1ELj8ELj16ENS_18Kernel_traits_baseILj4096EfS2_fS2_fjLj256EEEEELb1ELb1ELb1EEEvNS_9BwdParamsE:
        /* <DEDUP_REMOVED lines=33> */
.L_x_2244:
        /* <DEDUP_REMOVED lines=32> */
[----:B------:R-:W-:Y:S02]  /*0410*/  PLOP3.LUT P4, PT, PT, PT, UP0, 0x80, 0x0 ;  /* 0x000000000000781c */ /* 0x000fe40003f8f008 */
[----:B0-----:R-:W-:-:S11]  /*0420*/  LOP3.LUT R84, R66, 0xff, RZ, 0xc0, !PT ;  /* 0x000000ff42547812 */ /* 0x001fd600078ec0ff */
.L_x_2247:
        /* <DEDUP_REMOVED lines=11> */
[C-C-:B-1----:R-:W-:Y:S01]  /*04e0*/  IMAD.WIDE.U32 R112, R114.reuse, 0x20, R116.reuse ;  /* 0x0000002072707825 */ /* 0x142fe200078e0074 */
[----:B------:R-:W1:Y:S03]  /*04f0*/  LDC.64 R124, c[0x0][0x240] ;  /* 0x00009000ff7c7b82 */ /* 0x000e660000000a00 */
[C---:B------:R-:W-:Y:S01]  /*0500*/  IMAD.WIDE.U32 R116, R111.reuse, 0x20, R116 ;  /* 0x000000206f747825 */ /* 0x040fe200078e0074 */
[----:B------:R-:W4:Y:S03]  /*0510*/  LDG.E.128 R48, desc[UR4][R112.64] ;  /* 0x0000000470307981 */ /* 0x000f26000c1e1d00 */
[--C-:B--2---:R-:W-:Y:S01]  /*0520*/  IMAD.WIDE.U32 R52, R114, 0x10, R74.reuse ;  /* 0x0000001072347825 */ /* 0x104fe200078e004a */
[----:B------:R2:W4:Y:S01]  /*0530*/  LDG.E.128 R56, desc[UR4][R112.64+0x10] ;  /* 0x0000100470387981 */ /* 0x000522000c1e1d00 */
[----:B------:R-:W-:Y:S01]  /*0540*/  ISETP.NE.U32.AND P1, PT, RZ, UR12, PT ;  /* 0x0000000cff007c0c */ /* 0x000fe2000bf25070 */
[----:B------:R-:W1:Y:S01]  /*0550*/  @P0 LDC.64 R120, c[0x0][0x2c8] ;  /* 0x0000b200ff780b82 */ /* 0x000e620000000a00 */
[----:B0-----:R-:W-:Y:S01]  /*0560*/  IMAD.WIDE.U32 R72, R111, 0x10, R74 ;  /* 0x000000106f487825 */ /* 0x001fe200078e004a */
[----:B------:R-:W4:Y:S03]  /*0570*/  LDG.E.128 R60, desc[UR4][R116.64] ;  /* 0x00000004743c7981 */ /* 0x000f26000c1e1d00 */
[----:B---3--:R-:W-:Y:S01]  /*0580*/  IMAD.WIDE R76, R67, 0x4, R76 ;  /* 0x00000004434c7825 */ /* 0x008fe200078e024c */
[----:B------:R-:W3:Y:S02]  /*0590*/  LDG.E.128 R52, desc[UR4][R52.64] ;  /* 0x0000000434347981 */ /* 0x000ee4000c1e1d00 */
[----:B--2---:R-:W0:Y:S02]  /*05a0*/  @P0 LDC.64 R112, c[0x0][0x2c8] ;  /* 0x0000b200ff700b82 */ /* 0x004e240000000a00 */
[----:B------:R-:W2:Y:S04]  /*05b0*/  LDG.E.128 R68, desc[UR4][R116.64+0x10] ;  /* 0x0000100474447981 */ /* 0x000ea8000c1e1d00 */
[----:B------:R1:W2:Y:S04]  /*05c0*/  LDG.E R115, desc[UR4][R76.64] ;  /* 0x000000044c737981 */ /* 0x0002a8000c1e1900 */
[----:B------:R-:W2:Y:S01]  /*05d0*/  LDG.E.128 R72, desc[UR4][R72.64] ;  /* 0x0000000448487981 */ /* 0x000ea2000c1e1d00 */
[----:B-1----:R-:W-:-:S06]  /*05e0*/  IMAD.WIDE.U32 R76, R111, 0x8, R124 ;  /* 0x000000086f4c7825 */ /* 0x002fcc00078e007c */
[----:B-----5:R-:W5:Y:S01]  /*05f0*/  LDG.E.64 R76, desc[UR4][R76.64] ;  /* 0x000000044c4c7981 */ /* 0x020f62000c1e1b00 */
        /* <DEDUP_REMOVED lines=21> */
[C---:B------:R-:W-:Y:S01]  /*0750*/  FADD.FTZ R0, -R140.reuse, R48 ;  /* 0x000000308c007221 */ /* 0x040fe20000010100 */
[C---:B------:R-:W-:Y:S01]  /*0760*/  FADD.FTZ R48, -R140.reuse, R49 ;  /* 0x000000318c307221 */ /* 0x040fe20000010100 */
[C---:B------:R-:W-:Y:S01]  /*0770*/  FADD.FTZ R50, -R140.reuse, R50 ;  /* 0x000000328c327221 */ /* 0x040fe20000010100 */
[C---:B0-----:R-:W-:Y:S01]  /*0780*/  FADD.FTZ R118, -R140.reuse, R51 ;  /* 0x000000338c767221 */ /* 0x041fe20000010100 */
[C---:B------:R-:W-:Y:S01]  /*0790*/  FADD.FTZ R56, -R140.reuse, R56 ;  /* 0x000000388c387221 */ /* 0x040fe20000010100 */
[C---:B------:R-:W-:Y:S01]  /*07a0*/  FADD.FTZ R116, -R140.reuse, R57 ;  /* 0x000000398c747221 */ /* 0x040fe20000010100 */
[C---:B------:R-:W-:Y:S01]  /*07b0*/  FADD.FTZ R58, -R140.reuse, R58 ;  /* 0x0000003a8c3a7221 */ /* 0x040fe20000010100 */
[C---:B------:R-:W-:Y:S01]  /*07c0*/  FADD.FTZ R120, -R140.reuse, R59 ;  /* 0x0000003b8c787221 */ /* 0x040fe20000010100 */
[C---:B------:R-:W-:Y:S01]  /*07d0*/  FADD.FTZ R60, -R140.reuse, R60 ;  /* 0x0000003c8c3c7221 */ /* 0x040fe20000010100 */
[----:B------:R-:W-:Y:S01]  /*07e0*/  FADD.FTZ R124, -R140, R61 ;  /* 0x0000003d8c7c7221 */ /* 0x000fe20000010100 */
[----:B---3--:R-:W-:-:S02]  /*07f0*/  HADD2.F32 R49, -RZ, R52.H0_H0 ;  /* 0x20000034ff317230 */ /* 0x008fc40000004100 */
[C---:B------:R-:W-:Y:S01]  /*0800*/  FADD.FTZ R62, -R140.reuse, R62 ;  /* 0x0000003e8c3e7221 */ /* 0x040fe20000010100 */
[C---:B------:R-:W-:Y:S01]  /*0810*/  FADD.FTZ R126, -R140.reuse, R63 ;  /* 0x0000003f8c7e7221 */ /* 0x040fe20000010100 */
[----:B------:R-:W-:Y:S02]  /*0820*/  HADD2.F32 R52, -RZ, R52.H1_H1 ;  /* 0x30000034ff347230 */ /* 0x000fe40000004100 */
[C---:B--2---:R-:W-:Y:S01]  /*0830*/  FADD.FTZ R132, -R140.reuse, R68 ;  /* 0x000000448c847221 */ /* 0x044fe20000010100 */
[C---:B------:R-:W-:Y:S01]  /*0840*/  FADD.FTZ R134, -R140.reuse, R69 ;  /* 0x000000458c867221 */ /* 0x040fe20000010100 */
[C---:B------:R-:W-:Y:S01]  /*0850*/  FADD.FTZ R138, -R140.reuse, R70 ;  /* 0x000000468c8a7221 */ /* 0x040fe20000010100 */
[----:B------:R-:W-:Y:S01]  /*0860*/  FADD.FTZ R140, -R140, R71 ;  /* 0x000000478c8c7221 */ /* 0x000fe20000010100 */
[----:B------:R-:W-:Y:S01]  /*0870*/  FMUL.FTZ R0, R115, R0 ;  /* 0x0000000073007220 */ /* 0x000fe20000410000 */
[----:B------:R-:W-:Y:S01]  /*0880*/  FMUL.FTZ R71, R16, R49 ;  /* 0x0000003110477220 */ /* 0x000fe20000410000 */
[----:B------:R-:W-:-:S02]  /*0890*/  HADD2.F32 R51, -RZ, R53.H0_H0 ;  /* 0x20000035ff337230 */ /* 0x000fc40000004100 */
[----:B------:R-:W-:Y:S01]  /*08a0*/  FADD.FTZ R80, R49, R80 ;  /* 0x0000005031507221 */ /* 0x000fe20000010000 */
[--C-:B------:R-:W-:Y:S02]  /*08b0*/  HADD2.F32 R135, -RZ, R72.reuse.H0_H0 ;  /* 0x20000048ff877230 */ /* 0x100fe40000004100 */
[C---:B------:R-:W-:Y:S01]  /*08c0*/  FFMA.FTZ R81, R0.reuse, R49, R81 ;  /* 0x0000003100517223 */ /* 0x040fe20000010051 */
[----:B------:R-:W-:Y:S02]  /*08d0*/  HADD2.F32 R128, -RZ, R72.H1_H1 ;  /* 0x30000048ff807230 */ /* 0x000fe40000004100 */
[----:B------:R-:W-:Y:S01]  /*08e0*/  FMUL.FTZ R69, R115, R48 ;  /* 0x0000003073457220 */ /* 0x000fe20000410000 */
[----:B------:R-:W-:Y:S01]  /*08f0*/  FMUL.FTZ R72, R17, R52 ;  /* 0x0000003411487220 */ /* 0x000fe20000410000 */
[----:B------:R-:W-:Y:S01]  /*0900*/  FADD.FTZ R49, RZ, R71 ;  /* 0x00000047ff317221 */ /* 0x000fe20000010000 */
[----:B------:R-:W-:Y:S01]  /*0910*/  FFMA.FTZ R48, R0, R71, RZ ;  /* 0x0000004700307223 */ /* 0x000fe200000100ff */
[----:B------:R-:W-:-:S02]  /*0920*/  HADD2.F32 R53, -RZ, R53.H1_H1 ;  /* 0x30000035ff357230 */ /* 0x000fc40000004100 */
[----:B------:R-:W-:Y:S01]  /*0930*/  FMUL.FTZ R68, R115, R50 ;  /* 0x0000003273447220 */ /* 0x000fe20000410000 */
[--C-:B------:R-:W-:Y:S02]  /*0940*/  HADD2.F32 R137, -RZ, R73.reuse.H0_H0 ;  /* 0x20000049ff897230 */ /* 0x100fe40000004100 */
[----:B------:R-:W-:Y:S01]  /*0950*/  FADD.FTZ R50, R49, R72 ;  /* 0x0000004831327221 */ /* 0x000fe20000010000 */
[----:B------:R-:W-:Y:S02]  /*0960*/  HADD2.F32 R130, -RZ, R73.H1_H1 ;  /* 0x30000049ff827230 */ /* 0x000fe40000004100 */
[----:B------:R-:W-:Y:S01]  /*0970*/  FMUL.FTZ R73, R18, R51 ;  /* 0x0000003312497220 */ /* 0x000fe20000410000 */
[----:B------:R-:W-:Y:S01]  /*0980*/  FFMA.FTZ R49, R69, R72, R48 ;  /* 0x0000004845317223 */ /* 0x000fe20000010030 */
[----:B------:R-:W-:Y:S02]  /*0990*/  HADD2.F32 R117, -RZ, R54.H0_H0 ;  /* 0x20000036ff757230 */ /* 0x000fe40000004100 */
[----:B------:R-:W-:-:S02]  /*09a0*/  HADD2.F32 R139, -RZ, R74.H0_H0 ;  /* 0x2000004aff8b7230 */ /* 0x000fc40000004100 */
[----:B------:R-:W-:Y:S02]  /*09b0*/  HADD2.F32 R136, -RZ, R74.H1_H1 ;  /* 0x3000004aff887230 */ /* 0x000fe40000004100 */
[----:B------:R-:W-:Y:S01]  /*09c0*/  FMUL.FTZ R74, R115, R56 ;  /* 0x00000038734a7220 */ /* 0x000fe20000410000 */
[--C-:B------:R-:W-:Y:S02]  /*09d0*/  HADD2.F32 R57, -RZ, R75.reuse.H0_H0 ;  /* 0x2000004bff397230 */ /* 0x100fe40000004100 */
[----:B------:R-:W-:Y:S01]  /*09e0*/  FADD.FTZ R50, R50, R73 ;  /* 0x0000004932327221 */ /* 0x000fe20000010000 */
[----:B------:R-:W-:Y:S02]  /*09f0*/  HADD2.F32 R142, -RZ, R75.H1_H1 ;  /* 0x3000004bff8e7230 */ /* 0x000fe40000004100 */
[----:B------:R-:W-:Y:S01]  /*0a00*/  FMUL.FTZ R75, R19, R53 ;  /* 0x00000035134b7220 */ /* 0x000fe20000410000 */
        /* <DEDUP_REMOVED lines=106> */
.L_x_2258:
        /* <DEDUP_REMOVED lines=164> */
[----:B------:R-:W-:Y:S02]  /*1af0*/  @P1 F2FP.F16.F32.PACK_AB R68, RZ, R56 ;  /* 0x00000038ff44123e */ /* 0x000fe400000000ff */
[----:B------:R-:W-:Y:S02]  /*1b00*/  @P1 FSEL R117, R117, RZ, P3 ;  /* 0x000000ff75751208 */ /* 0x000fe40001800000 */
[----:B------:R-:W-:Y:S02]  /*1b10*/  LOP3.LUT P3, RZ, R76, 0xff0000, RZ, 0xc0, !PT ;  /* 0x00ff00004cff7812 */ /* 0x000fe4000786c0ff */
[----:B------:R-:W-:Y:S01]  /*1b20*/  @P1 PRMT R44, R0, 0x7610, R44 ;  /* 0x00007610002c1816 */ /* 0x000fe2000000002c */
[----:B------:R-:W-:Y:S01]  /*1b30*/  FMUL.FTZ R0, R136, UR16 ;  /* 0x0000001088007c20 */ /* 0x000fe20008410000 */
[----:B------:R-:W-:-:S02]  /*1b40*/  FSEL R127, R118, RZ, P3 ;  /* 0x000000ff767f7208 */ /* 0x000fc40001800000 */
[----:B------:R-:W-:Y:S02]  /*1b50*/  @P1 LOP3.LUT P3, RZ, R64, 0xff0000, RZ, 0xc0, !PT ;  /* 0x00ff000040ff1812 */ /* 0x000fe4000786c0ff */
[----:B------:R-:W-:Y:S02]  /*1b60*/  @P1 F2FP.F16.F32.PACK_AB R73, RZ, R59 ;  /* 0x0000003bff49123e */ /* 0x000fe400000000ff */
[----:B------:R-:W-:Y:S02]  /*1b70*/  @P1 FSEL R118, R118, RZ, P3 ;  /* 0x000000ff76761208 */ /* 0x000fe40001800000 */
[----:B------:R-:W-:Y:S02]  /*1b80*/  LOP3.LUT P3, RZ, R76, 0xff000000, RZ, 0xc0, !PT ;  /* 0xff0000004cff7812 */ /* 0x000fe4000786c0ff */
[----:B------:R-:W-:Y:S02]  /*1b90*/  @P1 PRMT R44, R44, 0x5410, R68 ;  /* 0x000054102c2c1816 */ /* 0x000fe40000000044 */
[----:B------:R-:W-:-:S02]  /*1ba0*/  FSEL R126, R48, RZ, P3 ;  /* 0x000000ff307e7208 */ /* 0x000fc40001800000 */
[----:B------:R-:W-:Y:S02]  /*1bb0*/  @P1 LOP3.LUT P3, RZ, R64, 0xff000000, RZ, 0xc0, !PT ;  /* 0xff00000040ff1812 */ /* 0x000fe4000786c0ff */
[----:B------:R-:W-:Y:S02]  /*1bc0*/  @P1 PRMT R46, R73, 0x7610, R46 ;  /* 0x00007610492e1816 */ /* 0x000fe4000000002e */
        /* <DEDUP_REMOVED lines=13> */
[----:B------:R-:W-:Y:S02]  /*1ca0*/  LOP3.LUT P3, RZ, R77, 0xff0000, RZ, 0xc0, !PT ;  /* 0x00ff00004dff7812 */ /* 0x000fe4000786c0ff */
[----:B------:R-:W-:Y:S02]  /*1cb0*/  @P1 PRMT R46, R46, 0x5410, R74 ;  /* 0x000054102e2e1816 */ /* 0x000fe4000000004a */
[----:B------:R-:W-:-:S02]  /*1cc0*/  FSEL R131, R122, RZ, P3 ;  /* 0x000000ff7a837208 */ /* 0x000fc40001800000 */
[----:B------:R-:W-:Y:S02]  /*1cd0*/  @P1 LOP3.LUT P3, RZ, R65, 0xff0000, RZ, 0xc0, !PT ;  /* 0x00ff000041ff1812 */ /* 0x000fe4000786c0ff */
[----:B------:R-:W-:Y:S02]  /*1ce0*/  F2FP.F16.F32.PACK_AB R59, R125, R144 ;  /* 0x000000907d3b723e */ /* 0x000fe400000000ff */
[----:B------:R-:W-:Y:S02]  /*1cf0*/  @P1 FSEL R122, R122, RZ, P3 ;  /* 0x000000ff7a7a1208 */ /* 0x000fe40001800000 */
[----:B------:R-:W-:Y:S02]  /*1d00*/  ISETP.NE.U32.AND P3, PT, RZ, UR14, PT ;  /* 0x0000000eff007c0c */ /* 0x000fe4000bf65070 */
[----:B------:R-:W-:Y:S02]  /*1d10*/  F2FP.F16.F32.PACK_AB R56, R143, R138 ;  /* 0x0000008a8f38723e */ /* 0x000fe400000000ff */
[----:B------:R-:W-:-:S02]  /*1d20*/  ISETP.NE.AND.EX P3, PT, RZ, UR15, PT, P3 ;  /* 0x0000000fff007c0c */ /* 0x000fc4000bf65330 */
[----:B------:R-:W-:Y:S02]  /*1d30*/  @P1 PRMT R47, R47, 0x5410, R112 ;  /* 0x000054102f2f1816 */ /* 0x000fe40000000070 */
[----:B------:R-:W-:Y:S02]  /*1d40*/  SEL R48, R49, R36, P3 ;  /* 0x0000002431307207 */ /* 0x000fe40001800000 */
[----:B------:R-:W-:Y:S02]  /*1d50*/  SEL R50, R51, R38, P3 ;  /* 0x0000002633327207 */ /* 0x000fe40001800000 */
[----:B------:R-:W-:Y:S02]  /*1d60*/  SEL R36, R61, R36, P3 ;  /* 0x000000243d247207 */ /* 0x000fe40001800000 */
[----:B------:R-:W-:Y:S01]  /*1d70*/  SEL R38, R63, R38, P3 ;  /* 0x000000263f267207 */ /* 0x000fe20001800000 */
[----:B------:R-:W0:Y:S01]  /*1d80*/  LDC.64 R60, c[0x0][0x2f8] ;  /* 0x0000be00ff3c7b82 */ /* 0x000e220000000a00 */
[----:B------:R-:W-:-:S02]  /*1d90*/  SEL R54, R55, R42, P3 ;  /* 0x0000002a37367207 */ /* 0x000fc40001800000 */
[----:B------:R-:W-:Y:S02]  /*1da0*/  SEL R51, R70, R39, P3 ;  /* 0x0000002746337207 */ /* 0x000fe40001800000 */
[----:B------:R-:W-:Y:S02]  /*1db0*/  SEL R42, R71, R42, P3 ;  /* 0x0000002a472a7207 */ /* 0x000fe40001800000 */
[-C--:B------:R-:W-:Y:S01]  /*1dc0*/  SEL R52, R53, R40.reuse, P3 ;  /* 0x0000002835347207 */ /* 0x080fe20001800000 */
[----:B------:R-:W1:Y:S01]  /*1dd0*/  @P2 LDC.64 R62, c[0x0][0x308] ;  /* 0x0000c200ff3e2b82 */ /* 0x000e620000000a00 */
[----:B------:R-:W-:Y:S02]  /*1de0*/  SEL R40, R69, R40, P3 ;  /* 0x0000002845287207 */ /* 0x000fe40001800000 */
[----:B------:R-:W-:Y:S02]  /*1df0*/  @P1 F2FP.F16.F32.PACK_AB R69, RZ, R57 ;  /* 0x00000039ff45123e */ /* 0x000fe400000000ff */
[----:B------:R-:W-:-:S02]  /*1e00*/  SEL R49, R72, R37, P3 ;  /* 0x0000002548317207 */ /* 0x000fc40001800000 */
[----:B------:R-:W-:Y:S01]  /*1e10*/  @P1 F2FP.F16.F32.PACK_AB R72, RZ, R58 ;  /* 0x0000003aff48123e */ /* 0x000fe200000000ff */
        /* <DEDUP_REMOVED lines=13> */
[----:B------:R-:W-:Y:S02]  /*1ef0*/  LOP3.LUT P3, RZ, R77, 0xff000000, RZ, 0xc0, !PT ;  /* 0xff0000004dff7812 */ /* 0x000fe4000786c0ff */
[----:B------:R-:W-:Y:S02]  /*1f00*/  F2FP.F16.F32.PACK_AB R58, R142, R123 ;  /* 0x0000007b8e3a723e */ /* 0x000fe400000000ff */
[----:B------:R-:W-:Y:S01]  /*1f10*/  FSEL R74, R0, RZ, P3 ;  /* 0x000000ff004a7208 */ /* 0x000fe20001800000 */
[----:B------:R-:W-:Y:S01]  /*1f20*/  @P2 STG.E.128 desc[UR4][R62.64], R48 ;  /* 0x000000303e002986 */ /* 0x000fe2000c101d04 */
[----:B--2---:R-:W-:Y:S01]  /*1f30*/  @P1 IMAD.WIDE.U32 R114, R114, 0x10, R70 ;  /* 0x0000001072721825 */ /* 0x004fe200078e0046 */
[----:B------:R-:W-:Y:S01]  /*1f40*/  @P1 LOP3.LUT P3, RZ, R65, 0xff000000, RZ, 0xc0, !PT ;  /* 0xff00000041ff1812 */ /* 0x000fe2000786c0ff */
[----:B------:R-:W1:Y:S01]  /*1f50*/  @P2 LDC.64 R70, c[0x0][0x308] ;  /* 0x0000c200ff462b82 */ /* 0x000e620000000a00 */
[----:B------:R-:W-:Y:S01]  /*1f60*/  F2FP.F16.F32.PACK_AB R57, R145, R140 ;  /* 0x0000008c9139723e */ /* 0x000fe200000000ff */
[----:B------:R0:W-:Y:S01]  /*1f70*/  @P2 STG.E.128 desc[UR4][R62.64+0x10], R52 ;  /* 0x000010343e002986 */ /* 0x0001e2000c101d04 */
[----:B------:R-:W-:-:S02]  /*1f80*/  @P1 F2FP.F16.F32.PACK_AB R113, RZ, R113 ;  /* 0x00000071ff71123e */ /* 0x000fc400000000ff */
[----:B------:R-:W-:Y:S01]  /*1f90*/  @P1 F2FP.F16.F32.PACK_AB R118, RZ, R118 ;  /* 0x00000076ff76123e */ /* 0x000fe200000000ff */
[----:B------:R-:W-:Y:S01]  /*1fa0*/  STG.E.128 desc[UR4][R68.64], R56 ;  /* 0x0000003844007986 */ /* 0x000fe2000c101d04 */
[----:B------:R-:W-:Y:S02]  /*1fb0*/  @P1 FSEL R0, R0, RZ, P3 ;  /* 0x000000ff00001208 */ /* 0x000fe40001800000 */
[----:B------:R-:W-:Y:S01]  /*1fc0*/  @P1 F2FP.F16.F32.PACK_AB R119, RZ, R119 ;  /* 0x00000077ff77123e */ /* 0x000fe200000000ff */
[----:B------:R2:W-:Y:S01]  /*1fd0*/  @P1 STG.E.128 desc[UR4][R114.64], R44 ;  /* 0x0000002c72001986 */ /* 0x0005e2000c101d04 */
[----:B------:R-:W-:Y:S02]  /*1fe0*/  @P1 F2FP.F16.F32.PACK_AB R122, RZ, R122 ;  /* 0x0000007aff7a123e */ /* 0x000fe400000000ff */
[----:B------:R-:W-:Y:S02]  /*1ff0*/  @P1 F2FP.F16.F32.PACK_AB R117, RZ, R117 ;  /* 0x00000075ff75123e */ /* 0x000fe400000000ff */
[----:B------:R-:W-:-:S02]  /*2000*/  @P1 F2FP.F16.F32.PACK_AB R76, RZ, R76 ;  /* 0x0000004cff4c123e */ /* 0x000fc400000000ff */
[----:B------:R-:W-:Y:S02]  /*2010*/  @P1 F2FP.F16.F32.PACK_AB R121, RZ, R121 ;  /* 0x00000079ff79123e */ /* 0x000fe400000000ff */
[----:B------:R-:W-:Y:S01]  /*2020*/  @P1 F2FP.F16.F32.PACK_AB R0, RZ, R0 ;  /* 0x00000000ff00123e */ /* 0x000fe200000000ff */
[C---:B0-----:R-:W-:Y:S01]  /*2030*/  @P1 IMAD.WIDE.U32 R54, R111.reuse, 0x10, R72 ;  /* 0x000000106f361825 */ /* 0x041fe200078e0048 */
[----:B------:R-:W-:Y:S02]  /*2040*/  F2FP.F16.F32.PACK_AB R51, R74, R131 ;  /* 0x000000834a33723e */ /* 0x000fe400000000ff */
[----:B------:R-:W-:Y:S01]  /*2050*/  F2FP.F16.F32.PACK_AB R50, R134, R129 ;  /* 0x000000818632723e */ /* 0x000fe200000000ff */
[----:B-1----:R-:W-:Y:S01]  /*2060*/  @P2 IMAD.WIDE.U32 R52, R111, 0x20, R70 ;  /* 0x000000206f342825 */ /* 0x002fe200078e0046 */
[----:B------:R-:W-:Y:S02]  /*2070*/  F2FP.F16.F32.PACK_AB R49, R126, R127 ;  /* 0x0000007f7e31723e */ /* 0x000fe400000000ff */
[----:B------:R-:W-:-:S02]  /*2080*/  F2FP.F16.F32.PACK_AB R48, R124, R135 ;  /* 0x000000877c30723e */ /* 0x000fc400000000ff */
[----:B--2---:R-:W-:Y:S01]  /*2090*/  @P1 PRMT R44, R113, 0x7610, R44 ;  /* 0x00007610712c1816 */ /* 0x004fe2000000002c */
[----:B------:R0:W-:Y:S01]  /*20a0*/  @P2 STG.E.128 desc[UR4][R52.64], R36 ;  /* 0x0000002434002986 */ /* 0x0001e2000c101d04 */
[----:B------:R-:W-:Y:S02]  /*20b0*/  @P1 PRMT R45, R118, 0x7610, R45 ;  /* 0x00007610762d1816 */ /* 0x000fe4000000002d */
[----:B------:R-:W-:Y:S01]  /*20c0*/  @P1 PRMT R46, R119, 0x7610, R46 ;  /* 0x00007610772e1816 */ /* 0x000fe2000000002e */
[----:B------:R0:W-:Y:S01]  /*20d0*/  @P2 STG.E.128 desc[UR4][R52.64+0x10], R40 ;  /* 0x0000102834002986 */ /* 0x0001e2000c101d04 */
[----:B------:R-:W-:Y:S02]  /*20e0*/  @P1 PRMT R47, R122, 0x7610, R47 ;  /* 0x000076107a2f1816 */ /* 0x000fe4000000002f */
        /* <DEDUP_REMOVED lines=39> */
.L_x_2245:
        /* <DEDUP_REMOVED lines=19> */
.L_x_2246:
[----:B------:R-:W-:Y:S01]  /*2490*/  HFMA2.MMA R58, -RZ, RZ, 0, 9.5367431640625e-07 ;  /* 0x00000010ff3a7435 */ /* 0x000fe200000001ff */
[----:B------:R-:W-:Y:S02]  /*24a0*/  MOV R63, R51 ;  /* 0x00000033003f7202 */ /* 0x000fe40000000f00 */
[----:B------:R-:W-:Y:S02]  /*24b0*/  MOV R141, 0x1f ;  /* 0x0000001f008d7802 */ /* 0x000fe40000000f00 */
[----:B------:R-:W-:-:S07]  /*24c0*/  MOV R56, 0xffffffff ;  /* 0xffffffff00387802 */ /* 0x000fce0000000f00 */
[----:B-----5:R-:W-:Y:S05]  /*24d0*/  WARPSYNC.COLLECTIVE R56, `(.L_x_2248) ;  /* 0x0000000038087348 */ /* 0x020fea0003c00000 */
[----:B------:R0:W1:Y:S02]  /*24e0*/  SHFL.DOWN P3, R57, R63, R58, R141 ;  /* 0x0800003a3f397389 */ /* 0x000064000006008d */
[----:B01---5:R-:W-:Y:S01]  /*24f0*/  ENDCOLLECTIVE ;  /* 0x000000000000791b */ /* 0x023fe20003800000 */
.L_x_2248:
[----:B------:R-:W-:Y:S02]  /*2500*/  MOV R63, R49 ;  /* 0x00000031003f7202 */ /* 0x000fe40000000f00 */
[----:B------:R-:W-:-:S07]  /*2510*/  MOV R48, R57 ;  /* 0x0000003900307202 */ /* 0x000fce0000000f00 */
[----:B------:R-:W-:Y:S05]  /*2520*/  WARPSYNC.COLLECTIVE R56, `(.L_x_2249) ;  /* 0x0000000038087348 */ /* 0x000fea0003c00000 */
[----:B------:R0:W1:Y:S02]  /*2530*/  SHFL.DOWN P3, R57, R63, R58, R141 ;  /* 0x0800003a3f397389 */ /* 0x000064000006008d */
[----:B01----:R-:W-:Y:S01]  /*2540*/  ENDCOLLECTIVE ;  /* 0x000000000000791b */ /* 0x003fe20003800000 */
.L_x_2249:
[----:B------:R-:W-:Y:S01]  /*2550*/  FADD.FTZ R48, R51, R48 ;  /* 0x0000003033307221 */ /* 0x000fe20000010000 */
[----:B------:R-:W-:-:S04]  /*2560*/  HFMA2.MMA R58, -RZ, RZ, 0, 4.76837158203125e-07 ;  /* 0x00000008ff3a7435 */ /* 0x000fc800000001ff */
[----:B------:R-:W-:Y:S02]  /*2570*/  MOV R63, R48 ;  /* 0x00000030003f7202 */ /* 0x000fe40000000f00 */
[----:B------:R-:W-:-:S07]  /*2580*/  MOV R50, R57 ;  /* 0x0000003900327202 */ /* 0x000fce0000000f00 */
[----:B------:R-:W-:Y:S05]  /*2590*/  WARPSYNC.COLLECTIVE R56, `(.L_x_2250) ;  /* 0x0000000038087348 */ /* 0x000fea0003c00000 */
[----:B------:R0:W1:Y:S02]  /*25a0*/  SHFL.DOWN P3, R57, R63, R58, R141 ;  /* 0x0800003a3f397389 */ /* 0x000064000006008d */
[----:B01----:R-:W-:Y:S01]  /*25b0*/  ENDCOLLECTIVE ;  /* 0x000000000000791b */ /* 0x003fe20003800000 */
.L_x_2250:
[----:B------:R-:W-:-:S05]  /*25c0*/  FADD.FTZ R50, R49, R50 ;  /* 0x0000003231327221 */ /* 0x000fca0000010000 */
[----:B------:R-:W-:Y:S02]  /*25d0*/  MOV R63, R50 ;  /* 0x00000032003f7202 */ /* 0x000fe40000000f00 */
[----:B------:R-:W-:-:S07]  /*25e0*/  MOV R53, R57 ;  /* 0x0000003900357202 */ /* 0x000fce0000000f00 */
[----:B------:R-:W-:Y:S05]  /*25f0*/  WARPSYNC.COLLECTIVE R56, `(.L_x_2251) ;  /* 0x0000000038087348 */ /* 0x000fea0003c00000 */
[----:B------:R0:W1:Y:S02]  /*2600*/  SHFL.DOWN P3, R57, R63, R58, R141 ;  /* 0x0800003a3f397389 */ /* 0x000064000006008d */
[----:B01----:R-:W-:Y:S01]  /*2610*/  ENDCOLLECTIVE ;  /* 0x000000000000791b */ /* 0x003fe20003800000 */
.L_x_2251:
[----:B------:R-:W-:Y:S01]  /*2620*/  FADD.FTZ R53, R48, R53 ;  /* 0x0000003530357221 */ /* 0x000fe20000010000 */
[----:B------:R-:W-:-:S04]  /*2630*/  HFMA2.MMA R58, -RZ, RZ, 0, 2.384185791015625e-07 ;  /* 0x00000004ff3a7435 */ /* 0x000fc800000001ff */
[----:B------:R-:W-:Y:S02]  /*2640*/  MOV R63, R53 ;  /* 0x00000035003f7202 */ /* 0x000fe40000000f00 */
[----:B------:R-:W-:-:S07]  /*2650*/  MOV R55, R57 ;  /* 0x0000003900377202 */ /* 0x000fce0000000f00 */
[----:B------:R-:W-:Y:S05]  /*2660*/  WARPSYNC.COLLECTIVE R56, `(.L_x_2252) ;  /* 0x0000000038087348 */ /* 0x000fea0003c00000 */
[----:B------:R0:W1:Y:S02]  /*2670*/  SHFL.DOWN P3, R57, R63, R58, R141 ;  /* 0x0800003a3f397389 */ /* 0x000064000006008d */
[----:B01----:R-:W-:Y:S01]  /*2680*/  ENDCOLLECTIVE ;  /* 0x000000000000791b */ /* 0x003fe20003800000 */
.L_x_2252:
[----:B------:R-:W-:-:S05]  /*2690*/  FADD.FTZ R55, R50, R55 ;  /* 0x0000003732377221 */ /* 0x000fca0000010000 */
[----:B------:R-:W-:Y:S02]  /*26a0*/  MOV R63, R55 ;  /* 0x00000037003f7202 */ /* 0x000fe40000000f00 */
[----:B------:R-:W-:-:S07]  /*26b0*/  MOV R52, R57 ;  /* 0x0000003900347202 */ /* 0x000fce0000000f00 */
[----:B------:R-:W-:Y:S05]  /*26c0*/  WARPSYNC.COLLECTIVE R56, `(.L_x_2253) ;  /* 0x0000000038087348 */ /* 0x000fea0003c00000 */
[----:B------:R0:W1:Y:S02]  /*26d0*/  SHFL.DOWN P3, R57, R63, R58, R141 ;  /* 0x0800003a3f397389 */ /* 0x000064000006008d */
[----:B01----:R-:W-:Y:S01]  /*26e0*/  ENDCOLLECTIVE ;  /* 0x000000000000791b */ /* 0x003fe20003800000 */
.L_x_2253:
[----:B------:R-:W-:Y:S01]  /*26f0*/  FADD.FTZ R52, R53, R52 ;  /* 0x0000003435347221 */ /* 0x000fe20000010000 */
[----:B------:R-:W-:-:S04]  /*2700*/  HFMA2.MMA R58, -RZ, RZ, 0, 1.1920928955078125e-07 ;  /* 0x00000002ff3a7435 */ /* 0x000fc800000001ff */
[----:B------:R-:W-:Y:S02]  /*2710*/  MOV R63, R52 ;  /* 0x00000034003f7202 */ /* 0x000fe40000000f00 */
[----:B------:R-:W-:-:S07]  /*2720*/  MOV R54, R57 ;  /* 0x0000003900367202 */ /* 0x000fce0000000f00 */
[----:B------:R-:W-:Y:S05]  /*2730*/  WARPSYNC.COLLECTIVE R56, `(.L_x_2254) ;  /* 0x0000000038087348 */ /* 0x000fea0003c00000 */
[----:B------:R0:W1:Y:S02]  /*2740*/  SHFL.DOWN P3, R57, R63, R58, R141 ;  /* 0x0800003a3f397389 */ /* 0x000064000006008d */
[----:B01----:R-:W-:Y:S01]  /*2750*/  ENDCOLLECTIVE ;  /* 0x000000000000791b */ /* 0x003fe20003800000 */
.L_x_2254:
[----:B------:R-:W-:-:S05]  /*2760*/  FADD.FTZ R54, R55, R54 ;  /* 0x0000003637367221 */ /* 0x000fca0000010000 */
[----:B------:R-:W-:Y:S02]  /*2770*/  MOV R63, R54 ;  /* 0x00000036003f7202 */ /* 0x000fe40000000f00 */
[----:B------:R-:W-:-:S07]  /*2780*/  MOV R49, R57 ;  /* 0x0000003900317202 */ /* 0x000fce0000000f00 */
[----:B------:R-:W-:Y:S05]  /*2790*/  WARPSYNC.COLLECTIVE R56, `(.L_x_2255) ;  /* 0x0000000038087348 */ /* 0x000fea0003c00000 */
[----:B------:R0:W1:Y:S02]  /*27a0*/  SHFL.DOWN P3, R57, R63, R58, R141 ;  /* 0x0800003a3f397389 */ /* 0x000064000006008d */
[----:B01----:R-:W-:Y:S01]  /*27b0*/  ENDCOLLECTIVE ;  /* 0x000000000000791b */ /* 0x003fe20003800000 */
.L_x_2255:
[----:B------:R-:W-:Y:S01]  /*27c0*/  FADD.FTZ R49, R52, R49 ;  /* 0x0000003134317221 */ /* 0x000fe20000010000 */
[----:B------:R-:W-:-:S04]  /*27d0*/  HFMA2.MMA R58, -RZ, RZ, 0, 5.9604644775390625e-08 ;  /* 0x00000001ff3a7435 */ /* 0x000fc800000001ff */
[----:B------:R-:W-:Y:S02]  /*27e0*/  MOV R63, R49 ;  /* 0x00000031003f7202 */ /* 0x000fe40000000f00 */
[----:B------:R-:W-:-:S07]  /*27f0*/  MOV R51, R57 ;  /* 0x0000003900337202 */ /* 0x000fce0000000f00 */
[----:B------:R-:W-:Y:S05]  /*2800*/  WARPSYNC.COLLECTIVE R56, `(.L_x_2256) ;  /* 0x0000000038087348 */ /* 0x000fea0003c00000 */
[----:B------:R0:W1:Y:S02]  /*2810*/  SHFL.DOWN P3, R57, R63, R58, R141 ;  /* 0x0800003a3f397389 */ /* 0x000064000006008d */
[----:B01----:R-:W-:Y:S01]  /*2820*/  ENDCOLLECTIVE ;  /* 0x000000000000791b */ /* 0x003fe20003800000 */
.L_x_2256:
[----:B------:R-:W-:-:S05]  /*2830*/  FADD.FTZ R51, R54, R51 ;  /* 0x0000003336337221 */ /* 0x000fca0000010000 */
[----:B------:R-:W-:Y:S02]  /*2840*/  MOV R63, R51 ;  /* 0x00000033003f7202 */ /* 0x000fe40000000f00 */
[----:B------:R-:W-:-:S07]  /*2850*/  MOV R48, R57 ;  /* 0x0000003900307202 */ /* 0x000fce0000000f00 */
[----:B------:R-:W-:Y:S05]  /*2860*/  WARPSYNC.COLLECTIVE R56, `(.L_x_2257) ;  /* 0x0000000038087348 */ /* 0x000fea0003c00000 */
[----:B------:R0:W1:Y:S02]  /*2870*/  SHFL.DOWN P3, R57, R63, R58, R141 ;  /* 0x0800003a3f397389 */ /* 0x000064000006008d */
[----:B01----:R-:W-:Y:S01]  /*2880*/  ENDCOLLECTIVE ;  /* 0x000000000000791b */ /* 0x003fe20003800000 */
.L_x_2257:
[----:B------:R-:W-:Y:S01]  /*2890*/  MOV R50, R57 ;  /* 0x0000003900327202 */ /* 0x000fe20000000f00 */
[----:B------:R-:W-:Y:S06]  /*28a0*/  BRA `(.L_x_2258) ;  /* 0xffffffe800007947 */ /* 0x000fec000383ffff */
.L_x_2259:
        /* <DEDUP_REMOVED lines=13> */
.L_x_3019:


//--------------------- .text._ZN10layer_norm31ln_parallel_residual_bwd_kernelINS_13Kernel_traitsI6__halfffffjLj4096ELj1ELj1ELj8ELj16ENS_18Kernel_traits_baseILj4096ES2_ffffjLj256EEEEELb0ELb0ELb0EEEvNS_9BwdParamsE --------------------------
	.section	.text._ZN10layer_norm31ln_parallel_residual_bwd_kernelINS_13Kernel_traitsI6__halfffffjLj4096ELj1ELj1ELj8ELj16ENS_18Kernel_traits_baseILj4096ES2_ffffjLj256EEEEELb0ELb0ELb0EEEvNS_9BwdParamsE,"ax",@progbits
	.align	128
        .global         _ZN10layer_norm31ln_parallel_residual_bwd_kernelINS_13Kernel_traitsI6__halfffffjLj4096ELj1ELj1ELj8ELj16ENS_18Kernel_traits_baseILj4096ES2_ffffjLj256EEEEELb0ELb0ELb0EEEvNS_9BwdParamsE
        .type           _ZN10layer_norm31ln_parallel_residual_bwd_kernelINS_13Kernel_traitsI6__halfffffjLj4096ELj1ELj1ELj8ELj16ENS_18Kernel_traits_baseILj4096ES2_ffffjLj256EEEEELb0ELb0ELb0EEEvNS_9BwdParamsE,@function
        .size           _ZN10layer_norm31ln_parallel_residual_bwd_kernelINS_13Kernel_traitsI6__halfffffjLj4096ELj1ELj1ELj8ELj16ENS_18Kernel_traits_baseILj4096ES2_ffffjLj256EEEEELb0ELb0ELb0EEEvNS_9BwdParamsE,(.L_x_3020 - _ZN10layer_norm31ln_parallel_residual_bwd_kernelINS_13Kernel_traitsI6__halfffffjLj4096ELj1ELj1ELj8ELj16ENS_18Kernel_traits_baseILj4096ES2_ffffjLj256EEEEELb0ELb0ELb0EEEvNS_9BwdParamsE)
        .other          _ZN10layer_norm31ln_parallel_residual_bwd_kernelINS_13Kernel_traitsI6__halfffffjLj4096ELj1ELj1ELj8ELj16ENS_18Kernel_traits_baseILj4096ES2_ffffjLj256EEEEELb0ELb0ELb0EEEvNS_9BwdParamsE,@"STO_CUDA_ENTRY STV_DEFAULT"
_ZN10layer_norm31ln_parallel_residual_bwd_kernelINS_13Kernel_traitsI6__halfffffjLj4096ELj1ELj1ELj8ELj16ENS_18Kernel_traits_baseILj4096ES2_ffffjLj256EEEEELb0ELb0ELb0EEEvNS_9BwdParamsE:
.text._ZN10layer_norm31ln_parallel_residual_bwd_kernelINS_13Kernel_traitsI6__halfffffjLj4096ELj1ELj1ELj8ELj16ENS_18Kernel_traits_baseILj4096ES2_ffffjLj256EEEEELb0ELb0ELb0EEEvNS_9BwdParamsE:
        /* <DEDUP_REMOVED lines=20> */
[C---:B------:R-:W-:Y:S02]  /*0140*/  ISETP.GE.U32.AND P1, PT, R2.reuse, 0x200, PT ;  /* 0x000002000200780c */ /* 0x040fe40003f26070 */
[C---:B------:R-:W-:Y:S02]  /*0150*/  ISETP.GE.U32.AND P2, PT, R2.reuse, 0x300, PT ;  /* 0x000003000200780c */ /* 0x040fe40003f46070 */
[----:B------:R-:W-:Y:S02]  /*0160*/  ISETP.GE.U32.AND P3, PT, R2, 0x400, PT ;  /* 0x000004000200780c */ /* 0x000fe40003f66070 */
[C---:B------:R-:W-:Y:S02]  /*0170*/  LOP3.LUT R2, R173.reuse, 0xff, RZ, 0xc0, !PT ;  /* 0x000000ffad027812 */ /* 0x040fe400078ec0ff */
[----:B-1----:R-:W-:-:S02]  /*0180*/  LEA.HI R109, R173, UR6, RZ, 0x18 ;  /* 0x00000006ad6d7c11 */ /* 0x002fc4000f8fc0ff */
[----:B------:R-:W-:Y:S01]  /*0190*/  MOV R3, R2 ;  /* 0x0000000200037202 */ /* 0x000fe20000000f00 */
[----:B------:R-:W0:Y:S01]  /*01a0*/  @P0 LDC.64 R4, c[0x0][0x260] ;  /* 0x00009800ff040b82 */ /* 0x000e220000000a00 */
[----:B------:R-:W-:-:S07]  /*01b0*/  P2R R175, PR, RZ, 0x8 ;  /* 0x00000008ffaf7803 */ /* 0x000fce0000000000 */
[----:B------:R-:W1:Y:S08]  /*01c0*/  @P0 LDC.64 R6, c[0x0][0x268] ;  /* 0x00009a00ff060b82 */ /* 0x000e700000000a00 */
[----:B------:R-:W2:Y:S08]  /*01d0*/  @P1 LDC.64 R8, c[0x0][0x260] ;  /* 0x00009800ff081b82 */ /* 0x000eb00000000a00 */
[----:B------:R-:W3:Y:S01]  /*01e0*/  @P1 LDC.64 R10, c[0x0][0x268] ;  /* 0x00009a00ff0a1b82 */ /* 0x000ee20000000a00 */
[----:B0-----:R-:W-:Y:S01]  /*01f0*/  @P0 IMAD.WIDE.U32 R4, R3, 0x8, R4 ;  /* 0x0000000803040825 */ /* 0x001fe200078e0004 */
[----:B------:R-:W-:-:S02]  /*0200*/  CS2R R64, SRZ ;  /* 0x0000000000407805 */ /* 0x000fc4000001ff00 */
[----:B------:R-:W-:Y:S02]  /*0210*/  CS2R R66, SRZ ;  /* 0x0000000000427805 */ /* 0x000fe4000001ff00 */
[----:B------:R-:W-:Y:S02]  /*0220*/  CS2R R60, SRZ ;  /* 0x00000000003c7805 */ /* 0x000fe4000001ff00 */
[----:B------:R-:W-:Y:S01]  /*0230*/  CS2R R62, SRZ ;  /* 0x00000000003e7805 */ /* 0x000fe2000001ff00 */
[----:B------:R-:W5:Y:S01]  /*0240*/  @P0 LDG.E.64 R68, desc[UR4][R4.64] ;  /* 0x0000000404440981 */ /* 0x000f62000c1e1b00 */
[----:B------:R-:W0:Y:S01]  /*0250*/  @P2 LDC.64 R16, c[0x0][0x260] ;  /* 0x00009800ff102b82 */ /* 0x000e220000000a00 */
[C---:B-1----:R-:W-:Y:S01]  /*0260*/  @P0 IMAD.WIDE.U32 R6, R3.reuse, 0x8, R6 ;  /* 0x0000000803060825 */ /* 0x042fe200078e0006 */
[----:B------:R-:W-:Y:S02]  /*0270*/  @P0 LOP3.LUT R3, R3, 0x100, RZ, 0xfc, !PT ;  /* 0x0000010003030812 */ /* 0x000fe400078efcff */
[----:B------:R-:W-:-:S02]  /*0280*/  CS2R R56, SRZ ;  /* 0x0000000000387805 */ /* 0x000fc4000001ff00 */
[----:B------:R-:W-:Y:S02]  /*0290*/  CS2R R58, SRZ ;  /* 0x00000000003a7805 */ /* 0x000fe4000001ff00 */
[----:B------:R-:W-:Y:S01]  /*02a0*/  CS2R R52, SRZ ;  /* 0x0000000000347805 */ /* 0x000fe2000001ff00 */
[----:B------:R-:W5:Y:S01]  /*02b0*/  @P0 LDG.E.64 R70, desc[UR4][R6.64] ;  /* 0x0000000406460981 */ /* 0x000f62000c1e1b00 */
[----:B------:R-:W1:Y:S01]  /*02c0*/  @P2 LDC.64 R18, c[0x0][0x268] ;  /* 0x00009a00ff122b82 */ /* 0x000e620000000a00 */
[----:B--2---:R-:W-:-:S07]  /*02d0*/  @P1 IMAD.WIDE.U32 R12, R3, 0x8, R8 ;  /* 0x00000008030c1825 */ /* 0x004fce00078e0008 */
[----:B------:R-:W2:Y:S01]  /*02e0*/  @P3 LDC.64 R20, c[0x0][0x260] ;  /* 0x00009800ff143b82 */ /* 0x000ea20000000a00 */
[C---:B---3--:R-:W-:Y:S01]  /*02f0*/  @P1 IMAD.WIDE.U32 R14, R3.reuse, 0x8, R10 ;  /* 0x00000008030e1825 */ /* 0x048fe200078e000a */
[----:B------:R-:W-:Y:S01]  /*0300*/  @P1 IADD3 R3, R3, 0x100, RZ ;  /* 0x0000010003031810 */ /* 0x000fe20007ffe0ff */
[----:B------:R-:W5:Y:S05]  /*0310*/  @P1 LDG.E.64 R72, desc[UR4][R12.64] ;  /* 0x000000040c481981 */ /* 0x000f6a000c1e1b00 */
[----:B------:R-:W3:Y:S01]  /*0320*/  @P3 LDC.64 R22, c[0x0][0x268] ;  /* 0x00009a00ff163b82 */ /* 0x000ee20000000a00 */
[C---:B0-----:R-:W-:Y:S01]  /*0330*/  @P2 IMAD.WIDE.U32 R16, R3.reuse, 0x8, R16 ;  /* 0x0000000803102825 */ /* 0x041fe200078e0010 */
[----:B------:R-:W5:Y:S03]  /*0340*/  @P1 LDG.E.64 R74, desc[UR4][R14.64] ;  /* 0x000000040e4a1981 */ /* 0x000f66000c1e1b00 */
[C---:B-1----:R-:W-:Y:S01]  /*0350*/  @P2 IMAD.WIDE.U32 R18, R3.reuse, 0x8, R18 ;  /* 0x0000000803122825 */ /* 0x042fe200078e0012 */
[----:B------:R-:W-:Y:S01]  /*0360*/  @P2 IADD3 R3, R3, 0x100, RZ ;  /* 0x0000010003032810 */ /* 0x000fe20007ffe0ff */
[----:B------:R0:W5:Y:S01]  /*0370*/  @P2 LDG.E.64 R76, desc[UR4][R16.64] ;  /* 0x00000004104c2981 */ /* 0x000162000c1e1b00 */
[----:B------:R-:W-:-:S02]  /*0380*/  CS2R R54, SRZ ;  /* 0x0000000000367805 */ /* 0x000fc4000001ff00 */
[----:B------:R-:W-:Y:S02]  /*0390*/  CS2R R48, SRZ ;  /* 0x0000000000307805 */ /* 0x000fe4000001ff00 */
[----:B------:R-:W-:Y:S01]  /*03a0*/  CS2R R50, SRZ ;  /* 0x0000000000327805 */ /* 0x000fe2000001ff00 */
[----:B------:R1:W5:Y:S01]  /*03b0*/  @P2 LDG.E.64 R78, desc[UR4][R18.64] ;  /* 0x00000004124e2981 */ /* 0x000362000c1e1b00 */
[----:B--2---:R-:W-:-:S05]  /*03c0*/  @P3 IMAD.WIDE.U32 R8, R3, 0x8, R20 ;  /* 0x0000000803083825 */ /* 0x004fca00078e0014 */
[----:B------:R2:W5:Y:S01]  /*03d0*/  @P3 LDG.E.64 R80, desc[UR4][R8.64] ;  /* 0x0000000408503981 */ /* 0x000562000c1e1b00 */
[----:B---3--:R-:W-:-:S05]  /*03e0*/  @P3 IMAD.WIDE.U32 R10, R3, 0x8, R22 ;  /* 0x00000008030a3825 */ /* 0x008fca00078e0016 */
[----:B------:R3:W5:Y:S01]  /*03f0*/  @P3 LDG.E.64 R82, desc[UR4][R10.64] ;  /* 0x000000040a523981 */ /* 0x000762000c1e1b00 */
        /* <DEDUP_REMOVED lines=18> */
[----:B------:R-:W-:Y:S02]  /*0520*/  CS2R R14, SRZ ;  /* 0x00000000000e7805 */ /* 0x000fe4000001ff00 */
[----:B--2---:R-:W-:Y:S02]  /*0530*/  CS2R R8, SRZ ;  /* 0x0000000000087805 */ /* 0x004fe4000001ff00 */
[----:B---3--:R-:W-:Y:S02]  /*0540*/  CS2R R10, SRZ ;  /* 0x00000000000a7805 */ /* 0x008fe4000001ff00 */
[----:B------:R-:W-:Y:S02]  /*0550*/  CS2R R4, SRZ ;  /* 0x0000000000047805 */ /* 0x000fe4000001ff00 */
[----:B------:R-:W-:Y:S01]  /*0560*/  CS2R R6, SRZ ;  /* 0x0000000000067805 */ /* 0x000fe2000001ff00 */
[----:B------:R-:W-:Y:S06]  /*0570*/  @P3 BRA `(.L_x_2260) ;  /* 0x0000002000c83947 */ /* 0x000fec0003800000 */
[----:B------:R-:W-:Y:S01]  /*0580*/  ULDC.U8 UR6, c[0x0][0x2a0] ;  /* 0x0000a80000067ab9 */ /* 0x000fe20000000000 */
[----:B-----5:R-:W-:Y:S01]  /*0590*/  MOV R111, R68 ;  /* 0x00000044006f7202 */ /* 0x020fe20000000f00 */
[----:B------:R-:W-:Y:S01]  /*05a0*/  UISETP.NE.AND UP0, UPT, UR6, URZ, UPT ;  /* 0x0000003f0600728c */ /* 0x000fe2000bf05270 */
[--C-:B------:R-:W-:Y:S01]  /*05b0*/  SHF.R.U64 R108, R68, 0x10, R69.reuse ;  /* 0x00000010446c7819 */ /* 0x100fe20000001245 */
[----:B------:R-:W-:Y:S01]  /*05c0*/  HFMA2.MMA R96, -RZ, RZ, 0, 5.9604644775390625e-08 ;  /* 0x00000001ff607435 */ /* 0x000fe200000001ff */
[----:B------:R-:W-:Y:S01]  /*05d0*/  MOV R113, R69 ;  /* 0x0000004500717202 */ /* 0x000fe20000000f00 */
[----:B------:R-:W-:Y:S01]  /*05e0*/  HADD2.F32 R111, -RZ, R111.H0_H0 ;  /* 0x2000006fff6f7230 */ /* 0x000fe20000004100 */
[----:B------:R-:W-:Y:S01]  /*05f0*/  SHF.R.U32.HI R110, RZ, 0x10, R69 ;  /* 0x00000010ff6e7819 */ /* 0x000fe20000011645 */
[----:B------:R-:W-:Y:S01]  /*0600*/  HADD2.F32 R108, -RZ, R108.H0_H0 ;  /* 0x2000006cff6c7230 */ /* 0x000fe20000004100 */
[----:B------:R-:W-:Y:S01]  /*0610*/  MOV R115, R70 ;  /* 0x0000004600737202 */ /* 0x000fe20000000f00 */
[----:B------:R-:W-:Y:S01]  /*0620*/  HADD2.F32 R113, -RZ, R113.H0_H0 ;  /* 0x20000071ff717230 */ /* 0x000fe20000004100 */
[--C-:B------:R-:W-:Y:S01]  /*0630*/  SHF.R.U64 R112, R70, 0x10, R71.reuse ;  /* 0x0000001046707819 */ /* 0x100fe20000001247 */
[----:B------:R-:W-:Y:S01]  /*0640*/  HADD2.F32 R110, -RZ, R110.H0_H0 ;  /* 0x2000006eff6e7230 */ /* 0x000fe20000004100 */
        /* <DEDUP_REMOVED lines=52> */
[----:B------:R-:W-:Y:S01]  /*0990*/  MOV R65, RZ ;  /* 0x000000ff00417202 */ /* 0x000fe20000000f00 */
[----:B------:R-:W-:Y:S01]  /*09a0*/  HADD2.F32 R141, -RZ, R141.H0_H0 ;  /* 0x2000008dff8d7230 */ /* 0x000fe20000004100 */
[----:B------:R-:W-:Y:S01]  /*09b0*/  PLOP3.LUT P3, PT, PT, PT, UP0, 0x80, 0x0 ;  /* 0x000000000000781c */ /* 0x000fe20003f6f008 */
[----:B------:R-:W-:-:S12]  /*09c0*/  HADD2.F32 R138, -RZ, R138.H0_H0 ;  /* 0x2000008aff8a7230 */ /* 0x000fd80000004100 */
.L_x_2278:
        /* <DEDUP_REMOVED lines=9> */
[----:B------:R-:W-:Y:S01]  /*0a60*/  MOV R107, RZ ;  /* 0x000000ff006b7202 */ /* 0x000fe20000000f00 */
[----:B------:R-:W-:Y:S01]  /*0a70*/  IMAD R97, R109, R0, RZ ;  /* 0x000000006d617224 */ /* 0x000fe200078e02ff */
[----:B------:R-:W-:Y:S02]  /*0a80*/  MOV R176, RZ ;  /* 0x000000ff00b07202 */ /* 0x000fe40000000f00 */
[----:B------:R-:W-:Y:S02]  /*0a90*/  SHF.R.U32.HI R104, RZ, 0x5, R173 ;  /* 0x00000005ff687819 */ /* 0x000fe400000116ad */
        /* <DEDUP_REMOVED lines=19> */
[----:B------:R0:W5:Y:S02]  /*0bd0*/  @P3 LDG.E.128 R68, desc[UR4][R106.64] ;  /* 0x000000046a443981 */ /* 0x000164000c1e1d00 */
[----:B0-----:R-:W-:Y:S01]  /*0be0*/  IADD3 R106, R142, 0x100, RZ ;  /* 0x000001008e6a7810 */ /* 0x001fe20007ffe0ff */
[C---:B--2---:R-:W-:Y:S01]  /*0bf0*/  FADD.FTZ R3, -R105.reuse, R100 ;  /* 0x0000006469037221 */ /* 0x044fe20000010100 */
[----:B------:R-:W-:-:S03]  /*0c00*/  FADD.FTZ R161, -R105, R101 ;  /* 0x0000006569a17221 */ /* 0x000fc60000010100 */
[C---:B-----5:R-:W-:Y:S01]  /*0c10*/  FMUL.FTZ R3, R140.reuse, R3 ;  /* 0x000000038c037220 */ /* 0x060fe20000410000 */
[----:B------:R-:W-:Y:S01]  /*0c20*/  FMUL.FTZ R162, R140, R161 ;  /* 0x000000a18ca27220 */ /* 0x000fe20000410000 */
[----:B------:R-:W-:Y:S01]  /*0c30*/  FADD.FTZ R165, -R105, R102 ;  /* 0x0000006669a57221 */ /* 0x000fe20000010100 */
[----:B---3--:R-:W-:Y:S01]  /*0c40*/  FMUL.FTZ R160, R115, R92 ;  /* 0x0000005c73a07220 */ /* 0x008fe20000410000 */
[----:B------:R-:W-:Y:S01]  /*0c50*/  FMUL.FTZ R101, R112, R93 ;  /* 0x0000005d70657220 */ /* 0x000fe20000410000 */
[----:B------:R-:W-:Y:S01]  /*0c60*/  FADD.FTZ R16, R16, R92 ;  /* 0x0000005c10107221 */ /* 0x000fe20000010000 */
[----:B------:R-:W-:Y:S01]  /*0c70*/  FFMA.FTZ R32, R92, R3, R32 ;  /* 0x000000035c207223 */ /* 0x000fe20000010020 */
[----:B------:R-:W-:Y:S01]  /*0c80*/  FMUL.FTZ R168, R117, R94 ;  /* 0x0000005e75a87220 */ /* 0x000fe20000410000 */
[----:B----4-:R-:W-:Y:S01]  /*0c90*/  FFMA.FTZ R160, R111, R96, R160 ;  /* 0x000000606fa07223 */ /* 0x010fe200000100a0 */
[----:B------:R-:W-:Y:S01]  /*0ca0*/  FADD.FTZ R49, R49, R97 ;  /* 0x0000006131317221 */ /* 0x000fe20000010000 */
[----:B------:R-:W-:Y:S01]  /*0cb0*/  FFMA.FTZ R161, R108, R97, R101 ;  /* 0x000000616ca17223 */ /* 0x000fe20000010065 */
[----:B------:R-:W-:Y:S01]  /*0cc0*/  FFMA.FTZ R65, R97, R162, R65 ;  /* 0x000000a261417223 */ /* 0x000fe20000010041 */
[----:B------:R-:W-:Y:S01]  /*0cd0*/  FADD.FTZ R92, RZ, R160 ;  /* 0x000000a0ff5c7221 */ /* 0x000fe20000010000 */
[----:B------:R-:W-:Y:S01]  /*0ce0*/  FFMA.FTZ R97, R3, R160, RZ ;  /* 0x000000a003617223 */ /* 0x000fe200000100ff */
[----:B------:R-:W-:Y:S01]  /*0cf0*/  FMUL.FTZ R165, R140, R165 ;  /* 0x000000a58ca57220 */ /* 0x000fe20000410000 */
[----:B------:R-:W-:Y:S01]  /*0d00*/  FADD.FTZ R17, R17, R93 ;  /* 0x0000005d11117221 */ /* 0x000fe20000010000 */
[----:B------:R-:W-:Y:S01]  /*0d10*/  FFMA.FTZ R33, R93, R162, R33 ;  /* 0x000000a25d217223 */ /* 0x000fe20000010021 */
[----:B------:R-:W-:Y:S01]  /*0d20*/  FFMA.FTZ R168, R113, R98, R168 ;  /* 0x0000006271a87223 */ /* 0x000fe200000100a8 */
[----:B------:R-:W-:Y:S01]  /*0d30*/  FADD.FTZ R93, R92, R161 ;  /* 0x000000a15c5d7221 */ /* 0x000fe20000010000 */
[----:B------:R-:W-:Y:S01]  /*0d40*/  FADD.FTZ R103, -R105, R103 ;  /* 0x0000006769677221 */ /* 0x000fe20000010100 */
[----:B------:R-:W-:Y:S01]  /*0d50*/  FMUL.FTZ R169, R114, R95 ;  /* 0x0000005f72a97220 */ /* 0x000fe20000410000 */
[----:B------:R-:W-:Y:S01]  /*0d60*/  FFMA.FTZ R92, R162, R161, R97 ;  /* 0x000000a1a25c7223 */ /* 0x000fe20000010061 */
[----:B------:R-:W-:Y:S01]  /*0d70*/  FADD.FTZ R18, R18, R94 ;  /* 0x0000005e12127221 */ /* 0x000fe20000010000 */
[----:B------:R-:W-:Y:S01]  /*0d80*/  FFMA.FTZ R34, R94, R165, R34 ;  /* 0x000000a55e227223 */ /* 0x000fe20000010022 */
[----:B------:R-:W-:Y:S01]  /*0d90*/  FADD.FTZ R94, R93, R168 ;  /* 0x000000a85d5e7221 */ /* 0x000fe20000010000 */
[----:B------:R-:W-:Y:S01]  /*0da0*/  FMUL.FTZ R166, R140, R103 ;  /* 0x000000678ca67220 */ /* 0x000fe20000410000 */
[----:B------:R-:W-:Y:S01]  /*0db0*/  FFMA.FTZ R169, R110, R99, R169 ;  /* 0x000000636ea97223 */ /* 0x000fe200000100a9 */
[----:B------:R-:W-:Y:S01]  /*0dc0*/  FFMA.FTZ R93, R165, R168, R92 ;  /* 0x000000a8a55d7223 */ /* 0x000fe2000001005c */
[----:B------:R-:W-:Y:S01]  /*0dd0*/  FADD.FTZ R48, R48, R96 ;  /* 0x0000006030307221 */ /* 0x000fe20000010000 */
[----:B------:R-:W-:Y:S01]  /*0de0*/  FFMA.FTZ R64, R96, R3, R64 ;  /* 0x0000000360407223 */ /* 0x000fe20000010040 */
[----:B------:R-:W-:Y:S01]  /*0df0*/  FADD.FTZ R50, R50, R98 ;  /* 0x0000006232327221 */ /* 0x000fe20000010000 */
[----:B------:R-:W-:Y:S01]  /*0e00*/  FFMA.FTZ R66, R98, R165, R66 ;  /* 0x000000a562427223 */ /* 0x000fe20000010042 */
[----:B------:R-:W-:Y:S01]  /*0e10*/  FADD.FTZ R51, R51, R99 ;  /* 0x0000006333337221 */ /* 0x000fe20000010000 */
[-C--:B------:R-:W-:Y:S01]  /*0e20*/  FFMA.FTZ R67, R99, R166.reuse, R67 ;  /* 0x000000a663437223 */ /* 0x080fe20000010043 */
[----:B------:R-:W-:Y:S01]  /*0e30*/  FADD.FTZ R19, R19, R95 ;  /* 0x0000005f13137221 */ /* 0x000fe20000010000 */
[----:B------:R-:W-:Y:S01]  /*0e40*/  FFMA.FTZ R35, R95, R166, R35 ;  /* 0x000000a65f237223 */ /* 0x000fe20000010023 */
[----:B------:R-:W-:Y:S01]  /*0e50*/  FADD.FTZ R107, R94, R169 ;  /* 0x000000a95e6b7221 */ /* 0x000fe20000010000 */
[----:B------:R-:W-:-:S07]  /*0e60*/  FFMA.FTZ R176, R166, R169, R93 ;  /* 0x000000a9a6b07223 */ /* 0x000fce000001005d */
.L_x_2262:
[----:B------:R-:W-:Y:S05]  /*0e70*/  BSYNC B0 ;  /* 0x0000000000007941 */ /* 0x000fea0003800000 */
.L_x_2261:
[----:B------:R-:W-:Y:S04]  /*0e80*/  BSSY B0, `(.L_x_2263) ;  /* 0x0000039000007945 */ /* 0x000fe80003800000 */
[----:B------:R-:W-:Y:S05]  /*0e90*/  @!P1 BRA `(.L_x_2264) ;  /* 0x0000000000dc9947 */ /* 0x000fea0003800000 */
[----:B------:R-:W0:Y:S01]  /*0ea0*/  LDC.64 R96, c[0x0][0x2c0] ;  /* 0x0000b000ff607b82 */ /* 0x000e220000000a00 */
[----:B------:R-:W-:-:S04]  /*0eb0*/  LEA R92, P3, R106, UR10, 0x4 ;  /* 0x0000000a6a5c7c11 */ /* 0x000fc8000f8620ff */
[----:B------:R-:W-:-:S03]  /*0ec0*/  LEA.HI.X R93, R106, UR11, RZ, 0x4, P3 ;  /* 0x0000000b6a5d7c11 */ /* 0x000fc600098f24ff */
[----:B------:R-:W1:Y:S01]  /*0ed0*/  LDC.64 R100, c[0x0][0x2b8] ;  /* 0x0000ae00ff647b82 */ /* 0x000e620000000a00 */
[----:B------:R-:W-:Y:S02]  /*0ee0*/  ISETP.NE.U32.AND P3, PT, RZ, UR8, PT ;  /* 0x00000008ff007c0c */ /* 0x000fe4000bf65070 */
[----:B------:R-:W2:Y:S02]  /*0ef0*/  LDG.E.128 R92, desc[UR4][R92.64] ;  /* 0x000000045c5c7981 */ /* 0x000ea4000c1e1d00 */
[----:B------:R-:W-:Y:S01]  /*0f00*/  ISETP.NE.AND.EX P3, PT, RZ, UR9, PT, P3 ;  /* 0x00000009ff007c0c */ /* 0x000fe2000bf65330 */
[----:B0-----:R-:W-:-:S06]  /*0f10*/  IMAD.WIDE.U32 R96, R106, 0x10, R96 ;  /* 0x000000106a607825 */ /* 0x001fcc00078e0060 */
[----:B------:R-:W3:Y:S01]  /*0f20*/  LDG.E.128 R96, desc[UR4][R96.64] ;  /* 0x0000000460607981 */ /* 0x000ee2000c1e1d00 */
[----:B-1----:R-:W-:-:S06]  /*0f30*/  IMAD.WIDE.U32 R100, R106, 0x10, R100 ;  /* 0x000000106a647825 */ /* 0x002fcc00078e0064 */
[----:B------:R-:W4:Y:S01]  /*0f40*/  LDG.E.128 R100, desc[UR4][R100.64] ;  /* 0x0000000464647981 */ /* 0x000f22000c1e1d00 */
[----:B------:R-:W-:-:S04]  /*0f50*/  @P3 LEA R178, P5, R106, UR8, 0x4 ;  /* 0x000000086ab23c11 */ /* 0x000fc8000f8a20ff */
[----:B------:R-:W-:-:S05]  /*0f60*/  @P3 LEA.HI.X R179, R106, UR9, RZ, 0x4, P5 ;  /* 0x000000096ab33c11 */ /* 0x000fca000a8f24ff */
[----:B------:R0:W5:Y:S01]  /*0f70*/  @P3 LDG.E.128 R72, desc[UR4][R178.64] ;  /* 0x00000004b2483981 */ /* 0x000162000c1e1d00 */
[----:B------:R-:W-:Y:S01]  /*0f80*/  IADD3 R106, R106, 0x100, RZ ;  /* 0x000001006a6a7810 */ /* 0x000fe20007ffe0ff */
[C---:B--2---:R-:W-:Y:S01]  /*0f90*/  FADD.FTZ R143, -R105.reuse, R92 ;  /* 0x0000005c698f7221 */ /* 0x044fe20000010100 */
[C---:B------:R-:W-:Y:S01]  /*0fa0*/  FADD.FTZ R151, -R105.reuse, R93 ;  /* 0x0000005d69977221 */ /* 0x040fe20000010100 */
[C---:B------:R-:W-:Y:S02]  /*0fb0*/  FADD.FTZ R95, -R105.reuse, R95 ;  /* 0x0000005f695f7221 */ /* 0x040fe40000010100 */
[C---:B-----5:R-:W-:Y:S01]  /*0fc0*/  FMUL.FTZ R143, R140.reuse, R143 ;  /* 0x0000008f8c8f7220 */ /* 0x060fe20000410000 */
[C---:B------:R-:W-:Y:S01]  /*0fd0*/  FMUL.FTZ R146, R140.reuse, R151 ;  /* 0x000000978c927220 */ /* 0x040fe20000410000 */
[----:B------:R-:W-:Y:S01]  /*0fe0*/  FADD.FTZ R153, -R105, R94 ;  /* 0x0000005e69997221 */ /* 0x000fe20000010100 */
[----:B------:R-:W-:Y:S01]  /*0ff0*/  FMUL.FTZ R174, R140, R95 ;  /* 0x0000005f8cae7220 */ /* 0x000fe20000410000 */
[----:B---3--:R-:W-:Y:S01]  /*1000*/  FMUL.FTZ R144, R123, R96 ;  /* 0x000000607b907220 */ /* 0x008fe20000410000 */
[----:B------:R-:W-:Y:S01]  /*1010*/  FMUL.FTZ R93, R120, R97 ;  /* 0x00000061785d7220 */ /* 0x000fe20000410000 */
[----:B------:R-:W-:-:S02]  /*1020*/  FMUL.FTZ R172, R125, R98 ;  /* 0x000000627dac7220 */ /* 0x000fc40000410000 */
[----:B----4-:R-:W-:Y:S01]  /*1030*/  FFMA.FTZ R144, R119, R100, R144 ;  /* 0x0000006477907223 */ /* 0x010fe20000010090 */
[----:B------:R-:W-:-:S03]  /*1040*/  FFMA.FTZ R151, R116, R101, R93 ;  /* 0x0000006574977223 */ /* 0x000fc6000001005d */
[----:B------:R-:W-:Y:S01]  /*1050*/  FADD.FTZ R92, R107, R144 ;  /* 0x000000906b5c7221 */ /* 0x000fe20000010000 */
[----:B------:R-:W-:Y:S01]  /*1060*/  FFMA.FTZ R93, R143, R144, R176 ;  /* 0x000000908f5d7223 */ /* 0x000fe200000100b0 */
[----:B------:R-:W-:Y:S01]  /*1070*/  FMUL.FTZ R153, R140, R153 ;  /* 0x000000998c997220 */ /* 0x000fe20000410000 */
[----:B------:R-:W-:Y:S01]  /*1080*/  FFMA.FTZ R172, R121, R102, R172 ;  /* 0x0000006679ac7223 */ /* 0x000fe200000100ac */
[----:B------:R-:W-:Y:S01]  /*1090*/  FADD.FTZ R95, R92, R151 ;  /* 0x000000975c5f7221 */ /* 0x000fe20000010000 */
[----:B------:R-:W-:Y:S01]  /*10a0*/  FMUL.FTZ R171, R122, R99 ;  /* 0x000000637aab7220 */ /* 0x000fe20000410000 */
[----:B------:R-:W-:Y:S02]  /*10b0*/  FFMA.FTZ R92, R146, R151, R93 ;  /* 0x00000097925c7223 */ /* 0x000fe4000001005d */
[----:B------:R-:W-:Y:S01]  /*10c0*/  FADD.FTZ R94, R95, R172 ;  /* 0x000000ac5f5e7221 */ /* 0x000fe20000010000 */
[----:B------:R-:W-:Y:S01]  /*10d0*/  FFMA.FTZ R171, R118, R103, R171 ;  /* 0x0000006776ab7223 */ /* 0x000fe200000100ab */
[----:B------:R-:W-:Y:S01]  /*10e0*/  FFMA.FTZ R93, R153, R172, R92 ;  /* 0x000000ac995d7223 */ /* 0x000fe2000001005c */
[----:B------:R-:W-:Y:S01]  /*10f0*/  FADD.FTZ R44, R44, R100 ;  /* 0x000000642c2c7221 */ /* 0x000fe20000010000 */
[-C--:B------:R-:W-:Y:S01]  /*1100*/  FFMA.FTZ R60, R100, R143.reuse, R60 ;  /* 0x0000008f643c7223 */ /* 0x080fe2000001003c */
[----:B------:R-:W-:Y:S01]  /*1110*/  FADD.FTZ R12, R12, R96 ;  /* 0x000000600c0c7221 */ /* 0x000fe20000010000 */
        /* <DEDUP_REMOVED lines=14> */
[----:B0-----:R-:W-:-:S07]  /*1200*/  FFMA.FTZ R176, R174, R171, R93 ;  /* 0x000000abaeb07223 */ /* 0x001fce000001005d */
.L_x_2264:
[----:B------:R-:W-:Y:S05]  /*1210*/  BSYNC B0 ;  /* 0x0000000000007941 */ /* 0x000fea0003800000 */
.L_x_2263:
[----:B------:R-:W-:Y:S04]  /*1220*/  BSSY B0, `(.L_x_2265) ;  /* 0x0000039000007945 */ /* 0x000fe80003800000 */
[----:B------:R-:W-:Y:S05]  /*1230*/  @!P2 BRA `(.L_x_2266) ;  /* 0x0000000000dca947 */ /* 0x000fea0003800000 */
[----:B------:R-:W0:Y:S01]  /*1240*/  LDC.64 R96, c[0x0][0x2c0] ;  /* 0x0000b000ff607b82 */ /* 0x000e220000000a00 */
[----:B------:R-:W-:-:S04]  /*1250*/  LEA R92, P3, R106, UR10, 0x4 ;  /* 0x0000000a6a5c7c11 */ /* 0x000fc8000f8620ff */
[----:B------:R-:W-:-:S03]  /*1260*/  LEA.HI.X R93, R106, UR11, RZ, 0x4, P3 ;  /* 0x0000000b6a5d7c11 */ /* 0x000fc600098f24ff */
[----:B------:R-:W1:Y:S01]  /*1270*/  LDC.64 R94, c[0x0][0x2b8] ;  /* 0x0000ae00ff5e7b82 */ /* 0x000e620000000a00 */
[----:B------:R-:W-:-:S04]  /*1280*/  ISETP.NE.U32.AND P3, PT, RZ, UR8, PT ;  /* 0x00000008ff007c0c */ /* 0x000fc8000bf65070 */
[----:B------:R-:W-:Y:S01]  /*1290*/  ISETP.NE.AND.EX P3, PT, RZ, UR9, PT, P3 ;  /* 0x00000009ff007c0c */ /* 0x000fe2000bf65330 */
[----:B0-----:R-:W-:-:S06]  /*12a0*/  IMAD.WIDE.U32 R96, R106, 0x10, R96 ;  /* 0x000000106a607825 */ /* 0x001fcc00078e0060 */
[----:B------:R-:W2:Y:S01]  /*12b0*/  LDG.E.128 R96, desc[UR4][R96.64] ;  /* 0x0000000460607981 */ /* 0x000ea2000c1e1d00 */
[----:B-1----:R-:W-:-:S03]  /*12c0*/  IMAD.WIDE.U32 R100, R106, 0x10, R94 ;  /* 0x000000106a647825 */ /* 0x002fc600078e005e */
[----:B------:R-:W3:Y:S04]  /*12d0*/  LDG.E.128 R92, desc[UR4][R92.64] ;  /* 0x000000045c5c7981 */ /* 0x000ee8000c1e1d00 */
[----:B------:R-:W4:Y:S01]  /*12e0*/  LDG.E.128 R100, desc[UR4][R100.64] ;  /* 0x0000000464647981 */ /* 0x000f22000c1e1d00 */
[----:B------:R-:W-:-:S04]  /*12f0*/  @P3 LEA R178, P5, R106, UR8, 0x4 ;  /* 0x000000086ab23c11 */ /* 0x000fc8000f8a20ff */
[----:B------:R-:W-:-:S05]  /*1300*/  @P3 LEA.HI.X R179, R106, UR9, RZ, 0x4, P5 ;  /* 0x000000096ab33c11 */ /* 0x000fca000a8f24ff */
[----:B------:R0:W5:Y:S01]  /*1310*/  @P3 LDG.E.128 R76, desc[UR4][R178.64] ;  /* 0x00000004b24c3981 */ /* 0x000162000c1e1d00 */
[----:B------:R-:W-:Y:S01]  /*1320*/  IADD3 R106, R106, 0x100, RZ ;  /* 0x000001006a6a7810 */ /* 0x000fe20007ffe0ff */
[----:B--2---:R-:W-:Y:S01]  /*1330*/  FMUL.FTZ R148, R131, R96 ;  /* 0x0000006083947220 */ /* 0x004fe20000410000 */
[C---:B---3--:R-:W-:Y:S01]  /*1340*/  FADD.FTZ R145, -R105.reuse, R92 ;  /* 0x0000005c69917221 */ /* 0x048fe20000010100 */
[----:B------:R-:W-:Y:S01]  /*1350*/  FADD.FTZ R155, -R105, R93 ;  /* 0x0000005d699b7221 */ /* 0x000fe20000010100 */
[----:B------:R-:W-:Y:S01]  /*1360*/  FMUL.FTZ R93, R128, R97 ;  /* 0x00000061805d7220 */ /* 0x000fe20000410000 */
[----:B----4-:R-:W-:Y:S01]  /*1370*/  FFMA.FTZ R148, R127, R100, R148 ;  /* 0x000000647f947223 */ /* 0x010fe20000010094 */
[C---:B-----5:R-:W-:Y:S01]  /*1380*/  FMUL.FTZ R145, R140.reuse, R145 ;  /* 0x000000918c917220 */ /* 0x060fe20000410000 */
[----:B------:R-:W-:Y:S01]  /*1390*/  FADD.FTZ R95, -R105, R95 ;  /* 0x0000005f695f7221 */ /* 0x000fe20000010100 */
[----:B------:R-:W-:Y:S01]  /*13a0*/  FMUL.FTZ R150, R140, R155 ;  /* 0x0000009b8c967220 */ /* 0x000fe20000410000 */
[----:B------:R-:W-:Y:S01]  /*13b0*/  FFMA.FTZ R155, R124, R101, R93 ;  /* 0x000000657c9b7223 */ /* 0x000fe2000001005d */
[----:B------:R-:W-:Y:S01]  /*13c0*/  FADD.FTZ R92, R107, R148 ;  /* 0x000000946b5c7221 */ /* 0x000fe20000010000 */
[----:B------:R-:W-:Y:S01]  /*13d0*/  FADD.FTZ R157, -R105, R94 ;  /* 0x0000005e699d7221 */ /* 0x000fe20000010100 */
[----:B------:R-:W-:Y:S01]  /*13e0*/  FMUL.FTZ R164, R133, R98 ;  /* 0x0000006285a47220 */ /* 0x000fe20000410000 */
[----:B------:R-:W-:Y:S01]  /*13f0*/  FFMA.FTZ R93, R145, R148, R176 ;  /* 0x00000094915d7223 */ /* 0x000fe200000100b0 */
[----:B------:R-:W-:Y:S01]  /*1400*/  FMUL.FTZ R170, R140, R95 ;  /* 0x0000005f8caa7220 */ /* 0x000fe20000410000 */
[----:B------:R-:W-:Y:S01]  /*1410*/  FADD.FTZ R95, R92, R155 ;  /* 0x0000009b5c5f7221 */ /* 0x000fe20000010000 */
[----:B------:R-:W-:Y:S01]  /*1420*/  FMUL.FTZ R157, R140, R157 ;  /* 0x0000009d8c9d7220 */ /* 0x000fe20000410000 */
[----:B------:R-:W-:Y:S01]  /*1430*/  FFMA.FTZ R164, R129, R102, R164 ;  /* 0x0000006681a47223 */ /* 0x000fe200000100a4 */
[----:B------:R-:W-:Y:S01]  /*1440*/  FMUL.FTZ R167, R130, R99 ;  /* 0x0000006382a77220 */ /* 0x000fe20000410000 */
[----:B------:R-:W-:-:S02]  /*1450*/  FFMA.FTZ R92, R150, R155, R93 ;  /* 0x0000009b965c7223 */ /* 0x000fc4000001005d */
        /* <DEDUP_REMOVED lines=21> */
.L_x_2266:
[----:B------:R-:W-:Y:S05]  /*15b0*/  BSYNC B0 ;  /* 0x0000000000007941 */ /* 0x000fea0003800000 */
.L_x_2265:
[----:B------:R-:W-:Y:S01]  /*15c0*/  ISETP.NE.AND P3, PT, R175, RZ, PT ;  /* 0x000000ffaf00720c */ /* 0x000fe20003f65270 */
[----:B------:R-:W-:-:S12]  /*15d0*/  BSSY B0, `(.L_x_2267) ;  /* 0x0000038000007945 */ /* 0x000fd80003800000 */
        /* <DEDUP_REMOVED lines=15> */
[C---:B--2---:R-:W-:Y:S01]  /*16d0*/  FADD.FTZ R149, -R105.reuse, R93 ;  /* 0x0000005d69957221 */ /* 0x044fe20000010100 */
[C---:B------:R-:W-:Y:S01]  /*16e0*/  FADD.FTZ R147, -R105.reuse, R92 ;  /* 0x0000005c69937221 */ /* 0x040fe20000010100 */
[C---:B------:R-:W-:Y:S02]  /*16f0*/  FADD.FTZ R163, -R105.reuse, R94 ;  /* 0x0000005e69a37221 */ /* 0x040fe40000010100 */
[C---:B-----5:R-:W-:Y:S01]  /*1700*/  FMUL.FTZ R154, R140.reuse, R149 ;  /* 0x000000958c9a7220 */ /* 0x060fe20000410000 */
[C---:B------:R-:W-:Y:S01]  /*1710*/  FMUL.FTZ R147, R140.reuse, R147 ;  /* 0x000000938c937220 */ /* 0x040fe20000410000 */
[----:B------:R-:W-:Y:S01]  /*1720*/  FADD.FTZ R95, -R105, R95 ;  /* 0x0000005f695f7221 */ /* 0x000fe20000010100 */
[----:B0-----:R-:W-:Y:S01]  /*1730*/  FMUL.FTZ R159, R140, R163 ;  /* 0x000000a38c9f7220 */ /* 0x001fe20000410000 */
[----:B---3--:R-:W-:Y:S01]  /*1740*/  FMUL.FTZ R93, R136, R97 ;  /* 0x00000061885d7220 */ /* 0x008fe20000410000 */
[----:B------:R-:W-:Y:S01]  /*1750*/  FMUL.FTZ R152, R139, R96 ;  /* 0x000000608b987220 */ /* 0x000fe20000410000 */
[----:B------:R-:W-:-:S02]  /*1760*/  FMUL.FTZ R158, R141, R98 ;  /* 0x000000628d9e7220 */ /* 0x000fc40000410000 */
[----:B----4-:R-:W-:Y:S01]  /*1770*/  FFMA.FTZ R149, R132, R101, R93 ;  /* 0x0000006584957223 */ /* 0x010fe2000001005d */
[----:B------:R-:W-:Y:S01]  /*1780*/  FFMA.FTZ R152, R135, R100, R152 ;  /* 0x0000006487987223 */ /* 0x000fe20000010098 */
[----:B------:R-:W-:-:S03]  /*1790*/  FMUL.FTZ R93, R138, R99 ;  /* 0x000000638a5d7220 */ /* 0x000fc60000410000 */
[----:B------:R-:W-:Y:S01]  /*17a0*/  FADD.FTZ R92, R107, R152 ;  /* 0x000000986b5c7221 */ /* 0x000fe20000010000 */
[----:B------:R-:W-:Y:S01]  /*17b0*/  FFMA.FTZ R163, R134, R103, R93 ;  /* 0x0000006786a37223 */ /* 0x000fe2000001005d */
[----:B------:R-:W-:Y:S01]  /*17c0*/  FFMA.FTZ R93, R147, R152, R176 ;  /* 0x00000098935d7223 */ /* 0x000fe200000100b0 */
[----:B------:R-:W-:Y:S01]  /*17d0*/  FMUL.FTZ R156, R140, R95 ;  /* 0x0000005f8c9c7220 */ /* 0x000fe20000410000 */
[----:B------:R-:W-:Y:S01]  /*17e0*/  FADD.FTZ R95, R92, R149 ;  /* 0x000000955c5f7221 */ /* 0x000fe20000010000 */
[----:B------:R-:W-:Y:S01]  /*17f0*/  FFMA.FTZ R158, R137, R102, R158 ;  /* 0x00000066899e7223 */ /* 0x000fe2000001009e */
        /* <DEDUP_REMOVED lines=21> */
.L_x_2268:
[----:B------:R-:W-:Y:S05]  /*1950*/  BSYNC B0 ;  /* 0x0000000000007941 */ /* 0x000fea0003800000 */
.L_x_2267:
[----:B------:R-:W-:Y:S01]  /*1960*/  UMOV UR6, 0xffffffff ;  /* 0xffffffff00067882 */ /* 0x000fe20000000000 */
[----:B------:R-:W-:Y:S02]  /*1970*/  LOP3.LUT R92, R104, 0x7fffff8, RZ, 0xc0, !PT ;  /* 0x07fffff8685c7812 */ /* 0x000fe400078ec0ff */
[----:B------:R-:W-:Y:S02]  /*1980*/  LOP3.LUT P5, RZ, R173, 0x1f, RZ, 0xc0, !PT ;  /* 0x0000001fadff7812 */ /* 0x000fe400078ac0ff */
        /* <DEDUP_REMOVED lines=20> */
.L_x_2295:
        /* <DEDUP_REMOVED lines=44> */
[----:B------:R-:W-:Y:S01]  /*1d90*/  FFMA.FTZ R94, R166, R102, R103 ;  /* 0x00000066a65e7223 */ /* 0x000fe20000010067 */
[----:B------:R-:W-:Y:S01]  /*1da0*/  FADD.FTZ R93, R160, -R93 ;  /* 0x8000005da05d7221 */ /* 0x000fe20000010000 */
[----:B------:R-:W-:Y:S01]  /*1db0*/  FADD.FTZ R95, R161, -R92 ;  /* 0x8000005ca15f7221 */ /* 0x000fe20000010000 */
[----:B------:R-:W-:Y:S01]  /*1dc0*/  FADD.FTZ R99, R168, -R99 ;  /* 0x80000063a8637221 */ /* 0x000fe20000010000 */
[----:B------:R-:W-:Y:S01]  /*1dd0*/  FADD.FTZ R101, R169, -R94 ;  /* 0x8000005ea9657221 */ /* 0x000fe20000010000 */
[C---:B-----5:R-:W-:Y:S01]  /*1de0*/  FMUL.FTZ R92, R140.reuse, R93 ;  /* 0x0000005d8c5c7220 */ /* 0x060fe20000410000 */
[C---:B------:R-:W-:Y:S01]  /*1df0*/  FMUL.FTZ R93, R140.reuse, R95 ;  /* 0x0000005f8c5d7220 */ /* 0x040fe20000410000 */
[C---:B------:R-:W-:Y:S01]  /*1e00*/  FMUL.FTZ R94, R140.reuse, R99 ;  /* 0x000000638c5e7220 */ /* 0x040fe20000410000 */
[----:B------:R-:W-:-:S02]  /*1e10*/  FMUL.FTZ R95, R140, R101 ;  /* 0x000000658c5f7220 */ /* 0x000fc40000410000 */
[----:B------:R-:W0:Y:S02]  /*1e20*/  LDC.64 R100, c[0x0][0x2f8] ;  /* 0x0000be00ff647b82 */ /* 0x000e240000000a00 */
[----:B------:R-:W-:-:S04]  /*1e30*/  @P5 LEA R96, P6, R142, UR16, 0x4 ;  /* 0x000000108e605c11 */ /* 0x000fc8000f8c20ff */
[----:B------:R-:W-:Y:S02]  /*1e40*/  @P5 LEA.HI.X R97, R142, UR17, RZ, 0x4, P6 ;  /* 0x000000118e615c11 */ /* 0x000fe4000b0f24ff */
[----:B------:R-:W-:-:S04]  /*1e50*/  ISETP.NE.U32.AND P6, PT, RZ, UR8, PT ;  /* 0x00000008ff007c0c */ /* 0x000fc8000bfc5070 */
[----:B------:R-:W-:Y:S01]  /*1e60*/  ISETP.NE.AND.EX P6, PT, RZ, UR9, PT, P6 ;  /* 0x00000009ff007c0c */ /* 0x000fe2000bfc5360 */
[----:B0-----:R-:W-:-:S12]  /*1e70*/  IMAD.WIDE.U32 R100, R142, 0x10, R100 ;  /* 0x000000108e647825 */ /* 0x001fd800078e0064 */
[----:B------:R-:W-:Y:S01]  /*1e80*/  @P6 FADD.FTZ R92, R68, R92 ;  /* 0x0000005c445c6221 */ /* 0x000fe20000010000 */
[----:B------:R-:W-:Y:S01]  /*1e90*/  @P6 FADD.FTZ R93, R69, R93 ;  /* 0x0000005d455d6221 */ /* 0x000fe20000010000 */
[----:B------:R-:W-:Y:S01]  /*1ea0*/  @P6 FADD.FTZ R94, R70, R94 ;  /* 0x0000005e465e6221 */ /* 0x000fe20000010000 */
[----:B------:R-:W-:Y:S01]  /*1eb0*/  @P6 FADD.FTZ R95, R71, R95 ;  /* 0x0000005f475f6221 */ /* 0x000fe20000010000 */
[----:B------:R-:W-:-:S04]  /*1ec0*/  ISETP.NE.U32.AND P6, PT, RZ, UR14, PT ;  /* 0x0000000eff007c0c */ /* 0x000fc8000bfc5070 */
[----:B------:R-:W-:-:S04]  /*1ed0*/  ISETP.NE.AND.EX P6, PT, RZ, UR15, PT, P6 ;  /* 0x0000000fff007c0c */ /* 0x000fc8000bfc5360 */
[----:B------:R-:W-:Y:S02]  /*1ee0*/  SEL R84, R92, R84, P6 ;  /* 0x000000545c547207 */ /* 0x000fe40003000000 */
[----:B------:R-:W-:Y:S02]  /*1ef0*/  SEL R85, R93, R85, P6 ;  /* 0x000000555d557207 */ /* 0x000fe40003000000 */
[----:B------:R-:W-:Y:S02]  /*1f00*/  SEL R86, R94, R86, P6 ;  /* 0x000000565e567207 */ /* 0x000fe40003000000 */
[----:B------:R-:W-:-:S03]  /*1f10*/  SEL R87, R95, R87, P6 ;  /* 0x000000575f577207 */ /* 0x000fc60003000000 */
[----:B------:R-:W0:Y:S02]  /*1f20*/  @P6 LDC.64 R98, c[0x0][0x308] ;  /* 0x0000c200ff626b82 */ /* 0x000e240000000a00 */
[C---:B0-----:R-:W-:Y:S01]  /*1f30*/  @P6 IMAD.WIDE.U32 R98, R142.reuse, 0x10, R98 ;  /* 0x000000108e626825 */ /* 0x041fe200078e0062 */
[----:B------:R-:W-:-:S04]  /*1f40*/  IADD3 R142, R142, 0x100, RZ ;  /* 0x000001008e8e7810 */ /* 0x000fc80007ffe0ff */
[----:B------:R0:W-:Y:S01]  /*1f50*/  @P6 STG.E.128 desc[UR4][R98.64], R84 ;  /* 0x0000005462006986 */ /* 0x0001e2000c101d04 */
[----:B------:R-:W-:-:S03]  /*1f60*/  ISETP.NE.U32.AND P6, PT, RZ, UR16, PT ;  /* 0x00000010ff007c0c */ /* 0x000fc6000bfc5070 */
[----:B------:R0:W-:Y:S01]  /*1f70*/  STG.E.128 desc[UR4][R100.64], R92 ;  /* 0x0000005c64007986 */ /* 0x0001e2000c101d04 */
[----:B------:R-:W-:-:S04]  /*1f80*/  ISETP.NE.AND.EX P6, PT, RZ, UR17, PT, P6 ;  /* 0x00000011ff007c0c */ /* 0x000fc8000bfc5360 */
[----:B------:R-:W-:Y:S02]  /*1f90*/  SEL R88, R92, R88, P6 ;  /* 0x000000585c587207 */ /* 0x000fe40003000000 */
[----:B------:R-:W-:Y:S02]  /*1fa0*/  SEL R89, R93, R89, P6 ;  /* 0x000000595d597207 */ /* 0x000fe40003000000 */
[----:B------:R-:W-:Y:S02]  /*1fb0*/  SEL R90, R94, R90, P6 ;  /* 0x0000005a5e5a7207 */ /* 0x000fe40003000000 */
[----:B------:R-:W-:-:S05]  /*1fc0*/  SEL R91, R95, R91, P6 ;  /* 0x0000005b5f5b7207 */ /* 0x000fca0003000000 */
[----:B------:R0:W-:Y:S02]  /*1fd0*/  @P5 STG.E.128 desc[UR4][R96.64], R88 ;  /* 0x0000005860005986 */ /* 0x0001e4000c101d04 */
.L_x_2271:
[----:B------:R-:W-:Y:S05]  /*1fe0*/  BSYNC B0 ;  /* 0x0000000000007941 */ /* 0x000fea0003800000 */
.L_x_2270:
[----:B------:R-:W-:Y:S04]  /*1ff0*/  BSSY B0, `(.L_x_2272) ;  /* 0x000002c000007945 */ /* 0x000fe80003800000 */
[----:B------:R-:W-:Y:S05]  /*2000*/  @!P1 BRA `(.L_x_2273) ;  /* 0x0000000000a89947 */ /* 0x000fea0003800000 */
[----:B------:R-:W-:Y:S01]  /*2010*/  ISETP.NE.U32.AND P5, PT, RZ, UR16, PT ;  /* 0x00000010ff007c0c */ /* 0x000fe2000bfa5070 */
[-CC-:B0-----:R-:W-:Y:S01]  /*2020*/  FFMA.FTZ R93, R143, R102.reuse, R103.reuse ;  /* 0x000000668f5d7223 */ /* 0x181fe20000010067 */
        /* <DEDUP_REMOVED lines=40> */
.L_x_2273:
[----:B------:R-:W-:Y:S05]  /*22b0*/  BSYNC B0 ;  /* 0x0000000000007941 */ /* 0x000fea0003800000 */
.L_x_2272:
[----:B------:R-:W-:Y:S04]  /*22c0*/  BSSY B0, `(.L_x_2274) ;  /* 0x000002c000007945 */ /* 0x000fe80003800000 */
[----:B------:R-:W-:Y:S05]  /*22d0*/  @!P2 BRA `(.L_x_2275) ;  /* 0x0000000000a8a947 */ /* 0x000fea0003800000 */
[----:B------:R-:W-:Y:S01]  /*22e0*/  ISETP.NE.U32.AND P5, PT, RZ, UR16, PT ;  /* 0x00000010ff007c0c */ /* 0x000fe2000bfa5070 */
[-CC-:B01----:R-:W-:Y:S01]  /*22f0*/  FFMA.FTZ R93, R145, R102.reuse, R103.reuse ;  /* 0x00000066915d7223 */ /* 0x183fe20000010067 */
        /* <DEDUP_REMOVED lines=40> */
.L_x_2275:
[----:B------:R-:W-:Y:S05]  /*2580*/  BSYNC B0 ;  /* 0x0000000000007941 */ /* 0x000fea0003800000 */
.L_x_2274:
[----:B------:R-:W-:Y:S01]  /*2590*/  ISETP.NE.AND P5, PT, R175, RZ, PT ;  /* 0x000000ffaf00720c */ /* 0x000fe20003fa5270 */
[----:B------:R-:W-:-:S12]  /*25a0*/  BSSY B0, `(.L_x_2276) ;  /* 0x000002b000007945 */ /* 0x000fd80003800000 */
[----:B------:R-:W-:Y:S05]  /*25b0*/  @!P5 BRA `(.L_x_2277) ;  /* 0x0000000000a4d947 */ /* 0x000fea0003800000 */
[----:B------:R-:W-:Y:S01]  /*25c0*/  ISETP.NE.U32.AND P5, PT, RZ, UR16, PT ;  /* 0x00000010ff007c0c */ /* 0x000fe2000bfa5070 */
[-CC-:B012---:R-:W-:Y:S01]  /*25d0*/  FFMA.FTZ R93, R147, R102.reuse, R103.reuse ;  /* 0x00000066935d7223 */ /* 0x187fe20000010067 */
        /* <DEDUP_REMOVED lines=29> */
[----:B0-----:R-:W-:-:S05]  /*27b0*/  @P6 IMAD.WIDE.U32 R98, R142, 0x10, R98 ;  /* 0x000000108e626825 */ /* 0x001fca00078e0062 */
        /* <DEDUP_REMOVED lines=9> */
.L_x_2277:
[----:B------:R-:W-:Y:S05]  /*2850*/  BSYNC B0 ;  /* 0x0000000000007941 */ /* 0x000fea0003800000 */
.L_x_2276:
[----:B------:R-:W-:Y:S02]  /*2860*/  IADD3 R109, R109, UR18, RZ ;  /* 0x000000126d6d7c10 */ /* 0x000fe4000fffe0ff */
[----:B0123--:R-:W-:Y:S02]  /*2870*/  SEL R96, RZ, 0x1, P4 ;  /* 0x00000001ff607807 */ /* 0x00ffe40002000000 */
[----:B------:R-:W-:-:S13]  /*2880*/  ISETP.GE.AND P5, PT, R109, UR19, PT ;  /* 0x000000136d007c0c */ /* 0x000fda000bfa6270 */
[----:B------:R-:W-:Y:S05]  /*2890*/  @!P5 BRA `(.L_x_2278) ;  /* 0xffffffe0004cd947 */ /* 0x000fea000383ffff */
.L_x_2260:
[----:B------:R-:W0:Y:S01]  /*28a0*/  S2R R2, SR_TID.X ;  /* 0x0000000000027919 */ /* 0x000e220000002100 */
[----:B------:R-:W0:Y:S01]  /*28b0*/  S2UR UR6, SR_CTAID.X ;  /* 0x00000000000679c3 */ /* 0x000e220000002500 */
[----:B------:R-:W-:Y:S01]  /*28c0*/  BSSY B0, `(.L_x_2279) ;  /* 0x0000013000007945 */ /* 0x000fe20003800000 */
[C---:B0-----:R-:W-:Y:S02]  /*28d0*/  LEA.HI R3, R2.reuse, UR6, RZ, 0x18 ;  /* 0x0000000602037c11 */ /* 0x041fe4000f8fc0ff */
[----:B-----5:R-:W-:-:S03]  /*28e0*/  LOP3.LUT R75, R2, 0xff, RZ, 0xc0, !PT ;  /* 0x000000ff024b7812 */ /* 0x020fc600078ec0ff */
        /* <DEDUP_REMOVED lines=9> */
[----:B-1----:R-:W-:-:S05]  /*2980*/  IMAD.WIDE.U32 R68, R75, 0x10, R68 ;  /* 0x000000104b447825 */ /* 0x002fca00078e0044 */
[----:B------:R0:W-:Y:S01]  /*2990*/  STG.E.128 desc[UR4][R68.64], R64 ;  /* 0x0000004044007986 */ /* 0x0001e2000c101d04 */
[----:B--2---:R-:W-:-:S05]  /*29a0*/  IMAD.WIDE.U32 R70, R75, 0x10, R70 ;  /* 0x000000104b467825 */ /* 0x004fca00078e0046 */
[----:B------:R0:W-:Y:S01]  /*29b0*/  STG.E.128 desc[UR4][R70.64], R16 ;  /* 0x0000001046007986 */ /* 0x0001e2000c101d04 */
[C---:B---3--:R-:W-:Y:S01]  /*29c0*/  IMAD.WIDE.U32 R72, R75.reuse, 0x10, R72 ;  /* 0x000000104b487825 */ /* 0x048fe200078e0048 */
[----:B------:R-:W-:-:S04]  /*29d0*/  IADD3 R75, R75, 0x100, RZ ;  /* 0x000001004b4b7810 */ /* 0x000fc80007ffe0ff */
[----:B------:R0:W-:Y:S03]  /*29e0*/  STG.E.128 desc[UR4][R72.64], R32 ;  /* 0x0000002048007986 */ /* 0x0001e6000c101d04 */
.L_x_2280:
[----:B------:R-:W-:Y:S05]  /*29f0*/  BSYNC B0 ;  /* 0x0000000000007941 */ /* 0x000fea0003800000 */
.L_x_2279:
[----:B------:R-:W-:Y:S04]  /*2a00*/  BSSY B0, `(.L_x_2281) ;  /* 0x000000f000007945 */ /* 0x000fe80003800000 */
[----:B------:R-:W-:Y:S05]  /*2a10*/  @!P1 BRA `(.L_x_2282) ;  /* 0x0000000000349947 */ /* 0x000fea0003800000 */
[----:B0-----:R-:W0:Y:S08]  /*2a20*/  LDC.64 R2, c[0x0][0x2d0] ;  /* 0x0000b400ff027b82 */ /* 0x001e300000000a00 */
        /* <DEDUP_REMOVED lines=12> */
.L_x_2282:
[----:B------:R-:W-:Y:S05]  /*2af0*/  BSYNC B0 ;  /* 0x0000000000007941 */ /* 0x000fea0003800000 */
.L_x_2281:
[----:B------:R-:W-:Y:S04]  /*2b00*/  BSSY B0, `(.L_x_2283) ;  /* 0x000000f000007945 */ /* 0x000fe80003800000 */
[----:B------:R-:W-:Y:S05]  /*2b10*/  @!P2 BRA `(.L_x_2284) ;  /* 0x000000000034a947 */ /* 0x000fea0003800000 */
[----:B0---4-:R-:W0:Y:S08]  /*2b20*/  LDC.64 R2, c[0x0][0x2d0] ;  /* 0x0000b400ff027b82 */ /* 0x011e300000000a00 */
        /* <DEDUP_REMOVED lines=12> */
.L_x_2284:
[----:B------:R-:W-:Y:S05]  /*2bf0*/  BSYNC B0 ;  /* 0x0000000000007941 */ /* 0x000fea0003800000 */
.L_x_2283:
[----:B------:R-:W-:-:S13]  /*2c00*/  ISETP.NE.AND P0, PT, R175, RZ, PT ;  /* 0x000000ffaf00720c */ /* 0x000fda0003f05270 */
[----:B------:R-:W-:Y:S05]  /*2c10*/  @!P0 EXIT ;  /* 0x000000000000894d */ /* 0x000fea0003800000 */
[----:B0---4-:R-:W0:Y:S08]  /*2c20*/  LDC.64 R2, c[0x0][0x2d0] ;  /* 0x0000b400ff027b82 */ /* 0x011e300000000a00 */
[----:B------:R-:W1:Y:S08]  /*2c30*/  LDC.64 R8, c[0x0][0x2d8] ;  /* 0x0000b600ff087b82 */ /* 0x000e700000000a00 */
[----:B------:R-:W2:Y:S08]  /*2c40*/  LDC.64 R10, c[0x0][0x2e0] ;  /* 0x0000b800ff0a7b82 */ /* 0x000eb00000000a00 */
[----:B------:R-:W3:Y:S01]  /*2c50*/  LDC.64 R12, c[0x0][0x2e8] ;  /* 0x0000ba00ff0c7b82 */ /* 0x000ee20000000a00 */
[----:B0-----:R-:W-:-:S05]  /*2c60*/  IMAD.WIDE.U32 R2, R75, 0x10, R2 ;  /* 0x000000104b027825 */ /* 0x001fca00078e0002 */
[----:B------:R-:W-:Y:S01]  /*2c70*/  STG.E.128 desc[UR4][R2.64], R36 ;  /* 0x0000002402007986 */ /* 0x000fe2000c101d04 */
[----:B-1----:R-:W-:-:S05]  /*2c80*/  IMAD.WIDE.U32 R8, R75, 0x10, R8 ;  /* 0x000000104b087825 */ /* 0x002fca00078e0008 */
[----:B------:R-:W-:Y:S01]  /*2c90*/  STG.E.128 desc[UR4][R8.64], R52 ;  /* 0x0000003408007986 */ /* 0x000fe2000c101d04 */
[----:B--2---:R-:W-:-:S05]  /*2ca0*/  IMAD.WIDE.U32 R10, R75, 0x10, R10 ;  /* 0x000000104b0a7825 */ /* 0x004fca00078e000a */
[----:B------:R-:W-:Y:S01]  /*2cb0*/  STG.E.128 desc[UR4][R10.64], R4 ;  /* 0x000000040a007986 */ /* 0x000fe2000c101d04 */
[----:B---3--:R-:W-:-:S05]  /*2cc0*/  IMAD.WIDE.U32 R12, R75, 0x10, R12 ;  /* 0x000000104b0c7825 */ /* 0x008fca00078e000c */
[----:B------:R-:W-:Y:S01]  /*2cd0*/  STG.E.128 desc[UR4][R12.64], R20 ;  /* 0x000000140c007986 */ /* 0x000fe2000c101d04 */
[----:B------:R-:W-:Y:S05]  /*2ce0*/  EXIT ;  /* 0x000000000000794d */ /* 0x000fea0003800000 */
.L_x_2269:
[----:B------:R-:W-:Y:S01]  /*2cf0*/  HFMA2.MMA R103, -RZ, RZ, 0, 9.5367431640625e-07 ;  /* 0x00000010ff677435 */ /* 0x000fe200000001ff */
[----:B------:R-:W-:Y:S02]  /*2d00*/  MOV R106, R107 ;  /* 0x0000006b006a7202 */ /* 0x000fe40000000f00 */
[----:B------:R-:W-:Y:S02]  /*2d10*/  MOV R178, 0x1f ;  /* 0x0000001f00b27802 */ /* 0x000fe40000000f00 */
[----:B------:R-:W-:-:S07]  /*2d20*/  MOV R101, 0xffffffff ;  /* 0xffffffff00657802 */ /* 0x000fce0000000f00 */
[----:B-----5:R-:W-:Y:S05]  /*2d30*/  WARPSYNC.COLLECTIVE R101, `(.L_x_2285) ;  /* 0x0000000065087348 */ /* 0x020fea0003c00000 */
[----:B------:R0:W1:Y:S02]  /*2d40*/  SHFL.DOWN P3, R102, R106, R103, R178 ;  /* 0x080000676a667389 */ /* 0x00006400000600b2 */
[----:B01---5:R-:W-:Y:S01]  /*2d50*/  ENDCOLLECTIVE ;  /* 0x000000000000791b */ /* 0x023fe20003800000 */
.L_x_2285:
[----:B------:R-:W-:Y:S02]  /*2d60*/  MOV R106, R176 ;  /* 0x000000b0006a7202 */ /* 0x000fe40000000f00 */
[----:B------:R-:W-:-:S07]  /*2d70*/  MOV R94, R102 ;  /* 0x00000066005e7202 */ /* 0x000fce0000000f00 */
[----:B------:R-:W-:Y:S05]  /*2d80*/  WARPSYNC.COLLECTIVE R101, `(.L_x_2286) ;  /* 0x0000000065087348 */ /* 0x000fea0003c00000 */
[----:B------:R0:W1:Y:S02]  /*2d90*/  SHFL.DOWN P3, R102, R106, R103, R178 ;  /* 0x080000676a667389 */ /* 0x00006400000600b2 */
[----:B01----:R-:W-:Y:S01]  /*2da0*/  ENDCOLLECTIVE ;  /* 0x000000000000791b */ /* 0x003fe20003800000 */
.L_x_2286:
[----:B------:R-:W-:Y:S01]  /*2db0*/  FADD.FTZ R94, R94, R107 ;  /* 0x0000006b5e5e7221 */ /* 0x000fe20000010000 */
[----:B------:R-:W-:-:S04]  /*2dc0*/  HFMA2.MMA R103, -RZ, RZ, 0, 4.76837158203125e-07 ;  /* 0x00000008ff677435 */ /* 0x000fc800000001ff */
[----:B------:R-:W-:Y:S02]  /*2dd0*/  MOV R106, R94 ;  /* 0x0000005e006a7202 */ /* 0x000fe40000000f00 */
[----:B------:R-:W-:-:S07]  /*2de0*/  MOV R93, R102 ;  /* 0x00000066005d7202 */ /* 0x000fce0000000f00 */
[----:B------:R-:W-:Y:S05]  /*2df0*/  WARPSYNC.COLLECTIVE R101, `(.L_x_2287) ;  /* 0x0000000065087348 */ /* 0x000fea0003c00000 */
[----:B------:R0:W1:Y:S02]  /*2e00*/  SHFL.DOWN P3, R102, R106, R103, R178 ;  /* 0x080000676a667389 */ /* 0x00006400000600b2 */
[----:B01----:R-:W-:Y:S01]  /*2e10*/  ENDCOLLECTIVE ;  /* 0x000000000000791b */ /* 0x003fe20003800000 */
.L_x_2287:
[----:B------:R-:W-:-:S05]  /*2e20*/  FADD.FTZ R93, R93, R176 ;  /* 0x000000b05d5d7221 */ /* 0x000fca0000010000 */
[----:B------:R-:W-:Y:S02]  /*2e30*/  MOV R106, R93 ;  /* 0x0000005d006a7202 */ /* 0x000fe40000000f00 */
[----:B------:R-:W-:-:S07]  /*2e40*/  MOV R95, R102 ;  /* 0x00000066005f7202 */ /* 0x000fce0000000f00 */
[----:B------:R-:W-:Y:S05]  /*2e50*/  WARPSYNC.COLLECTIVE R101, `(.L_x_2288) ;  /* 0x0000000065087348 */ /* 0x000fea0003c00000 */
[----:B------:R0:W1:Y:S02]  /*2e60*/  SHFL.DOWN P3, R102, R106, R103, R178 ;  /* 0x080000676a667389 */ /* 0x00006400000600b2 */
[----:B01----:R-:W-:Y:S01]  /*2e70*/  ENDCOLLECTIVE ;  /* 0x000000000000791b */ /* 0x003fe20003800000 */
.L_x_2288:
[----:B------:R-:W-:Y:S01]  /*2e80*/  FADD.FTZ R95, R94, R95 ;  /* 0x0000005f5e5f7221 */ /* 0x000fe20000010000 */
[----:B------:R-:W-:-:S04]  /*2e90*/  HFMA2.MMA R103, -RZ, RZ, 0, 2.384185791015625e-07 ;  /* 0x00000004ff677435 */ /* 0x000fc800000001ff */
[----:B------:R-:W-:Y:S02]  /*2ea0*/  MOV R106, R95 ;  /* 0x0000005f006a7202 */ /* 0x000fe40000000f00 */
[----:B------:R-:W-:-:S07]  /*2eb0*/  MOV R96, R102 ;  /* 0x0000006600607202 */ /* 0x000fce0000000f00 */
[----:B------:R-:W-:Y:S05]  /*2ec0*/  WARPSYNC.COLLECTIVE R101, `(.L_x_2289) ;  /* 0x0000000065087348 */ /* 0x000fea0003c00000 */
[----:B------:R0:W1:Y:S02]  /*2ed0*/  SHFL.DOWN P3, R102, R106, R103, R178 ;  /* 0x080000676a667389 */ /* 0x00006400000600b2 */
[----:B01----:R-:W-:Y:S01]  /*2ee0*/  ENDCOLLECTIVE ;  /* 0x000000000000791b */ /* 0x003fe20003800000 */
.L_x_2289:
[----:B------:R-:W-:-:S05]  /*2ef0*/  FADD.FTZ R96, R93, R96 ;  /* 0x000000605d607221 */ /* 0x000fca0000010000 */
[----:B------:R-:W-:Y:S02]  /*2f00*/  MOV R106, R96 ;  /* 0x00000060006a7202 */ /* 0x000fe40000000f00 */
[----:B------:R-:W-:-:S07]  /*2f10*/  MOV R98, R102 ;  /* 0x0000006600627202 */ /* 0x000fce0000000f00 */
[----:B------:R-:W-:Y:S05]  /*2f20*/  WARPSYNC.COLLECTIVE R101, `(.L_x_2290) ;  /* 0x0000000065087348 */ /* 0x000fea0003c00000 */
[----:B------:R0:W1:Y:S02]  /*2f30*/  SHFL.DOWN P3, R102, R106, R103, R178 ;  /* 0x080000676a667389 */ /* 0x00006400000600b2 */
[----:B01----:R-:W-:Y:S01]  /*2f40*/  ENDCOLLECTIVE ;  /* 0x000000000000791b */ /* 0x003fe20003800000 */
.L_x_2290:
[----:B------:R-:W-:Y:S01]  /*2f50*/  FADD.FTZ R98, R95, R98 ;  /* 0x000000625f627221 */ /* 0x000fe20000010000 */
[----:B------:R-:W-:-:S04]  /*2f60*/  HFMA2.MMA R103, -RZ, RZ, 0, 1.1920928955078125e-07 ;  /* 0x00000002ff677435 */ /* 0x000fc800000001ff */
[----:B------:R-:W-:Y:S02]  /*2f70*/  MOV R106, R98 ;  /* 0x00000062006a7202 */ /* 0x000fe40000000f00 */
[----:B------:R-:W-:-:S07]  /*2f80*/  MOV R97, R102 ;  /* 0x0000006600617202 */ /* 0x000fce0000000f00 */
[----:B------:R-:W-:Y:S05]  /*2f90*/  WARPSYNC.COLLECTIVE R101, `(.L_x_2291) ;  /* 0x0000000065087348 */ /* 0x000fea0003c00000 */
[----:B------:R0:W1:Y:S02]  /*2fa0*/  SHFL.DOWN P3, R102, R106, R103, R178 ;  /* 0x080000676a667389 */ /* 0x00006400000600b2 */
[----:B01----:R-:W-:Y:S01]  /*2fb0*/  ENDCOLLECTIVE ;  /* 0x000000000000791b */ /* 0x003fe20003800000 */
.L_x_2291:
[----:B------:R-:W-:-:S05]  /*2fc0*/  FADD.FTZ R97, R96, R97 ;  /* 0x0000006160617221 */ /* 0x000fca0000010000 */
[----:B------:R-:W-:Y:S02]  /*2fd0*/  MOV R106, R97 ;  /* 0x00000061006a7202 */ /* 0x000fe40000000f00 */
[----:B------:R-:W-:-:S07]  /*2fe0*/  MOV R99, R102 ;  /* 0x0000006600637202 */ /* 0x000fce0000000f00 */
[----:B------:R-:W-:Y:S05]  /*2ff0*/  WARPSYNC.COLLECTIVE R101, `(.L_x_2292) ;  /* 0x0000000065087348 */ /* 0x000fea0003c00000 */
[----:B------:R0:W1:Y:S02]  /*3000*/  SHFL.DOWN P3, R102, R106, R103, R178 ;  /* 0x080000676a667389 */ /* 0x00006400000600b2 */
[----:B01----:R-:W-:Y:S01]  /*3010*/  ENDCOLLECTIVE ;  /* 0x000000000000791b */ /* 0x003fe20003800000 */
.L_x_2292:
[----:B------:R-:W-:Y:S01]  /*3020*/  FADD.FTZ R99, R98, R99 ;  /* 0x0000006362637221 */ /* 0x000fe20000010000 */
[----:B------:R-:W-:-:S04]  /*3030*/  HFMA2.MMA R103, -RZ, RZ, 0, 5.9604644775390625e-08 ;  /* 0x00000001ff677435 */ /* 0x000fc800000001ff */
[----:B------:R-:W-:Y:S02]  /*3040*/  MOV R106, R99 ;  /* 0x00000063006a7202 */ /* 0x000fe40000000f00 */
[----:B------:R-:W-:-:S07]  /*3050*/  MOV R100, R102 ;  /* 0x0000006600647202 */ /* 0x000fce0000000f00 */
[----:B------:R-:W-:Y:S05]  /*3060*/  WARPSYNC.COLLECTIVE R101, `(.L_x_2293) ;  /* 0x0000000065087348 */ /* 0x000fea0003c00000 */
[----:B------:R0:W1:Y:S02]  /*3070*/  SHFL.DOWN P3, R102, R106, R103, R178 ;  /* 0x080000676a667389 */ /* 0x00006400000600b2 */
[----:B01----:R-:W-:Y:S01]  /*3080*/  ENDCOLLECTIVE ;  /* 0x000000000000791b */ /* 0x003fe20003800000 */
.L_x_2293:
[----:B------:R-:W-:-:S05]  /*3090*/  FADD.FTZ R100, R97, R100 ;  /* 0x0000006461647221 */ /* 0x000fca0000010000 */
[----:B------:R-:W-:Y:S02]  /*30a0*/  MOV R106, R100 ;  /* 0x00000064006a7202 */ /* 0x000fe40000000f00 */
[----:B------:R-:W-:-:S07]  /*30b0*/  MOV R94, R102 ;  /* 0x00000066005e7202 */ /* 0x000fce0000000f00 */
[----:B------:R-:W-:Y:S05]  /*30c0*/  WARPSYNC.COLLECTIVE R101, `(.L_x_2294) ;  /* 0x0000000065087348 */ /* 0x000fea0003c00000 */
[----:B------:R0:W1:Y:S02]  /*30d0*/  SHFL.DOWN P3, R102, R106, R103, R178 ;  /* 0x080000676a667389 */ /* 0x00006400000600b2 */
[----:B01----:R-:W-:Y:S01]  /*30e0*/  ENDCOLLECTIVE ;  /* 0x000000000000791b */ /* 0x003fe20003800000 */
.L_x_2294:
[----:B------:R-:W-:Y:S01]  /*30f0*/  MOV R93, R102 ;  /* 0x00000066005d7202 */ /* 0x000fe20000000f00 */
[----:B------:R-:W-:Y:S06]  /*3100*/  BRA `(.L_x_2295) ;  /* 0xffffffe800707947 */ /* 0x000fec000383ffff */
.L_x_2296:
        /* <DEDUP_REMOVED lines=15> */
.L_x_3020:


//--------------------- .text._ZN10layer_norm31ln_parallel_residual_bwd_kernelINS_13Kernel_traitsI6__halfffffjLj4096ELj1ELj1ELj8ELj16ENS_18Kernel_traits_baseILj4096ES2_ffffjLj256EEEEELb0ELb0ELb1EEEvNS_9BwdParamsE --------------------------
	.section	.text._ZN10layer_norm31ln_parallel_residual_bwd_kernelINS_13Kernel_traitsI6__halfffffjLj4096ELj1ELj1ELj8ELj16ENS_18Kernel_traits_baseILj4096ES2_ffffjLj256EEEEELb0ELb0ELb1EEEvNS_9BwdParamsE,"ax",@progbits
	.align	128
        .global         _ZN10layer_norm31ln_parallel_residual_bwd_kernelINS_13Kernel_traitsI6__halfffffjLj4096ELj1ELj1ELj8ELj16ENS_18Kernel_traits_baseILj4096ES2_ffffjLj256EEEEELb0ELb0ELb1EEEvNS_9BwdParamsE
        .type           _ZN10layer_norm31ln_parallel_residual_bwd_kernelINS_13Kernel_traitsI6__halfffffjLj4096ELj1ELj1ELj8ELj16ENS_18Kernel_traits_baseILj4096ES2_ffffjLj256EEEEELb0ELb0ELb1EEEvNS_9BwdParamsE,@function
        .size           _ZN10layer_norm31ln_parallel_residual_bwd_kernelINS_13Kernel_traitsI6__halfffffjLj4096ELj1ELj1ELj8ELj16ENS_18Kernel_traits_baseILj4096ES2_ffffjLj256EEEEELb0ELb0ELb1EEEvNS_9BwdParamsE,(.L_x_3021 - _ZN10layer_norm31ln_parallel_residual_bwd_kernelINS_13Kernel_traitsI6__halfffffjLj4096ELj1ELj1ELj8ELj16ENS_18Kernel_traits_baseILj4096ES2_ffffjLj256EEEEELb0ELb0ELb1EEEvNS_9BwdParamsE)
        .other          _ZN10layer_norm31ln_parallel_residual_bwd_kernelINS_13Kernel_traitsI6__halfffffjLj4096ELj1ELj1ELj8ELj16ENS_18Kernel_traits_baseILj4096ES2_ffffjLj256EEEEELb0ELb0ELb1EEEvNS_9BwdParamsE,@"STO_CUDA_ENTRY STV_DEFAULT"
_ZN10layer_norm31ln_parallel_residual_bwd_kernelINS_13Kernel_traitsI6__halfffffjLj4096ELj1ELj1ELj8ELj16ENS_18Kernel_traits_baseILj4096ES2_ffffjLj256EEEEELb0ELb0ELb1EEEvNS_9BwdParamsE:
.text._ZN10layer_norm31ln_parallel_residual_bwd_kernelINS_13Kernel_traitsI6__halfffffjLj4096ELj1ELj1ELj8ELj16ENS_18Kernel_traits_baseILj4096ES2_ffffjLj256EEEEELb0ELb0ELb1EEEvNS_9BwdParamsE:
        /* <DEDUP_REMOVED lines=48> */
.L_x_2297:
[----:B------:R-:W-:Y:S01]  /*0300*/  SHF.L.U32 R0, R120, 0x3, RZ ;  /* 0x0000000378007819 */ /* 0x000fe200000006ff */
[----:B------:R-:W-:-:S03]  /*0310*/  ULDC.64 UR4, c[0x0][0x260] ;  /* 0x0000980000047ab9 */ /* 0x000fc60000000a00 */
[----:B------:R-:W-:-:S04]  /*0320*/  LOP3.LUT R0, R0, 0x7f8, RZ, 0xc0, !PT ;  /* 0x000007f800007812 */ /* 0x000fc800078ec0ff */
[----:B------:R-:W-:-:S04]  /*0330*/  IADD3 R2, P0, R0, UR4, RZ ;  /* 0x0000000400027c10 */ /* 0x000fc8000ff1e0ff */
[----:B------:R-:W-:Y:S01]  /*0340*/  IADD3.X R3, RZ, UR5, RZ, P0, !PT ;  /* 0x00000005ff037c10 */ /* 0x000fe200087fe4ff */
[----:B------:R-:W-:Y:S02]  /*0350*/  ULDC.64 UR4, c[0x0][0x268] ;  /* 0x00009a0000047ab9 */ /* 0x000fe40000000a00 */
[----:B------:R-:W-:Y:S02]  /*0360*/  IADD3 R4, P0, R0, UR4, RZ ;  /* 0x0000000400047c10 */ /* 0x000fe4000ff1e0ff */
[----:B------:R-:W2:Y:S02]  /*0370*/  LDG.E.64 R6, desc[UR6][R2.64] ;  /* 0x0000000602067981 */ /* 0x000ea4000c1e1b00 */
[----:B------:R-:W-:Y:S01]  /*0380*/  IADD3.X R5, RZ, UR5, RZ, P0, !PT ;  /* 0x00000005ff057c10 */ /* 0x000fe200087fe4ff */
[----:B------:R-:W-:Y:S01]  /*0390*/  ULDC.64 UR4, c[0x0][0x2c8] ;  /* 0x0000b20000047ab9 */ /* 0x000fe20000000a00 */
[----:B------:R-:W3:Y:S04]  /*03a0*/  LDG.E.64 R10, desc[UR6][R2.64+0x800] ;  /* 0x00080006020a7981 */ /* 0x000ee8000c1e1b00 */
[----:B------:R-:W4:Y:S04]  /*03b0*/  LDG.E.64 R14, desc[UR6][R2.64+0x1000] ;  /* 0x00100006020e7981 */ /* 0x000f28000c1e1b00 */
[----:B------:R-:W5:Y:S04]  /*03c0*/  LDG.E.64 R18, desc[UR6][R2.64+0x1800] ;  /* 0x0018000602127981 */ /* 0x000f68000c1e1b00 */
[----:B------:R-:W5:Y:S04]  /*03d0*/  LDG.E.64 R8, desc[UR6][R4.64] ;  /* 0x0000000604087981 */ /* 0x000f68000c1e1b00 */
[----:B------:R-:W5:Y:S04]  /*03e0*/  LDG.E.64 R12, desc[UR6][R4.64+0x800] ;  /* 0x00080006040c7981 */ /* 0x000f68000c1e1b00 */
[----:B------:R-:W5:Y:S04]  /*03f0*/  LDG.E.64 R16, desc[UR6][R4.64+0x1000] ;  /* 0x0010000604107981 */ /* 0x000f68000c1e1b00 */
[----:B------:R0:W5:Y:S01]  /*0400*/  LDG.E.64 R20, desc[UR6][R4.64+0x1800] ;  /* 0x0018000604147981 */ /* 0x000162000c1e1b00 */
[----:B------:R-:W-:Y:S01]  /*0410*/  ISETP.NE.U32.AND P0, PT, RZ, UR4, PT ;  /* 0x00000004ff007c0c */ /* 0x000fe2000bf05070 */
[----:B------:R-:W-:Y:S01]  /*0420*/  ULDC.U8 UR4, c[0x0][0x2a0] ;  /* 0x0000a80000047ab9 */ /* 0x000fe20000000000 */
[----:B------:R-:W-:Y:S01]  /*0430*/  HFMA2.MMA R184, -RZ, RZ, 0, 5.9604644775390625e-08 ;  /* 0x00000001ffb87435 */ /* 0x000fe200000001ff */
[----:B------:R-:W-:Y:S01]  /*0440*/  UISETP.NE.AND UP0, UPT, UR4, URZ, UPT ;  /* 0x0000003f0400728c */ /* 0x000fe2000bf05270 */
[----:B------:R-:W-:Y:S01]  /*0450*/  HFMA2.MMA R0, -RZ, RZ, 0, 0 ;  /* 0x00000000ff007435 */ /* 0x000fe200000001ff */
[----:B------:R-:W-:Y:S01]  /*0460*/  ISETP.NE.AND.EX P0, PT, RZ, UR5, PT, P0 ;  /* 0x00000005ff007c0c */ /* 0x000fe2000bf05300 */
[----:B------:R-:W-:Y:S01]  /*0470*/  HFMA2.MMA R136, -RZ, RZ, 0, 0 ;  /* 0x00000000ff887435 */ /* 0x000fe200000001ff */
[----:B------:R-:W-:-:S02]  /*0480*/  CS2R R46, SRZ ;  /* 0x00000000002e7805 */ /* 0x000fc4000001ff00 */
[----:B------:R-:W-:Y:S02]  /*0490*/  MOV R121, RZ ;  /* 0x000000ff00797202 */ /* 0x000fe40000000f00 */
[----:B------:R-:W-:Y:S02]  /*04a0*/  CS2R R44, SRZ ;  /* 0x00000000002c7805 */ /* 0x000fe4000001ff00 */
[----:B------:R-:W-:Y:S02]  /*04b0*/  PLOP3.LUT P1, PT, PT, PT, UP0, 0x80, 0x0 ;  /* 0x000000000000781c */ /* 0x000fe40003f2f008 */
        /* <DEDUP_REMOVED lines=20> */
[----:B------:R-:W-:-:S02]  /*0600*/  MOV R177, RZ ;  /* 0x000000ff00b17202 */ /* 0x000fc40000000f00 */
[----:B------:R-:W-:Y:S02]  /*0610*/  LOP3.LUT R140, R120, 0xff, RZ, 0xc0, !PT ;  /* 0x000000ff788c7812 */ /* 0x000fe400078ec0ff */
[----:B------:R-:W-:Y:S02]  /*0620*/  P2R R99, PR, RZ, 0x2 ;  /* 0x00000002ff637803 */ /* 0x000fe40000000000 */
[--C-:B--2---:R-:W-:Y:S01]  /*0630*/  SHF.R.U64 R142, R6, 0x10, R7.reuse ;  /* 0x00000010068e7819 */ /* 0x104fe20000001207 */
[----:B------:R-:W-:Y:S01]  /*0640*/  HADD2.F32 R137, -RZ, R6.H0_H0 ;  /* 0x20000006ff897230 */ /* 0x000fe20000004100 */
[----:B------:R-:W-:Y:S01]  /*0650*/  SHF.R.U32.HI R144, RZ, 0x10, R7 ;  /* 0x00000010ff907819 */ /* 0x000fe20000011607 */
[----:B------:R-:W-:Y:S01]  /*0660*/  HADD2.F32 R139, -RZ, R7.H0_H0 ;  /* 0x20000007ff8b7230 */ /* 0x000fe20000004100 */
[--C-:B---3--:R-:W-:Y:S01]  /*0670*/  SHF.R.U64 R146, R10, 0x10, R11.reuse ;  /* 0x000000100a927819 */ /* 0x108fe2000000120b */
[----:B------:R-:W-:Y:S01]  /*0680*/  HADD2.F32 R141, -RZ, R10.H0_H0 ;  /* 0x2000000aff8d7230 */ /* 0x000fe20000004100 */
[----:B------:R-:W-:Y:S01]  /*0690*/  SHF.R.U32.HI R148, RZ, 0x10, R11 ;  /* 0x00000010ff947819 */ /* 0x000fe2000001160b */
[----:B------:R-:W-:Y:S01]  /*06a0*/  HADD2.F32 R143, -RZ, R11.H0_H0 ;  /* 0x2000000bff8f7230 */ /* 0x000fe20000004100 */
[--C-:B----4-:R-:W-:Y:S01]  /*06b0*/  SHF.R.U64 R150, R14, 0x10, R15.reuse ;  /* 0x000000100e967819 */ /* 0x110fe2000000120f */
[----:B------:R-:W-:Y:S01]  /*06c0*/  HADD2.F32 R145, -RZ, R14.H0_H0 ;  /* 0x2000000eff917230 */ /* 0x000fe20000004100 */
[----:B------:R-:W-:Y:S01]  /*06d0*/  SHF.R.U32.HI R152, RZ, 0x10, R15 ;  /* 0x00000010ff987819 */ /* 0x000fe2000001160f */
[----:B------:R-:W-:Y:S01]  /*06e0*/  HADD2.F32 R147, -RZ, R15.H0_H0 ;  /* 0x2000000fff937230 */ /* 0x000fe20000004100 */
[--C-:B-----5:R-:W-:Y:S01]  /*06f0*/  SHF.R.U64 R154, R18, 0x10, R19.reuse ;  /* 0x00000010129a7819 */ /* 0x120fe20000001213 */
[----:B------:R-:W-:Y:S01]  /*0700*/  HADD2.F32 R149, -RZ, R18.H0_H0 ;  /* 0x20000012ff957230 */ /* 0x000fe20000004100 */
[----:B------:R-:W-:Y:S01]  /*0710*/  SHF.R.U32.HI R156, RZ, 0x10, R19 ;  /* 0x00000010ff9c7819 */ /* 0x000fe20000011613 */
[----:B------:R-:W-:Y:S01]  /*0720*/  HADD2.F32 R151, -RZ, R19.H0_H0 ;  /* 0x20000013ff977230 */ /* 0x000fe20000004100 */
[--C-:B------:R-:W-:Y:S01]  /*0730*/  SHF.R.U64 R158, R8, 0x10, R9.reuse ;  /* 0x00000010089e7819 */ /* 0x100fe20000001209 */
        /* <DEDUP_REMOVED lines=23> */
[----:B------:R-:W-:Y:S02]  /*08b0*/  HADD2.F32 R142, -RZ, R142.H0_H0 ;  /* 0x2000008eff8e7230 */ /* 0x000fe40000004100 */
[----:B------:R-:W-:Y:S02]  /*08c0*/  HADD2.F32 R144, -RZ, R144.H0_H0 ;  /* 0x20000090ff907230 */ /* 0x000fe40000004100 */
[----:B------:R-:W-:Y:S02]  /*08d0*/  HADD2.F32 R146, -RZ, R146.H0_H0 ;  /* 0x20000092ff927230 */ /* 0x000fe40000004100 */
[----:B------:R-:W-:Y:S02]  /*08e0*/  HADD2.F32 R148, -RZ, R148.H0_H0 ;  /* 0x20000094ff947230 */ /* 0x000fe40000004100 */
[----:B------:R-:W-:Y:S02]  /*08f0*/  HADD2.F32 R150, -RZ, R150.H0_H0 ;  /* 0x20000096ff967230 */ /* 0x000fe40000004100 */
[----:B------:R-:W-:-:S02]  /*0900*/  HADD2.F32 R152, -RZ, R152.H0_H0 ;  /* 0x20000098ff987230 */ /* 0x000fc40000004100 */
        /* <DEDUP_REMOVED lines=9> */
[----:B------:R-:W-:-:S07]  /*09a0*/  HADD2.F32 R180, -RZ, R180.H0_H0 ;  /* 0x200000b4ffb47230 */ /* 0x000fce0000004100 */
.L_x_2305:
[----:B-1----:R-:W0:Y:S01]  /*09b0*/  LDC.64 R86, c[0x0][0x250] ;  /* 0x00009400ff567b82 */ /* 0x002e220000000a00 */
[----:B------:R-:W-:Y:S01]  /*09c0*/  ISETP.NE.AND P1, PT, R99, RZ, PT ;  /* 0x000000ff6300720c */ /* 0x000fe20003f25270 */
[----:B------:R-:W-:-:S05]  /*09d0*/  IMAD R72, R138, UR8, RZ ;  /* 0x000000088a487c24 */ /* 0x000fca000f8e02ff */
[----:B------:R-:W-:Y:S01]  /*09e0*/  SHF.R.S32.HI R73, RZ, 0x1f, R72 ;  /* 0x0000001fff497819 */ /* 0x000fe20000011448 */
[----:B------:R-:W1:Y:S03]  /*09f0*/  LDC.64 R108, c[0x0][0x238] ;  /* 0x00008e00ff6c7b82 */ /* 0x000e660000000a00 */
[----:B------:R-:W-:-:S04]  /*0a00*/  LEA.HI R73, R73, R72, RZ, 0x2 ;  /* 0x0000004849497211 */ /* 0x000fc800078f10ff */
[----:B------:R-:W-:Y:S01]  /*0a10*/  LEA.HI.SX32 R185, R73, R140, 0x1e ;  /* 0x0000008c49b97211 */ /* 0x000fe200078ff2ff */
[----:B------:R-:W2:Y:S08]  /*0a20*/  LDC.64 R98, c[0x0][0x258] ;  /* 0x00009600ff627b82 */ /* 0x000eb00000000a00 */
[----:B------:R-:W3:Y:S01]  /*0a30*/  LDC.64 R116, c[0x0][0x2c0] ;  /* 0x0000b000ff747b82 */ /* 0x000ee20000000a00 */
[----:B0-----:R-:W-:-:S07]  /*0a40*/  IMAD.WIDE R86, R138, 0x4, R86 ;  /* 0x000000048a567825 */ /* 0x001fce00078e0256 */
[----:B------:R-:W0:Y:S01]  /*0a50*/  LDC.64 R112, c[0x0][0x2b8] ;  /* 0x0000ae00ff707b82 */ /* 0x000e220000000a00 */
[C-C-:B-1----:R-:W-:Y:S01]  /*0a60*/  IMAD.WIDE.U32 R72, R185.reuse, 0x10, R108.reuse ;  /* 0x00000010b9487825 */ /* 0x142fe200078e006c */
[----:B------:R-:W-:Y:S01]  /*0a70*/  IADD3 R183, R185, 0x100, RZ ;  /* 0x00000100b9b77810 */ /* 0x000fe20007ffe0ff */
[----:B------:R-:W4:Y:S04]  /*0a80*/  LDG.E R186, desc[UR6][R86.64] ;  /* 0x0000000656ba7981 */ /* 0x000f28000c1e1900 */
[----:B------:R-:W-:Y:S01]  /*0a90*/  IMAD.WIDE.U32 R84, R183, 0x10, R108 ;  /* 0x00000010b7547825 */ /* 0x000fe200078e006c */
[----:B------:R-:W4:Y:S01]  /*0aa0*/  LDG.E.128 R72, desc[UR6][R72.64] ;  /* 0x0000000648487981 */ /* 0x000f22000c1e1d00 */
[----:B------:R-:W1:Y:S02]  /*0ab0*/  @P0 LDC.64 R168, c[0x0][0x2c8] ;  /* 0x0000b200ffa80b82 */ /* 0x000e640000000a00 */
[----:B--2---:R-:W-:Y:S01]  /*0ac0*/  IMAD.WIDE R98, R138, 0x4, R98 ;  /* 0x000000048a627825 */ /* 0x004fe200078e0262 */
[----:B------:R-:W-:Y:S01]  /*0ad0*/  IADD3 R181, R185, 0x200, RZ ;  /* 0x00000200b9b57810 */ /* 0x000fe20007ffe0ff */
[----:B------:R-:W2:Y:S02]  /*0ae0*/  LDG.E.128 R84, desc[UR6][R84.64] ;  /* 0x0000000654547981 */ /* 0x000ea4000c1e1d00 */
[----:B---3--:R-:W-:-:S02]  /*0af0*/  IMAD.WIDE.U32 R92, R183, 0x10, R116 ;  /* 0x00000010b75c7825 */ /* 0x008fc400078e0074 */
[----:B------:R-:W3:Y:S01]  /*0b00*/  LDG.E R182, desc[UR6][R98.64] ;  /* 0x0000000662b67981 */ /* 0x000ee2000c1e1900 */
[----:B------:R-:W1:Y:S01]  /*0b10*/  @P0 LDC.64 R174, c[0x0][0x2c8] ;  /* 0x0000b200ffae0b82 */ /* 0x000e620000000a00 */
[----:B------:R-:W-:Y:S02]  /*0b20*/  IMAD.WIDE.U32 R80, R185, 0x10, R116 ;  /* 0x00000010b9507825 */ /* 0x000fe400078e0074 */
[----:B------:R-:W2:Y:S02]  /*0b30*/  LDG.E.128 R92, desc[UR6][R92.64] ;  /* 0x000000065c5c7981 */ /* 0x000ea4000c1e1d00 */
[----:B0-----:R-:W-:Y:S02]  /*0b40*/  IMAD.WIDE.U32 R88, R183, 0x10, R112 ;  /* 0x00000010b7587825 */ /* 0x001fe400078e0070 */
[----:B------:R-:W2:Y:S01]  /*0b50*/  LDG.E.128 R80, desc[UR6][R80.64] ;  /* 0x0000000650507981 */ /* 0x000ea2000c1e1d00 */
[----:B------:R-:W0:Y:S01]  /*0b60*/  @P0 LDC.64 R170, c[0x0][0x2c8] ;  /* 0x0000b200ffaa0b82 */ /* 0x000e220000000a00 */
[----:B------:R-:W-:-:S02]  /*0b70*/  IMAD.WIDE.U32 R96, R181, 0x10, R108 ;  /* 0x00000010b5607825 */ /* 0x000fc400078e006c */
[----:B------:R-:W2:Y:S02]  /*0b80*/  LDG.E.128 R88, desc[UR6][R88.64] ;  /* 0x0000000658587981 */ /* 0x000ea4000c1e1d00 */
[----:B------:R-:W-:Y:S02]  /*0b90*/  IMAD.WIDE.U32 R76, R185, 0x10, R112 ;  /* 0x00000010b94c7825 */ /* 0x000fe400078e0070 */
[----:B------:R-:W2:Y:S01]  /*0ba0*/  LDG.E.128 R96, desc[UR6][R96.64] ;  /* 0x0000000660607981 */ /* 0x000ea2000c1e1d00 */
[----:B------:R-:W0:Y:S01]  /*0bb0*/  @P0 LDC.64 R172, c[0x0][0x2c8] ;  /* 0x0000b200ffac0b82 */ /* 0x000e220000000a00 */
[----:B------:R-:W-:Y:S01]  /*0bc0*/  IMAD.WIDE.U32 R104, R181, 0x10, R116 ;  /* 0x00000010b5687825 */ /* 0x000fe200078e0074 */
[----:B------:R-:W-:Y:S01]  /*0bd0*/  IADD3 R179, R185, 0x300, RZ ;  /* 0x00000300b9b37810 */ /* 0x000fe20007ffe0ff */
[----:B------:R-:W2:Y:S02]  /*0be0*/  LDG.E.128 R76, desc[UR6][R76.64] ;  /* 0x000000064c4c7981 */ /* 0x000ea4000c1e1d00 */
[----:B------:R-:W-:-:S02]  /*0bf0*/  IMAD.WIDE.U32 R100, R181, 0x10, R112 ;  /* 0x00000010b5647825 */ /* 0x000fc400078e0070 */
[----:B------:R-:W2:Y:S02]  /*0c00*/  LDG.E.128 R104, desc[UR6][R104.64] ;  /* 0x0000000668687981 */ /* 0x000ea4000c1e1d00 */
[C---:B------:R-:W-:Y:S02]  /*0c10*/  IMAD.WIDE.U32 R108, R179.reuse, 0x10, R108 ;  /* 0x00000010b36c7825 */ /* 0x040fe400078e006c */
[----:B------:R-:W2:Y:S02]  /*0c20*/  LDG.E.128 R100, desc[UR6][R100.64] ;  /* 0x0000000664647981 */ /* 0x000ea4000c1e1d00 */
[C---:B------:R-:W-:Y:S02]  /*0c30*/  IMAD.WIDE.U32 R112, R179.reuse, 0x10, R112 ;  /* 0x00000010b3707825 */ /* 0x040fe400078e0070 */
[----:B------:R-:W2:Y:S02]  /*0c40*/  LDG.E.128 R108, desc[UR6][R108.64] ;  /* 0x000000066c6c7981 */ /* 0x000ea4000c1e1d00 */
[----:B------:R-:W-:-:S02]  /*0c50*/  IMAD.WIDE.U32 R116, R179, 0x10, R116 ;  /* 0x00000010b3747825 */ /* 0x000fc400078e0074 */
[----:B------:R-:W2:Y:S04]  /*0c60*/  LDG.E.128 R112, desc[UR6][R112.64] ;  /* 0x0000000670707981 */ /* 0x000ea8000c1e1d00 */
[----:B------:R-:W2:Y:S01]  /*0c70*/  LDG.E.128 R116, desc[UR6][R116.64] ;  /* 0x0000000674747981 */ /* 0x000ea2000c1e1d00 */
[----:B-1----:R-:W-:-:S05]  /*0c80*/  @P0 IMAD.WIDE.U32 R168, R181, 0x10, R168 ;  /* 0x00000010b5a80825 */ /* 0x002fca00078e00a8 */
[----:B------:R3:W5:Y:S01]  /*0c90*/  @P0 LDG.E.128 R56, desc[UR6][R168.64] ;  /* 0x00000006a8380981 */ /* 0x000762000c1e1d00 */
[----:B------:R-:W-:-:S04]  /*0ca0*/  @P0 IMAD.WIDE.U32 R174, R183, 0x10, R174 ;  /* 0x00000010b7ae0825 */ /* 0x000fc800078e00ae */
[----:B0-----:R-:W-:Y:S01]  /*0cb0*/  @P0 IMAD.WIDE.U32 R170, R179, 0x10, R170 ;  /* 0x00000010b3aa0825 */ /* 0x001fe200078e00aa */
[----:B------:R0:W5:Y:S03]  /*0cc0*/  @P0 LDG.E.128 R52, desc[UR6][R174.64] ;  /* 0x00000006ae340981 */ /* 0x000166000c1e1d00 */
[----:B------:R-:W-:Y:S01]  /*0cd0*/  @P0 IMAD.WIDE.U32 R172, R185, 0x10, R172 ;  /* 0x00000010b9ac0825 */ /* 0x000fe200078e00ac */
[----:B------:R1:W5:Y:S04]  /*0ce0*/  @P0 LDG.E.128 R60, desc[UR6][R170.64] ;  /* 0x00000006aa3c0981 */ /* 0x000368000c1e1d00 */
[----:B------:R1:W5:Y:S01]  /*0cf0*/  @P0 LDG.E.128 R48, desc[UR6][R172.64] ;  /* 0x00000006ac300981 */ /* 0x000362000c1e1d00 */
[----:B------:R-:W-:Y:S01]  /*0d00*/  IADD3 R138, R138, UR10, RZ ;  /* 0x0000000a8a8a7c10 */ /* 0x000fe2000fffe0ff */
[----:B------:R-:W-:-:S03]  /*0d10*/  UMOV UR4, 0xffffffff ;  /* 0xffffffff00047882 */ /* 0x000fc60000000000 */
[----:B------:R-:W-:Y:S02]  /*0d20*/  ISETP.GE.AND P3, PT, R138, UR11, PT ;  /* 0x0000000b8a007c0c */ /* 0x000fe4000bf66270 */
[----:B------:R-:W-:Y:S02]  /*0d30*/  LOP3.LUT P2, RZ, R120, 0x1f, RZ, 0xc0, !PT ;  /* 0x0000001f78ff7812 */ /* 0x000fe4000784c0ff */
[----:B----4-:R-:W-:-:S05]  /*0d40*/  FSEL R192, R186, RZ, !P1 ;  /* 0x000000ffbac07208 */ /* 0x010fca0004800000 */
[----:B------:R-:W-:-:S04]  /*0d50*/  FADD.FTZ R73, -R192, R73 ;  /* 0x00000049c0497221 */ /* 0x000fc80000010100 */
[----:B---3--:R-:W-:Y:S01]  /*0d60*/  FMUL.FTZ R168, R182, R73 ;  /* 0x00000049b6a87220 */ /* 0x008fe20000410000 */
[C---:B--2---:R-:W-:Y:S01]  /*0d70*/  FADD.FTZ R73, -R192.reuse, R86 ;  /* 0x00000056c0497221 */ /* 0x044fe20000010100 */
[----:B------:R-:W-:-:S03]  /*0d80*/  FADD.FTZ R169, -R192, R84 ;  /* 0x00000054c0a97221 */ /* 0x000fc60000010100 */
[----:B------:R-:W-:Y:S01]  /*0d90*/  FMUL.FTZ R186, R182, R73 ;  /* 0x00000049b6ba7220 */ /* 0x000fe20000410000 */
[----:B------:R-:W-:Y:S01]  /*0da0*/  FMUL.FTZ R73, R164, R95 ;  /* 0x0000005fa4497220 */ /* 0x000fe20000410000 */
[----:B------:R-:W-:Y:S01]  /*0db0*/  FADD.FTZ R187, -R192, R72 ;  /* 0x00000048c0bb7221 */ /* 0x000fe20000010100 */
[----:B------:R-:W-:Y:S01]  /*0dc0*/  FMUL.FTZ R169, R182, R169 ;  /* 0x000000a9b6a97220 */ /* 0x000fe20000410000 */
[----:B0-----:R-:W-:Y:S01]  /*0dd0*/  FMUL.FTZ R174, R157, R92 ;  /* 0x0000005c9dae7220 */ /* 0x001fe20000410000 */
[----:B------:R-:W-:Y:S01]  /*0de0*/  FMUL.FTZ R72, R153, R80 ;  /* 0x0000005099487220 */ /* 0x000fe20000410000 */
[----:B------:R-:W-:Y:S01]  /*0df0*/  FADD.FTZ R85, -R192, R85 ;  /* 0x00000055c0557221 */ /* 0x000fe20000010100 */
[----:B------:R-:W-:Y:S01]  /*0e00*/  FFMA.FTZ R190, R148, R91, R73 ;  /* 0x0000005b94be7223 */ /* 0x000fe20000010049 */
[----:B------:R-:W-:Y:S01]  /*0e10*/  FADD.FTZ R15, R88, R15 ;  /* 0x0000000f580f7221 */ /* 0x000fe20000010000 */
[----:B------:R-:W-:Y:S01]  /*0e20*/  FADD.FTZ R73, -R192, R96 ;  /* 0x00000060c0497221 */ /* 0x000fe20000010100 */
[----:B------:R-:W-:Y:S01]  /*0e30*/  FFMA.FTZ R3, R88, R169, R3 ;  /* 0x000000a958037223 */ /* 0x000fe20000010003 */
[----:B------:R-:W-:Y:S01]  /*0e40*/  FFMA.FTZ R174, R141, R88, R174 ;  /* 0x000000588dae7223 */ /* 0x000fe200000100ae */
[----:B------:R-:W-:Y:S01]  /*0e50*/  FADD.FTZ R189, -R192, R74 ;  /* 0x0000004ac0bd7221 */ /* 0x000fe20000010100 */
[----:B-1----:R-:W-:Y:S01]  /*0e60*/  FFMA.FTZ R171, R137, R76, R72 ;  /* 0x0000004c89ab7223 */ /* 0x002fe20000010048 */
[----:B------:R-:W-:Y:S01]  /*0e70*/  FMUL.FTZ R88, R182, R73 ;  /* 0x00000049b6587220 */ /* 0x000fe20000410000 */
[----:B------:R-:W-:Y:S01]  /*0e80*/  FADD.FTZ R87, -R192, R87 ;  /* 0x00000057c0577221 */ /* 0x000fe20000010100 */
[----:B------:R-:W-:Y:S01]  /*0e90*/  FMUL.FTZ R170, R182, R85 ;  /* 0x00000055b6aa7220 */ /* 0x000fe20000410000 */
[----:B------:R-:W-:Y:S01]  /*0ea0*/  FMUL.FTZ R72, R159, R94 ;  /* 0x0000005e9f487220 */ /* 0x000fe20000410000 */
[----:B------:R-:W-:Y:S01]  /*0eb0*/  FADD.FTZ R99, -R192, R99 ;  /* 0x00000063c0637221 */ /* 0x000fe20000010100 */
[----:B------:R-:W-:Y:S01]  /*0ec0*/  FMUL.FTZ R73, R166, R105 ;  /* 0x00000069a6497220 */ /* 0x000fe20000410000 */
[C---:B------:R-:W-:Y:S01]  /*0ed0*/  FMUL.FTZ R172, R182.reuse, R187 ;  /* 0x000000bbb6ac7220 */ /* 0x040fe20000410000 */
[----:B------:R-:W-:Y:S01]  /*0ee0*/  FMUL.FTZ R175, R182, R189 ;  /* 0x000000bdb6af7220 */ /* 0x000fe20000410000 */
[C---:B------:R-:W-:Y:S01]  /*0ef0*/  FADD.FTZ R41, R92.reuse, R41 ;  /* 0x000000295c297221 */ /* 0x040fe20000010000 */
[----:B------:R-:W-:Y:S01]  /*0f00*/  FFMA.FTZ R27, R92, R169, R27 ;  /* 0x000000a95c1b7223 */ /* 0x000fe2000001001b */
[C---:B------:R-:W-:Y:S01]  /*0f10*/  FADD.FTZ R39, R94.reuse, R39 ;  /* 0x000000275e277221 */ /* 0x040fe20000010000 */
[----:B------:R-:W-:Y:S01]  /*0f20*/  FFMA.FTZ R29, R94, R186, R29 ;  /* 0x000000ba5e1d7223 */ /* 0x000fe2000001001d */
[----:B------:R-:W-:Y:S01]  /*0f30*/  FMUL.FTZ R187, R162, R93 ;  /* 0x0000005da2bb7220 */ /* 0x000fe20000410000 */
[----:B------:R-:W-:Y:S01]  /*0f40*/  FMUL.FTZ R189, R182, R87 ;  /* 0x00000057b6bd7220 */ /* 0x000fe20000410000 */
[----:B------:R-:W-:Y:S01]  /*0f50*/  FFMA.FTZ R193, R143, R90, R72 ;  /* 0x0000005a8fc17223 */ /* 0x000fe20000010048 */
[C---:B------:R-:W-:Y:S01]  /*0f60*/  FADD.FTZ R38, R93.reuse, R38 ;  /* 0x000000265d267221 */ /* 0x040fe20000010000 */
[----:B------:R-:W-:Y:S01]  /*0f70*/  FFMA.FTZ R24, R93, R170, R24 ;  /* 0x000000aa5d187223 */ /* 0x000fe20000010018 */
[----:B------:R-:W-:Y:S01]  /*0f80*/  FFMA.FTZ R92, R150, R101, R73 ;  /* 0x00000065965c7223 */ /* 0x000fe20000010049 */
[----:B------:R-:W-:Y:S01]  /*0f90*/  FMUL.FTZ R94, R182, R99 ;  /* 0x00000063b65e7220 */ /* 0x000fe20000410000 */
[C---:B------:R-:W-:Y:S01]  /*0fa0*/  FADD.FTZ R75, -R192.reuse, R75 ;  /* 0x0000004bc04b7221 */ /* 0x040fe20000010100 */
[----:B------:R-:W-:Y:S01]  /*0fb0*/  FADD.FTZ R93, -R192, R98 ;  /* 0x00000062c05d7221 */ /* 0x000fe20000010100 */
[----:B------:R-:W-:Y:S01]  /*0fc0*/  FMUL.FTZ R72, R161, R104 ;  /* 0x00000068a1487220 */ /* 0x000fe20000410000 */
[----:B------:R-:W-:Y:S01]  /*0fd0*/  FMUL.FTZ R73, R176, R107 ;  /* 0x0000006bb0497220 */ /* 0x000fe20000410000 */
[----:B------:R-:W-:Y:S01]  /*0fe0*/  FMUL.FTZ R173, R158, R81 ;  /* 0x000000519ead7220 */ /* 0x000fe20000410000 */
[----:B------:R-:W-:Y:S01]  /*0ff0*/  LOP3.LUT P1, RZ, R184, 0xff, RZ, 0xc0, !PT ;  /* 0x000000ffb8ff7812 */ /* 0x000fe2000782c0ff */
[C---:B------:R-:W-:Y:S01]  /*1000*/  FADD.FTZ R14, R91.reuse, R14 ;  /* 0x0000000e5b0e7221 */ /* 0x040fe20000010000 */
[----:B------:R-:W-:Y:S01]  /*1010*/  FFMA.FTZ R2, R91, R189, R2 ;  /* 0x000000bd5b027223 */ /* 0x000fe20000010002 */
[C---:B------:R-:W-:Y:S01]  /*1020*/  FADD.FTZ R18, R103.reuse, R18 ;  /* 0x0000001267127221 */ /* 0x040fe20000010000 */
[----:B------:R-:W-:Y:S01]  /*1030*/  FFMA.FTZ R6, R103, R94, R6 ;  /* 0x0000005e67067223 */ /* 0x000fe20000010006 */
[C---:B------:R-:W-:Y:S01]  /*1040*/  FMUL.FTZ R184, R182.reuse, R75 ;  /* 0x0000004bb6b87220 */ /* 0x040fe20000410000 */
[----:B------:R-:W-:Y:S01]  /*1050*/  FFMA.FTZ R91, R145, R100, R72 ;  /* 0x00000064915b7223 */ /* 0x000fe20000010048 */
[----:B------:R-:W-:Y:S01]  /*1060*/  FMUL.FTZ R93, R182, R93 ;  /* 0x0000005db65d7220 */ /* 0x000fe20000410000 */
[----:B------:R-:W-:Y:S01]  /*1070*/  FFMA.FTZ R103, R152, R103, R73 ;  /* 0x0000006798677223 */ /* 0x000fe20000010049 */
[----:B------:R-:W-:Y:S01]  /*1080*/  FMUL.FTZ R72, R163, R106 ;  /* 0x0000006aa3487220 */ /* 0x000fe20000410000 */
[----:B------:R-:W-:Y:S01]  /*1090*/  FADD.FTZ R73, -R192, R108 ;  /* 0x0000006cc0497221 */ /* 0x000fe20000010100 */
[----:B------:R-:W-:Y:S01]  /*10a0*/  FADD.FTZ R75, R112, R23 ;  /* 0x00000017704b7221 */ /* 0x000fe20000010000 */
[C---:B------:R-:W-:Y:S01]  /*10b0*/  FADD.FTZ R135, R76.reuse, R135 ;  /* 0x000000874c877221 */ /* 0x040fe20000010000 */
[----:B------:R-:W-:Y:S01]  /*10c0*/  FFMA.FTZ R177, R76, R172, R177 ;  /* 0x000000ac4cb17223 */ /* 0x000fe200000100b1 */
[----:B------:R-:W-:Y:S01]  /*10d0*/  FFMA.FTZ R173, R142, R77, R173 ;  /* 0x0000004d8ead7223 */ /* 0x000fe200000100ad */
[----:B------:R-:W-:Y:S01]  /*10e0*/  FMUL.FTZ R188, R155, R82 ;  /* 0x000000529bbc7220 */ /* 0x000fe20000410000 */
[----:B------:R-:W-:Y:S01]  /*10f0*/  FFMA.FTZ R23, R172, R171, RZ ;  /* 0x000000abac177223 */ /* 0x000fe200000100ff */
[----:B------:R-:W-:Y:S01]  /*1100*/  FADD.FTZ R76, RZ, R171 ;  /* 0x000000abff4c7221 */ /* 0x000fe20000010000 */
[C---:B------:R-:W-:Y:S01]  /*1110*/  FADD.FTZ R17, R90.reuse, R17 ;  /* 0x000000115a117221 */ /* 0x040fe20000010000 */
[----:B------:R-:W-:Y:S01]  /*1120*/  FFMA.FTZ R5, R90, R186, R5 ;  /* 0x000000ba5a057223 */ /* 0x000fe20000010005 */
[C---:B------:R-:W-:Y:S01]  /*1130*/  FADD.FTZ R21, R102.reuse, R21 ;  /* 0x0000001566157221 */ /* 0x040fe20000010000 */
[----:B------:R-:W-:Y:S01]  /*1140*/  FFMA.FTZ R9, R102, R93, R9 ;  /* 0x0000005d66097223 */ /* 0x000fe20000010009 */
[----:B------:R-:W-:Y:S01]  /*1150*/  FFMA.FTZ R102, R147, R102, R72 ;  /* 0x0000006693667223 */ /* 0x000fe20000010048 */
[----:B------:R-:W-:Y:S01]  /*1160*/  FMUL.FTZ R90, R182, R73 ;  /* 0x00000049b65a7220 */ /* 0x000fe20000410000 */
[----:B------:R-:W-:Y:S01]  /*1170*/  FMUL.FTZ R191, R160, R83 ;  /* 0x00000053a0bf7220 */ /* 0x000fe20000410000 */
[----:B------:R-:W-:Y:S01]  /*1180*/  FFMA.FTZ R188, R139, R78, R188 ;  /* 0x0000004e8bbc7223 */ /* 0x000fe200000100bc */
[----:B------:R-:W-:Y:S01]  /*1190*/  FFMA.FTZ R72, R168, R173, R23 ;  /* 0x000000ada8487223 */ /* 0x000fe20000010017 */
[----:B------:R-:W-:Y:S01]  /*11a0*/  FADD.FTZ R23, R173, R76 ;  /* 0x0000004cad177221 */ /* 0x000fe20000010000 */
[----:B------:R-:W-:Y:S01]  /*11b0*/  FMUL.FTZ R74, R165, R116 ;  /* 0x00000074a54a7220 */ /* 0x000fe20000410000 */
[----:B------:R-:W-:Y:S01]  /*11c0*/  FFMA.FTZ R73, R112, R90, R11 ;  /* 0x0000005a70497223 */ /* 0x000fe2000001000b */
[----:B------:R-:W-:Y:S01]  /*11d0*/  FFMA.FTZ R191, R144, R79, R191 ;  /* 0x0000004f90bf7223 */ /* 0x000fe200000100bf */
[----:B------:R-:W-:Y:S01]  /*11e0*/  FADD.FTZ R109, -R192, R109 ;  /* 0x0000006dc06d7221 */ /* 0x000fe20000010100 */
[----:B------:R-:W-:Y:S01]  /*11f0*/  FFMA.FTZ R11, R175, R188, R72 ;  /* 0x000000bcaf0b7223 */ /* 0x000fe20000010048 */
[C---:B------:R-:W-:Y:S01]  /*1200*/  FADD.FTZ R36, R95.reuse, R36 ;  /* 0x000000245f247221 */ /* 0x040fe20000010000 */
        /* <DEDUP_REMOVED lines=8> */
[----:B------:R-:W-:Y:S01]  /*1290*/  FFMA.FTZ R72, R113, R96, R8 ;  /* 0x0000006071487223 */ /* 0x000fe20000010008 */
[----:B------:R-:W-:Y:S01]  /*12a0*/  FFMA.FTZ R11, R169, R174, R20 ;  /* 0x000000aea90b7223 */ /* 0x000fe20000010014 */
[C---:B------:R-:W-:Y:S01]  /*12b0*/  FADD.FTZ R12, R89.reuse, R12 ;  /* 0x0000000c590c7221 */ /* 0x040fe20000010000 */
[----:B------:R-:W-:Y:S01]  /*12c0*/  FFMA.FTZ R0, R89, R170, R0 ;  /* 0x000000aa59007223 */ /* 0x000fe20000010000 */
[----:B------:R-:W-:Y:S01]  /*12d0*/  FADD.FTZ R8, R174, R23 ;  /* 0x00000017ae087221 */ /* 0x000fe20000010000 */
[C---:B------:R-:W-:Y:S01]  /*12e0*/  FADD.FTZ R89, -R192.reuse, R97 ;  /* 0x00000061c0597221 */ /* 0x040fe20000010100 */
[----:B------:R-:W-:Y:S01]  /*12f0*/  FADD.FTZ R97, -R192, R110 ;  /* 0x0000006ec0617221 */ /* 0x000fe20000010100 */
[C---:B------:R-:W-:Y:S01]  /*1300*/  FADD.FTZ R134, R77.reuse, R134 ;  /* 0x000000864d867221 */ /* 0x040fe20000010000 */
[----:B------:R-:W-:Y:S01]  /*1310*/  FFMA.FTZ R136, R77, R168, R136 ;  /* 0x000000a84d887223 */ /* 0x000fe20000010088 */
[----:B------:R-:W-:Y:S01]  /*1320*/  FFMA.FTZ R11, R170, R187, R11 ;  /* 0x000000bbaa0b7223 */ /* 0x000fe2000001000b */
[----:B------:R-:W-:Y:S01]  /*1330*/  FMUL.FTZ R77, R178, R117 ;  /* 0x00000075b24d7220 */ /* 0x000fe20000410000 */
[----:B------:R-:W-:Y:S01]  /*1340*/  FADD.FTZ R20, R187, R8 ;  /* 0x00000008bb147221 */ /* 0x000fe20000010000 */
[----:B------:R-:W-:Y:S01]  /*1350*/  FMUL.FTZ R97, R182, R97 ;  /* 0x00000061b6617220 */ /* 0x000fe20000410000 */
[----:B------:R-:W-:Y:S01]  /*1360*/  FFMA.FTZ R8, R186, R193, R11 ;  /* 0x000000c1ba087223 */ /* 0x000fe2000001000b */
[----:B------:R-:W-:Y:S01]  /*1370*/  FFMA.FTZ R113, R154, R113, R77 ;  /* 0x000000719a717223 */ /* 0x000fe2000001004d */
[----:B------:R-:W-:Y:S01]  /*1380*/  FADD.FTZ R11, R193, R20 ;  /* 0x00000014c10b7221 */ /* 0x000fe20000010000 */
[C---:B------:R-:W-:Y:S01]  /*1390*/  FADD.FTZ R77, R114.reuse, R25 ;  /* 0x00000019724d7221 */ /* 0x040fe20000010000 */
[----:B------:R-:W-:Y:S01]  /*13a0*/  FFMA.FTZ R25, R114, R97, R13 ;  /* 0x0000006172197223 */ /* 0x000fe2000001000d */
[----:B------:R-:W-:Y:S01]  /*13b0*/  FFMA.FTZ R13, R189, R190, R8 ;  /* 0x000000bebd0d7223 */ /* 0x000fe20000010008 */
[----:B------:R-:W-:Y:S01]  /*13c0*/  FADD.FTZ R20, R190, R11 ;  /* 0x0000000bbe147221 */ /* 0x000fe20000010000 */
[----:B------:R-:W-:-:S02]  /*13d0*/  FMUL.FTZ R89, R182, R89 ;  /* 0x00000059b6597220 */ /* 0x000fc40000410000 */
[----:B------:R-:W-:Y:S01]  /*13e0*/  FFMA.FTZ R8, R88, R91, R13 ;  /* 0x0000005b58087223 */ /* 0x000fe2000001000d */
[----:B------:R-:W-:-:S03]  /*13f0*/  FADD.FTZ R11, R91, R20 ;  /* 0x000000145b0b7221 */ /* 0x000fc60000010000 */
[----:B------:R-:W-:Y:S01]  /*1400*/  FFMA.FTZ R8, R89, R92, R8 ;  /* 0x0000005c59087223 */ /* 0x000fe20000010008 */
[----:B------:R-:W-:-:S03]  /*1410*/  FADD.FTZ R13, R92, R11 ;  /* 0x0000000b5c0d7221 */ /* 0x000fc60000010000 */
[----:B------:R-:W-:Y:S01]  /*1420*/  FFMA.FTZ R11, R93, R102, R8 ;  /* 0x000000665d0b7223 */ /* 0x000fe20000010008 */
[----:B------:R-:W-:Y:S01]  /*1430*/  FADD.FTZ R8, R102, R13 ;  /* 0x0000000d66087221 */ /* 0x000fe20000010000 */
[----:B------:R-:W-:Y:S01]  /*1440*/  FADD.FTZ R111, -R192, R111 ;  /* 0x0000006fc06f7221 */ /* 0x000fe20000010100 */
[----:B------:R-:W-:Y:S01]  /*1450*/  FMUL.FTZ R76, R167, R118 ;  /* 0x00000076a74c7220 */ /* 0x000fe20000410000 */
[----:B------:R-:W-:Y:S01]  /*1460*/  FFMA.FTZ R11, R94, R103, R11 ;  /* 0x000000675e0b7223 */ /* 0x000fe2000001000b */
        /* <DEDUP_REMOVED lines=8> */
[----:B------:R-:W-:Y:S01]  /*14f0*/  FMUL.FTZ R23, R180, R119 ;  /* 0x00000077b4177220 */ /* 0x000fe20000410000 */
[----:B------:R-:W-:-:S02]  /*1500*/  FADD.FTZ R11, R8, R113 ;  /* 0x00000071080b7221 */ /* 0x000fc40000010000 */
[----:B------:R-:W-:Y:S01]  /*1510*/  FFMA.FTZ R13, R97, R114, R10 ;  /* 0x00000072610d7223 */ /* 0x000fe2000001000a */
[----:B------:R-:W-:Y:S01]  /*1520*/  FFMA.FTZ R115, R156, R115, R23 ;  /* 0x000000739c737223 */ /* 0x000fe20000010017 */
[----:B------:R-:W-:Y:S01]  /*1530*/  FADD.FTZ R8, R11, R114 ;  /* 0x000000720b087221 */ /* 0x000fe20000010000 */
[C---:B------:R-:W-:Y:S01]  /*1540*/  FADD.FTZ R19, R100.reuse, R19 ;  /* 0x0000001364137221 */ /* 0x040fe20000010000 */
[----:B------:R-:W-:Y:S01]  /*1550*/  FFMA.FTZ R7, R100, R88, R7 ;  /* 0x0000005864077223 */ /* 0x000fe20000010007 */
[C---:B------:R-:W-:Y:S01]  /*1560*/  FADD.FTZ R127, R78.reuse, R127 ;  /* 0x0000007f4e7f7221 */ /* 0x040fe20000010000 */
[-C--:B------:R-:W-:Y:S01]  /*1570*/  FFMA.FTZ R129, R78, R175.reuse, R129 ;  /* 0x000000af4e817223 */ /* 0x080fe20000010081 */
[C---:B------:R-:W-:Y:S01]  /*1580*/  FADD.FTZ R128, R79.reuse, R128 ;  /* 0x000000804f807221 */ /* 0x040fe20000010000 */
[----:B------:R-:W-:Y:S01]  /*1590*/  FFMA.FTZ R126, R79, R184, R126 ;  /* 0x000000b84f7e7223 */ /* 0x000fe2000001007e */
        /* <DEDUP_REMOVED lines=24> */
[----:B------:R-:W-:Y:S01]  /*1720*/  P2R R100, PR, RZ, 0x8 ;  /* 0x00000008ff647803 */ /* 0x000fe20000000000 */
[C---:B------:R-:W-:Y:S01]  /*1730*/  FADD.FTZ R28, R119.reuse, R28 ;  /* 0x0000001c771c7221 */ /* 0x040fe20000010000 */
        /* <DEDUP_REMOVED lines=11> */
[----:B------:R-:W-:Y:S01]  /*17f0*/  MOV R11, R73 ;  /* 0x00000049000b7202 */ /* 0x000fe20000000f00 */
[----:B-1----:R-:W-:Y:S01]  /*1800*/  FADD.FTZ R78, R10, R23 ;  /* 0x000000170a4e7221 */ /* 0x002fe20000010000 */
[----:B------:R-:W-:Y:S02]  /*1810*/  MOV R10, R22 ;  /* 0x00000016000a7202 */ /* 0x000fe40000000f00 */
[----:B------:R-:W0:Y:S01]  /*1820*/  SHFL.DOWN PT, R23, R20, 0x4, 0x1f ;  /* 0x08801f0014177f89 */ /* 0x000e2200000e0000 */
[----:B------:R-:W-:-:S03]  /*1830*/  MOV R22, R76 ;  /* 0x0000004c00167202 */ /* 0x000fc60000000f00 */
[----:B------:R-:W1:Y:S01]  /*1840*/  SHFL.DOWN PT, R79, R78, 0x4, 0x1f ;  /* 0x08801f004e4f7f89 */ /* 0x000e6200000e0000 */
[----:B0-----:R-:W-:Y:S01]  /*1850*/  FADD.FTZ R80, R20, R23 ;  /* 0x0000001714507221 */ /* 0x001fe20000010000 */
[----:B------:R-:W-:Y:S02]  /*1860*/  MOV R23, R75 ;  /* 0x0000004b00177202 */ /* 0x000fe40000000f00 */
[----:B------:R-:W-:Y:S01]  /*1870*/  MOV R20, R74 ;  /* 0x0000004a00147202 */ /* 0x000fe20000000f00 */
[----:B-1----:R-:W-:Y:S01]  /*1880*/  FADD.FTZ R79, R78, R79 ;  /* 0x0000004f4e4f7221 */ /* 0x002fe20000010000 */
[----:B------:R-:W0:Y:S04]  /*1890*/  SHFL.DOWN PT, R13, R80, 0x2, 0x1f ;  /* 0x08401f00500d7f89 */ /* 0x000e2800000e0000 */
[----:B------:R-:W1:Y:S01]  /*18a0*/  SHFL.DOWN PT, R8, R79, 0x2, 0x1f ;  /* 0x08401f004f087f89 */ /* 0x000e6200000e0000 */
[----:B0-----:R-:W-:Y:S01]  /*18b0*/  FADD.FTZ R81, R80, R13 ;  /* 0x0000000d50517221 */ /* 0x001fe20000010000 */
[----:B------:R-:W-:-:S02]  /*18c0*/  MOV R13, R25 ;  /* 0x00000019000d7202 */ /* 0x000fc40000000f00 */
[----:B------:R-:W-:Y:S01]  /*18d0*/  MOV R25, R77 ;  /* 0x0000004d00197202 */ /* 0x000fe20000000f00 */
[----:B-1----:R-:W-:Y:S01]  /*18e0*/  FADD.FTZ R82, R79, R8 ;  /* 0x000000084f527221 */ /* 0x002fe20000010000 */
[----:B------:R0:W1:Y:S01]  /*18f0*/  SHFL.DOWN PT, R84, R81, 0x1, 0x1f ;  /* 0x08201f0051547f89 */ /* 0x00006200000e0000 */
[----:B------:R-:W-:-:S03]  /*1900*/  MOV R8, R72 ;  /* 0x0000004800087202 */ /* 0x000fc60000000f00 */
[----:B------:R0:W2:Y:S04]  /*1910*/  SHFL.DOWN PT, R83, R82, 0x1, 0x1f ;  /* 0x08201f0052537f89 */ /* 0x0000a800000e0000 */
.L_x_2316:
[----:B-1----:R-:W-:Y:S01]  /*1920*/  FADD.FTZ R72, R81, R84 ;  /* 0x0000005451487221 */ /* 0x002fe20000010000 */
[----:B--2---:R-:W-:Y:S01]  /*1930*/  FADD.FTZ R73, R82, R83 ;  /* 0x0000005352497221 */ /* 0x004fe20000010000 */
[----:B------:R-:W-:Y:S06]  /*1940*/  @P2 BRA `(.L_x_2300) ;  /* 0x0000000000242947 */ /* 0x000fec0003800000 */
[----:B------:R-:W1:Y:S01]  /*1950*/  S2UR UR5, SR_CgaCtaId ;  /* 0x00000000000579c3 */ /* 0x000e620000008800 */
[----:B------:R-:W-:Y:S01]  /*1960*/  SHF.R.U32.HI R74, RZ, 0x5, R120 ;  /* 0x00000005ff4a7819 */ /* 0x000fe20000011678 */
[----:B------:R-:W-:-:S03]  /*1970*/  UMOV UR4, 0x400 ;  /* 0x0000040000047882 */ /* 0x000fc60000000000 */
[----:B------:R-:W-:-:S04]  /*1980*/  LOP3.LUT R75, R74, 0x7fffff8, RZ, 0xc0, !PT ;  /* 0x07fffff84a4b7812 */ /* 0x000fc800078ec0ff */
[----:B------:R-:W-:-:S04]  /*1990*/  @!P1 IADD3 R75, R75, 0x8, RZ ;  /* 0x000000084b4b9810 */ /* 0x000fc80007ffe0ff */
[----:B------:R-:W-:Y:S01]  /*19a0*/  LOP3.LUT R74, R75, 0x7, R74, 0xf8, !PT ;  /* 0x000000074b4a7812 */ /* 0x000fe200078ef84a */
[----:B-1----:R-:W-:-:S06]  /*19b0*/  ULEA UR4, UR5, UR4, 0x18 ;  /* 0x0000000405047291 */ /* 0x002fcc000f8ec03f */
[----:B------:R-:W-:-:S05]  /*19c0*/  LEA R74, R74, UR4, 0x3 ;  /* 0x000000044a4a7c11 */ /* 0x000fca000f8e18ff */
[----:B------:R1:W-:Y:S02]  /*19d0*/  STS.64 [R74+0x4000], R72 ;  /* 0x004000484a007388 */ /* 0x0003e40000000a00 */
.L_x_2300:
[----:B------:R-:W-:Y:S01]  /*19e0*/  UISETP.NE.AND UP0, UPT, UR16, URZ, UPT ;  /* 0x0000003f1000728c */ /* 0x000fe2000bf05270 */
[----:B-1----:R-:W-:Y:S02]  /*19f0*/  SHF.R.U32.HI R72, RZ, 0x5, R120 ;  /* 0x00000005ff487819 */ /* 0x002fe40000011678 */
[----:B------:R-:W-:Y:S02]  /*1a00*/  ISETP.NE.U32.AND P3, PT, RZ, UR12, PT ;  /* 0x0000000cff007c0c */ /* 0x000fe4000bf65070 */
[----:B------:R-:W-:Y:S02]  /*1a10*/  LOP3.LUT R72, R72, 0x7fffff8, RZ, 0xc0, !PT ;  /* 0x07fffff848487812 */ /* 0x000fe400078ec0ff */
[----:B------:R-:W-:Y:S01]  /*1a20*/  PLOP3.LUT P2, PT, PT, PT, UP0, 0x80, 0x0 ;  /* 0x000000000000781c */ /* 0x000fe20003f4f008 */
[----:B------:R-:W-:Y:S05]  /*1a30*/  WARPSYNC.ALL ;  /* 0x0000000000007948 */ /* 0x000fea0003800000 */
[----:B------:R-:W1:Y:S08]  /*1a40*/  S2UR UR5, SR_CgaCtaId ;  /* 0x00000000000579c3 */ /* 0x000e700000008800 */
[----:B------:R-:W-:Y:S01]  /*1a50*/  BAR.SYNC.DEFER_BLOCKING 0x0 ;  /* 0x0000000000007b1d */ /* 0x000fe20000010000 */
[----:B------:R-:W-:-:S02]  /*1a60*/  @!P1 IADD3 R72, R72, 0x8, RZ ;  /* 0x0000000848489810 */ /* 0x000fc40007ffe0ff */
[----:B------:R-:W-:Y:S02]  /*1a70*/  P2R R99, PR, RZ, 0x4 ;  /* 0x00000004ff637803 */ /* 0x000fe40000000000 */
[----:B------:R-:W-:Y:S01]  /*1a80*/  ISETP.NE.AND.EX P6, PT, RZ, UR13, PT, P3 ;  /* 0x0000000dff007c0c */ /* 0x000fe2000bfc5330 */
[----:B------:R-:W-:Y:S02]  /*1a90*/  UMOV UR4, 0x400 ;  /* 0x0000040000047882 */ /* 0x000fe40000000000 */
[----:B-1----:R-:W-:-:S06]  /*1aa0*/  ULEA UR4, UR5, UR4, 0x18 ;  /* 0x0000000405047291 */ /* 0x002fcc000f8ec03f */
[----:B------:R-:W-:-:S05]  /*1ab0*/  LEA R101, R72, UR4, 0x3 ;  /* 0x0000000448657c11 */ /* 0x000fca000f8e18ff */
[----:B------:R-:W1:Y:S04]  /*1ac0*/  LDS.128 R72, [R101+0x4000] ;  /* 0x0040000065487984 */ /* 0x000e680000000c00 */
[----:B------:R-:W2:Y:S04]  /*1ad0*/  LDS.128 R76, [R101+0x4010] ;  /* 0x00401000654c7984 */ /* 0x000ea80000000c00 */
[----:B0-----:R-:W0:Y:S04]  /*1ae0*/  LDS.128 R80, [R101+0x4020] ;  /* 0x0040200065507984 */ /* 0x001e280000000c00 */
[----:B------:R-:W3:Y:S01]  /*1af0*/  LDS.128 R84, [R101+0x4030] ;  /* 0x0040300065547984 */ /* 0x000ee20000000c00 */
[----:B-1----:R-:W-:Y:S01]  /*1b00*/  FADD.FTZ R105, RZ, R72 ;  /* 0x00000048ff697221 */ /* 0x002fe20000010000 */
[----:B------:R-:W-:-:S03]  /*1b10*/  FADD.FTZ R72, RZ, R73 ;  /* 0x00000049ff487221 */ /* 0x000fc60000010000 */
[----:B------:R-:W-:Y:S01]  /*1b20*/  FADD.FTZ R105, R74, R105 ;  /* 0x000000694a697221 */ /* 0x000fe20000010000 */
[----:B------:R-:W-:-:S03]  /*1b30*/  FADD.FTZ R72, R75, R72 ;  /* 0x000000484b487221 */ /* 0x000fc60000010000 */
[----:B--2---:R-:W-:Y:S01]  /*1b40*/  FADD.FTZ R105, R105, R76 ;  /* 0x0000004c69697221 */ /* 0x004fe20000010000 */
[----:B------:R-:W-:-:S03]  /*1b50*/  FADD.FTZ R72, R72, R77 ;  /* 0x0000004d48487221 */ /* 0x000fc60000010000 */
[----:B------:R-:W-:Y:S01]  /*1b60*/  FADD.FTZ R105, R78, R105 ;  /* 0x000000694e697221 */ /* 0x000fe20000010000 */
[----:B------:R-:W-:-:S03]  /*1b70*/  FADD.FTZ R72, R79, R72 ;  /* 0x000000484f487221 */ /* 0x000fc60000010000 */
[----:B0-----:R-:W-:Y:S01]  /*1b80*/  FADD.FTZ R105, R105, R80 ;  /* 0x0000005069697221 */ /* 0x001fe20000010000 */
[----:B------:R-:W-:-:S03]  /*1b90*/  FADD.FTZ R72, R72, R81 ;  /* 0x0000005148487221 */ /* 0x000fc60000010000 */
[----:B------:R-:W-:Y:S01]  /*1ba0*/  FADD.FTZ R105, R82, R105 ;  /* 0x0000006952697221 */ /* 0x000fe20000010000 */
[----:B------:R-:W-:-:S03]  /*1bb0*/  FADD.FTZ R72, R83, R72 ;  /* 0x0000004853487221 */ /* 0x000fc60000010000 */
[----:B---3--:R-:W-:Y:S01]  /*1bc0*/  FADD.FTZ R105, R105, R84 ;  /* 0x0000005469697221 */ /* 0x008fe20000010000 */
[----:B------:R-:W-:-:S03]  /*1bd0*/  FADD.FTZ R72, R72, R85 ;  /* 0x0000005548487221 */ /* 0x000fc60000010000 */
[----:B------:R-:W-:Y:S01]  /*1be0*/  FADD.FTZ R86, R86, R105 ;  /* 0x0000006956567221 */ /* 0x000fe20000010000 */
[----:B------:R-:W-:Y:S01]  /*1bf0*/  FADD.FTZ R72, R87, R72 ;  /* 0x0000004857487221 */ /* 0x000fe20000010000 */
[----:B------:R-:W-:Y:S02]  /*1c00*/  P2R R105, PR, RZ, 0x40 ;  /* 0x00000040ff697803 */ /* 0x000fe40000000000 */
[----:B------:R-:W-:Y:S01]  /*1c10*/  FMUL.FTZ R86, R86, UR9 ;  /* 0x0000000956567c20 */ /* 0x000fe20008410000 */
[----:B------:R-:W-:-:S04]  /*1c20*/  FMUL.FTZ R101, R72, UR9 ;  /* 0x0000000948657c20 */ /* 0x000fc80008410000 */
[----:B------:R-:W-:Y:S02]  /*1c30*/  FSEL R104, R86, RZ, !P2 ;  /* 0x000000ff56687208 */ /* 0x000fe40005000000 */
[----:B------:R-:W-:-:S03]  /*1c40*/  ISETP.NE.U32.AND P2, PT, RZ, UR18, PT ;  /* 0x00000012ff007c0c */ /* 0x000fc6000bf45070 */
[-CC-:B------:R-:W-:Y:S01]  /*1c50*/  FFMA.FTZ R172, R172, R101.reuse, R104.reuse ;  /* 0x00000065acac7223 */ /* 0x180fe20000010068 */
[----:B------:R-:W-:Y:S01]  /*1c60*/  ISETP.NE.AND.EX P2, PT, RZ, UR19, PT, P2 ;  /* 0x00000013ff007c0c */ /* 0x000fe2000bf45320 */
        /* <DEDUP_REMOVED lines=9> */
[C---:B------:R-:W-:Y:S01]  /*1d00*/  FMUL.FTZ R74, R182.reuse, R175 ;  /* 0x000000afb64a7220 */ /* 0x040fe20000410000 */
[----:B------:R-:W-:-:S02]  /*1d10*/  FMUL.FTZ R75, R182, R75 ;  /* 0x0000004bb64b7220 */ /* 0x000fc40000410000 */
[----:B-----5:R-:W-:Y:S01]  /*1d20*/  @P2 FADD.FTZ R72, R48, R72 ;  /* 0x0000004830482221 */ /* 0x020fe20000010000 */
[----:B------:R-:W-:Y:S01]  /*1d30*/  @P2 FADD.FTZ R73, R49, R73 ;  /* 0x0000004931492221 */ /* 0x000fe20000010000 */
[----:B------:R-:W-:Y:S01]  /*1d40*/  @P2 FADD.FTZ R74, R50, R74 ;  /* 0x0000004a324a2221 */ /* 0x000fe20000010000 */
[----:B------:R-:W-:Y:S01]  /*1d50*/  @P2 FADD.FTZ R75, R51, R75 ;  /* 0x0000004b334b2221 */ /* 0x000fe20000010000 */
[----:B------:R-:W-:Y:S06]  /*1d60*/  @!P6 BRA `(.L_x_2301) ;  /* 0x000000000024e947 */ /* 0x000fec0003800000 */
[----:B------:R-:W0:Y:S01]  /*1d70*/  LDC.64 R80, c[0x0][0x308] ;  /* 0x0000c200ff507b82 */ /* 0x000e220000000a00 */
[----:B------:R-:W-:-:S04]  /*1d80*/  ISETP.NE.U32.AND P3, PT, RZ, UR12, PT ;  /* 0x0000000cff007c0c */ /* 0x000fc8000bf65070 */
[----:B------:R-:W-:-:S04]  /*1d90*/  ISETP.NE.AND.EX P3, PT, RZ, UR13, PT, P3 ;  /* 0x0000000dff007c0c */ /* 0x000fc8000bf65330 */
[----:B------:R-:W-:Y:S02]  /*1da0*/  SEL R79, R75, R67, P3 ;  /* 0x000000434b4f7207 */ /* 0x000fe40001800000 */
[----:B------:R-:W-:Y:S02]  /*1db0*/  SEL R78, R74, R66, P3 ;  /* 0x000000424a4e7207 */ /* 0x000fe40001800000 */
[----:B------:R-:W-:Y:S02]  /*1dc0*/  SEL R77, R73, R65, P3 ;  /* 0x00000041494d7207 */ /* 0x000fe40001800000 */
[----:B------:R-:W-:Y:S01]  /*1dd0*/  SEL R76, R72, R64, P3 ;  /* 0x00000040484c7207 */ /* 0x000fe20001800000 */
[----:B0-----:R-:W-:-:S05]  /*1de0*/  IMAD.WIDE.U32 R80, R185, 0x10, R80 ;  /* 0x00000010b9507825 */ /* 0x001fca00078e0050 */
[----:B------:R0:W-:Y:S02]  /*1df0*/  STG.E.128 desc[UR6][R80.64], R76 ;  /* 0x0000004c50007986 */ /* 0x0001e4000c101d06 */
.L_x_2301:
[----:B------:R-:W1:Y:S01]  /*1e00*/  LDC.64 R84, c[0x0][0x2f8] ;  /* 0x0000be00ff547b82 */ /* 0x000e620000000a00 */
        /* <DEDUP_REMOVED lines=9> */
[----:B------:R-:W-:-:S08]  /*1ea0*/  FADD.FTZ R189, R190, -R189 ;  /* 0x800000bdbebd7221 */ /* 0x000fd00000010000 */
[----:B0-----:R-:W0:Y:S01]  /*1eb0*/  @P3 LDC.64 R80, c[0x0][0x300] ;  /* 0x0000c000ff503b82 */ /* 0x001e220000000a00 */
[----:B-1----:R-:W-:-:S05]  /*1ec0*/  IMAD.WIDE.U32 R76, R185, 0x10, R84 ;  /* 0x00000010b94c7825 */ /* 0x002fca00078e0054 */
[----:B------:R1:W-:Y:S01]  /*1ed0*/  STG.E.128 desc[UR6][R76.64], R72 ;  /* 0x000000484c007986 */ /* 0x0003e2000c101d06 */
[----:B------:R-:W-:Y:S05]  /*1ee0*/  @!P3 BRA `(.L_x_2302) ;  /* 0x000000000024b947 */ /* 0x000fea0003800000 */
[----:B-1----:R-:W1:Y:S01]  /*1ef0*/  LDC.64 R76, c[0x0][0x300] ;  /* 0x0000c000ff4c7b82 */ /* 0x002e620000000a00 */
[----:B------:R-:W-:-:S04]  /*1f00*/  ISETP.NE.U32.AND P4, PT, RZ, UR14, PT ;  /* 0x0000000eff007c0c */ /* 0x000fc8000bf85070 */
[----:B------:R-:W-:-:S04]  /*1f10*/  ISETP.NE.AND.EX P4, PT, RZ, UR15, PT, P4 ;  /* 0x0000000fff007c0c */ /* 0x000fc8000bf85340 */
[----:B------:R-:W-:Y:S02]  /*1f20*/  SEL R75, R75, R71, P4 ;  /* 0x000000474b4b7207 */ /* 0x000fe40002000000 */
[----:B------:R-:W-:Y:S02]  /*1f30*/  SEL R74, R74, R70, P4 ;  /* 0x000000464a4a7207 */ /* 0x000fe40002000000 */
[----:B------:R-:W-:Y:S02]  /*1f40*/  SEL R73, R73, R69, P4 ;  /* 0x0000004549497207 */ /* 0x000fe40002000000 */
[----:B------:R-:W-:Y:S01]  /*1f50*/  SEL R72, R72, R68, P4 ;  /* 0x0000004448487207 */ /* 0x000fe20002000000 */
[----:B-1----:R-:W-:-:S05]  /*1f60*/  IMAD.WIDE.U32 R76, R185, 0x10, R76 ;  /* 0x00000010b94c7825 */ /* 0x002fca00078e004c */
[----:B------:R2:W-:Y:S02]  /*1f70*/  STG.E.128 desc[UR6][R76.64], R72 ;  /* 0x000000484c007986 */ /* 0x0005e4000c101d06 */
.L_x_2302:
[----:B------:R-:W-:Y:S01]  /*1f80*/  ISETP.NE.U32.AND P4, PT, RZ, UR12, PT ;  /* 0x0000000cff007c0c */ /* 0x000fe2000bf85070 */
[C---:B-12---:R-:W-:Y:S01]  /*1f90*/  FMUL.FTZ R76, R182.reuse, R169 ;  /* 0x000000a9b64c7220 */ /* 0x046fe20000410000 */
[C---:B------:R-:W-:Y:S01]  /*1fa0*/  FMUL.FTZ R77, R182.reuse, R187 ;  /* 0x000000bbb64d7220 */ /* 0x040fe20000410000 */
[C---:B------:R-:W-:Y:S01]  /*1fb0*/  FMUL.FTZ R78, R182.reuse, R193 ;  /* 0x000000c1b64e7220 */ /* 0x040fe20000410000 */
[----:B------:R-:W-:Y:S01]  /*1fc0*/  FMUL.FTZ R79, R182, R189 ;  /* 0x000000bdb64f7220 */ /* 0x000fe20000410000 */
[----:B------:R-:W-:Y:S01]  /*1fd0*/  ISETP.NE.AND.EX P4, PT, RZ, UR13, PT, P4 ;  /* 0x0000000dff007c0c */ /* 0x000fe2000bf85340 */
[----:B------:R-:W-:Y:S01]  /*1fe0*/  @P2 FADD.FTZ R76, R52, R76 ;  /* 0x0000004c344c2221 */ /* 0x000fe20000010000 */
[----:B------:R-:W-:Y:S01]  /*1ff0*/  @P2 FADD.FTZ R77, R53, R77 ;  /* 0x0000004d354d2221 */ /* 0x000fe20000010000 */
[----:B------:R-:W-:Y:S01]  /*2000*/  @P2 FADD.FTZ R78, R54, R78 ;  /* 0x0000004e364e2221 */ /* 0x000fe20000010000 */
[----:B------:R-:W-:Y:S01]  /*2010*/  @P2 FADD.FTZ R79, R55, R79 ;  /* 0x0000004f374f2221 */ /* 0x000fe20000010000 */
[----:B------:R-:W-:Y:S08]  /*2020*/  @!P6 BRA `(.L_x_2303) ;  /* 0x00000000001ce947 */ /* 0x000ff00003800000 */
[----:B------:R-:W1:Y:S01]  /*2030*/  LDC.64 R82, c[0x0][0x308] ;  /* 0x0000c200ff527b82 */ /* 0x000e620000000a00 */
[----:B------:R-:W-:Y:S02]  /*2040*/  SEL R75, R79, R67, P4 ;  /* 0x000000434f4b7207 */ /* 0x000fe40002000000 */
[----:B------:R-:W-:Y:S02]  /*2050*/  SEL R74, R78, R66, P4 ;  /* 0x000000424e4a7207 */ /* 0x000fe40002000000 */
[----:B------:R-:W-:Y:S02]  /*2060*/  SEL R73, R77, R65, P4 ;  /* 0x000000414d497207 */ /* 0x000fe40002000000 */
[----:B------:R-:W-:Y:S01]  /*2070*/  SEL R72, R76, R64, P4 ;  /* 0x000000404c487207 */ /* 0x000fe20002000000 */
[----:B-1----:R-:W-:-:S05]  /*2080*/  IMAD.WIDE.U32 R82, R183, 0x10, R82 ;  /* 0x00000010b7527825 */ /* 0x002fca00078e0052 */
[----:B------:R1:W-:Y:S02]  /*2090*/  STG.E.128 desc[UR6][R82.64], R72 ;  /* 0x0000004852007986 */ /* 0x0003e4000c101d06 */
.L_x_2303:
[----:B------:R-:W-:Y:S01]  /*20a0*/  ISETP.NE.U32.AND P5, PT, RZ, UR14, PT ;  /* 0x0000000eff007c0c */ /* 0x000fe2000bfa5070 */
[-CC-:B------:R-:W-:Y:S01]  /*20b0*/  FFMA.FTZ R88, R88, R101.reuse, R104.reuse ;  /* 0x0000006558587223 */ /* 0x180fe20000010068 */
[-CC-:B------:R-:W-:Y:S01]  /*20c0*/  FFMA.FTZ R89, R89, R101.reuse, R104.reuse ;  /* 0x0000006559597223 */ /* 0x180fe20000010068 */
[-CC-:B------:R-:W-:Y:S01]  /*20d0*/  FFMA.FTZ R93, R93, R101.reuse, R104.reuse ;  /* 0x000000655d5d7223 */ /* 0x180fe20000010068 */
[----:B------:R-:W-:Y:S01]  /*20e0*/  ISETP.NE.AND.EX P5, PT, RZ, UR15, PT, P5 ;  /* 0x0000000fff007c0c */ /* 0x000fe2000bfa5350 */
[----:B------:R-:W-:Y:S01]  /*20f0*/  FFMA.FTZ R94, R94, R101, R104 ;  /* 0x000000655e5e7223 */ /* 0x000fe20000010068 */
[----:B01----:R-:W-:-:S04]  /*2100*/  @P3 IMAD.WIDE.U32 R74, R183, 0x10, R80 ;  /* 0x00000010b74a3825 */ /* 0x003fc800078e0050 */
[----:B------:R-:W-:Y:S01]  /*2110*/  FADD.FTZ R91, R91, -R88 ;  /* 0x800000585b5b7221 */ /* 0x000fe20000010000 */
[----:B------:R-:W-:Y:S01]  /*2120*/  SEL R83, R79, R71, P5 ;  /* 0x000000474f537207 */ /* 0x000fe20002800000 */
[----:B------:R-:W-:Y:S01]  /*2130*/  FADD.FTZ R89, R92, -R89 ;  /* 0x800000595c597221 */ /* 0x000fe20000010000 */
[----:B------:R-:W-:Y:S01]  /*2140*/  IMAD.WIDE.U32 R86, R183, 0x10, R84 ;  /* 0x00000010b7567825 */ /* 0x000fe200078e0054 */
[----:B------:R-:W-:-:S03]  /*2150*/  SEL R82, R78, R70, P5 ;  /* 0x000000464e527207 */ /* 0x000fc60002800000 */
[----:B------:R-:W-:Y:S01]  /*2160*/  FADD.FTZ R93, R102, -R93 ;  /* 0x8000005d665d7221 */ /* 0x000fe20000010000 */
[----:B------:R-:W-:Y:S01]  /*2170*/  SEL R81, R77, R69, P5 ;  /* 0x000000454d517207 */ /* 0x000fe20002800000 */
[----:B------:R-:W-:Y:S01]  /*2180*/  FADD.FTZ R103, R103, -R94 ;  /* 0x8000005e67677221 */ /* 0x000fe20000010000 */
[----:B------:R-:W-:Y:S01]  /*2190*/  SEL R80, R76, R68, P5 ;  /* 0x000000444c507207 */ /* 0x000fe20002800000 */
[----:B------:R-:W-:Y:S01]  /*21a0*/  STG.E.128 desc[UR6][R86.64], R76 ;  /* 0x0000004c56007986 */ /* 0x000fe2000c101d06 */
[C---:B------:R-:W-:Y:S01]  /*21b0*/  FMUL.FTZ R72, R182.reuse, R91 ;  /* 0x0000005bb6487220 */ /* 0x040fe20000410000 */
[----:B------:R-:W-:Y:S02]  /*21c0*/  FMUL.FTZ R73, R182, R89 ;  /* 0x00000059b6497220 */ /* 0x000fe40000410000 */
[----:B------:R0:W-:Y:S01]  /*21d0*/  @P3 STG.E.128 desc[UR6][R74.64], R80 ;  /* 0x000000504a003986 */ /* 0x0001e2000c101d06 */
[----:B------:R-:W-:Y:S01]  /*21e0*/  @P2 FADD.FTZ R72, R56, R72 ;  /* 0x0000004838482221 */ /* 0x000fe20000010000 */
[----:B------:R-:W-:Y:S01]  /*21f0*/  @P2 FADD.FTZ R73, R57, R73 ;  /* 0x0000004939492221 */ /* 0x000fe20000010000 */
[C---:B0-----:R-:W-:Y:S01]  /*2200*/  FMUL.FTZ R74, R182.reuse, R93 ;  /* 0x0000005db64a7220 */ /* 0x041fe20000410000 */
[----:B------:R-:W-:-:S03]  /*2210*/  FMUL.FTZ R75, R182, R103 ;  /* 0x00000067b64b7220 */ /* 0x000fc60000410000 */
[----:B------:R-:W-:Y:S01]  /*2220*/  @P2 FADD.FTZ R74, R58, R74 ;  /* 0x0000004a3a4a2221 */ /* 0x000fe20000010000 */
[----:B------:R-:W-:Y:S01]  /*2230*/  @P2 FADD.FTZ R75, R59, R75 ;  /* 0x0000004b3b4b2221 */ /* 0x000fe20000010000 */
[----:B------:R-:W-:Y:S06]  /*2240*/  @!P6 BRA `(.L_x_2304) ;  /* 0x00000000001ce947 */ /* 0x000fec0003800000 */
[----:B------:R-:W0:Y:S01]  /*2250*/  LDC.64 R80, c[0x0][0x308] ;  /* 0x0000c200ff507b82 */ /* 0x000e220000000a00 */
[----:B------:R-:W-:Y:S02]  /*2260*/  SEL R79, R75, R67, P4 ;  /* 0x000000434b4f7207 */ /* 0x000fe40002000000 */
[----:B------:R-:W-:Y:S02]  /*2270*/  SEL R78, R74, R66, P4 ;  /* 0x000000424a4e7207 */ /* 0x000fe40002000000 */
[----:B------:R-:W-:Y:S02]  /*2280*/  SEL R77, R73, R65, P4 ;  /* 0x00000041494d7207 */ /* 0x000fe40002000000 */
[----:B------:R-:W-:Y:S01]  /*2290*/  SEL R76, R72, R64, P4 ;  /* 0x00000040484c7207 */ /* 0x000fe20002000000 */
[----:B0-----:R-:W-:-:S05]  /*22a0*/  IMAD.WIDE.U32 R80, R181, 0x10, R80 ;  /* 0x00000010b5507825 */ /* 0x001fca00078e0050 */
[----:B------:R0:W-:Y:S02]  /*22b0*/  STG.E.128 desc[UR6][R80.64], R76 ;  /* 0x0000004c50007986 */ /* 0x0001e4000c101d06 */
.L_x_2304:
[-CC-:B------:R-:W-:Y:S01]  /*22c0*/  FFMA.FTZ R90, R90, R101.reuse, R104.reuse ;  /* 0x000000655a5a7223 */ /* 0x180fe20000010068 */
[-CC-:B------:R-:W-:Y:S01]  /*22d0*/  FFMA.FTZ R96, R96, R101.reuse, R104.reuse ;  /* 0x0000006560607223 */ /* 0x180fe20000010068 */
[-CC-:B------:R-:W-:Y:S01]  /*22e0*/  FFMA.FTZ R97, R97, R101.reuse, R104.reuse ;  /* 0x0000006561617223 */ /* 0x180fe20000010068 */
[----:B------:R-:W-:Y:S01]  /*22f0*/  FFMA.FTZ R98, R98, R101, R104 ;  /* 0x0000006562627223 */ /* 0x000fe20000010068 */
[----:B------:R-:W-:Y:S01]  /*2300*/  FADD.FTZ R95, R95, -R90 ;  /* 0x8000005a5f5f7221 */ /* 0x000fe20000010000 */
[----:B0-----:R-:W-:Y:S01]  /*2310*/  FADD.FTZ R77, R113, -R96 ;  /* 0x80000060714d7221 */ /* 0x001fe20000010000 */
[----:B------:R-:W-:Y:S01]  /*2320*/  FADD.FTZ R97, R114, -R97 ;  /* 0x8000006172617221 */ /* 0x000fe20000010000 */
[----:B------:R-:W-:Y:S01]  /*2330*/  FADD.FTZ R79, R115, -R98 ;  /* 0x80000062734f7221 */ /* 0x000fe20000010000 */
        /* <DEDUP_REMOVED lines=8> */
[----:B------:R-:W-:Y:S01]  /*23c0*/  ISETP.NE.AND P2, PT, R105, RZ, PT ;  /* 0x000000ff6900720c */ /* 0x000fe20003f45270 */
[----:B------:R-:W0:Y:S01]  /*23d0*/  @P3 LDC.64 R80, c[0x0][0x300] ;  /* 0x0000c000ff503b82 */ /* 0x000e220000000a00 */
[----:B------:R-:W-:Y:S01]  /*23e0*/  IMAD.WIDE.U32 R88, R181, 0x10, R84 ;  /* 0x00000010b5587825 */ /* 0x000fe200078e0054 */
[----:B------:R-:W-:-:S02]  /*23f0*/  SEL R83, R75, R71, P5 ;  /* 0x000000474b537207 */ /* 0x000fc40002800000 */
[----:B------:R-:W-:Y:S01]  /*2400*/  SEL R82, R74, R70, P5 ;  /* 0x000000464a527207 */ /* 0x000fe20002800000 */
[----:B------:R-:W-:Y:S01]  /*2410*/  IMAD.WIDE.U32 R84, R179, 0x10, R84 ;  /* 0x00000010b3547825 */ /* 0x000fe200078e0054 */
[----:B------:R-:W-:Y:S01]  /*2420*/  SEL R64, R76, R64, P4 ;  /* 0x000000404c407207 */ /* 0x000fe20002000000 */
[----:B------:R1:W-:Y:S01]  /*2430*/  STG.E.128 desc[UR6][R88.64], R72 ;  /* 0x0000004858007986 */ /* 0x0003e2000c101d06 */
[----:B------:R-:W2:Y:S01]  /*2440*/  @P3 LDC.64 R86, c[0x0][0x300] ;  /* 0x0000c000ff563b82 */ /* 0x000ea20000000a00 */
[----:B------:R-:W-:Y:S02]  /*2450*/  SEL R65, R77, R65, P4 ;  /* 0x000000414d417207 */ /* 0x000fe40002000000 */
[C---:B------:R-:W-:Y:S02]  /*2460*/  SEL R66, R78.reuse, R66, P4 ;  /* 0x000000424e427207 */ /* 0x040fe40002000000 */
[C---:B------:R-:W-:Y:S02]  /*2470*/  SEL R67, R79.reuse, R67, P4 ;  /* 0x000000434f437207 */ /* 0x040fe40002000000 */
[----:B------:R-:W-:Y:S01]  /*2480*/  SEL R70, R78, R70, P5 ;  /* 0x000000464e467207 */ /* 0x000fe20002800000 */
[----:B------:R-:W3:Y:S01]  /*2490*/  @P2 LDC.64 R90, c[0x0][0x308] ;  /* 0x0000c200ff5a2b82 */ /* 0x000ee20000000a00 */
[----:B------:R-:W-:-:S02]  /*24a0*/  SEL R71, R79, R71, P5 ;  /* 0x000000474f477207 */ /* 0x000fc40002800000 */
[----:B------:R-:W-:Y:S02]  /*24b0*/  ISETP.NE.AND P6, PT, R100, RZ, PT ;  /* 0x000000ff6400720c */ /* 0x000fe40003fc5270 */
[----:B------:R-:W-:Y:S01]  /*24c0*/  SEL R184, RZ, 0x1, P1 ;  /* 0x00000001ffb87807 */ /* 0x000fe20000800000 */
[----:B0-----:R-:W-:Y:S01]  /*24d0*/  @P3 IMAD.WIDE.U32 R92, R179, 0x10, R80 ;  /* 0x00000010b35c3825 */ /* 0x001fe200078e0050 */
[-C--:B------:R-:W-:Y:S02]  /*24e0*/  SEL R81, R73, R69.reuse, P5 ;  /* 0x0000004549517207 */ /* 0x080fe40002800000 */
[-C--:B------:R-:W-:Y:S02]  /*24f0*/  SEL R80, R72, R68.reuse, P5 ;  /* 0x0000004448507207 */ /* 0x080fe40002800000 */
[----:B------:R-:W-:Y:S02]  /*2500*/  SEL R68, R76, R68, P5 ;  /* 0x000000444c447207 */ /* 0x000fe40002800000 */
[----:B------:R-:W-:Y:S01]  /*2510*/  SEL R69, R77, R69, P5 ;  /* 0x000000454d457207 */ /* 0x000fe20002800000 */
[----:B--2---:R-:W-:-:S05]  /*2520*/  @P3 IMAD.WIDE.U32 R86, R181, 0x10, R86 ;  /* 0x00000010b5563825 */ /* 0x004fca00078e0056 */
[----:B------:R1:W-:Y:S01]  /*2530*/  @P3 STG.E.128 desc[UR6][R86.64], R80 ;  /* 0x0000005056003986 */ /* 0x0003e2000c101d06 */
[----:B---3--:R-:W-:-:S05]  /*2540*/  @P2 IMAD.WIDE.U32 R90, R179, 0x10, R90 ;  /* 0x00000010b35a2825 */ /* 0x008fca00078e005a */
[----:B------:R1:W-:Y:S04]  /*2550*/  @P2 STG.E.128 desc[UR6][R90.64], R64 ;  /* 0x000000405a002986 */ /* 0x0003e8000c101d06 */
[----:B------:R1:W-:Y:S04]  /*2560*/  STG.E.128 desc[UR6][R84.64], R76 ;  /* 0x0000004c54007986 */ /* 0x0003e8000c101d06 */
[----:B------:R1:W-:Y:S01]  /*2570*/  @P3 STG.E.128 desc[UR6][R92.64], R68 ;  /* 0x000000445c003986 */ /* 0x0003e2000c101d06 */
[----:B------:R-:W-:Y:S05]  /*2580*/  @!P6 BRA `(.L_x_2305) ;  /* 0xffffffe40008e947 */ /* 0x000fea000383ffff */
[----:B-1----:R-:W-:Y:S02]  /*2590*/  MOV R87, R44 ;  /* 0x0000002c00577202 */ /* 0x002fe40000000f00 */
        /* <DEDUP_REMOVED lines=63> */
.L_x_2298:
        /* <DEDUP_REMOVED lines=16> */
[----:B0-----:R-:W-:-:S05]  /*2a90*/  IMAD.WIDE.U32 R8, R11, 0x10, R8 ;  /* 0x000000100b087825 */ /* 0x001fca00078e0008 */
        /* <DEDUP_REMOVED lines=14> */
.L_x_2299:
[----:B------:R-:W-:Y:S01]  /*2b80*/  HFMA2.MMA R87, -RZ, RZ, 0, 9.5367431640625e-07 ;  /* 0x00000010ff577435 */ /* 0x000fe200000001ff */
[----:B------:R-:W-:Y:S02]  /*2b90*/  MOV R86, R8 ;  /* 0x0000000800567202 */ /* 0x000fe40000000f00 */
[----:B------:R-:W-:Y:S02]  /*2ba0*/  MOV R104, 0x1f ;  /* 0x0000001f00687802 */ /* 0x000fe40000000f00 */
[----:B------:R-:W-:-:S07]  /*2bb0*/  MOV R85, 0xffffffff ;  /* 0xffffffff00557802 */ /* 0x000fce0000000f00 */
[----:B-----5:R-:W-:Y:S05]  /*2bc0*/  WARPSYNC.COLLECTIVE R85, `(.L_x_2306) ;  /* 0x0000000055087348 */ /* 0x020fea0003c00000 */
[----:B------:R0:W1:Y:S02]  /*2bd0*/  SHFL.DOWN P3, R83, R86, R87, R104 ;  /* 0x0800005756537389 */ /* 0x0000640000060068 */
[----:B01---5:R-:W-:Y:S01]  /*2be0*/  ENDCOLLECTIVE ;  /* 0x000000000000791b */ /* 0x023fe20003800000 */
.L_x_2306:
[----:B------:R-:W-:Y:S02]  /*2bf0*/  MOV R86, R13 ;  /* 0x0000000d00567202 */ /* 0x000fe40000000f00 */
[----:B------:R-:W-:-:S07]  /*2c00*/  MOV R11, R83 ;  /* 0x00000053000b7202 */ /* 0x000fce0000000f00 */
[----:B------:R-:W-:Y:S05]  /*2c10*/  WARPSYNC.COLLECTIVE R85, `(.L_x_2307) ;  /* 0x0000000055087348 */ /* 0x000fea0003c00000 */
[----:B------:R0:W1:Y:S02]  /*2c20*/  SHFL.DOWN P3, R83, R86, R87, R104 ;  /* 0x0800005756537389 */ /* 0x0000640000060068 */
[----:B01----:R-:W-:Y:S01]  /*2c30*/  ENDCOLLECTIVE ;  /* 0x000000000000791b */ /* 0x003fe20003800000 */
.L_x_2307:
[----:B------:R-:W-:Y:S01]  /*2c40*/  FADD.FTZ R11, R8, R11 ;  /* 0x0000000b080b7221 */ /* 0x000fe20000010000 */
[----:B------:R-:W-:-:S04]  /*2c50*/  HFMA2.MMA R87, -RZ, RZ, 0, 4.76837158203125e-07 ;  /* 0x00000008ff577435 */ /* 0x000fc800000001ff */
[----:B------:R-:W-:Y:S02]  /*2c60*/  MOV R86, R11 ;  /* 0x0000000b00567202 */ /* 0x000fe40000000f00 */
[----:B------:R-:W-:-:S07]  /*2c70*/  MOV R10, R83 ;  /* 0x00000053000a7202 */ /* 0x000fce0000000f00 */
[----:B------:R-:W-:Y:S05]  /*2c80*/  WARPSYNC.COLLECTIVE R85, `(.L_x_2308) ;  /* 0x0000000055087348 */ /* 0x000fea0003c00000 */
[----:B------:R0:W1:Y:S02]  /*2c90*/  SHFL.DOWN P3, R83, R86, R87, R104 ;  /* 0x0800005756537389 */ /* 0x0000640000060068 */
[----:B01----:R-:W-:Y:S01]  /*2ca0*/  ENDCOLLECTIVE ;  /* 0x000000000000791b */ /* 0x003fe20003800000 */
.L_x_2308:
[----:B------:R-:W-:-:S05]  /*2cb0*/  FADD.FTZ R10, R13, R10 ;  /* 0x0000000a0d0a7221 */ /* 0x000fca0000010000 */
[----:B------:R-:W-:Y:S02]  /*2cc0*/  MOV R86, R10 ;  /* 0x0000000a00567202 */ /* 0x000fe40000000f00 */
[----:B------:R-:W-:-:S07]  /*2cd0*/  MOV R20, R83 ;  /* 0x0000005300147202 */ /* 0x000fce0000000f00 */
[----:B------:R-:W-:Y:S05]  /*2ce0*/  WARPSYNC.COLLECTIVE R85, `(.L_x_2309) ;  /* 0x0000000055087348 */ /* 0x000fea0003c00000 */
[----:B------:R0:W1:Y:S02]  /*2cf0*/  SHFL.DOWN P3, R83, R86, R87, R104 ;  /* 0x0800005756537389 */ /* 0x0000640000060068 */
[----:B01----:R-:W-:Y:S01]  /*2d00*/  ENDCOLLECTIVE ;  /* 0x000000000000791b */ /* 0x003fe20003800000 */
.L_x_2309:
[----:B------:R-:W-:Y:S01]  /*2d10*/  FADD.FTZ R20, R11, R20 ;  /* 0x000000140b147221 */ /* 0x000fe20000010000 */
[----:B------:R-:W-:Y:S01]  /*2d20*/  MOV R11, R73 ;  /* 0x00000049000b7202 */ /* 0x000fe20000000f00 */
[----:B------:R-:W-:-:S03]  /*2d30*/  HFMA2.MMA R87, -RZ, RZ, 0, 2.384185791015625e-07 ;  /* 0x00000004ff577435 */ /* 0x000fc600000001ff */
[----:B------:R-:W-:Y:S02]  /*2d40*/  MOV R86, R20 ;  /* 0x0000001400567202 */ /* 0x000fe40000000f00 */
[----:B------:R-:W-:-:S07]  /*2d50*/  MOV R23, R83 ;  /* 0x0000005300177202 */ /* 0x000fce0000000f00 */
[----:B------:R-:W-:Y:S05]  /*2d60*/  WARPSYNC.COLLECTIVE R85, `(.L_x_2310) ;  /* 0x0000000055087348 */ /* 0x000fea0003c00000 */
[----:B------:R0:W1:Y:S02]  /*2d70*/  SHFL.DOWN P3, R83, R86, R87, R104 ;  /* 0x0800005756537389 */ /* 0x0000640000060068 */
[----:B01----:R-:W-:Y:S01]  /*2d80*/  ENDCOLLECTIVE ;  /* 0x000000000000791b */ /* 0x003fe20003800000 */
.L_x_2310:
[----:B------:R-:W-:Y:S01]  /*2d90*/  FADD.FTZ R78, R10, R23 ;  /* 0x000000170a4e7221 */ /* 0x000fe20000010000 */
[----:B------:R-:W-:Y:S02]  /*2da0*/  MOV R10, R22 ;  /* 0x00000016000a7202 */ /* 0x000fe40000000f00 */
[----:B------:R-:W-:Y:S02]  /*2db0*/  MOV R22, R76 ;  /* 0x0000004c00167202 */ /* 0x000fe40000000f00 */
[----:B------:R-:W-:Y:S02]  /*2dc0*/  MOV R86, R78 ;  /* 0x0000004e00567202 */ /* 0x000fe40000000f00 */
[----:B------:R-:W-:-:S07]  /*2dd0*/  MOV R23, R83 ;  /* 0x0000005300177202 */ /* 0x000fce0000000f00 */
[----:B------:R-:W-:Y:S05]  /*2de0*/  WARPSYNC.COLLECTIVE R85, `(.L_x_2311) ;  /* 0x0000000055087348 */ /* 0x000fea0003c00000 */
[----:B------:R0:W1:Y:S02]  /*2df0*/  SHFL.DOWN P3, R83, R86, R87, R104 ;  /* 0x0800005756537389 */ /* 0x0000640000060068 */
[----:B01----:R-:W-:Y:S01]  /*2e00*/  ENDCOLLECTIVE ;  /* 0x000000000000791b */ /* 0x003fe20003800000 */
.L_x_2311:
[----:B------:R-:W-:Y:S01]  /*2e10*/  FADD.FTZ R80, R20, R23 ;  /* 0x0000001714507221 */ /* 0x000fe20000010000 */
[----:B------:R-:W-:Y:S02]  /*2e20*/  MOV R23, R75 ;  /* 0x0000004b00177202 */ /* 0x000fe40000000f00 */
[----:B------:R-:W-:Y:S01]  /*2e30*/  MOV R20, R74 ;  /* 0x0000004a00147202 */ /* 0x000fe20000000f00 */
[----:B------:R-:W-:Y:S01]  /*2e40*/  HFMA2.MMA R87, -RZ, RZ, 0, 1.1920928955078125e-07 ;  /* 0x00000002ff577435 */ /* 0x000fe200000001ff */
[----:B------:R-:W-:Y:S02]  /*2e50*/  MOV R86, R80 ;  /* 0x0000005000567202 */ /* 0x000fe40000000f00 */
[----:B------:R-:W-:-:S08]  /*2e60*/  MOV R79, R83 ;  /* 0x00000053004f7202 */ /* 0x000fd00000000f00 */
[----:B------:R-:W-:Y:S05]  /*2e70*/  WARPSYNC.COLLECTIVE R85, `(.L_x_2312) ;  /* 0x0000000055087348 */ /* 0x000fea0003c00000 */
[----:B------:R0:W1:Y:S02]  /*2e80*/  SHFL.DOWN P3, R83, R86, R87, R104 ;  /* 0x0800005756537389 */ /* 0x0000640000060068 */
[----:B01----:R-:W-:Y:S01]  /*2e90*/  ENDCOLLECTIVE ;  /* 0x000000000000791b */ /* 0x003fe20003800000 */
.L_x_2312:
[----:B------:R-:W-:-:S05]  /*2ea0*/  FADD.FTZ R79, R78, R79 ;  /* 0x0000004f4e4f7221 */ /* 0x000fca0000010000 */
[----:B------:R-:W-:Y:S02]  /*2eb0*/  MOV R86, R79 ;  /* 0x0000004f00567202 */ /* 0x000fe40000000f00 */
[----:B------:R-:W-:-:S07]  /*2ec0*/  MOV R13, R83 ;  /* 0x00000053000d7202 */ /* 0x000fce0000000f00 */
[----:B------:R-:W-:Y:S05]  /*2ed0*/  WARPSYNC.COLLECTIVE R85, `(.L_x_2313) ;  /* 0x0000000055087348 */ /* 0x000fea0003c00000 */
[----:B------:R0:W1:Y:S02]  /*2ee0*/  SHFL.DOWN P3, R83, R86, R87, R104 ;  /* 0x0800005756537389 */ /* 0x0000640000060068 */
[----:B01----:R-:W-:Y:S01]  /*2ef0*/  ENDCOLLECTIVE ;  /* 0x000000000000791b */ /* 0x003fe20003800000 */
.L_x_2313:
[----:B------:R-:W-:Y:S01]  /*2f00*/  FADD.FTZ R81, R80, R13 ;  /* 0x0000000d50517221 */ /* 0x000fe20000010000 */
[----:B------:R-:W-:Y:S02]  /*2f10*/  MOV R13, R25 ;  /* 0x00000019000d7202 */ /* 0x000fe40000000f00 */
[----:B------:R-:W-:Y:S01]  /*2f20*/  MOV R25, R77 ;  /* 0x0000004d00197202 */ /* 0x000fe20000000f00 */
[----:B------:R-:W-:Y:S01]  /*2f30*/  HFMA2.MMA R87, -RZ, RZ, 0, 5.9604644775390625e-08 ;  /* 0x00000001ff577435 */ /* 0x000fe200000001ff */
[----:B------:R-:W-:Y:S02]  /*2f40*/  MOV R86, R81 ;  /* 0x0000005100567202 */ /* 0x000fe40000000f00 */
[----:B------:R-:W-:-:S08]  /*2f50*/  MOV R8, R83 ;  /* 0x0000005300087202 */ /* 0x000fd00000000f00 */
[----:B------:R-:W-:Y:S05]  /*2f60*/  WARPSYNC.COLLECTIVE R85, `(.L_x_2314) ;  /* 0x0000000055087348 */ /* 0x000fea0003c00000 */
[----:B------:R0:W1:Y:S02]  /*2f70*/  SHFL.DOWN P3, R83, R86, R87, R104 ;  /* 0x0800005756537389 */ /* 0x0000640000060068 */
[----:B01----:R-:W-:Y:S01]  /*2f80*/  ENDCOLLECTIVE ;  /* 0x000000000000791b */ /* 0x003fe20003800000 */
.L_x_2314:
[----:B------:R-:W-:Y:S01]  /*2f90*/  FADD.FTZ R82, R79, R8 ;  /* 0x000000084f527221 */ /* 0x000fe20000010000 */
[----:B------:R-:W-:-:S04]  /*2fa0*/  MOV R8, R72 ;  /* 0x0000004800087202 */ /* 0x000fc80000000f00 */
[----:B------:R-:W-:Y:S02]  /*2fb0*/  MOV R86, R82 ;  /* 0x0000005200567202 */ /* 0x000fe40000000f00 */
[----:B------:R-:W-:-:S07]  /*2fc0*/  MOV R84, R83 ;  /* 0x0000005300547202 */ /* 0x000fce0000000f00 */
[----:B------:R-:W-:Y:S05]  /*2fd0*/  WARPSYNC.COLLECTIVE R85, `(.L_x_2315) ;  /* 0x0000000055087348 */ /* 0x000fea0003c00000 */
[----:B------:R0:W1:Y:S02]  /*2fe0*/  SHFL.DOWN P3, R83, R86, R87, R104 ;  /* 0x0800005756537389 */ /* 0x0000640000060068 */
[----:B01----:R-:W-:Y:S01]  /*2ff0*/  ENDCOLLECTIVE ;  /* 0x000000000000791b */ /* 0x003fe20003800000 */
.L_x_2315:
[----:B------:R-:W-:Y:S05]  /*3000*/  BRA `(.L_x_2316) ;  /* 0xffffffe800447947 */ /* 0x000fea000383ffff */
.L_x_2317:
        /* <DEDUP_REMOVED lines=15> */
.L_x_3021:


//--------------------- .text._ZN10layer_norm31ln_parallel_residual_bwd_kernelINS_13Kernel_traitsI6__halfffffjLj4096ELj1ELj1ELj8ELj16ENS_18Kernel_traits_baseILj4096ES2_ffffjLj256EEEEELb0ELb1ELb0EEEvNS_9BwdParamsE --------------------------
	.section	.text._ZN10layer_norm31ln_parallel_residual_bwd_kernelINS_13Kernel_traitsI6__halfffffjLj4096ELj1ELj1ELj8ELj16ENS_18Kernel_traits_baseILj4096ES2_ffffjLj256EEEEELb0ELb1ELb0EEEvNS_9BwdParamsE,"ax",@progbits
	.align	128
        .global         _ZN10layer_norm31ln_parallel_residual_bwd_kernelINS_13Kernel_traitsI6__halfffffjLj4096ELj1ELj1ELj8ELj16ENS_18Kernel_traits_baseILj4096ES2_ffffjLj256EEEEELb0ELb1ELb0EEEvNS_9BwdParamsE
        .type           _ZN10layer_norm31ln_parallel_residual_bwd_kernelINS_13Kernel_traitsI6__halfffffjLj4096ELj1ELj1ELj8ELj16ENS_18Kernel_traits_baseILj4096ES2_ffffjLj256EEEEELb0ELb1ELb0EEEvNS_9BwdParamsE,@function
        .size           _ZN10layer_norm31ln_parallel_residual_bwd_kernelINS_13Kernel_traitsI6__halfffffjLj4096ELj1ELj1ELj8ELj16ENS_18Kernel_traits_baseILj4096ES2_ffffjLj256EEEEELb0ELb1ELb0EEEvNS_9BwdParamsE,(.L_x_3022 - _ZN10layer_norm31ln_parallel_residual_bwd_kernelINS_13Kernel_traitsI6__halfffffjLj4096ELj1ELj1ELj8ELj16ENS_18Kernel_traits_baseILj4096ES2_ffffjLj256EEEEELb0ELb1ELb0EEEvNS_9BwdParamsE)
        .other          _ZN10layer_norm31ln_parallel_residual_bwd_kernelINS_13Kernel_traitsI6__halfffffjLj4096ELj1ELj1ELj8ELj16ENS_18Kernel_traits_baseILj4096ES2_ffffjLj256EEEEELb0ELb1ELb0EEEvNS_9BwdParamsE,@"STO_CUDA_ENTRY STV_DEFAULT"
_ZN10layer_norm31ln_parallel_residual_bwd_kernelINS_13Kernel_traitsI6__halfffffjLj4096ELj1ELj1ELj8ELj16ENS_18Kernel_traits_baseILj4096ES2_ffffjLj256EEEEELb0ELb1ELb0EEEvNS_9BwdParamsE:
.text._ZN10layer_norm31ln_parallel_residual_bwd_kernelINS_13Kernel_traitsI6__halfffffjLj4096ELj1ELj1ELj8ELj16ENS_18Kernel_traits_baseILj4096ES2_ffffjLj256EEEEELb0ELb1ELb0EEEvNS_9BwdParamsE:
        /* <DEDUP_REMOVED lines=21> */
[C---:B------:R-:W-:Y:S02]  /*0150*/  ISETP.GE.U32.AND P2, PT, R0.reuse, 0x200, PT ;  /* 0x000002000000780c */ /* 0x040fe40003f46070 */
[C---:B------:R-:W-:Y:S02]  /*0160*/  ISETP.GE.U32.AND P3, PT, R0.reuse, 0x300, PT ;  /* 0x000003000000780c */ /* 0x040fe40003f66070 */
[----:B------:R-:W-:Y:S02]  /*0170*/  ISETP.GE.U32.AND P0, PT, R0, 0x400, PT ;  /* 0x000004000000780c */ /* 0x000fe40003f06070 */
[----:B-1----:R-:W-:Y:S02]  /*0180*/  LEA.HI R88, R86, UR6, RZ, 0x18 ;  /* 0x0000000656587c11 */ /* 0x002fe4000f8fc0ff */
[----:B------:R-:W-:-:S03]  /*0190*/  P2R R89, PR, RZ, 0x1 ;  /* 0x00000001ff597803 */ /* 0x000fc60000000000 */
[----:B------:R-:W0:Y:S08]  /*01a0*/  @P1 LDC.64 R2, c[0x0][0x260] ;  /* 0x00009800ff021b82 */ /* 0x000e300000000a00 */
[----:B------:R-:W1:Y:S08]  /*01b0*/  @P2 LDC.64 R10, c[0x0][0x260] ;  /* 0x00009800ff0a2b82 */ /* 0x000e700000000a00 */
[----:B------:R-:W2:Y:S01]  /*01c0*/  @P3 LDC.64 R16, c[0x0][0x260] ;  /* 0x00009800ff103b82 */ /* 0x000ea20000000a00 */
[C---:B0-----:R-:W-:Y:S01]  /*01d0*/  @P1 IMAD.WIDE.U32 R2, R21.reuse, 0x8, R2 ;  /* 0x0000000815021825 */ /* 0x041fe200078e0002 */
[----:B------:R-:W-:-:S06]  /*01e0*/  @P1 LOP3.LUT R21, R21, 0x100, RZ, 0xfc, !PT ;  /* 0x0000010015151812 */ /* 0x000fcc00078efcff */
[----:B------:R-:W0:Y:S01]  /*01f0*/  @P0 LDC.64 R18, c[0x0][0x260] ;  /* 0x00009800ff120b82 */ /* 0x000e220000000a00 */
[----:B------:R-:W5:Y:S01]  /*0200*/  @P1 LDG.E.64 R4, desc[UR4][R2.64] ;  /* 0x0000000402041981 */ /* 0x000f62000c1e1b00 */
[C---:B-1----:R-:W-:Y:S01]  /*0210*/  @P2 IMAD.WIDE.U32 R14, R21.reuse, 0x8, R10 ;  /* 0x00000008150e2825 */ /* 0x042fe200078e000a */
[----:B------:R-:W-:-:S04]  /*0220*/  @P2 IADD3 R21, R21, 0x100, RZ ;  /* 0x0000010015152810 */ /* 0x000fc80007ffe0ff */
[----:B------:R-:W5:Y:S01]  /*0230*/  @P2 LDG.E.64 R6, desc[UR4][R14.64] ;  /* 0x000000040e062981 */ /* 0x000f62000c1e1b00 */
[C---:B--2---:R-:W-:Y:S01]  /*0240*/  @P3 IMAD.WIDE.U32 R16, R21.reuse, 0x8, R16 ;  /* 0x0000000815103825 */ /* 0x044fe200078e0010 */
[----:B------:R-:W-:Y:S02]  /*0250*/  @P3 IADD3 R21, R21, 0x100, RZ ;  /* 0x0000010015153810 */ /* 0x000fe40007ffe0ff */
[----:B------:R-:W-:Y:S02]  /*0260*/  CS2R R44, SRZ ;  /* 0x00000000002c7805 */ /* 0x000fe4000001ff00 */
[----:B------:R-:W-:Y:S02]  /*0270*/  CS2R R46, SRZ ;  /* 0x00000000002e7805 */ /* 0x000fe4000001ff00 */
[----:B------:R-:W-:Y:S01]  /*0280*/  CS2R R40, SRZ ;  /* 0x0000000000287805 */ /* 0x000fe2000001ff00 */
[----:B------:R1:W5:Y:S01]  /*0290*/  @P3 LDG.E.64 R8, desc[UR4][R16.64] ;  /* 0x0000000410083981 */ /* 0x000362000c1e1b00 */
[----:B0-----:R-:W-:-:S05]  /*02a0*/  @P0 IMAD.WIDE.U32 R10, R21, 0x8, R18 ;  /* 0x00000008150a0825 */ /* 0x001fca00078e0012 */
        /* <DEDUP_REMOVED lines=13> */
[----:B-1----:R-:W-:Y:S02]  /*0380*/  CS2R R16, SRZ ;  /* 0x0000000000107805 */ /* 0x002fe4000001ff00 */
[----:B------:R-:W-:Y:S01]  /*0390*/  CS2R R18, SRZ ;  /* 0x0000000000127805 */ /* 0x000fe2000001ff00 */
[----:B0-----:R-:W-:Y:S06]  /*03a0*/  @P0 BRA `(.L_x_2318) ;  /* 0x0000001c00580947 */ /* 0x001fec0003800000 */
[----:B------:R-:W-:Y:S01]  /*03b0*/  ULDC.U8 UR6, c[0x0][0x2a0] ;  /* 0x0000a80000067ab9 */ /* 0x000fe20000000000 */
[--C-:B-----5:R-:W-:Y:S01]  /*03c0*/  SHF.R.U64 R0, R4, 0x10, R5.reuse ;  /* 0x0000001004007819 */ /* 0x120fe20000001205 */
[----:B------:R-:W-:Y:S01]  /*03d0*/  UISETP.NE.AND UP0, UPT, UR6, URZ, UPT ;  /* 0x0000003f0600728c */ /* 0x000fe2000bf05270 */
[----:B------:R-:W-:Y:S01]  /*03e0*/  MOV R2, R5 ;  /* 0x0000000500027202 */ /* 0x000fe20000000f00 */
[----:B------:R-:W-:Y:S01]  /*03f0*/  HFMA2.MMA R74, -RZ, RZ, 0, 5.9604644775390625e-08 ;  /* 0x00000001ff4a7435 */ /* 0x000fe200000001ff */
[----:B------:R-:W-:Y:S01]  /*0400*/  SHF.R.U32.HI R3, RZ, 0x10, R5 ;  /* 0x00000010ff037819 */ /* 0x000fe20000011605 */
[----:B------:R-:W-:Y:S01]  /*0410*/  HADD2.F32 R0, -RZ, R0.H0_H0 ;  /* 0x20000000ff007230 */ /* 0x000fe20000004100 */
[----:B------:R-:W-:Y:S01]  /*0420*/  MOV R10, R7 ;  /* 0x00000007000a7202 */ /* 0x000fe20000000f00 */
[----:B------:R-:W-:Y:S01]  /*0430*/  HADD2.F32 R2, -RZ, R2.H0_H0 ;  /* 0x20000002ff027230 */ /* 0x000fe20000004100 */
[----:B------:R-:W-:Y:S01]  /*0440*/  MOV R84, R4 ;  /* 0x0000000400547202 */ /* 0x000fe20000000f00 */
[----:B------:R-:W-:Y:S01]  /*0450*/  HADD2.F32 R3, -RZ, R3.H0_H0 ;  /* 0x20000003ff037230 */ /* 0x000fe20000004100 */
[----:B------:R-:W-:-:S02]  /*0460*/  SHF.R.U64 R5, R6, 0x10, R7 ;  /* 0x0000001006057819 */ /* 0x000fc40000001207 */
[----:B------:R-:W-:Y:S01]  /*0470*/  MOV R11, R8 ;  /* 0x00000008000b7202 */ /* 0x000fe20000000f00 */
[----:B------:R-:W-:Y:S01]  /*0480*/  HADD2.F32 R84, -RZ, R84.H0_H0 ;  /* 0x20000054ff547230 */ /* 0x000fe20000004100 */
[----:B------:R-:W-:Y:S01]  /*0490*/  MOV R14, R9 ;  /* 0x00000009000e7202 */ /* 0x000fe20000000f00 */
[----:B------:R-:W-:Y:S01]  /*04a0*/  HADD2.F32 R5, -RZ, R5.H0_H0 ;  /* 0x20000005ff057230 */ /* 0x000fe20000004100 */
[----:B------:R-:W-:Y:S02]  /*04b0*/  MOV R15, R12 ;  /* 0x0000000c000f7202 */ /* 0x000fe40000000f00 */
[----:B------:R-:W-:Y:S01]  /*04c0*/  MOV R4, R6 ;  /* 0x0000000600047202 */ /* 0x000fe20000000f00 */
        /* <DEDUP_REMOVED lines=16> */
[----:B------:R-:W-:-:S02]  /*05d0*/  HADD2.F32 R13, -RZ, R50.H0_H0 ;  /* 0x20000032ff0d7230 */ /* 0x000fc40000004100 */
[----:B------:R-:W-:Y:S02]  /*05e0*/  HADD2.F32 R14, -RZ, R48.H0_H0 ;  /* 0x20000030ff0e7230 */ /* 0x000fe40000004100 */
[----:B------:R-:W-:-:S08]  /*05f0*/  HADD2.F32 R15, -RZ, R49.H0_H0 ;  /* 0x20000031ff0f7230 */ /* 0x000fd00000004100 */
.L_x_2336:
[----:B------:R-:W0:Y:S02]  /*0600*/  LDC.64 R72, c[0x0][0x250] ;  /* 0x00009400ff487b82 */ /* 0x000e240000000a00 */
        /* <DEDUP_REMOVED lines=8> */
[----:B------:R-:W-:Y:S02]  /*0690*/  CS2R R82, SRZ ;  /* 0x0000000000527805 */ /* 0x000fe4000001ff00 */
[----:B------:R-:W-:Y:S01]  /*06a0*/  LOP3.LUT P5, RZ, R74, 0xff, RZ, 0xc0, !PT ;  /* 0x000000ff4aff7812 */ /* 0x000fe200078ac0ff */
[----:B------:R-:W-:-:S05]  /*06b0*/  IMAD R75, R88, R85, RZ ;  /* 0x00000055584b7224 */ /* 0x000fca00078e02ff */
        /* <DEDUP_REMOVED lines=17> */
[C---:B--2---:R-:W-:Y:S01]  /*07d0*/  FADD.FTZ R81, -R80.reuse, R72 ;  /* 0x0000004850517221 */ /* 0x044fe20000010100 */
[C---:B------:R-:W-:Y:S01]  /*07e0*/  FADD.FTZ R109, -R80.reuse, R73 ;  /* 0x00000049506d7221 */ /* 0x040fe20000010100 */
[----:B------:R-:W-:Y:S02]  /*07f0*/  FADD.FTZ R119, -R80, R74 ;  /* 0x0000004a50777221 */ /* 0x000fe40000010100 */
[----:B-----5:R-:W-:Y:S01]  /*0800*/  FMUL.FTZ R94, R90, R81 ;  /* 0x000000515a5e7220 */ /* 0x020fe20000410000 */
[----:B------:R-:W-:Y:S01]  /*0810*/  FADD.FTZ R81, -R80, R75 ;  /* 0x0000004b50517221 */ /* 0x000fe20000010100 */
[C---:B------:R-:W-:Y:S01]  /*0820*/  FMUL.FTZ R98, R90.reuse, R109 ;  /* 0x0000006d5a627220 */ /* 0x040fe20000410000 */
[C---:B------:R-:W-:Y:S02]  /*0830*/  FMUL.FTZ R109, R90.reuse, R119 ;  /* 0x000000775a6d7220 */ /* 0x040fe40000410000 */
[----:B------:R-:W-:Y:S01]  /*0840*/  FMUL.FTZ R119, R90, R81 ;  /* 0x000000515a777220 */ /* 0x000fe20000410000 */
[----:B------:R-:W-:Y:S01]  /*0850*/  IADD3 R81, R87, 0x100, RZ ;  /* 0x0000010057517810 */ /* 0x000fe20007ffe0ff */
[----:B---3--:R-:W-:Y:S01]  /*0860*/  FMUL.FTZ R104, R84, R76 ;  /* 0x0000004c54687220 */ /* 0x008fe20000410000 */
[----:B------:R-:W-:Y:S01]  /*0870*/  FMUL.FTZ R110, R0, R77 ;  /* 0x0000004d006e7220 */ /* 0x000fe20000410000 */
[----:B------:R-:W-:Y:S01]  /*0880*/  FMUL.FTZ R120, R2, R78 ;  /* 0x0000004e02787220 */ /* 0x000fe20000410000 */
[----:B------:R-:W-:Y:S01]  /*0890*/  FMUL.FTZ R118, R3, R79 ;  /* 0x0000004f03767220 */ /* 0x000fe20000410000 */
[----:B------:R-:W-:Y:S01]  /*08a0*/  FADD.FTZ R73, RZ, R104 ;  /* 0x00000068ff497221 */ /* 0x000fe20000010000 */
[----:B------:R-:W-:Y:S01]  /*08b0*/  FFMA.FTZ R75, R94, R104, RZ ;  /* 0x000000685e4b7223 */ /* 0x000fe200000100ff */
        /* <DEDUP_REMOVED lines=12> */
[----:B0-----:R-:W-:Y:S01]  /*0980*/  FADD.FTZ R83, R73, R118 ;  /* 0x0000007649537221 */ /* 0x001fe20000010000 */
[----:B------:R-:W-:-:S07]  /*0990*/  FFMA.FTZ R82, R119, R118, R72 ;  /* 0x0000007677527223 */ /* 0x000fce0000010048 */
.L_x_2320:
[----:B------:R-:W-:Y:S05]  /*09a0*/  BSYNC B0 ;  /* 0x0000000000007941 */ /* 0x000fea0003800000 */
.L_x_2319:
        /* <DEDUP_REMOVED lines=13> */
[----:B------:R-:W-:Y:S01]  /*0a80*/  IADD3 R81, R81, 0x100, RZ ;  /* 0x0000010051517810 */ /* 0x000fe20007ffe0ff */
[C---:B--2---:R-:W-:Y:S01]  /*0a90*/  FADD.FTZ R93, -R80.reuse, R72 ;  /* 0x00000048505d7221 */ /* 0x044fe20000010100 */
[C---:B------:R-:W-:Y:S01]  /*0aa0*/  FADD.FTZ R97, -R80.reuse, R73 ;  /* 0x0000004950617221 */ /* 0x040fe20000010100 */
[C---:B------:R-:W-:Y:S01]  /*0ab0*/  FADD.FTZ R117, -R80.reuse, R74 ;  /* 0x0000004a50757221 */ /* 0x040fe20000010100 */
[----:B------:R-:W-:Y:S01]  /*0ac0*/  FADD.FTZ R75, -R80, R75 ;  /* 0x0000004b504b7221 */ /* 0x000fe20000010100 */
[C---:B-----5:R-:W-:Y:S01]  /*0ad0*/  FMUL.FTZ R93, R90.reuse, R93 ;  /* 0x0000005d5a5d7220 */ /* 0x060fe20000410000 */
[C---:B------:R-:W-:Y:S01]  /*0ae0*/  FMUL.FTZ R97, R90.reuse, R97 ;  /* 0x000000615a617220 */ /* 0x040fe20000410000 */
[C---:B0-----:R-:W-:Y:S01]  /*0af0*/  FMUL.FTZ R102, R90.reuse, R117 ;  /* 0x000000755a667220 */ /* 0x041fe20000410000 */
[----:B------:R-:W-:Y:S01]  /*0b00*/  FMUL.FTZ R116, R90, R75 ;  /* 0x0000004b5a747220 */ /* 0x000fe20000410000 */
[----:B---3--:R-:W-:Y:S01]  /*0b10*/  FMUL.FTZ R103, R4, R76 ;  /* 0x0000004c04677220 */ /* 0x008fe20000410000 */
[----:B------:R-:W-:Y:S01]  /*0b20*/  FMUL.FTZ R108, R5, R77 ;  /* 0x0000004d056c7220 */ /* 0x000fe20000410000 */
        /* <DEDUP_REMOVED lines=18> */
.L_x_2322:
[----:B------:R-:W-:Y:S05]  /*0c50*/  BSYNC B0 ;  /* 0x0000000000007941 */ /* 0x000fea0003800000 */
.L_x_2321:
        /* <DEDUP_REMOVED lines=42> */
.L_x_2324:
[----:B------:R-:W-:Y:S05]  /*0f00*/  BSYNC B0 ;  /* 0x0000000000007941 */ /* 0x000fea0003800000 */
.L_x_2323:
[----:B------:R-:W-:Y:S01]  /*0f10*/  ISETP.NE.AND P0, PT, R89, RZ, PT ;  /* 0x000000ff5900720c */ /* 0x000fe20003f05270 */
[----:B------:R-:W-:-:S12]  /*0f20*/  BSSY B0, `(.L_x_2325) ;  /* 0x0000029000007945 */ /* 0x000fd80003800000 */
        /* <DEDUP_REMOVED lines=14> */
[C---:B------:R-:W-:Y:S01]  /*1010*/  FADD.FTZ R105, -R80.reuse, R74 ;  /* 0x0000004a50697221 */ /* 0x040fe20000010100 */
[----:B------:R-:W-:Y:S01]  /*1020*/  FADD.FTZ R75, -R80, R75 ;  /* 0x0000004b504b7221 */ /* 0x000fe20000010100 */
[C---:B-----5:R-:W-:Y:S01]  /*1030*/  FMUL.FTZ R91, R90.reuse, R91 ;  /* 0x0000005b5a5b7220 */ /* 0x060fe20000410000 */
[C---:B------:R-:W-:Y:S01]  /*1040*/  FMUL.FTZ R95, R90.reuse, R95 ;  /* 0x0000005f5a5f7220 */ /* 0x040fe20000410000 */
[C---:B------:R-:W-:Y:S01]  /*1050*/  FMUL.FTZ R105, R90.reuse, R105 ;  /* 0x000000695a697220 */ /* 0x040fe20000410000 */
[----:B0-----:R-:W-:Y:S01]  /*1060*/  FMUL.FTZ R112, R90, R75 ;  /* 0x0000004b5a707220 */ /* 0x001fe20000410000 */
        /* <DEDUP_REMOVED lines=20> */
.L_x_2326:
[----:B------:R-:W-:Y:S05]  /*11b0*/  BSYNC B0 ;  /* 0x0000000000007941 */ /* 0x000fea0003800000 */
.L_x_2325:
        /* <DEDUP_REMOVED lines=24> */
.L_x_2347:
[----:B------:R-:W3:Y:S01]  /*1340*/  S2R R74, SR_CgaCtaId ;  /* 0x00000000004a7919 */ /* 0x000ee20000008800 */
[----:B------:R-:W-:Y:S01]  /*1350*/  @!P0 LOP3.LUT R72, R72, 0x7, RZ, 0xc0, !PT ;  /* 0x0000000748488812 */ /* 0x000fe200078ec0ff */
[----:B------:R-:W-:Y:S01]  /*1360*/  UISETP.NE.AND UP0, UPT, UR13, URZ, UPT ;  /* 0x0000003f0d00728c */ /* 0x000fe2000bf05270 */
[----:B------:R-:W-:Y:S02]  /*1370*/  MOV R73, 0x400 ;  /* 0x0000040000497802 */ /* 0x000fe40000000f00 */
[----:B------:R-:W-:-:S03]  /*1380*/  @!P0 IADD3 R72, R123, R72, RZ ;  /* 0x000000487b488210 */ /* 0x000fc60007ffe0ff */
[----:B------:R-:W-:Y:S01]  /*1390*/  PLOP3.LUT P4, PT, PT, PT, UP0, 0x80, 0x0 ;  /* 0x000000000000781c */ /* 0x000fe20003f8f008 */
[----:B------:R-:W-:Y:S05]  /*13a0*/  WARPSYNC.ALL ;  /* 0x0000000000007948 */ /* 0x000fea0003800000 */
[----:B------:R-:W-:Y:S01]  /*13b0*/  BSSY B0, `(.L_x_2328) ;  /* 0x000004a000007945 */ /* 0x000fe20003800000 */
[----:B---3--:R-:W-:-:S04]  /*13c0*/  LEA R73, R74, R73, 0x18 ;  /* 0x000000494a497211 */ /* 0x008fc800078ec0ff */
[-C--:B------:R-:W-:Y:S01]  /*13d0*/  @!P0 LEA R81, R72, R73.reuse, 0x3 ;  /* 0x0000004948518211 */ /* 0x080fe200078e18ff */
[----:B-1----:R-:W-:Y:S01]  /*13e0*/  FADD.FTZ R72, R77, R80 ;  /* 0x000000504d487221 */ /* 0x002fe20000010000 */
[----:B------:R-:W-:Y:S01]  /*13f0*/  LEA R123, R123, R73, 0x3 ;  /* 0x000000497b7b7211 */ /* 0x000fe200078e18ff */
[----:B--2---:R-:W-:-:S05]  /*1400*/  FADD.FTZ R73, R78, R79 ;  /* 0x0000004f4e497221 */ /* 0x004fca0000010000 */
        /* <DEDUP_REMOVED lines=9> */
[----:B------:R-:W-:Y:S01]  /*14a0*/  FADD.FTZ R124, R76, R73 ;  /* 0x000000494c7c7221 */ /* 0x000fe20000010000 */
[----:B------:R-:W-:Y:S02]  /*14b0*/  LDS.128 R80, [R123+0x4030] ;  /* 0x004030007b507984 */ /* 0x000fe40000000c00 */
[----:B------:R-:W-:Y:S01]  /*14c0*/  FADD.FTZ R125, R74, R125 ;  /* 0x0000007d4a7d7221 */ /* 0x000fe20000010000 */
[----:B------:R-:W-:Y:S01]  /*14d0*/  FADD.FTZ R124, R75, R124 ;  /* 0x0000007c4b7c7221 */ /* 0x000fe20000010000 */
[----:B------:R-:W0:Y:S02]  /*14e0*/  LDS.128 R76, [R123+0x4020] ;  /* 0x004020007b4c7984 */ /* 0x000e240000000c00 */
[----:B0-----:R-:W-:Y:S01]  /*14f0*/  FADD.FTZ R125, R125, R76 ;  /* 0x0000004c7d7d7221 */ /* 0x001fe20000010000 */
[----:B------:R-:W-:-:S03]  /*1500*/  FADD.FTZ R124, R124, R77 ;  /* 0x0000004d7c7c7221 */ /* 0x000fc60000010000 */
[----:B------:R-:W-:Y:S01]  /*1510*/  FADD.FTZ R125, R78, R125 ;  /* 0x0000007d4e7d7221 */ /* 0x000fe20000010000 */
[----:B------:R-:W-:-:S03]  /*1520*/  FADD.FTZ R124, R79, R124 ;  /* 0x0000007c4f7c7221 */ /* 0x000fc60000010000 */
[----:B------:R-:W-:Y:S01]  /*1530*/  FADD.FTZ R125, R125, R80 ;  /* 0x000000507d7d7221 */ /* 0x000fe20000010000 */
        /* <DEDUP_REMOVED lines=20> */
[----:B------:R-:W-:-:S04]  /*1680*/  FMUL.FTZ R75, R90, R81 ;  /* 0x000000515a4b7220 */ /* 0x000fc80000410000 */
        /* <DEDUP_REMOVED lines=13> */
[----:B------:R-:W-:-:S04]  /*1760*/  ISETP.NE.U32.AND P0, PT, RZ, UR16, PT ;  /* 0x00000010ff007c0c */ /* 0x000fc8000bf05070 */
[----:B------:R-:W-:-:S04]  /*1770*/  ISETP.NE.AND.EX P0, PT, RZ, UR17, PT, P0 ;  /* 0x00000011ff007c0c */ /* 0x000fc8000bf05300 */
[----:B------:R-:W-:Y:S02]  /*1780*/  SEL R68, R72, R68, P0 ;  /* 0x0000004448447207 */ /* 0x000fe40000000000 */
[----:B------:R-:W-:Y:S02]  /*1790*/  SEL R69, R73, R69, P0 ;  /* 0x0000004549457207 */ /* 0x000fe40000000000 */
[----:B------:R-:W-:Y:S02]  /*17a0*/  SEL R70, R74, R70, P0 ;  /* 0x000000464a467207 */ /* 0x000fe40000000000 */
[----:B------:R-:W-:Y:S02]  /*17b0*/  SEL R71, R75, R71, P0 ;  /* 0x000000474b477207 */ /* 0x000fe40000000000 */
[----:B------:R-:W-:Y:S01]  /*17c0*/  ISETP.NE.U32.AND P0, PT, RZ, UR16, PT ;  /* 0x00000010ff007c0c */ /* 0x000fe2000bf05070 */
[----:B0-----:R-:W0:Y:S03]  /*17d0*/  LDC.64 R78, c[0x0][0x2f8] ;  /* 0x0000be00ff4e7b82 */ /* 0x001e260000000a00 */
[----:B------:R-:W-:-:S13]  /*17e0*/  ISETP.NE.AND.EX P0, PT, RZ, UR17, PT, P0 ;  /* 0x00000011ff007c0c */ /* 0x000fda000bf05300 */
[----:B------:R-:W-:-:S04]  /*17f0*/  @P0 LEA R80, P6, R87, UR16, 0x4 ;  /* 0x0000001057500c11 */ /* 0x000fc8000f8c20ff */
[C---:B------:R-:W-:Y:S01]  /*1800*/  @P0 LEA.HI.X R81, R87.reuse, UR17, RZ, 0x4, P6 ;  /* 0x0000001157510c11 */ /* 0x040fe2000b0f24ff */
[C---:B0-----:R-:W-:Y:S01]  /*1810*/  IMAD.WIDE.U32 R78, R87.reuse, 0x10, R78 ;  /* 0x00000010574e7825 */ /* 0x041fe200078e004e */
[----:B------:R-:W-:-:S04]  /*1820*/  IADD3 R87, R87, 0x100, RZ ;  /* 0x0000010057577810 */ /* 0x000fc80007ffe0ff */
[----:B------:R0:W-:Y:S04]  /*1830*/  STG.E.128 desc[UR4][R78.64], R72 ;  /* 0x000000484e007986 */ /* 0x0001e8000c101d04 */
[----:B------:R0:W-:Y:S02]  /*1840*/  @P0 STG.E.128 desc[UR4][R80.64], R68 ;  /* 0x0000004450000986 */ /* 0x0001e4000c101d04 */
.L_x_2329:
[----:B------:R-:W-:Y:S05]  /*1850*/  BSYNC B0 ;  /* 0x0000000000007941 */ /* 0x000fea0003800000 */
.L_x_2328:
[----:B------:R-:W-:Y:S04]  /*1860*/  BSSY B0, `(.L_x_2330) ;  /* 0x000002c000007945 */ /* 0x000fe80003800000 */
[----:B------:R-:W-:Y:S05]  /*1870*/  @!P2 BRA `(.L_x_2331) ;  /* 0x0000000000a8a947 */ /* 0x000fea0003800000 */
[----:B------:R-:W-:Y:S01]  /*1880*/  ISETP.NE.U32.AND P0, PT, RZ, UR8, PT ;  /* 0x00000008ff007c0c */ /* 0x000fe2000bf05070 */
[-CC-:B0-----:R-:W-:Y:S01]  /*1890*/  FFMA.FTZ R72, R93, R76.reuse, R77.reuse ;  /* 0x0000004c5d487223 */ /* 0x181fe2000001004d */
[-CC-:B------:R-:W-:Y:S01]  /*18a0*/  FFMA.FTZ R75, R97, R76.reuse, R77.reuse ;  /* 0x0000004c614b7223 */ /* 0x180fe2000001004d */
[-CC-:B------:R-:W-:Y:S01]  /*18b0*/  FFMA.FTZ R81, R116, R76.reuse, R77.reuse ;  /* 0x0000004c74517223 */ /* 0x180fe2000001004d */
[----:B------:R-:W-:Y:S01]  /*18c0*/  ISETP.NE.AND.EX P0, PT, RZ, UR9, PT, P0 ;  /* 0x00000009ff007c0c */ /* 0x000fe2000bf05300 */
[----:B------:R-:W-:Y:S01]  /*18d0*/  FADD.FTZ R73, R103, -R72 ;  /* 0x8000004867497221 */ /* 0x000fe20000010000 */
[----:B------:R-:W-:Y:S01]  /*18e0*/  FFMA.FTZ R72, R102, R76, R77 ;  /* 0x0000004c66487223 */ /* 0x000fe2000001004d */
[----:B------:R-:W-:Y:S01]  /*18f0*/  FADD.FTZ R75, R108, -R75 ;  /* 0x8000004b6c4b7221 */ /* 0x000fe20000010000 */
[----:B------:R-:W-:Y:S02]  /*1900*/  FADD.FTZ R81, R122, -R81 ;  /* 0x800000517a517221 */ /* 0x000fe40000010000 */
[----:B------:R-:W-:Y:S01]  /*1910*/  FADD.FTZ R79, R117, -R72 ;  /* 0x80000048754f7221 */ /* 0x000fe20000010000 */
[C---:B-----5:R-:W-:Y:S01]  /*1920*/  FMUL.FTZ R72, R90.reuse, R73 ;  /* 0x000000495a487220 */ /* 0x060fe20000410000 */
[C---:B------:R-:W-:Y:S01]  /*1930*/  FMUL.FTZ R73, R90.reuse, R75 ;  /* 0x0000004b5a497220 */ /* 0x040fe20000410000 */
[C---:B------:R-:W-:Y:S01]  /*1940*/  FMUL.FTZ R75, R90.reuse, R81 ;  /* 0x000000515a4b7220 */ /* 0x040fe20000410000 */
[----:B------:R-:W-:-:S03]  /*1950*/  FMUL.FTZ R74, R90, R79 ;  /* 0x0000004f5a4a7220 */ /* 0x000fc60000410000 */
        /* <DEDUP_REMOVED lines=28> */
.L_x_2331:
[----:B------:R-:W-:Y:S05]  /*1b20*/  BSYNC B0 ;  /* 0x0000000000007941 */ /* 0x000fea0003800000 */
.L_x_2330:
[----:B------:R-:W-:Y:S04]  /*1b30*/  BSSY B0, `(.L_x_2332) ;  /* 0x000002c000007945 */ /* 0x000fe80003800000 */
[----:B------:R-:W-:Y:S05]  /*1b40*/  @!P3 BRA `(.L_x_2333) ;  /* 0x0000000000a8b947 */ /* 0x000fea0003800000 */
[----:B------:R-:W-:Y:S01]  /*1b50*/  ISETP.NE.U32.AND P0, PT, RZ, UR8, PT ;  /* 0x00000008ff007c0c */ /* 0x000fe2000bf05070 */
[-CC-:B01----:R-:W-:Y:S01]  /*1b60*/  FFMA.FTZ R72, R92, R76.reuse, R77.reuse ;  /* 0x0000004c5c487223 */ /* 0x183fe2000001004d */
        /* <DEDUP_REMOVED lines=40> */
.L_x_2333:
[----:B------:R-:W-:Y:S05]  /*1df0*/  BSYNC B0 ;  /* 0x0000000000007941 */ /* 0x000fea0003800000 */
.L_x_2332:
        /* <DEDUP_REMOVED lines=41> */
[----:B0-----:R-:W-:-:S05]  /*2090*/  IMAD.WIDE.U32 R76, R87, 0x10, R76 ;  /* 0x00000010574c7825 */ /* 0x001fca00078e004c */
[----:B------:R3:W-:Y:S04]  /*20a0*/  STG.E.128 desc[UR4][R76.64], R72 ;  /* 0x000000484c007986 */ /* 0x0007e8000c101d04 */
[----:B------:R3:W-:Y:S02]  /*20b0*/  @P0 STG.E.128 desc[UR4][R78.64], R68 ;  /* 0x000000444e000986 */ /* 0x0007e4000c101d04 */
.L_x_2335:
[----:B------:R-:W-:Y:S05]  /*20c0*/  BSYNC B0 ;  /* 0x0000000000007941 */ /* 0x000fea0003800000 */
.L_x_2334:
[----:B------:R-:W-:Y:S02]  /*20d0*/  IADD3 R88, R88, UR18, RZ ;  /* 0x0000001258587c10 */ /* 0x000fe4000fffe0ff */
[----:B0123--:R-:W-:Y:S02]  /*20e0*/  SEL R74, RZ, 0x1, P5 ;  /* 0x00000001ff4a7807 */ /* 0x00ffe40002800000 */
[----:B------:R-:W-:-:S13]  /*20f0*/  ISETP.GE.AND P0, PT, R88, UR19, PT ;  /* 0x0000001358007c0c */ /* 0x000fda000bf06270 */
[----:B------:R-:W-:Y:S05]  /*2100*/  @!P0 BRA `(.L_x_2336) ;  /* 0xffffffe4003c8947 */ /* 0x000fea000383ffff */
.L_x_2318:
[----:B------:R-:W0:Y:S01]  /*2110*/  S2R R0, SR_TID.X ;  /* 0x0000000000007919 */ /* 0x000e220000002100 */
[----:B------:R-:W0:Y:S01]  /*2120*/  S2UR UR6, SR_CTAID.X ;  /* 0x00000000000679c3 */ /* 0x000e220000002500 */
[----:B------:R-:W-:-:S07]  /*2130*/  ISETP.NE.AND P0, PT, R89, RZ, PT ;  /* 0x000000ff5900720c */ /* 0x000fce0003f05270 */
[----:B------:R-:W1:Y:S08]  /*2140*/  @P1 LDC.64 R2, c[0x0][0x2d0] ;  /* 0x0000b400ff021b82 */ /* 0x000e700000000a00 */
[----:B-----5:R-:W2:Y:S08]  /*2150*/  @P1 LDC.64 R4, c[0x0][0x2d8] ;  /* 0x0000b600ff041b82 */ /* 0x020eb00000000a00 */
[----:B------:R-:W3:Y:S01]  /*2160*/  @P2 LDC.64 R6, c[0x0][0x2d0] ;  /* 0x0000b400ff062b82 */ /* 0x000ee20000000a00 */
[----:B0-----:R-:W-:-:S07]  /*2170*/  LEA.HI R10, R0, UR6, RZ, 0x18 ;  /* 0x00000006000a7c11 */ /* 0x001fce000f8fc0ff */
[----:B------:R-:W0:Y:S01]  /*2180*/  @P2 LDC.64 R8, c[0x0][0x2d8] ;  /* 0x0000b600ff082b82 */ /* 0x000e220000000a00 */
[----:B------:R-:W-:Y:S01]  /*2190*/  LOP3.LUT R0, R0, 0xff, RZ, 0xc0, !PT ;  /* 0x000000ff00007812 */ /* 0x000fe200078ec0ff */
[----:B------:R-:W-:-:S06]  /*21a0*/  IMAD R85, R10, R85, RZ ;  /* 0x000000550a557224 */ /* 0x000fcc00078e02ff */
[----:B------:R-:W4:Y:S01]  /*21b0*/  @P3 LDC.64 R10, c[0x0][0x2d0] ;  /* 0x0000b400ff0a3b82 */ /* 0x000f220000000a00 */
[----:B------:R-:W-:-:S05]  /*21c0*/  LEA.HI R85, R85, R0, RZ, 0x1e ;  /* 0x0000000055557211 */ /* 0x000fca00078ff0ff */
[C---:B-1----:R-:W-:Y:S02]  /*21d0*/  @P1 IMAD.WIDE.U32 R2, R85.reuse, 0x10, R2 ;  /* 0x0000001055021825 */ /* 0x042fe400078e0002 */
[----:B------:R-:W1:Y:S02]  /*21e0*/  @P3 LDC.64 R12, c[0x0][0x2d8] ;  /* 0x0000b600ff0c3b82 */ /* 0x000e640000000a00 */
[C---:B--2---:R-:W-:Y:S01]  /*21f0*/  @P1 IMAD.WIDE.U32 R4, R85.reuse, 0x10, R4 ;  /* 0x0000001055041825 */ /* 0x044fe200078e0004 */
[----:B------:R-:W-:Y:S01]  /*2200*/  @P1 IADD3 R85, R85, 0x100, RZ ;  /* 0x0000010055551810 */ /* 0x000fe20007ffe0ff */
[----:B------:R2:W-:Y:S04]  /*2210*/  @P1 STG.E.128 desc[UR4][R2.64], R28 ;  /* 0x0000001c02001986 */ /* 0x0005e8000c101d04 */
[C---:B---3--:R-:W-:Y:S01]  /*2220*/  @P2 IMAD.WIDE.U32 R6, R85.reuse, 0x10, R6 ;  /* 0x0000001055062825 */ /* 0x048fe200078e0006 */
[----:B------:R2:W-:Y:S03]  /*2230*/  @P1 STG.E.128 desc[UR4][R4.64], R44 ;  /* 0x0000002c04001986 */ /* 0x0005e6000c101d04 */
[C---:B0-----:R-:W-:Y:S01]  /*2240*/  @P2 IMAD.WIDE.U32 R8, R85.reuse, 0x10, R8 ;  /* 0x0000001055082825 */ /* 0x041fe200078e0008 */
[----:B------:R-:W-:Y:S01]  /*2250*/  @P2 IADD3 R85, R85, 0x100, RZ ;  /* 0x0000010055552810 */ /* 0x000fe20007ffe0ff */
[----:B------:R2:W-:Y:S04]  /*2260*/  @P2 STG.E.128 desc[UR4][R6.64], R24 ;  /* 0x0000001806002986 */ /* 0x0005e8000c101d04 */
[C---:B----4-:R-:W-:Y:S01]  /*2270*/  @P3 IMAD.WIDE.U32 R10, R85.reuse, 0x10, R10 ;  /* 0x00000010550a3825 */ /* 0x050fe200078e000a */
[----:B------:R2:W-:Y:S04]  /*2280*/  @P2 STG.E.128 desc[UR4][R8.64], R40 ;  /* 0x0000002808002986 */ /* 0x0005e8000c101d04 */
[----:B------:R2:W-:Y:S01]  /*2290*/  @P3 STG.E.128 desc[UR4][R10.64], R20 ;  /* 0x000000140a003986 */ /* 0x0005e2000c101d04 */
[----:B-1----:R-:W-:-:S05]  /*22a0*/  @P3 IMAD.WIDE.U32 R12, R85, 0x10, R12 ;  /* 0x00000010550c3825 */ /* 0x002fca00078e000c */
[----:B------:R2:W-:Y:S01]  /*22b0*/  @P3 STG.E.128 desc[UR4][R12.64], R36 ;  /* 0x000000240c003986 */ /* 0x0005e2000c101d04 */
[----:B------:R-:W-:Y:S05]  /*22c0*/  @!P0 EXIT ;  /* 0x000000000000894d */ /* 0x000fea0003800000 */
[----:B--2---:R-:W0:Y:S01]  /*22d0*/  LDC.64 R2, c[0x0][0x2d0] ;  /* 0x0000b400ff027b82 */ /* 0x004e220000000a00 */
[----:B------:R-:W-:-:S07]  /*22e0*/  @P3 IADD3 R85, R85, 0x100, RZ ;  /* 0x0000010055553810 */ /* 0x000fce0007ffe0ff */
[----:B------:R-:W1:Y:S01]  /*22f0*/  LDC.64 R4, c[0x0][0x2d8] ;  /* 0x0000b600ff047b82 */ /* 0x000e620000000a00 */
[----:B0-----:R-:W-:-:S05]  /*2300*/  IMAD.WIDE.U32 R2, R85, 0x10, R2 ;  /* 0x0000001055027825 */ /* 0x001fca00078e0002 */
[----:B------:R-:W-:Y:S01]  /*2310*/  STG.E.128 desc[UR4][R2.64], R16 ;  /* 0x0000001002007986 */ /* 0x000fe2000c101d04 */
[----:B-1----:R-:W-:-:S05]  /*2320*/  IMAD.WIDE.U32 R4, R85, 0x10, R4 ;  /* 0x0000001055047825 */ /* 0x002fca00078e0004 */
[----:B------:R-:W-:Y:S01]  /*2330*/  STG.E.128 desc[UR4][R4.64], R32 ;  /* 0x0000002004007986 */ /* 0x000fe2000c101d04 */
[----:B------:R-:W-:Y:S05]  /*2340*/  EXIT ;  /* 0x000000000000794d */ /* 0x000fea0003800000 */
.L_x_2327:
[----:B------:R-:W-:Y:S01]  /*2350*/  HFMA2.MMA R73, -RZ, RZ, 0, 9.5367431640625e-07 ;  /* 0x00000010ff497435 */ /* 0x000fe200000001ff */
[----:B------:R-:W-:Y:S02]  /*2360*/  MOV R76, R83 ;  /* 0x00000053004c7202 */ /* 0x000fe40000000f00 */
[----:B------:R-:W-:Y:S02]  /*2370*/  MOV R74, 0x1f ;  /* 0x0000001f004a7802 */ /* 0x000fe40000000f00 */
[----:B------:R-:W-:-:S07]  /*2380*/  MOV R75, 0xffffffff ;  /* 0xffffffff004b7802 */ /* 0x000fce0000000f00 */
[----:B-----5:R-:W-:Y:S05]  /*2390*/  WARPSYNC.COLLECTIVE R75, `(.L_x_2337) ;  /* 0x000000004b087348 */ /* 0x020fea0003c00000 */
[----:B------:R0:W1:Y:S02]  /*23a0*/  SHFL.DOWN P4, R73, R76, R73, R74 ;  /* 0x080000494c497389 */ /* 0x000064000008004a */
[----:B01---5:R-:W-:Y:S01]  /*23b0*/  ENDCOLLECTIVE ;  /* 0x000000000000791b */ /* 0x023fe20003800000 */
.L_x_2337:
[----:B------:R-:W-:Y:S02]  /*23c0*/  MOV R76, R82 ;  /* 0x00000052004c7202 */ /* 0x000fe40000000f00 */
[----:B------:R-:W-:Y:S01]  /*23d0*/  MOV R78, R73 ;  /* 0x00000049004e7202 */ /* 0x000fe20000000f00 */
[----:B------:R-:W-:-:S04]  /*23e0*/  HFMA2.MMA R73, -RZ, RZ, 0, 9.5367431640625e-07 ;  /* 0x00000010ff497435 */ /* 0x000fc800000001ff */
[----:B------:R-:W-:-:S07]  /*23f0*/  FADD.FTZ R78, R78, R83 ;  /* 0x000000534e4e7221 */ /* 0x000fce0000010000 */
[----:B------:R-:W-:Y:S05]  /*2400*/  WARPSYNC.COLLECTIVE R75, `(.L_x_2338) ;  /* 0x000000004b087348 */ /* 0x000fea0003c00000 */
[----:B------:R0:W1:Y:S02]  /*2410*/  SHFL.DOWN P4, R73, R76, R73, R74 ;  /* 0x080000494c497389 */ /* 0x000064000008004a */
[----:B01----:R-:W-:Y:S01]  /*2420*/  ENDCOLLECTIVE ;  /* 0x000000000000791b */ /* 0x003fe20003800000 */
.L_x_2338:
[----:B------:R-:W-:Y:S02]  /*2430*/  MOV R76, R78 ;  /* 0x0000004e004c7202 */ /* 0x000fe40000000f00 */
[----:B------:R-:W-:Y:S01]  /*2440*/  MOV R77, R73 ;  /* 0x00000049004d7202 */ /* 0x000fe20000000f00 */
[----:B------:R-:W-:-:S04]  /*2450*/  HFMA2.MMA R73, -RZ, RZ, 0, 4.76837158203125e-07 ;  /* 0x00000008ff497435 */ /* 0x000fc800000001ff */
[----:B------:R-:W-:-:S07]  /*2460*/  FADD.FTZ R79, R77, R82 ;  /* 0x000000524d4f7221 */ /* 0x000fce0000010000 */
[----:B------:R-:W-:Y:S05]  /*2470*/  WARPSYNC.COLLECTIVE R75, `(.L_x_2339) ;  /* 0x000000004b087348 */ /* 0x000fea0003c00000 */
[----:B------:R0:W1:Y:S02]  /*2480*/  SHFL.DOWN P4, R73, R76, R73, R74 ;  /* 0x080000494c497389 */ /* 0x000064000008004a */
[----:B01----:R-:W-:Y:S01]  /*2490*/  ENDCOLLECTIVE ;  /* 0x000000000000791b */ /* 0x003fe20003800000 */
.L_x_2339:
[----:B------:R-:W-:Y:S02]  /*24a0*/  MOV R76, R79 ;  /* 0x0000004f004c7202 */ /* 0x000fe40000000f00 */
[----:B------:R-:W-:Y:S01]  /*24b0*/  MOV R77, R73 ;  /* 0x00000049004d7202 */ /* 0x000fe20000000f00 */
[----:B------:R-:W-:-:S04]  /*24c0*/  HFMA2.MMA R73, -RZ, RZ, 0, 4.76837158203125e-07 ;  /* 0x00000008ff497435 */ /* 0x000fc800000001ff */
[----:B------:R-:W-:-:S07]  /*24d0*/  FADD.FTZ R81, R78, R77 ;  /* 0x0000004d4e517221 */ /* 0x000fce0000010000 */
[----:B------:R-:W-:Y:S05]  /*24e0*/  WARPSYNC.COLLECTIVE R75, `(.L_x_2340) ;  /* 0x000000004b087348 */ /* 0x000fea0003c00000 */
[----:B------:R0:W1:Y:S02]  /*24f0*/  SHFL.DOWN P4, R73, R76, R73, R74 ;  /* 0x080000494c497389 */ /* 0x000064000008004a */
[----:B01----:R-:W-:Y:S01]  /*2500*/  ENDCOLLECTIVE ;  /* 0x000000000000791b */ /* 0x003fe20003800000 */
.L_x_2340:
[----:B------:R-:W-:Y:S02]  /*2510*/  MOV R76, R81 ;  /* 0x00000051004c7202 */ /* 0x000fe40000000f00 */
[----:B------:R-:W-:Y:S01]  /*2520*/  MOV R80, R73 ;  /* 0x0000004900507202 */ /* 0x000fe20000000f00 */
[----:B------:R-:W-:-:S04]  /*2530*/  HFMA2.MMA R73, -RZ, RZ, 0, 2.384185791015625e-07 ;  /* 0x00000004ff497435 */ /* 0x000fc800000001ff */
[----:B------:R-:W-:-:S07]  /*2540*/  FADD.FTZ R124, R79, R80 ;  /* 0x000000504f7c7221 */ /* 0x000fce0000010000 */
[----:B------:R-:W-:Y:S05]  /*2550*/  WARPSYNC.COLLECTIVE R75, `(.L_x_2341) ;  /* 0x000000004b087348 */ /* 0x000fea0003c00000 */
[----:B------:R0:W1:Y:S02]  /*2560*/  SHFL.DOWN P4, R73, R76, R73, R74 ;  /* 0x080000494c497389 */ /* 0x000064000008004a */
[----:B01----:R-:W-:Y:S01]  /*2570*/  ENDCOLLECTIVE ;  /* 0x000000000000791b */ /* 0x003fe20003800000 */
.L_x_2341:
[----:B------:R-:W-:Y:S02]  /*2580*/  MOV R76, R124 ;  /* 0x0000007c004c7202 */ /* 0x000fe40000000f00 */
[----:B------:R-:W-:Y:S01]  /*2590*/  MOV R80, R73 ;  /* 0x0000004900507202 */ /* 0x000fe20000000f00 */
[----:B------:R-:W-:-:S04]  /*25a0*/  HFMA2.MMA R73, -RZ, RZ, 0, 2.384185791015625e-07 ;  /* 0x00000004ff497435 */ /* 0x000fc800000001ff */
[----:B------:R-:W-:-:S07]  /*25b0*/  FADD.FTZ R125, R81, R80 ;  /* 0x00000050517d7221 */ /* 0x000fce0000010000 */
[----:B------:R-:W-:Y:S05]  /*25c0*/  WARPSYNC.COLLECTIVE R75, `(.L_x_2342) ;  /* 0x000000004b087348 */ /* 0x000fea0003c00000 */
[----:B------:R0:W1:Y:S02]  /*25d0*/  SHFL.DOWN P4, R73, R76, R73, R74 ;  /* 0x080000494c497389 */ /* 0x000064000008004a */
[----:B01----:R-:W-:Y:S01]  /*25e0*/  ENDCOLLECTIVE ;  /* 0x000000000000791b */ /* 0x003fe20003800000 */
.L_x_2342:
[----:B------:R-:W-:Y:S02]  /*25f0*/  MOV R76, R125 ;  /* 0x0000007d004c7202 */ /* 0x000fe40000000f00 */
[----:B------:R-:W-:Y:S01]  /*2600*/  MOV R77, R73 ;  /* 0x00000049004d7202 */ /* 0x000fe20000000f00 */
[----:B------:R-:W-:-:S04]  /*2610*/  HFMA2.MMA R73, -RZ, RZ, 0, 1.1920928955078125e-07 ;  /* 0x00000002ff497435 */ /* 0x000fc800000001ff */
[----:B------:R-:W-:-:S07]  /*2620*/  FADD.FTZ R83, R124, R77 ;  /* 0x0000004d7c537221 */ /* 0x000fce0000010000 */
[----:B------:R-:W-:Y:S05]  /*2630*/  WARPSYNC.COLLECTIVE R75, `(.L_x_2343) ;  /* 0x000000004b087348 */ /* 0x000fea0003c00000 */
[----:B------:R0:W1:Y:S02]  /*2640*/  SHFL.DOWN P4, R73, R76, R73, R74 ;  /* 0x080000494c497389 */ /* 0x000064000008004a */
[----:B01----:R-:W-:Y:S01]  /*2650*/  ENDCOLLECTIVE ;  /* 0x000000000000791b */ /* 0x003fe20003800000 */
.L_x_2343:
[----:B------:R-:W-:Y:S02]  /*2660*/  MOV R76, R83 ;  /* 0x00000053004c7202 */ /* 0x000fe40000000f00 */
[----:B------:R-:W-:Y:S01]  /*2670*/  MOV R80, R73 ;  /* 0x0000004900507202 */ /* 0x000fe20000000f00 */
[----:B------:R-:W-:-:S04]  /*2680*/  HFMA2.MMA R73, -RZ, RZ, 0, 1.1920928955078125e-07 ;  /* 0x00000002ff497435 */ /* 0x000fc800000001ff */
[----:B------:R-:W-:-:S07]  /*2690*/  FADD.FTZ R77, R125, R80 ;  /* 0x000000507d4d7221 */ /* 0x000fce0000010000 */
[----:B------:R-:W-:Y:S05]  /*26a0*/  WARPSYNC.COLLECTIVE R75, `(.L_x_2344) ;  /* 0x000000004b087348 */ /* 0x000fea0003c00000 */
[----:B------:R0:W1:Y:S02]  /*26b0*/  SHFL.DOWN P4, R73, R76, R73, R74 ;  /* 0x080000494c497389 */ /* 0x000064000008004a */
[----:B01----:R-:W-:Y:S01]  /*26c0*/  ENDCOLLECTIVE ;  /* 0x000000000000791b */ /* 0x003fe20003800000 */
.L_x_2344:
[----:B------:R-:W-:Y:S02]  /*26d0*/  MOV R76, R77 ;  /* 0x0000004d004c7202 */ /* 0x000fe40000000f00 */
[----:B------:R-:W-:Y:S01]  /*26e0*/  MOV R82, R73 ;  /* 0x0000004900527202 */ /* 0x000fe20000000f00 */
[----:B------:R-:W-:-:S04]  /*26f0*/  HFMA2.MMA R73, -RZ, RZ, 0, 5.9604644775390625e-08 ;  /* 0x00000001ff497435 */ /* 0x000fc800000001ff */
[----:B------:R-:W-:-:S07]  /*2700*/  FADD.FTZ R78, R83, R82 ;  /* 0x00000052534e7221 */ /* 0x000fce0000010000 */
[----:B------:R-:W-:Y:S05]  /*2710*/  WARPSYNC.COLLECTIVE R75, `(.L_x_2345) ;  /* 0x000000004b087348 */ /* 0x000fea0003c00000 */
[----:B------:R0:W1:Y:S02]  /*2720*/  SHFL.DOWN P4, R73, R76, R73, R74 ;  /* 0x080000494c497389 */ /* 0x000064000008004a */
[----:B01----:R-:W-:Y:S01]  /*2730*/  ENDCOLLECTIVE ;  /* 0x000000000000791b */ /* 0x003fe20003800000 */
.L_x_2345:
[----:B------:R-:W-:Y:S02]  /*2740*/  MOV R76, R78 ;  /* 0x0000004e004c7202 */ /* 0x000fe40000000f00 */
[----:B------:R-:W-:Y:S01]  /*2750*/  MOV R80, R73 ;  /* 0x0000004900507202 */ /* 0x000fe20000000f00 */
[----:B------:R-:W-:-:S11]  /*2760*/  HFMA2.MMA R73, -RZ, RZ, 0, 5.9604644775390625e-08 ;  /* 0x00000001ff497435 */ /* 0x000fd600000001ff */
[----:B------:R-:W-:Y:S05]  /*2770*/  WARPSYNC.COLLECTIVE R75, `(.L_x_2346) ;  /* 0x000000004b087348 */ /* 0x000fea0003c00000 */
[----:B------:R0:W1:Y:S02]  /*2780*/  SHFL.DOWN P4, R73, R76, R73, R74 ;  /* 0x080000494c497389 */ /* 0x000064000008004a */
[----:B01----:R-:W-:Y:S01]  /*2790*/  ENDCOLLECTIVE ;  /* 0x000000000000791b */ /* 0x003fe20003800000 */
.L_x_2346:
[----:B------:R-:W-:Y:S01]  /*27a0*/  MOV R79, R73 ;  /* 0x00000049004f7202 */ /* 0x000fe20000000f00 */
[----:B------:R-:W-:Y:S06]  /*27b0*/  BRA `(.L_x_2347) ;  /* 0xffffffe800e07947 */ /* 0x000fec000383ffff */
.L_x_2348:
        /* <DEDUP_REMOVED lines=12> */
.L_x_3022:


//--------------------- .text._ZN10layer_norm31ln_parallel_residual_bwd_kernelINS_13Kernel_traitsI6__halfffffjLj4096ELj1ELj1ELj8ELj16ENS_18Kernel_traits_baseILj4096ES2_ffffjLj256EEEEELb0ELb1ELb1EEEvNS_9BwdParamsE --------------------------
	.section	.text._ZN10layer_norm31ln_parallel_residual_bwd_kernelINS_13Kernel_traitsI6__halfffffjLj4096ELj1ELj1ELj8ELj16ENS_18Kernel_traits_baseILj4096ES2_ffffjLj256EEEEELb0ELb1ELb1EEEvNS_9BwdParamsE,"ax",@progbits
	.align	128
        .global         _ZN10layer_norm31ln_parallel_residual_bwd_kernelINS_13Kernel_traitsI6__halfffffjLj4096ELj1ELj1ELj8ELj16ENS_18Kernel_traits_baseILj4096ES2_ffffjLj256EEEEELb0ELb1ELb1EEEvNS_9BwdParamsE
        .type           _ZN10layer_norm31ln_parallel_residual_bwd_kernelINS_13Kernel_traitsI6__halfffffjLj4096ELj1ELj1ELj8ELj16ENS_18Kernel_traits_baseILj4096ES2_ffffjLj256EEEEELb0ELb1ELb1EEEvNS_9BwdParamsE,@function
        .size           _ZN10layer_norm31ln_parallel_residual_bwd_kernelINS_13Kernel_traitsI6__halfffffjLj4096ELj1ELj1ELj8ELj16ENS_18Kernel_traits_baseILj4096ES2_ffffjLj256EEEEELb0ELb1ELb1EEEvNS_9BwdParamsE,(.L_x_3023 - _ZN10layer_norm31ln_parallel_residual_bwd_kernelINS_13Kernel_traitsI6__halfffffjLj4096ELj1ELj1ELj8ELj16ENS_18Kernel_traits_baseILj4096ES2_ffffjLj256EEEEELb0ELb1ELb1EEEvNS_9BwdParamsE)
        .other          _ZN10layer_norm31ln_parallel_residual_bwd_kernelINS_13Kernel_traitsI6__halfffffjLj4096ELj1ELj1ELj8ELj16ENS_18Kernel_traits_baseILj4096ES2_ffffjLj256EEEEELb0ELb1ELb1EEEvNS_9BwdParamsE,@"STO_CUDA_ENTRY STV_DEFAULT"
_ZN10layer_norm31ln_parallel_residual_bwd_kernelINS_13Kernel_traitsI6__halfffffjLj4096ELj1ELj1ELj8ELj16ENS_18Kernel_traits_baseILj4096ES2_ffffjLj256EEEEELb0ELb1ELb1EEEvNS_9BwdParamsE:
.text._ZN10layer_norm31ln_parallel_residual_bwd_kernelINS_13Kernel_traitsI6__halfffffjLj4096ELj1ELj1ELj8ELj16ENS_18Kernel_traits_baseILj4096ES2_ffffjLj256EEEEELb0ELb1ELb1EEEvNS_9BwdParamsE:
        /* <DEDUP_REMOVED lines=32> */
.L_x_2349:
[----:B------:R-:W-:Y:S01]  /*0200*/  SHF.L.U32 R2, R0, 0x3, RZ ;  /* 0x0000000300027819 */ /* 0x000fe200000006ff */
[----:B------:R-:W-:-:S03]  /*0210*/  ULDC.64 UR4, c[0x0][0x260] ;  /* 0x0000980000047ab9 */ /* 0x000fc60000000a00 */
[----:B------:R-:W-:-:S04]  /*0220*/  LOP3.LUT R2, R2, 0x7f8, RZ, 0xc0, !PT ;  /* 0x000007f802027812 */ /* 0x000fc800078ec0ff */
[----:B------:R-:W-:-:S04]  /*0230*/  IADD3 R2, P0, R2, UR4, RZ ;  /* 0x0000000402027c10 */ /* 0x000fc8000ff1e0ff */
[----:B------:R-:W-:Y:S01]  /*0240*/  IADD3.X R3, RZ, UR5, RZ, P0, !PT ;  /* 0x00000005ff037c10 */ /* 0x000fe200087fe4ff */
[----:B------:R-:W-:-:S04]  /*0250*/  ULDC.64 UR4, c[0x0][0x2c8] ;  /* 0x0000b20000047ab9 */ /* 0x000fc80000000a00 */
[----:B------:R-:W2:Y:S04]  /*0260*/  LDG.E.64 R4, desc[UR6][R2.64] ;  /* 0x0000000602047981 */ /* 0x000ea8000c1e1b00 */
[----:B------:R-:W3:Y:S04]  /*0270*/  LDG.E.64 R6, desc[UR6][R2.64+0x800] ;  /* 0x0008000602067981 */ /* 0x000ee8000c1e1b00 */
[----:B------:R-:W4:Y:S04]  /*0280*/  LDG.E.64 R8, desc[UR6][R2.64+0x1000] ;  /* 0x0010000602087981 */ /* 0x000f28000c1e1b00 */
[----:B------:R0:W5:Y:S01]  /*0290*/  LDG.E.64 R10, desc[UR6][R2.64+0x1800] ;  /* 0x00180006020a7981 */ /* 0x000162000c1e1b00 */
        /* <DEDUP_REMOVED lines=9> */
[----:B------:R-:W-:Y:S02]  /*0330*/  PLOP3.LUT P1, PT, PT, PT, UP0, 0x80, 0x0 ;  /* 0x000000000000781c */ /* 0x000fe40003f2f008 */
[----:B------:R-:W-:Y:S02]  /*0340*/  CS2R R78, SRZ ;  /* 0x00000000004e7805 */ /* 0x000fe4000001ff00 */
[----:B0-----:R-:W-:-:S02]  /*0350*/  CS2R R2, SRZ ;  /* 0x0000000000027805 */ /* 0x001fc4000001ff00 */
[----:B------:R-:W-:Y:S02]  /*0360*/  CS2R R86, SRZ ;  /* 0x0000000000567805 */ /* 0x000fe4000001ff00 */
[----:B------:R-:W-:Y:S02]  /*0370*/  CS2R R12, SRZ ;  /* 0x00000000000c7805 */ /* 0x000fe4000001ff00 */
[----:B------:R-:W-:Y:S02]  /*0380*/  CS2R R14, SRZ ;  /* 0x00000000000e7805 */ /* 0x000fe4000001ff00 */
[----:B------:R-:W-:Y:S02]  /*0390*/  CS2R R16, SRZ ;  /* 0x0000000000107805 */ /* 0x000fe4000001ff00 */
[----:B------:R-:W-:Y:S02]  /*03a0*/  CS2R R18, SRZ ;  /* 0x0000000000127805 */ /* 0x000fe4000001ff00 */
[----:B------:R-:W-:-:S02]  /*03b0*/  CS2R R76, SRZ ;  /* 0x00000000004c7805 */ /* 0x000fc4000001ff00 */
[----:B------:R-:W-:Y:S02]  /*03c0*/  MOV R91, RZ ;  /* 0x000000ff005b7202 */ /* 0x000fe40000000f00 */
        /* <DEDUP_REMOVED lines=18> */
[----:B------:R-:W-:-:S02]  /*04f0*/  CS2R R4, SRZ ;  /* 0x0000000000047805 */ /* 0x000fc4000001ff00 */
[----:B------:R-:W-:Y:S02]  /*0500*/  CS2R R6, SRZ ;  /* 0x0000000000067805 */ /* 0x000fe4000001ff00 */
[----:B------:R-:W-:Y:S02]  /*0510*/  CS2R R8, SRZ ;  /* 0x0000000000087805 */ /* 0x000fe4000001ff00 */
[----:B------:R-:W-:Y:S01]  /*0520*/  CS2R R10, SRZ ;  /* 0x00000000000a7805 */ /* 0x000fe2000001ff00 */
        /* <DEDUP_REMOVED lines=8> */
.L_x_2357:
[----:B--2---:R-:W0:Y:S01]  /*05b0*/  LDC.64 R58, c[0x0][0x250] ;  /* 0x00009400ff3a7b82 */ /* 0x004e220000000a00 */
[----:B------:R-:W-:Y:S01]  /*05c0*/  IMAD R44, R106, UR8, RZ ;  /* 0x000000086a2c7c24 */ /* 0x000fe2000f8e02ff */
[----:B------:R-:W-:-:S04]  /*05d0*/  ISETP.NE.AND P1, PT, R56, RZ, PT ;  /* 0x000000ff3800720c */ /* 0x000fc80003f25270 */
        /* <DEDUP_REMOVED lines=9> */
[C-C-:B-1----:R-:W-:Y:S01]  /*0670*/  IMAD.WIDE.U32 R44, R112.reuse, 0x10, R64.reuse ;  /* 0x00000010702c7825 */ /* 0x142fe200078e0040 */
[----:B------:R-:W-:Y:S01]  /*0680*/  IADD3 R109, R112, 0x200, RZ ;  /* 0x00000200706d7810 */ /* 0x000fe20007ffe0ff */
[----:B------:R-:W0:Y:S02]  /*0690*/  @P0 LDC.64 R72, c[0x0][0x2c8] ;  /* 0x0000b200ff480b82 */ /* 0x000e240000000a00 */
[----:B------:R-:W-:Y:S02]  /*06a0*/  IMAD.WIDE.U32 R52, R111, 0x10, R64 ;  /* 0x000000106f347825 */ /* 0x000fe400078e0040 */
[----:B------:R-:W4:Y:S02]  /*06b0*/  LDG.E.128 R44, desc[UR6][R44.64] ;  /* 0x000000062c2c7981 */ /* 0x000f24000c1e1d00 */
[----:B--2---:R-:W-:Y:S02]  /*06c0*/  IMAD.WIDE R62, R106, 0x4, R62 ;  /* 0x000000046a3e7825 */ /* 0x004fe400078e023e */
[----:B------:R-:W2:Y:S01]  /*06d0*/  LDG.E.128 R52, desc[UR6][R52.64] ;  /* 0x0000000634347981 */ /* 0x000ea2000c1e1d00 */
[----:B------:R-:W1:Y:S01]  /*06e0*/  @P0 LDC.64 R118, c[0x0][0x2c8] ;  /* 0x0000b200ff760b82 */ /* 0x000e620000000a00 */
[----:B------:R-:W-:-:S02]  /*06f0*/  IMAD.WIDE.U32 R60, R109, 0x10, R64 ;  /* 0x000000106d3c7825 */ /* 0x000fc400078e0040 */
[----:B------:R-:W2:Y:S02]  /*0700*/  LDG.E R110, desc[UR6][R62.64] ;  /* 0x000000063e6e7981 */ /* 0x000ea4000c1e1900 */
[----:B---3--:R-:W-:-:S03]  /*0710*/  IMAD.WIDE.U32 R48, R112, 0x10, R74 ;  /* 0x0000001070307825 */ /* 0x008fc600078e004a */
[----:B------:R-:W3:Y:S03]  /*0720*/  @P0 LDC.64 R116, c[0x0][0x2c8] ;  /* 0x0000b200ff740b82 */ /* 0x000ee60000000a00 */
[----:B------:R-:W2:Y:S04]  /*0730*/  LDG.E.128 R48, desc[UR6][R48.64] ;  /* 0x0000000630307981 */ /* 0x000ea8000c1e1d00 */
[----:B------:R-:W2:Y:S01]  /*0740*/  LDG.E.128 R60, desc[UR6][R60.64] ;  /* 0x000000063c3c7981 */ /* 0x000ea2000c1e1d00 */
[--C-:B------:R-:W-:Y:S01]  /*0750*/  IMAD.WIDE.U32 R56, R111, 0x10, R74.reuse ;  /* 0x000000106f387825 */ /* 0x100fe200078e004a */
[----:B------:R-:W-:Y:S01]  /*0760*/  IADD3 R108, R112, 0x300, RZ ;  /* 0x00000300706c7810 */ /* 0x000fe20007ffe0ff */
[----:B------:R-:W3:Y:S04]  /*0770*/  @P0 LDC.64 R114, c[0x0][0x2c8] ;  /* 0x0000b200ff720b82 */ /* 0x000ee80000000a00 */
[----:B------:R-:W2:Y:S01]  /*0780*/  LDG.E.128 R56, desc[UR6][R56.64] ;  /* 0x0000000638387981 */ /* 0x000ea2000c1e1d00 */
[----:B------:R-:W-:-:S04]  /*0790*/  IMAD.WIDE.U32 R68, R109, 0x10, R74 ;  /* 0x000000106d447825 */ /* 0x000fc800078e004a */
[C---:B------:R-:W-:Y:S02]  /*07a0*/  IMAD.WIDE.U32 R64, R108.reuse, 0x10, R64 ;  /* 0x000000106c407825 */ /* 0x040fe400078e0040 */
[----:B------:R-:W2:Y:S04]  /*07b0*/  LDG.E.128 R68, desc[UR6][R68.64] ;  /* 0x0000000644447981 */ /* 0x000ea8000c1e1d00 */
[----:B------:R-:W2:Y:S01]  /*07c0*/  LDG.E.128 R64, desc[UR6][R64.64] ;  /* 0x0000000640407981 */ /* 0x000ea2000c1e1d00 */
[----:B------:R-:W-:-:S04]  /*07d0*/  IMAD.WIDE.U32 R74, R108, 0x10, R74 ;  /* 0x000000106c4a7825 */ /* 0x000fc800078e004a */
[----:B0-----:R-:W-:Y:S02]  /*07e0*/  @P0 IMAD.WIDE.U32 R122, R112, 0x10, R72 ;  /* 0x00000010707a0825 */ /* 0x001fe400078e0048 */
[----:B------:R-:W2:Y:S02]  /*07f0*/  LDG.E.128 R72, desc[UR6][R74.64] ;  /* 0x000000064a487981 */ /* 0x000ea4000c1e1d00 */
[----:B-1----:R-:W-:Y:S02]  /*0800*/  @P0 IMAD.WIDE.U32 R118, R111, 0x10, R118 ;  /* 0x000000106f760825 */ /* 0x002fe400078e0076 */
[----:B------:R-:W5:Y:S02]  /*0810*/  @P0 LDG.E.128 R20, desc[UR6][R122.64] ;  /* 0x000000067a140981 */ /* 0x000f64000c1e1d00 */
[----:B---3--:R-:W-:Y:S02]  /*0820*/  @P0 IMAD.WIDE.U32 R116, R109, 0x10, R116 ;  /* 0x000000106d740825 */ /* 0x008fe400078e0074 */
[----:B------:R2:W5:Y:S02]  /*0830*/  @P0 LDG.E.128 R24, desc[UR6][R118.64] ;  /* 0x0000000676180981 */ /* 0x000564000c1e1d00 */
[----:B------:R-:W-:-:S02]  /*0840*/  @P0 IMAD.WIDE.U32 R120, R108, 0x10, R114 ;  /* 0x000000106c780825 */ /* 0x000fc400078e0072 */
[----:B------:R0:W5:Y:S04]  /*0850*/  @P0 LDG.E.128 R28, desc[UR6][R116.64] ;  /* 0x00000006741c0981 */ /* 0x000168000c1e1d00 */
[----:B------:R1:W5:Y:S01]  /*0860*/  @P0 LDG.E.128 R32, desc[UR6][R120.64] ;  /* 0x0000000678200981 */ /* 0x000362000c1e1d00 */
[----:B------:R-:W-:Y:S01]  /*0870*/  IADD3 R106, R106, UR10, RZ ;  /* 0x0000000a6a6a7c10 */ /* 0x000fe2000fffe0ff */
[----:B------:R-:W-:-:S03]  /*0880*/  UMOV UR4, 0xffffffff ;  /* 0xffffffff00047882 */ /* 0x000fc60000000000 */
[----:B------:R-:W-:Y:S02]  /*0890*/  ISETP.GE.AND P3, PT, R106, UR11, PT ;  /* 0x0000000b6a007c0c */ /* 0x000fe4000bf66270 */
[----:B------:R-:W-:Y:S02]  /*08a0*/  LOP3.LUT P2, RZ, R0, 0x1f, RZ, 0xc0, !PT ;  /* 0x0000001f00ff7812 */ /* 0x000fe4000784c0ff */
[----:B----4-:R-:W-:Y:S02]  /*08b0*/  FSEL R125, R125, RZ, !P1 ;  /* 0x000000ff7d7d7208 */ /* 0x010fe40004800000 */
[----:B------:R-:W-:-:S03]  /*08c0*/  LOP3.LUT P1, RZ, R113, 0xff, RZ, 0xc0, !PT ;  /* 0x000000ff71ff7812 */ /* 0x000fc6000782c0ff */
[C---:B------:R-:W-:Y:S01]  /*08d0*/  FADD.FTZ R47, -R125.reuse, R47 ;  /* 0x0000002f7d2f7221 */ /* 0x040fe20000010100 */
[C---:B------:R-:W-:Y:S01]  /*08e0*/  FADD.FTZ R45, -R125.reuse, R45 ;  /* 0x0000002d7d2d7221 */ /* 0x040fe20000010100 */
[C---:B------:R-:W-:Y:S02]  /*08f0*/  FADD.FTZ R113, -R125.reuse, R44 ;  /* 0x0000002c7d717221 */ /* 0x040fe40000010100 */
[C---:B--2---:R-:W-:Y:S01]  /*0900*/  FMUL.FTZ R119, R110.reuse, R47 ;  /* 0x0000002f6e777220 */ /* 0x044fe20000410000 */
[----:B------:R-:W-:Y:S01]  /*0910*/  FADD.FTZ R47, -R125, R54 ;  /* 0x000000367d2f7221 */ /* 0x000fe20000010100 */
[C---:B------:R-:W-:Y:S01]  /*0920*/  FMUL.FTZ R114, R110.reuse, R45 ;  /* 0x0000002d6e727220 */ /* 0x040fe20000410000 */
[C---:B------:R-:W-:Y:S02]  /*0930*/  FMUL.FTZ R113, R110.reuse, R113 ;  /* 0x000000716e717220 */ /* 0x040fe40000410000 */
[----:B------:R-:W-:Y:S01]  /*0940*/  FMUL.FTZ R54, R110, R47 ;  /* 0x0000002f6e367220 */ /* 0x000fe20000410000 */
[----:B0-----:R-:W-:Y:S01]  /*0950*/  FMUL.FTZ R116, R107, R48 ;  /* 0x000000306b747220 */ /* 0x001fe20000410000 */
[C---:B------:R-:W-:Y:S01]  /*0960*/  FADD.FTZ R86, R49.reuse, R86 ;  /* 0x0000005631567221 */ /* 0x040fe20000010000 */
[----:B------:R-:W-:Y:S01]  /*0970*/  FFMA.FTZ R88, R49, R114, R88 ;  /* 0x0000007231587223 */ /* 0x000fe20000010058 */
[C---:B------:R-:W-:Y:S01]  /*0980*/  FADD.FTZ R47, -R125.reuse, R60 ;  /* 0x0000003c7d2f7221 */ /* 0x040fe20000010100 */
[----:B-1----:R-:W-:Y:S01]  /*0990*/  FMUL.FTZ R121, R104, R49 ;  /* 0x0000003168797220 */ /* 0x002fe20000410000 */
[C---:B------:R-:W-:Y:S01]  /*09a0*/  FADD.FTZ R49, -R125.reuse, R61 ;  /* 0x0000003d7d317221 */ /* 0x040fe20000010100 */
[----:B------:R-:W-:Y:S01]  /*09b0*/  FADD.FTZ R44, RZ, R116 ;  /* 0x00000074ff2c7221 */ /* 0x000fe20000010000 */
[----:B------:R-:W-:Y:S01]  /*09c0*/  FMUL.FTZ R61, R110, R47 ;  /* 0x0000002f6e3d7220 */ /* 0x000fe20000410000 */
[----:B------:R-:W-:Y:S01]  /*09d0*/  FADD.FTZ R115, -R125, R46 ;  /* 0x0000002e7d737221 */ /* 0x000fe20000010100 */
[C---:B------:R-:W-:Y:S01]  /*09e0*/  FADD.FTZ R8, R51.reuse, R8 ;  /* 0x0000000833087221 */ /* 0x040fe20000010000 */
[----:B------:R-:W-:Y:S01]  /*09f0*/  FFMA.FTZ R78, R51, R119, R78 ;  /* 0x00000077334e7223 */ /* 0x000fe2000001004e */
[----:B------:R-:W-:Y:S01]  /*0a00*/  FMUL.FTZ R124, R102, R51 ;  /* 0x00000033667c7220 */ /* 0x000fe20000410000 */
[----:B------:R-:W-:Y:S01]  /*0a10*/  FFMA.FTZ R47, R113, R116, RZ ;  /* 0x00000074712f7223 */ /* 0x000fe200000100ff */
[----:B------:R-:W-:Y:S01]  /*0a20*/  FADD.FTZ R51, -R125, R62 ;  /* 0x0000003e7d337221 */ /* 0x000fe20000010100 */
[----:B------:R-:W-:Y:S01]  /*0a30*/  FMUL.FTZ R62, R110, R49 ;  /* 0x000000316e3e7220 */ /* 0x000fe20000410000 */
[----:B------:R-:W-:Y:S01]  /*0a40*/  FMUL.FTZ R120, R105, R50 ;  /* 0x0000003269787220 */ /* 0x000fe20000410000 */
[----:B------:R-:W-:Y:S01]  /*0a50*/  FADD.FTZ R49, R44, R121 ;  /* 0x000000792c317221 */ /* 0x000fe20000010000 */
[----:B------:R-:W-:Y:S01]  /*0a60*/  FMUL.FTZ R115, R110, R115 ;  /* 0x000000736e737220 */ /* 0x000fe20000410000 */
[----:B------:R-:W-:Y:S01]  /*0a70*/  FFMA.FTZ R44, R114, R121, R47 ;  /* 0x00000079722c7223 */ /* 0x000fe2000001002f */
[----:B------:R-:W-:Y:S01]  /*0a80*/  FADD.FTZ R45, -R125, R52 ;  /* 0x000000347d2d7221 */ /* 0x000fe20000010100 */
[----:B------:R-:W-:-:S02]  /*0a90*/  FADD.FTZ R49, R49, R120 ;  /* 0x0000007831317221 */ /* 0x000fc40000010000 */
[----:B------:R-:W-:Y:S01]  /*0aa0*/  FFMA.FTZ R44, R115, R120, R44 ;  /* 0x00000078732c7223 */ /* 0x000fe2000001002c */
[----:B------:R-:W-:Y:S01]  /*0ab0*/  FADD.FTZ R117, -R125, R55 ;  /* 0x000000377d757221 */ /* 0x000fe20000010100 */
[----:B------:R-:W-:Y:S01]  /*0ac0*/  FMUL.FTZ R55, R103, R56 ;  /* 0x0000003867377220 */ /* 0x000fe20000410000 */
        /* <DEDUP_REMOVED lines=9> */
[----:B------:R-:W-:-:S02]  /*0b60*/  FADD.FTZ R46, R47, R118 ;  /* 0x000000762f2e7221 */ /* 0x000fc40000010000 */
[----:B------:R-:W-:Y:S01]  /*0b70*/  FFMA.FTZ R47, R53, R118, R44 ;  /* 0x00000076352f7223 */ /* 0x000fe2000001002c */
[----:B------:R-:W-:Y:S01]  /*0b80*/  FMUL.FTZ R122, R98, R59 ;  /* 0x0000003b627a7220 */ /* 0x000fe20000410000 */
[----:B------:R-:W-:Y:S01]  /*0b90*/  FADD.FTZ R49, R46, R123 ;  /* 0x0000007b2e317221 */ /* 0x000fe20000010000 */
[----:B------:R-:W-:Y:S01]  /*0ba0*/  FMUL.FTZ R117, R110, R117 ;  /* 0x000000756e757220 */ /* 0x000fe20000410000 */
[----:B------:R-:W-:Y:S01]  /*0bb0*/  FFMA.FTZ R44, R54, R123, R47 ;  /* 0x0000007b362c7223 */ /* 0x000fe2000001002f */
[C---:B------:R-:W-:Y:S01]  /*0bc0*/  FADD.FTZ R3, R68.reuse, R3 ;  /* 0x0000000344037221 */ /* 0x040fe20000010000 */
[----:B------:R-:W-:Y:S01]  /*0bd0*/  FFMA.FTZ R17, R68, R61, R17 ;  /* 0x0000003d44117223 */ /* 0x000fe20000010011 */
[----:B------:R-:W-:Y:S01]  /*0be0*/  FADD.FTZ R45, -R125, R65 ;  /* 0x000000417d2d7221 */ /* 0x000fe20000010100 */
[----:B------:R-:W-:Y:S01]  /*0bf0*/  FMUL.FTZ R68, R99, R68 ;  /* 0x0000004463447220 */ /* 0x000fe20000410000 */
[----:B------:R-:W-:Y:S01]  /*0c00*/  FADD.FTZ R49, R49, R122 ;  /* 0x0000007a31317221 */ /* 0x000fe20000010000 */
[----:B------:R-:W-:Y:S01]  /*0c10*/  FFMA.FTZ R46, R117, R122, R44 ;  /* 0x0000007a752e7223 */ /* 0x000fe2000001002c */
[C---:B------:R-:W-:Y:S01]  /*0c20*/  FADD.FTZ R5, R58.reuse, R5 ;  /* 0x000000053a057221 */ /* 0x040fe20000010000 */
[----:B------:R-:W-:Y:S01]  /*0c30*/  FFMA.FTZ R19, R58, R54, R19 ;  /* 0x000000363a137223 */ /* 0x000fe20000010013 */
[C---:B------:R-:W-:Y:S01]  /*0c40*/  FADD.FTZ R2, R69.reuse, R2 ;  /* 0x0000000245027221 */ /* 0x040fe20000010000 */
[----:B------:R-:W-:Y:S01]  /*0c50*/  FFMA.FTZ R16, R69, R62, R16 ;  /* 0x0000003e45107223 */ /* 0x000fe20000010010 */
[----:B------:R-:W-:Y:S01]  /*0c60*/  FMUL.FTZ R69, R96, R69 ;  /* 0x0000004560457220 */ /* 0x000fe20000410000 */
[----:B------:R-:W-:Y:S01]  /*0c70*/  FMUL.FTZ R58, R110, R45 ;  /* 0x0000002d6e3a7220 */ /* 0x000fe20000410000 */
[----:B------:R-:W-:Y:S01]  /*0c80*/  FADD.FTZ R44, R49, R68 ;  /* 0x00000044312c7221 */ /* 0x000fe20000010000 */
[C---:B------:R-:W-:Y:S01]  /*0c90*/  FADD.FTZ R6, R57.reuse, R6 ;  /* 0x0000000639067221 */ /* 0x040fe20000010000 */
[----:B------:R-:W-:Y:S01]  /*0ca0*/  FFMA.FTZ R76, R57, R53, R76 ;  /* 0x00000035394c7223 */ /* 0x000fe2000001004c */
[C---:B------:R-:W-:Y:S01]  /*0cb0*/  FADD.FTZ R4, R59.reuse, R4 ;  /* 0x000000043b047221 */ /* 0x040fe20000010000 */
[----:B------:R-:W-:Y:S01]  /*0cc0*/  FFMA.FTZ R18, R59, R117, R18 ;  /* 0x000000753b127223 */ /* 0x000fe20000010012 */
[----:B------:R-:W-:Y:S01]  /*0cd0*/  FFMA.FTZ R45, R61, R68, R46 ;  /* 0x000000443d2d7223 */ /* 0x000fe2000001002e */
[C---:B------:R-:W-:Y:S01]  /*0ce0*/  FADD.FTZ R63, -R125.reuse, R63 ;  /* 0x0000003f7d3f7221 */ /* 0x040fe20000010100 */
[C---:B------:R-:W-:Y:S01]  /*0cf0*/  FADD.FTZ R57, -R125.reuse, R64 ;  /* 0x000000407d397221 */ /* 0x040fe20000010100 */
[C---:B------:R-:W-:Y:S01]  /*0d00*/  FADD.FTZ R59, -R125.reuse, R66 ;  /* 0x000000427d3b7221 */ /* 0x040fe20000010100 */
[----:B------:R-:W-:Y:S01]  /*0d10*/  FADD.FTZ R125, -R125, R67 ;  /* 0x000000437d7d7221 */ /* 0x000fe20000010100 */
[----:B------:R-:W-:Y:S01]  /*0d20*/  FMUL.FTZ R67, R97, R70 ;  /* 0x0000004661437220 */ /* 0x000fe20000410000 */
[----:B------:R-:W-:Y:S01]  /*0d30*/  FADD.FTZ R44, R44, R69 ;  /* 0x000000452c2c7221 */ /* 0x000fe20000010000 */
[----:B------:R-:W-:Y:S01]  /*0d40*/  FMUL.FTZ R64, R110, R51 ;  /* 0x000000336e407220 */ /* 0x000fe20000410000 */
[----:B------:R-:W-:Y:S01]  /*0d50*/  FFMA.FTZ R45, R62, R69, R45 ;  /* 0x000000453e2d7223 */ /* 0x000fe2000001002d */
[----:B------:R-:W-:Y:S01]  /*0d60*/  FMUL.FTZ R57, R110, R57 ;  /* 0x000000396e397220 */ /* 0x000fe20000410000 */
[----:B------:R-:W-:Y:S01]  /*0d70*/  FMUL.FTZ R66, R94, R71 ;  /* 0x000000475e427220 */ /* 0x000fe20000410000 */
[----:B------:R-:W-:Y:S01]  /*0d80*/  FADD.FTZ R47, R44, R67 ;  /* 0x000000432c2f7221 */ /* 0x000fe20000010000 */
[----:B------:R-:W-:Y:S01]  /*0d90*/  FMUL.FTZ R65, R110, R63 ;  /* 0x0000003f6e417220 */ /* 0x000fe20000410000 */
[----:B------:R-:W-:Y:S01]  /*0da0*/  FFMA.FTZ R44, R64, R67, R45 ;  /* 0x00000043402c7223 */ /* 0x000fe2000001002d */
[C---:B------:R-:W-:Y:S01]  /*0db0*/  FADD.FTZ R81, R72.reuse, R81 ;  /* 0x0000005148517221 */ /* 0x040fe20000010000 */
[----:B------:R-:W-:Y:S01]  /*0dc0*/  FFMA.FTZ R13, R72, R57, R13 ;  /* 0x00000039480d7223 */ /* 0x000fe2000001000d */
[----:B------:R-:W-:Y:S01]  /*0dd0*/  FMUL.FTZ R72, R95, R72 ;  /* 0x000000485f487220 */ /* 0x000fe20000410000 */
[----:B------:R-:W-:Y:S01]  /*0de0*/  FADD.FTZ R47, R47, R66 ;  /* 0x000000422f2f7221 */ /* 0x000fe20000010000 */
[----:B------:R-:W-:Y:S01]  /*0df0*/  FFMA.FTZ R46, R65, R66, R44 ;  /* 0x00000042412e7223 */ /* 0x000fe2000001002c */
[C---:B------:R-:W-:Y:S01]  /*0e00*/  FADD.FTZ R82, R73.reuse, R82 ;  /* 0x0000005249527221 */ /* 0x040fe20000010000 */
[----:B------:R-:W-:Y:S01]  /*0e10*/  FFMA.FTZ R12, R73, R58, R12 ;  /* 0x0000003a490c7223 */ /* 0x000fe2000001000c */
[----:B------:R-:W-:Y:S01]  /*0e20*/  FMUL.FTZ R73, R92, R73 ;  /* 0x000000495c497220 */ /* 0x000fe20000410000 */
[----:B------:R-:W-:Y:S01]  /*0e30*/  FMUL.FTZ R59, R110, R59 ;  /* 0x0000003b6e3b7220 */ /* 0x000fe20000410000 */
[----:B------:R-:W-:Y:S01]  /*0e40*/  FADD.FTZ R44, R47, R72 ;  /* 0x000000482f2c7221 */ /* 0x000fe20000010000 */
[----:B------:R-:W-:Y:S01]  /*0e50*/  FFMA.FTZ R45, R57, R72, R46 ;  /* 0x00000048392d7223 */ /* 0x000fe2000001002e */
[C---:B------:R-:W-:Y:S01]  /*0e60*/  FADD.FTZ R83, R74.reuse, R83 ;  /* 0x000000534a537221 */ /* 0x040fe20000010000 */
[----:B------:R-:W-:Y:S01]  /*0e70*/  FFMA.FTZ R11, R74, R59, R11 ;  /* 0x0000003b4a0b7223 */ /* 0x000fe2000001000b */
        /* <DEDUP_REMOVED lines=41> */
.L_x_2368:
[----:B01----:R-:W-:Y:S01]  /*1110*/  FADD.FTZ R44, R44, R47 ;  /* 0x0000002f2c2c7221 */ /* 0x003fe20000010000 */
[----:B--2---:R-:W-:Y:S01]  /*1120*/  FADD.FTZ R45, R45, R46 ;  /* 0x0000002e2d2d7221 */ /* 0x004fe20000010000 */
        /* <DEDUP_REMOVED lines=10> */
.L_x_2352:
        /* <DEDUP_REMOVED lines=9> */
[----:B------:R-:W-:Y:S02]  /*1260*/  P2R R56, PR, RZ, 0x4 ;  /* 0x00000004ff387803 */ /* 0x000fe40000000000 */
[----:B------:R-:W-:Y:S01]  /*1270*/  ISETP.NE.AND.EX P6, PT, RZ, UR13, PT, P3 ;  /* 0x0000000dff007c0c */ /* 0x000fe2000bfc5330 */
        /* <DEDUP_REMOVED lines=39> */
[----:B------:R-:W-:Y:S01]  /*14f0*/  FMUL.FTZ R47, R110, R119 ;  /* 0x000000776e2f7220 */ /* 0x000fe20000410000 */
[----:B------:R-:W-:Y:S01]  /*1500*/  P2R R113, PR, RZ, 0x40 ;  /* 0x00000040ff717803 */ /* 0x000fe20000000000 */
        /* <DEDUP_REMOVED lines=14> */
.L_x_2353:
[----:B0-----:R-:W0:Y:S01]  /*15f0*/  LDC.64 R114, c[0x0][0x2f8] ;  /* 0x0000be00ff727b82 */ /* 0x001e220000000a00 */
        /* <DEDUP_REMOVED lines=10> */
[----:B------:R-:W1:Y:S01]  /*16a0*/  @P3 LDC.64 R120, c[0x0][0x300] ;  /* 0x0000c000ff783b82 */ /* 0x000e620000000a00 */
[----:B0-----:R-:W-:-:S05]  /*16b0*/  IMAD.WIDE.U32 R48, R112, 0x10, R114 ;  /* 0x0000001070307825 */ /* 0x001fca00078e0072 */
[----:B------:R0:W-:Y:S01]  /*16c0*/  STG.E.128 desc[UR6][R48.64], R44 ;  /* 0x0000002c30007986 */ /* 0x0001e2000c101d06 */
[----:B------:R-:W-:Y:S05]  /*16d0*/  @!P3 BRA `(.L_x_2354) ;  /* 0x000000000024b947 */ /* 0x000fea0003800000 */
[----:B0-----:R-:W0:Y:S01]  /*16e0*/  LDC.64 R48, c[0x0][0x300] ;  /* 0x0000c000ff307b82 */ /* 0x001e220000000a00 */
        /* <DEDUP_REMOVED lines=8> */
.L_x_2354:
[C---:B0-2---:R-:W-:Y:S01]  /*1770*/  FMUL.FTZ R49, R110.reuse, R51 ;  /* 0x000000336e317220 */ /* 0x045fe20000410000 */
[----:B------:R-:W-:Y:S01]  /*1780*/  ISETP.NE.U32.AND P4, PT, RZ, UR12, PT ;  /* 0x0000000cff007c0c */ /* 0x000fe2000bf85070 */
        /* <DEDUP_REMOVED lines=9> */
[----:B------:R-:W0:Y:S01]  /*1820*/  LDC.64 R52, c[0x0][0x308] ;  /* 0x0000c200ff347b82 */ /* 0x000e220000000a00 */
[----:B------:R-:W-:Y:S02]  /*1830*/  SEL R47, R51, R39, P4 ;  /* 0x00000027332f7207 */ /* 0x000fe40002000000 */
[----:B------:R-:W-:Y:S02]  /*1840*/  SEL R46, R50, R38, P4 ;  /* 0x00000026322e7207 */ /* 0x000fe40002000000 */
[----:B------:R-:W-:Y:S02]  /*1850*/  SEL R45, R49, R37, P4 ;  /* 0x00000025312d7207 */ /* 0x000fe40002000000 */
[----:B------:R-:W-:Y:S01]  /*1860*/  SEL R44, R48, R36, P4 ;  /* 0x00000024302c7207 */ /* 0x000fe20002000000 */
[----:B0-----:R-:W-:-:S05]  /*1870*/  IMAD.WIDE.U32 R52, R111, 0x10, R52 ;  /* 0x000000106f347825 */ /* 0x001fca00078e0034 */
[----:B------:R0:W-:Y:S02]  /*1880*/  STG.E.128 desc[UR6][R52.64], R44 ;  /* 0x0000002c34007986 */ /* 0x0001e4000c101d06 */
.L_x_2355:
[----:B------:R-:W-:Y:S01]  /*1890*/  ISETP.NE.U32.AND P5, PT, RZ, UR14, PT ;  /* 0x0000000eff007c0c */ /* 0x000fe2000bfa5070 */
[----:B0-----:R-:W-:-:S04]  /*18a0*/  IMAD.WIDE.U32 R46, R111, 0x10, R114 ;  /* 0x000000106f2e7825 */ /* 0x001fc800078e0072 */
[-CC-:B------:R-:W-:Y:S01]  /*18b0*/  FFMA.FTZ R61, R61, R71.reuse, R70.reuse ;  /* 0x000000473d3d7223 */ /* 0x180fe20000010046 */
[-C--:B------:R-:W-:Y:S01]  /*18c0*/  FFMA.FTZ R62, R62, R71.reuse, R70 ;  /* 0x000000473e3e7223 */ /* 0x080fe20000010046 */
[----:B------:R-:W-:Y:S01]  /*18d0*/  ISETP.NE.AND.EX P5, PT, RZ, UR15, PT, P5 ;  /* 0x0000000fff007c0c */ /* 0x000fe2000bfa5350 */
[----:B-1----:R-:W-:Y:S01]  /*18e0*/  @P3 IMAD.WIDE.U32 R120, R111, 0x10, R120 ;  /* 0x000000106f783825 */ /* 0x002fe200078e0078 */
[----:B------:R0:W-:Y:S03]  /*18f0*/  STG.E.128 desc[UR6][R46.64], R48 ;  /* 0x000000302e007986 */ /* 0x0001e6000c101d06 */
[--C-:B------:R-:W-:Y:S01]  /*1900*/  FFMA.FTZ R64, R64, R71, R70.reuse ;  /* 0x0000004740407223 */ /* 0x100fe20000010046 */
[----:B------:R-:W-:Y:S01]  /*1910*/  SEL R55, R51, R43, P5 ;  /* 0x0000002b33377207 */ /* 0x000fe20002800000 */
[----:B------:R-:W-:Y:S01]  /*1920*/  FFMA.FTZ R65, R65, R71, R70 ;  /* 0x0000004741417223 */ /* 0x000fe20000010046 */
[----:B------:R-:W-:Y:S01]  /*1930*/  SEL R54, R50, R42, P5 ;  /* 0x0000002a32367207 */ /* 0x000fe20002800000 */
[----:B------:R-:W-:Y:S01]  /*1940*/  FADD.FTZ R61, R68, -R61 ;  /* 0x8000003d443d7221 */ /* 0x000fe20000010000 */
[----:B------:R-:W-:Y:S01]  /*1950*/  SEL R53, R49, R41, P5 ;  /* 0x0000002931357207 */ /* 0x000fe20002800000 */
[----:B------:R-:W-:Y:S01]  /*1960*/  FADD.FTZ R45, R69, -R62 ;  /* 0x8000003e452d7221 */ /* 0x000fe20000010000 */
[----:B------:R-:W-:Y:S01]  /*1970*/  SEL R52, R48, R40, P5 ;  /* 0x0000002830347207 */ /* 0x000fe20002800000 */
[----:B------:R-:W-:Y:S01]  /*1980*/  FADD.FTZ R67, R67, -R64 ;  /* 0x8000004043437221 */ /* 0x000fe20000010000 */
[----:B------:R-:W-:Y:S01]  /*1990*/  FADD.FTZ R65, R66, -R65 ;  /* 0x8000004142417221 */ /* 0x000fe20000010000 */
[C---:B------:R-:W-:Y:S01]  /*19a0*/  FMUL.FTZ R44, R110.reuse, R61 ;  /* 0x0000003d6e2c7220 */ /* 0x040fe20000410000 */
[----:B------:R-:W-:Y:S01]  /*19b0*/  FMUL.FTZ R45, R110, R45 ;  /* 0x0000002d6e2d7220 */ /* 0x000fe20000410000 */
[----:B------:R1:W-:Y:S02]  /*19c0*/  @P3 STG.E.128 desc[UR6][R120.64], R52 ;  /* 0x0000003478003986 */ /* 0x0003e4000c101d06 */
[----:B------:R-:W-:Y:S01]  /*19d0*/  @P2 FADD.FTZ R44, R28, R44 ;  /* 0x0000002c1c2c2221 */ /* 0x000fe20000010000 */
[----:B------:R-:W-:Y:S01]  /*19e0*/  @P2 FADD.FTZ R45, R29, R45 ;  /* 0x0000002d1d2d2221 */ /* 0x000fe20000010000 */
[C---:B0-----:R-:W-:Y:S01]  /*19f0*/  FMUL.FTZ R46, R110.reuse, R67 ;  /* 0x000000436e2e7220 */ /* 0x041fe20000410000 */
[----:B------:R-:W-:-:S03]  /*1a00*/  FMUL.FTZ R47, R110, R65 ;  /* 0x000000416e2f7220 */ /* 0x000fc60000410000 */
[----:B------:R-:W-:Y:S01]  /*1a10*/  @P2 FADD.FTZ R46, R30, R46 ;  /* 0x0000002e1e2e2221 */ /* 0x000fe20000010000 */
[----:B------:R-:W-:Y:S01]  /*1a20*/  @P2 FADD.FTZ R47, R31, R47 ;  /* 0x0000002f1f2f2221 */ /* 0x000fe20000010000 */
[----:B------:R-:W-:Y:S06]  /*1a30*/  @!P6 BRA `(.L_x_2356) ;  /* 0x00000000001ce947 */ /* 0x000fec0003800000 */
[----:B-1----:R-:W0:Y:S01]  /*1a40*/  LDC.64 R52, c[0x0][0x308] ;  /* 0x0000c200ff347b82 */ /* 0x002e220000000a00 */
[----:B------:R-:W-:Y:S02]  /*1a50*/  SEL R51, R47, R39, P4 ;  /* 0x000000272f337207 */ /* 0x000fe40002000000 */
[----:B------:R-:W-:Y:S02]  /*1a60*/  SEL R50, R46, R38, P4 ;  /* 0x000000262e327207 */ /* 0x000fe40002000000 */
[----:B------:R-:W-:Y:S02]  /*1a70*/  SEL R49, R45, R37, P4 ;  /* 0x000000252d317207 */ /* 0x000fe40002000000 */
[----:B------:R-:W-:Y:S01]  /*1a80*/  SEL R48, R44, R36, P4 ;  /* 0x000000242c307207 */ /* 0x000fe20002000000 */
[----:B0-----:R-:W-:-:S05]  /*1a90*/  IMAD.WIDE.U32 R52, R109, 0x10, R52 ;  /* 0x000000106d347825 */ /* 0x001fca00078e0034 */
[----:B------:R0:W-:Y:S02]  /*1aa0*/  STG.E.128 desc[UR6][R52.64], R48 ;  /* 0x0000003034007986 */ /* 0x0001e4000c101d06 */
.L_x_2356:
        /* <DEDUP_REMOVED lines=18> */
[----:B------:R-:W-:Y:S01]  /*1bd0*/  ISETP.NE.AND P6, PT, R63, RZ, PT ;  /* 0x000000ff3f00720c */ /* 0x000fe20003fc5270 */
[----:B------:R-:W-:Y:S01]  /*1be0*/  IMAD.WIDE.U32 R60, R109, 0x10, R114 ;  /* 0x000000106d3c7825 */ /* 0x000fe200078e0072 */
[----:B------:R-:W-:-:S02]  /*1bf0*/  SEL R36, R48, R36, P4 ;  /* 0x0000002430247207 */ /* 0x000fc40002000000 */
[----:B------:R-:W-:Y:S01]  /*1c00*/  SEL R37, R49, R37, P4 ;  /* 0x0000002531257207 */ /* 0x000fe20002000000 */
[----:B------:R-:W-:Y:S01]  /*1c10*/  IMAD.WIDE.U32 R114, R108, 0x10, R114 ;  /* 0x000000106c727825 */ /* 0x000fe200078e0072 */
[----:B------:R-:W-:Y:S01]  /*1c20*/  SEL R38, R50, R38, P4 ;  /* 0x0000002632267207 */ /* 0x000fe20002000000 */
[----:B-1----:R-:W1:Y:S01]  /*1c30*/  @P3 LDC.64 R52, c[0x0][0x300] ;  /* 0x0000c000ff343b82 */ /* 0x002e620000000a00 */
[----:B------:R-:W-:Y:S01]  /*1c40*/  SEL R39, R51, R39, P4 ;  /* 0x0000002733277207 */ /* 0x000fe20002000000 */
[----:B------:R2:W-:Y:S01]  /*1c50*/  STG.E.128 desc[UR6][R60.64], R44 ;  /* 0x0000002c3c007986 */ /* 0x0005e2000c101d06 */
[----:B------:R-:W-:-:S05]  /*1c60*/  SEL R113, RZ, 0x1, P1 ;  /* 0x00000001ff717807 */ /* 0x000fca0000800000 */
[----:B------:R-:W3:Y:S01]  /*1c70*/  @P2 LDC.64 R54, c[0x0][0x308] ;  /* 0x0000c200ff362b82 */ /* 0x000ee20000000a00 */
[----:B0-----:R-:W-:-:S04]  /*1c80*/  @P3 IMAD.WIDE.U32 R58, R109, 0x10, R58 ;  /* 0x000000106d3a3825 */ /* 0x001fc800078e003a */
[----:B---3--:R-:W-:Y:S01]  /*1c90*/  @P2 IMAD.WIDE.U32 R62, R108, 0x10, R54 ;  /* 0x000000106c3e2825 */ /* 0x008fe200078e0036 */
[----:B------:R-:W-:Y:S02]  /*1ca0*/  SEL R55, R47, R43, P5 ;  /* 0x0000002b2f377207 */ /* 0x000fe40002800000 */
[----:B------:R-:W-:Y:S01]  /*1cb0*/  SEL R54, R46, R42, P5 ;  /* 0x0000002a2e367207 */ /* 0x000fe20002800000 */
[----:B-1----:R-:W-:Y:S01]  /*1cc0*/  @P3 IMAD.WIDE.U32 R108, R108, 0x10, R52 ;  /* 0x000000106c6c3825 */ /* 0x002fe200078e0034 */
[-C--:B------:R-:W-:Y:S02]  /*1cd0*/  SEL R53, R45, R41.reuse, P5 ;  /* 0x000000292d357207 */ /* 0x080fe40002800000 */
[-C--:B------:R-:W-:Y:S02]  /*1ce0*/  SEL R52, R44, R40.reuse, P5 ;  /* 0x000000282c347207 */ /* 0x080fe40002800000 */
[----:B------:R-:W-:Y:S02]  /*1cf0*/  SEL R40, R48, R40, P5 ;  /* 0x0000002830287207 */ /* 0x000fe40002800000 */
[----:B------:R-:W-:Y:S01]  /*1d00*/  SEL R41, R49, R41, P5 ;  /* 0x0000002931297207 */ /* 0x000fe20002800000 */
[----:B------:R2:W-:Y:S01]  /*1d10*/  @P3 STG.E.128 desc[UR6][R58.64], R52 ;  /* 0x000000343a003986 */ /* 0x0005e2000c101d06 */
[----:B------:R-:W-:-:S02]  /*1d20*/  SEL R42, R50, R42, P5 ;  /* 0x0000002a322a7207 */ /* 0x000fc40002800000 */
[----:B------:R-:W-:Y:S01]  /*1d30*/  SEL R43, R51, R43, P5 ;  /* 0x0000002b332b7207 */ /* 0x000fe20002800000 */
        /* <DEDUP_REMOVED lines=36> */
.L_x_2350:
        /* <DEDUP_REMOVED lines=19> */
.L_x_2351:
[----:B------:R-:W-:Y:S01]  /*20b0*/  HFMA2.MMA R48, -RZ, RZ, 0, 9.5367431640625e-07 ;  /* 0x00000010ff307435 */ /* 0x000fe200000001ff */
[----:B------:R-:W-:Y:S02]  /*20c0*/  MOV R49, 0x1f ;  /* 0x0000001f00317802 */ /* 0x000fe40000000f00 */
[----:B------:R-:W-:-:S08]  /*20d0*/  MOV R50, 0xffffffff ;  /* 0xffffffff00327802 */ /* 0x000fd00000000f00 */
[----:B-----5:R-:W-:Y:S05]  /*20e0*/  WARPSYNC.COLLECTIVE R50, `(.L_x_2358) ;  /* 0x0000000032087348 */ /* 0x020fea0003c00000 */
[----:B------:R0:W1:Y:S02]  /*20f0*/  SHFL.DOWN P3, R48, R51, R48, R49 ;  /* 0x0800003033307389 */ /* 0x0000640000060031 */
[----:B01---5:R-:W-:Y:S01]  /*2100*/  ENDCOLLECTIVE ;  /* 0x000000000000791b */ /* 0x023fe20003800000 */
.L_x_2358:
[----:B------:R-:W-:Y:S01]  /*2110*/  MOV R44, R48 ;  /* 0x00000030002c7202 */ /* 0x000fe20000000f00 */
[----:B------:R-:W-:-:S04]  /*2120*/  HFMA2.MMA R48, -RZ, RZ, 0, 9.5367431640625e-07 ;  /* 0x00000010ff307435 */ /* 0x000fc800000001ff */
[----:B------:R-:W-:Y:S01]  /*2130*/  FADD.FTZ R47, R51, R44 ;  /* 0x0000002c332f7221 */ /* 0x000fe20000010000 */
[----:B------:R-:W-:-:S07]  /*2140*/  MOV R51, R45 ;  /* 0x0000002d00337202 */ /* 0x000fce0000000f00 */
[----:B------:R-:W-:Y:S05]  /*2150*/  WARPSYNC.COLLECTIVE R50, `(.L_x_2359) ;  /* 0x0000000032087348 */ /* 0x000fea0003c00000 */
[----:B------:R0:W1:Y:S02]  /*2160*/  SHFL.DOWN P3, R48, R51, R48, R49 ;  /* 0x0800003033307389 */ /* 0x0000640000060031 */
[----:B01----:R-:W-:Y:S01]  /*2170*/  ENDCOLLECTIVE ;  /* 0x000000000000791b */ /* 0x003fe20003800000 */
.L_x_2359:
[----:B------:R-:W-:Y:S02]  /*2180*/  MOV R51, R47 ;  /* 0x0000002f00337202 */ /* 0x000fe40000000f00 */
[----:B------:R-:W-:Y:S01]  /*2190*/  MOV R46, R48 ;  /* 0x00000030002e7202 */ /* 0x000fe20000000f00 */
[----:B------:R-:W-:-:S04]  /*21a0*/  HFMA2.MMA R48, -RZ, RZ, 0, 4.76837158203125e-07 ;  /* 0x00000008ff307435 */ /* 0x000fc800000001ff */
[----:B------:R-:W-:-:S07]  /*21b0*/  FADD.FTZ R46, R45, R46 ;  /* 0x0000002e2d2e7221 */ /* 0x000fce0000010000 */
[----:B------:R-:W-:Y:S05]  /*21c0*/  WARPSYNC.COLLECTIVE R50, `(.L_x_2360) ;  /* 0x0000000032087348 */ /* 0x000fea0003c00000 */
[----:B------:R0:W1:Y:S02]  /*21d0*/  SHFL.DOWN P3, R48, R51, R48, R49 ;  /* 0x0800003033307389 */ /* 0x0000640000060031 */
[----:B01----:R-:W-:Y:S01]  /*21e0*/  ENDCOLLECTIVE ;  /* 0x000000000000791b */ /* 0x003fe20003800000 */
.L_x_2360:
[----:B------:R-:W-:Y:S02]  /*21f0*/  MOV R51, R46 ;  /* 0x0000002e00337202 */ /* 0x000fe40000000f00 */
[----:B------:R-:W-:Y:S01]  /*2200*/  MOV R44, R48 ;  /* 0x00000030002c7202 */ /* 0x000fe20000000f00 */
[----:B------:R-:W-:-:S04]  /*2210*/  HFMA2.MMA R48, -RZ, RZ, 0, 4.76837158203125e-07 ;  /* 0x00000008ff307435 */ /* 0x000fc800000001ff */
[----:B------:R-:W-:-:S07]  /*2220*/  FADD.FTZ R56, R47, R44 ;  /* 0x0000002c2f387221 */ /* 0x000fce0000010000 */
[----:B------:R-:W-:Y:S05]  /*2230*/  WARPSYNC.COLLECTIVE R50, `(.L_x_2361) ;  /* 0x0000000032087348 */ /* 0x000fea0003c00000 */
[----:B------:R0:W1:Y:S02]  /*2240*/  SHFL.DOWN P3, R48, R51, R48, R49 ;  /* 0x0800003033307389 */ /* 0x0000640000060031 */
[----:B01----:R-:W-:Y:S01]  /*2250*/  ENDCOLLECTIVE ;  /* 0x000000000000791b */ /* 0x003fe20003800000 */
.L_x_2361:
[----:B------:R-:W-:Y:S02]  /*2260*/  MOV R51, R56 ;  /* 0x0000003800337202 */ /* 0x000fe40000000f00 */
[----:B------:R-:W-:Y:S01]  /*2270*/  MOV R71, R48 ;  /* 0x0000003000477202 */ /* 0x000fe20000000f00 */
[----:B------:R-:W-:-:S04]  /*2280*/  HFMA2.MMA R48, -RZ, RZ, 0, 2.384185791015625e-07 ;  /* 0x00000004ff307435 */ /* 0x000fc800000001ff */
[----:B------:R-:W-:-:S07]  /*2290*/  FADD.FTZ R71, R46, R71 ;  /* 0x000000472e477221 */ /* 0x000fce0000010000 */
[----:B------:R-:W-:Y:S05]  /*22a0*/  WARPSYNC.COLLECTIVE R50, `(.L_x_2362) ;  /* 0x0000000032087348 */ /* 0x000fea0003c00000 */
[----:B------:R0:W1:Y:S02]  /*22b0*/  SHFL.DOWN P3, R48, R51, R48, R49 ;  /* 0x0800003033307389 */ /* 0x0000640000060031 */
[----:B01----:R-:W-:Y:S01]  /*22c0*/  ENDCOLLECTIVE ;  /* 0x000000000000791b */ /* 0x003fe20003800000 */
.L_x_2362:
[----:B------:R-:W-:Y:S02]  /*22d0*/  MOV R51, R71 ;  /* 0x0000004700337202 */ /* 0x000fe40000000f00 */
[----:B------:R-:W-:Y:S01]  /*22e0*/  MOV R125, R48 ;  /* 0x00000030007d7202 */ /* 0x000fe20000000f00 */
[----:B------:R-:W-:-:S04]  /*22f0*/  HFMA2.MMA R48, -RZ, RZ, 0, 2.384185791015625e-07 ;  /* 0x00000004ff307435 */ /* 0x000fc800000001ff */
[----:B------:R-:W-:-:S07]  /*2300*/  FADD.FTZ R125, R56, R125 ;  /* 0x0000007d387d7221 */ /* 0x000fce0000010000 */
[----:B------:R-:W-:Y:S05]  /*2310*/  WARPSYNC.COLLECTIVE R50, `(.L_x_2363) ;  /* 0x0000000032087348 */ /* 0x000fea0003c00000 */
[----:B------:R0:W1:Y:S02]  /*2320*/  SHFL.DOWN P3, R48, R51, R48, R49 ;  /* 0x0800003033307389 */ /* 0x0000640000060031 */
[----:B01----:R-:W-:Y:S01]  /*2330*/  ENDCOLLECTIVE ;  /* 0x000000000000791b */ /* 0x003fe20003800000 */
.L_x_2363:
[----:B------:R-:W-:Y:S02]  /*2340*/  MOV R51, R125 ;  /* 0x0000007d00337202 */ /* 0x000fe40000000f00 */
[----:B------:R-:W-:Y:S01]  /*2350*/  MOV R44, R48 ;  /* 0x00000030002c7202 */ /* 0x000fe20000000f00 */
[----:B------:R-:W-:-:S04]  /*2360*/  HFMA2.MMA R48, -RZ, RZ, 0, 1.1920928955078125e-07 ;  /* 0x00000002ff307435 */ /* 0x000fc800000001ff */
[----:B------:R-:W-:-:S07]  /*2370*/  FADD.FTZ R70, R71, R44 ;  /* 0x0000002c47467221 */ /* 0x000fce0000010000 */
[----:B------:R-:W-:Y:S05]  /*2380*/  WARPSYNC.COLLECTIVE R50, `(.L_x_2364) ;  /* 0x0000000032087348 */ /* 0x000fea0003c00000 */
[----:B------:R0:W1:Y:S02]  /*2390*/  SHFL.DOWN P3, R48, R51, R48, R49 ;  /* 0x0800003033307389 */ /* 0x0000640000060031 */
[----:B01----:R-:W-:Y:S01]  /*23a0*/  ENDCOLLECTIVE ;  /* 0x000000000000791b */ /* 0x003fe20003800000 */
.L_x_2364:
[----:B------:R-:W-:Y:S02]  /*23b0*/  MOV R51, R70 ;  /* 0x0000004600337202 */ /* 0x000fe40000000f00 */
[----:B------:R-:W-:Y:S01]  /*23c0*/  MOV R44, R48 ;  /* 0x00000030002c7202 */ /* 0x000fe20000000f00 */
[----:B------:R-:W-:-:S04]  /*23d0*/  HFMA2.MMA R48, -RZ, RZ, 0, 1.1920928955078125e-07 ;  /* 0x00000002ff307435 */ /* 0x000fc800000001ff */
[----:B------:R-:W-:-:S07]  /*23e0*/  FADD.FTZ R44, R125, R44 ;  /* 0x0000002c7d2c7221 */ /* 0x000fce0000010000 */
[----:B------:R-:W-:Y:S05]  /*23f0*/  WARPSYNC.COLLECTIVE R50, `(.L_x_2365) ;  /* 0x0000000032087348 */ /* 0x000fea0003c00000 */
[----:B------:R0:W1:Y:S02]  /*2400*/  SHFL.DOWN P3, R48, R51, R48, R49 ;  /* 0x0800003033307389 */ /* 0x0000640000060031 */
[----:B01----:R-:W-:Y:S01]  /*2410*/  ENDCOLLECTIVE ;  /* 0x000000000000791b */ /* 0x003fe20003800000 */
.L_x_2365:
[----:B------:R-:W-:Y:S02]  /*2420*/  MOV R51, R44 ;  /* 0x0000002c00337202 */ /* 0x000fe40000000f00 */
[----:B------:R-:W-:Y:S01]  /*2430*/  MOV R45, R48 ;  /* 0x00000030002d7202 */ /* 0x000fe20000000f00 */
[----:B------:R-:W-:-:S04]  /*2440*/  HFMA2.MMA R48, -RZ, RZ, 0, 5.9604644775390625e-08 ;  /* 0x00000001ff307435 */ /* 0x000fc800000001ff */
[----:B------:R-:W-:-:S07]  /*2450*/  FADD.FTZ R45, R70, R45 ;  /* 0x0000002d462d7221 */ /* 0x000fce0000010000 */
[----:B------:R-:W-:Y:S05]  /*2460*/  WARPSYNC.COLLECTIVE R50, `(.L_x_2366) ;  /* 0x0000000032087348 */ /* 0x000fea0003c00000 */
[----:B------:R0:W1:Y:S02]  /*2470*/  SHFL.DOWN P3, R48, R51, R48, R49 ;  /* 0x0800003033307389 */ /* 0x0000640000060031 */
[----:B01----:R-:W-:Y:S01]  /*2480*/  ENDCOLLECTIVE ;  /* 0x000000000000791b */ /* 0x003fe20003800000 */
.L_x_2366:
[----:B------:R-:W-:Y:S02]  /*2490*/  MOV R51, R45 ;  /* 0x0000002d00337202 */ /* 0x000fe40000000f00 */
[----:B------:R-:W-:Y:S01]  /*24a0*/  MOV R47, R48 ;  /* 0x00000030002f7202 */ /* 0x000fe20000000f00 */
[----:B------:R-:W-:-:S11]  /*24b0*/  HFMA2.MMA R48, -RZ, RZ, 0, 5.9604644775390625e-08 ;  /* 0x00000001ff307435 */ /* 0x000fd600000001ff */
[----:B------:R-:W-:Y:S05]  /*24c0*/  WARPSYNC.COLLECTIVE R50, `(.L_x_2367) ;  /* 0x0000000032087348 */ /* 0x000fea0003c00000 */
[----:B------:R0:W1:Y:S02]  /*24d0*/  SHFL.DOWN P3, R48, R51, R48, R49 ;  /* 0x0800003033307389 */ /* 0x0000640000060031 */
[----:B01----:R-:W-:Y:S01]  /*24e0*/  ENDCOLLECTIVE ;  /* 0x000000000000791b */ /* 0x003fe20003800000 */
.L_x_2367:
[----:B------:R-:W-:Y:S01]  /*24f0*/  MOV R46, R48 ;  /* 0x00000030002e7202 */ /* 0x000fe20000000f00 */
[----:B------:R-:W-:Y:S06]  /*2500*/  BRA `(.L_x_2368) ;  /* 0xffffffec00007947 */ /* 0x000fec000383ffff */
.L_x_2369:
        /* <DEDUP_REMOVED lines=15> */
.L_x_3023:


//--------------------- .text._ZN10layer_norm31ln_parallel_residual_bwd_kernelINS_13Kernel_traitsI6__halfffffjLj4096ELj1ELj1ELj8ELj16ENS_18Kernel_traits_baseILj4096ES2_ffffjLj256EEEEELb1ELb0ELb0EEEvNS_9BwdParamsE --------------------------
	.section	.text._ZN10layer_norm31ln_parallel_residual_bwd_kernelINS_13Kernel_traitsI6__halfffffjLj4096ELj1ELj1ELj8ELj16ENS_18Kernel_traits_baseILj4096ES2_ffffjLj256EEEEELb1ELb0ELb0EEEvNS_9BwdParamsE,"ax",@progbits
	.align	128
        .global         _ZN10layer_norm31ln_parallel_residual_bwd_kernelINS_13Kernel_traitsI6__halfffffjLj4096ELj1ELj1ELj8ELj16ENS_18Kernel_traits_baseILj4096ES2_ffffjLj256EEEEELb1ELb0ELb0EEEvNS_9BwdParamsE
        .type           _ZN10layer_norm31ln_parallel_residual_bwd_kernelINS_13Kernel_traitsI6__halfffffjLj4096ELj1ELj1ELj8ELj16ENS_18Kernel_traits_baseILj4096ES2_ffffjLj256EEEEELb1ELb0ELb0EEEvNS_9BwdParamsE,@function
        .size           _ZN10layer_norm31ln_parallel_residual_bwd_kernelINS_13Kernel_traitsI6__halfffffjLj4096ELj1ELj1ELj8ELj16ENS_18Kernel_traits_baseILj4096ES2_ffffjLj256EEEEELb1ELb0ELb0EEEvNS_9BwdParamsE,(.L_x_3024 - _ZN10layer_norm31ln_parallel_residual_bwd_kernelINS_13Kernel_traitsI6__halfffffjLj4096ELj1ELj1ELj8ELj16ENS_18Kernel_traits_baseILj4096ES2_ffffjLj256EEEEELb1ELb0ELb0EEEvNS_9BwdParamsE)
        .other          _ZN10layer_norm31ln_parallel_residual_bwd_kernelINS_13Kernel_traitsI6__halfffffjLj4096ELj1ELj1ELj8ELj16ENS_18Kernel_traits_baseILj4096ES2_ffffjLj256EEEEELb1ELb0ELb0EEEvNS_9BwdParamsE,@"STO_CUDA_ENTRY STV_DEFAULT"
_ZN10layer_norm31ln_parallel_residual_bwd_kernelINS_13Kernel_traitsI6__halfffffjLj4096ELj1ELj1ELj8ELj16ENS_18Kernel_traits_baseILj4096ES2_ffffjLj256EEEEELb1ELb0ELb0EEEvNS_9BwdParamsE:
.text._ZN10layer_norm31ln_parallel_residual_bwd_kernelINS_13Kernel_traitsI6__halfffffjLj4096ELj1ELj1ELj8ELj16ENS_18Kernel_traits_baseILj4096ES2_ffffjLj256EEEEELb1ELb0ELb0EEEvNS_9BwdParamsE:
        /* <DEDUP_REMOVED lines=21> */
[C---:B------:R-:W-:Y:S02]  /*0150*/  ISETP.GE.U32.AND P3, PT, R3.reuse, 0x200, PT ;  /* 0x000002000300780c */ /* 0x040fe40003f66070 */
[C---:B------:R-:W-:Y:S02]  /*0160*/  ISETP.GE.U32.AND P4, PT, R3.reuse, 0x300, PT ;  /* 0x000003000300780c */ /* 0x040fe40003f86070 */
[----:B------:R-:W-:-:S02]  /*0170*/  ISETP.GE.U32.AND P5, PT, R3, 0x400, PT ;  /* 0x000004000300780c */ /* 0x000fc40003fa6070 */
[----:B------:R-:W-:-:S05]  /*0180*/  MOV R3, R4 ;  /* 0x0000000400037202 */ /* 0x000fca0000000f00 */
[----:B------:R-:W0:Y:S08]  /*0190*/  @P2 LDC.64 R6, c[0x0][0x260] ;  /* 0x00009800ff062b82 */ /* 0x000e300000000a00 */
[----:B------:R-:W2:Y:S08]  /*01a0*/  @P2 LDC.64 R10, c[0x0][0x268] ;  /* 0x00009a00ff0a2b82 */ /* 0x000eb00000000a00 */
[----:B------:R-:W3:Y:S08]  /*01b0*/  @P3 LDC.64 R22, c[0x0][0x260] ;  /* 0x00009800ff163b82 */ /* 0x000ef00000000a00 */
[----:B------:R-:W4:Y:S01]  /*01c0*/  @P3 LDC.64 R26, c[0x0][0x268] ;  /* 0x00009a00ff1a3b82 */ /* 0x000f220000000a00 */
[----:B0-----:R-:W-:-:S05]  /*01d0*/  @P2 IMAD.WIDE.U32 R6, R3, 0x8, R6 ;  /* 0x0000000803062825 */ /* 0x001fca00078e0006 */
[----:B------:R0:W5:Y:S02]  /*01e0*/  @P2 LDG.E.64 R8, desc[UR4][R6.64] ;  /* 0x0000000406082981 */ /* 0x000164000c1e1b00 */
[----:B------:R-:W1:Y:S01]  /*01f0*/  @P4 LDC.64 R34, c[0x0][0x260] ;  /* 0x00009800ff224b82 */ /* 0x000e620000000a00 */
[C---:B--2---:R-:W-:Y:S01]  /*0200*/  @P2 IMAD.WIDE.U32 R10, R3.reuse, 0x8, R10 ;  /* 0x00000008030a2825 */ /* 0x044fe200078e000a */
[----:B------:R-:W-:-:S04]  /*0210*/  @P2 LOP3.LUT R3, R3, 0x100, RZ, 0xfc, !PT ;  /* 0x0000010003032812 */ /* 0x000fc800078efcff */
[----:B------:R0:W5:Y:S02]  /*0220*/  @P2 LDG.E.64 R12, desc[UR4][R10.64] ;  /* 0x000000040a0c2981 */ /* 0x000164000c1e1b00 */
[----:B------:R-:W2:Y:S01]  /*0230*/  @P4 LDC.64 R36, c[0x0][0x268] ;  /* 0x00009a00ff244b82 */ /* 0x000ea20000000a00 */
[----:B---3--:R-:W-:-:S05]  /*0240*/  @P3 IMAD.WIDE.U32 R30, R3, 0x8, R22 ;  /* 0x00000008031e3825 */ /* 0x008fca00078e0016 */
[----:B------:R0:W5:Y:S02]  /*0250*/  @P3 LDG.E.64 R14, desc[UR4][R30.64] ;  /* 0x000000041e0e3981 */ /* 0x000164000c1e1b00 */
[----:B------:R-:W3:Y:S01]  /*0260*/  @P5 LDC.64 R38, c[0x0][0x260] ;  /* 0x00009800ff265b82 */ /* 0x000ee20000000a00 */
[C---:B----4-:R-:W-:Y:S01]  /*0270*/  @P3 IMAD.WIDE.U32 R32, R3.reuse, 0x8, R26 ;  /* 0x0000000803203825 */ /* 0x050fe200078e001a */
[----:B------:R-:W-:-:S04]  /*0280*/  @P3 IADD3 R3, R3, 0x100, RZ ;  /* 0x0000010003033810 */ /* 0x000fc80007ffe0ff */
[----:B------:R0:W5:Y:S02]  /*0290*/  @P3 LDG.E.64 R16, desc[UR4][R32.64] ;  /* 0x0000000420103981 */ /* 0x000164000c1e1b00 */
[----:B------:R-:W4:Y:S01]  /*02a0*/  @P5 LDC.64 R40, c[0x0][0x268] ;  /* 0x00009a00ff285b82 */ /* 0x000f220000000a00 */
[----:B-1----:R-:W-:-:S05]  /*02b0*/  @P4 IMAD.WIDE.U32 R34, R3, 0x8, R34 ;  /* 0x0000000803224825 */ /* 0x002fca00078e0022 */
[----:B------:R0:W5:Y:S01]  /*02c0*/  @P4 LDG.E.64 R18, desc[UR4][R34.64] ;  /* 0x0000000422124981 */ /* 0x000162000c1e1b00 */
[C---:B--2---:R-:W-:Y:S01]  /*02d0*/  @P4 IMAD.WIDE.U32 R36, R3.reuse, 0x8, R36 ;  /* 0x0000000803244825 */ /* 0x044fe200078e0024 */
[----:B------:R-:W-:-:S04]  /*02e0*/  @P4 IADD3 R3, R3, 0x100, RZ ;  /* 0x0000010003034810 */ /* 0x000fc80007ffe0ff */
[----:B------:R0:W5:Y:S01]  /*02f0*/  @P4 LDG.E.64 R20, desc[UR4][R36.64] ;  /* 0x0000000424144981 */ /* 0x000162000c1e1b00 */
[----:B---3--:R-:W-:-:S05]  /*0300*/  @P5 IMAD.WIDE.U32 R22, R3, 0x8, R38 ;  /* 0x0000000803165825 */ /* 0x008fca00078e0026 */
[----:B------:R0:W5:Y:S01]  /*0310*/  @P5 LDG.E.64 R24, desc[UR4][R22.64] ;  /* 0x0000000416185981 */ /* 0x000162000c1e1b00 */
[----:B----4-:R-:W-:-:S05]  /*0320*/  @P5 IMAD.WIDE.U32 R26, R3, 0x8, R40 ;  /* 0x00000008031a5825 */ /* 0x010fca00078e0028 */
[----:B------:R0:W5:Y:S01]  /*0330*/  @P5 LDG.E.64 R28, desc[UR4][R26.64] ;  /* 0x000000041a1c5981 */ /* 0x000162000c1e1b00 */
[----:B------:R-:W-:-:S04]  /*0340*/  LEA.HI R5, R0, UR6, RZ, 0x18 ;  /* 0x0000000600057c11 */ /* 0x000fc8000f8fc0ff */
        /* <DEDUP_REMOVED lines=36> */
[----:B-----5:R-:W-:Y:S01]  /*0590*/  MOV R27, R17 ;  /* 0x00000011001b7202 */ /* 0x020fe20000000f00 */
[----:B------:R-:W-:Y:S01]  /*05a0*/  HFMA2.MMA R132, -RZ, RZ, 0, 5.9604644775390625e-08 ;  /* 0x00000001ff847435 */ /* 0x000fe200000001ff */
[----:B------:R-:W-:Y:S02]  /*05b0*/  MOV R23, R16 ;  /* 0x0000001000177202 */ /* 0x000fe40000000f00 */
[----:B------:R-:W-:Y:S02]  /*05c0*/  MOV R31, R20 ;  /* 0x00000014001f7202 */ /* 0x000fe40000000f00 */
[----:B------:R-:W-:Y:S02]  /*05d0*/  MOV R33, R21 ;  /* 0x0000001500217202 */ /* 0x000fe40000000f00 */
[----:B------:R-:W-:Y:S02]  /*05e0*/  MOV R7, R8 ;  /* 0x0000000800077202 */ /* 0x000fe40000000f00 */
[----:B------:R-:W-:-:S02]  /*05f0*/  MOV R11, R12 ;  /* 0x0000000c000b7202 */ /* 0x000fc40000000f00 */
[----:B------:R-:W-:Y:S01]  /*0600*/  MOV R22, R14 ;  /* 0x0000000e00167202 */ /* 0x000fe20000000f00 */
[----:B------:R-:W-:Y:S01]  /*0610*/  HADD2.F32 R7, -RZ, R7.H0_H0 ;  /* 0x20000007ff077230 */ /* 0x000fe20000004100 */
[----:B------:R-:W-:Y:S01]  /*0620*/  MOV R26, R15 ;  /* 0x0000000f001a7202 */ /* 0x000fe20000000f00 */
[----:B------:R-:W-:Y:S01]  /*0630*/  HADD2.F32 R11, -RZ, R11.H0_H0 ;  /* 0x2000000bff0b7230 */ /* 0x000fe20000004100 */
[----:B------:R-:W-:Y:S02]  /*0640*/  MOV R30, R18 ;  /* 0x00000012001e7202 */ /* 0x000fe40000000f00 */
[----:B------:R-:W-:Y:S02]  /*0650*/  MOV R32, R19 ;  /* 0x0000001300207202 */ /* 0x000fe40000000f00 */
[----:B------:R-:W-:Y:S02]  /*0660*/  MOV R34, R24 ;  /* 0x0000001800227202 */ /* 0x000fe40000000f00 */
[----:B------:R-:W-:-:S02]  /*0670*/  MOV R36, R25 ;  /* 0x0000001900247202 */ /* 0x000fc40000000f00 */
[--C-:B------:R-:W-:Y:S02]  /*0680*/  SHF.R.U64 R8, R8, 0x10, R9.reuse ;  /* 0x0000001008087819 */ /* 0x100fe40000001209 */
[----:B------:R-:W-:Y:S02]  /*0690*/  MOV R2, R9 ;  /* 0x0000000900027202 */ /* 0x000fe40000000f00 */
        /* <DEDUP_REMOVED lines=48> */
[----:B0-----:R-:W-:-:S07]  /*09a0*/  HADD2.F32 R38, -RZ, R38.H0_H0 ;  /* 0x20000026ff267230 */ /* 0x001fce0000004100 */
.L_x_2388:
        /* <DEDUP_REMOVED lines=15> */
[----:B------:R-:W-:Y:S02]  /*0aa0*/  SHF.R.U32.HI R182, RZ, 0x5, R0 ;  /* 0x00000005ffb67819 */ /* 0x000fe40000011600 */
[----:B------:R-:W-:Y:S01]  /*0ab0*/  MOV R191, R151 ;  /* 0x0000009700bf7202 */ /* 0x000fe20000000f00 */
[----:B0-----:R-:W-:Y:S06]  /*0ac0*/  @!P2 BRA `(.L_x_2372) ;  /* 0x000000040010a947 */ /* 0x001fec0003800000 */
[----:B------:R-:W0:Y:S01]  /*0ad0*/  LDC.64 R128, c[0x0][0x2c0] ;  /* 0x0000b000ff807b82 */ /* 0x000e220000000a00 */
[----:B------:R-:W-:Y:S02]  /*0ae0*/  ISETP.NE.U32.AND P0, PT, RZ, UR14, PT ;  /* 0x0000000eff007c0c */ /* 0x000fe4000bf05070 */
[C---:B------:R-:W-:Y:S02]  /*0af0*/  LEA R136, P1, R151.reuse, UR10, 0x4 ;  /* 0x0000000a97887c11 */ /* 0x040fe4000f8220ff */
[----:B------:R-:W-:Y:S02]  /*0b00*/  ISETP.NE.AND.EX P0, PT, RZ, UR15, PT, P0 ;  /* 0x0000000fff007c0c */ /* 0x000fe4000bf05300 */
[C---:B------:R-:W-:Y:S01]  /*0b10*/  LEA.HI.X R137, R151.reuse, UR11, RZ, 0x4, P1 ;  /* 0x0000000b97897c11 */ /* 0x040fe200088f24ff */
[----:B------:R-:W1:Y:S05]  /*0b20*/  LDC.64 R132, c[0x0][0x2b8] ;  /* 0x0000ae00ff847b82 */ /* 0x000e6a0000000a00 */
[----:B------:R-:W2:Y:S05]  /*0b30*/  LDG.E.128 R136, desc[UR4][R136.64] ;  /* 0x0000000488887981 */ /* 0x000eaa000c1e1d00 */
[----:B------:R-:W3:Y:S01]  /*0b40*/  @P0 LDC.64 R140, c[0x0][0x248] ;  /* 0x00009200ff8c0b82 */ /* 0x000ee20000000a00 */
[----:B0-----:R-:W-:-:S06]  /*0b50*/  IMAD.WIDE.U32 R128, R151, 0x10, R128 ;  /* 0x0000001097807825 */ /* 0x001fcc00078e0080 */
[----:B------:R-:W4:Y:S01]  /*0b60*/  LDG.E.128 R128, desc[UR4][R128.64] ;  /* 0x0000000480807981 */ /* 0x000f22000c1e1d00 */
[----:B-1----:R-:W-:-:S06]  /*0b70*/  IMAD.WIDE.U32 R132, R151, 0x10, R132 ;  /* 0x0000001097847825 */ /* 0x002fcc00078e0084 */
[----:B------:R-:W4:Y:S01]  /*0b80*/  LDG.E.128 R132, desc[UR4][R132.64] ;  /* 0x0000000484847981 */ /* 0x000f22000c1e1d00 */
[C---:B------:R-:W-:Y:S02]  /*0b90*/  SHF.L.U32 R3, R151.reuse, 0x2, RZ ;  /* 0x0000000297037819 */ /* 0x040fe400000006ff */
[----:B------:R-:W-:Y:S02]  /*0ba0*/  SHF.L.U64.HI R144, R151, 0x2, RZ ;  /* 0x0000000297907819 */ /* 0x000fe400000102ff */
[----:B------:R-:W-:-:S04]  /*0bb0*/  IADD3 R142, P1, R3, UR12, RZ ;  /* 0x0000000c038e7c10 */ /* 0x000fc8000ff3e0ff */
[----:B------:R-:W-:Y:S02]  /*0bc0*/  IADD3.X R143, R144, UR13, RZ, P1, !PT ;  /* 0x0000000d908f7c10 */ /* 0x000fe40008ffe4ff */
[----:B---3--:R-:W-:-:S04]  /*0bd0*/  @P0 IADD3 R140, P1, R3, R140, RZ ;  /* 0x0000008c038c0210 */ /* 0x008fc80007f3e0ff */
[----:B------:R-:W-:Y:S02]  /*0be0*/  @P0 IADD3.X R141, R144, R141, RZ, P1, !PT ;  /* 0x0000008d908d0210 */ /* 0x000fe40000ffe4ff */
[----:B------:R-:W5:Y:S01]  /*0bf0*/  LDG.E R144, desc[UR4][R142.64] ;  /* 0x000000048e907981 */ /* 0x000f62000c1e1900 */
[----:B------:R-:W-:-:S03]  /*0c00*/  ISETP.NE.U32.AND P1, PT, RZ, UR8, PT ;  /* 0x00000008ff007c0c */ /* 0x000fc6000bf25070 */
[----:B------:R-:W5:Y:S01]  /*0c10*/  @P0 LDG.E R39, desc[UR4][R140.64] ;  /* 0x000000048c270981 */ /* 0x000f62000c1e1900 */
[----:B------:R-:W-:-:S13]  /*0c20*/  ISETP.NE.AND.EX P1, PT, RZ, UR9, PT, P1 ;  /* 0x00000009ff007c0c */ /* 0x000fda000bf25310 */
[----:B------:R-:W-:-:S04]  /*0c30*/  @P1 LEA R178, P0, R151, UR8, 0x4 ;  /* 0x0000000897b21c11 */ /* 0x000fc8000f8020ff */
[----:B------:R-:W-:Y:S02]  /*0c40*/  @P1 LEA.HI.X R179, R151, UR9, RZ, 0x4, P0 ;  /* 0x0000000997b31c11 */ /* 0x000fe400080f24ff */
[----:B------:R-:W-:-:S03]  /*0c50*/  ISETP.NE.AND P0, PT, R6, RZ, PT ;  /* 0x000000ff0600720c */ /* 0x000fc60003f05270 */
[----:B------:R0:W5:Y:S02]  /*0c60*/  @P1 LDG.E.128 R104, desc[UR4][R178.64] ;  /* 0x00000004b2681981 */ /* 0x000164000c1e1d00 */
[----:B-----5:R-:W-:Y:S02]  /*0c70*/  FSEL R3, R180, RZ, !P0 ;  /* 0x000000ffb4037208 */ /* 0x020fe40004000000 */
[----:B------:R-:W-:-:S03]  /*0c80*/  IADD3 R191, R151, 0x100, RZ ;  /* 0x0000010097bf7810 */ /* 0x000fc60007ffe0ff */
[--C-:B--2---:R-:W-:Y:S01]  /*0c90*/  FADD.FTZ R137, R137, -R3.reuse ;  /* 0x8000000389897221 */ /* 0x104fe20000010000 */
[--C-:B------:R-:W-:Y:S01]  /*0ca0*/  FADD.FTZ R163, R136, -R3.reuse ;  /* 0x8000000388a37221 */ /* 0x100fe20000010000 */
[--C-:B------:R-:W-:Y:S02]  /*0cb0*/  FADD.FTZ R181, R139, -R3.reuse ;  /* 0x800000038bb57221 */ /* 0x100fe40000010000 */
[----:B------:R-:W-:Y:S01]  /*0cc0*/  FMUL.FTZ R156, R152, R137 ;  /* 0x00000089989c7220 */ /* 0x000fe20000410000 */
[----:B------:R-:W-:Y:S01]  /*0cd0*/  FADD.FTZ R177, R138, -R3 ;  /* 0x800000038ab17221 */ /* 0x000fe20000010000 */
[C---:B------:R-:W-:Y:S01]  /*0ce0*/  FMUL.FTZ R3, R152.reuse, R163 ;  /* 0x000000a398037220 */ /* 0x040fe20000410000 */
[----:B0-----:R-:W-:Y:S01]  /*0cf0*/  FMUL.FTZ R178, R152, R181 ;  /* 0x000000b598b27220 */ /* 0x001fe20000410000 */
[----:B----4-:R-:W-:Y:S01]  /*0d00*/  FMUL.FTZ R139, R12, R129 ;  /* 0x000000810c8b7220 */ /* 0x010fe20000410000 */
[----:B------:R-:W-:Y:S01]  /*0d10*/  FMUL.FTZ R154, R11, R128 ;  /* 0x000000800b9a7220 */ /* 0x000fe20000410000 */
[----:B------:R-:W-:Y:S01]  /*0d20*/  FADD.FTZ R52, R52, R128 ;  /* 0x0000008034347221 */ /* 0x000fe20000010000 */
[----:B------:R-:W-:Y:S01]  /*0d30*/  FFMA.FTZ R68, R128, R3, R68 ;  /* 0x0000000380447223 */ /* 0x000fe20000010044 */
[----:B------:R-:W-:Y:S01]  /*0d40*/  FADD.FTZ R85, R85, R133 ;  /* 0x0000008555557221 */ /* 0x000fe20000010000 */
[----:B------:R-:W-:Y:S01]  /*0d50*/  FFMA.FTZ R163, R8, R133, R139 ;  /* 0x0000008508a37223 */ /* 0x000fe2000001008b */
[----:B------:R-:W-:Y:S01]  /*0d60*/  FFMA.FTZ R101, R133, R156, R101 ;  /* 0x0000009c85657223 */ /* 0x000fe20000010065 */
[----:B------:R-:W-:Y:S01]  /*0d70*/  FMUL.FTZ R133, R14, R131 ;  /* 0x000000830e857220 */ /* 0x000fe20000410000 */
[----:B------:R-:W-:Y:S01]  /*0d80*/  FFMA.FTZ R154, R7, R132, R154 ;  /* 0x00000084079a7223 */ /* 0x000fe2000001009a */
[----:B------:R-:W-:Y:S01]  /*0d90*/  FADD.FTZ R84, R84, R132 ;  /* 0x0000008454547221 */ /* 0x000fe20000010000 */
[----:B------:R-:W-:Y:S01]  /*0da0*/  FFMA.FTZ R100, R132, R3, R100 ;  /* 0x0000000384647223 */ /* 0x000fe20000010064 */
[----:B------:R-:W-:Y:S01]  /*0db0*/  FMUL.FTZ R132, R13, R130 ;  /* 0x000000820d847220 */ /* 0x000fe20000410000 */
[----:B------:R-:W-:Y:S01]  /*0dc0*/  FFMA.FTZ R181, R10, R135, R133 ;  /* 0x000000870ab57223 */ /* 0x000fe20000010085 */
[----:B------:R-:W-:Y:S01]  /*0dd0*/  FADD.FTZ R128, RZ, R154 ;  /* 0x0000009aff807221 */ /* 0x000fe20000010000 */
[----:B------:R-:W-:Y:S01]  /*0de0*/  FFMA.FTZ R133, R3, R154, RZ ;  /* 0x0000009a03857223 */ /* 0x000fe200000100ff */
        /* <DEDUP_REMOVED lines=11> */
[-C--:B------:R-:W-:Y:S01]  /*0ea0*/  FFMA.FTZ R103, R135, R178.reuse, R103 ;  /* 0x000000b287677223 */ /* 0x080fe20000010067 */
[----:B------:R-:W-:Y:S01]  /*0eb0*/  FADD.FTZ R54, R54, R130 ;  /* 0x0000008236367221 */ /* 0x000fe20000010000 */
[----:B------:R-:W-:Y:S01]  /*0ec0*/  FFMA.FTZ R70, R130, R179, R70 ;  /* 0x000000b382467223 */ /* 0x000fe20000010046 */
[----:B------:R-:W-:Y:S01]  /*0ed0*/  FADD.FTZ R55, R55, R131 ;  /* 0x0000008337377221 */ /* 0x000fe20000010000 */
[----:B------:R-:W-:Y:S01]  /*0ee0*/  FFMA.FTZ R71, R131, R178, R71 ;  /* 0x000000b283477223 */ /* 0x000fe20000010047 */
[----:B------:R-:W-:Y:S01]  /*0ef0*/  FADD.FTZ R189, R128, R181 ;  /* 0x000000b580bd7221 */ /* 0x000fe20000010000 */
[----:B------:R-:W-:-:S07]  /*0f00*/  FFMA.FTZ R184, R178, R181, R129 ;  /* 0x000000b5b2b87223 */ /* 0x000fce0000010081 */
.L_x_2372:
[----:B------:R-:W-:Y:S05]  /*0f10*/  BSYNC B0 ;  /* 0x0000000000007941 */ /* 0x000fea0003800000 */
.L_x_2371:
[----:B------:R-:W-:Y:S04]  /*0f20*/  BSSY B0, `(.L_x_2373) ;  /* 0x0000046000007945 */ /* 0x000fe80003800000 */
[----:B------:R-:W-:Y:S05]  /*0f30*/  @!P3 BRA `(.L_x_2374) ;  /* 0x000000040010b947 */ /* 0x000fea0003800000 */
        /* <DEDUP_REMOVED lines=28> */
[C---:B--2---:R-:W-:Y:S01]  /*1100*/  FADD.FTZ R129, -R183.reuse, R129 ;  /* 0x00000081b7817221 */ /* 0x044fe20000010100 */
[C---:B------:R-:W-:Y:S01]  /*1110*/  FADD.FTZ R153, -R183.reuse, R128 ;  /* 0x00000080b7997221 */ /* 0x040fe20000010100 */
[C---:B------:R-:W-:Y:S01]  /*1120*/  FADD.FTZ R175, -R183.reuse, R130 ;  /* 0x00000082b7af7221 */ /* 0x040fe20000010100 */
[----:B------:R-:W-:Y:S01]  /*1130*/  FADD.FTZ R183, -R183, R131 ;  /* 0x00000083b7b77221 */ /* 0x000fe20000010100 */
[C---:B0-----:R-:W-:Y:S01]  /*1140*/  FMUL.FTZ R160, R152.reuse, R129 ;  /* 0x0000008198a07220 */ /* 0x041fe20000410000 */
[C---:B------:R-:W-:Y:S02]  /*1150*/  FMUL.FTZ R153, R152.reuse, R153 ;  /* 0x0000009998997220 */ /* 0x040fe40000410000 */
[----:B------:R-:W-:Y:S01]  /*1160*/  FMUL.FTZ R176, R152, R183 ;  /* 0x000000b798b07220 */ /* 0x000fe20000410000 */
[----:B----4-:R-:W-:Y:S01]  /*1170*/  FMUL.FTZ R158, R19, R132 ;  /* 0x00000084139e7220 */ /* 0x010fe20000410000 */
[----:B------:R-:W-:Y:S01]  /*1180*/  FMUL.FTZ R131, R20, R133 ;  /* 0x0000008514837220 */ /* 0x000fe20000410000 */
[----:B------:R-:W-:Y:S01]  /*1190*/  FMUL.FTZ R129, R22, R135 ;  /* 0x0000008716817220 */ /* 0x000fe20000410000 */
[----:B------:R-:W-:Y:S01]  /*11a0*/  FMUL.FTZ R174, R21, R134 ;  /* 0x0000008615ae7220 */ /* 0x000fe20000410000 */
[----:B------:R-:W-:Y:S01]  /*11b0*/  FFMA.FTZ R158, R15, R136, R158 ;  /* 0x000000880f9e7223 */ /* 0x000fe2000001009e */
[----:B------:R-:W-:Y:S01]  /*11c0*/  FFMA.FTZ R161, R16, R137, R131 ;  /* 0x0000008910a17223 */ /* 0x000fe20000010083 */
[----:B------:R-:W-:-:S02]  /*11d0*/  FFMA.FTZ R183, R18, R139, R129 ;  /* 0x0000008b12b77223 */ /* 0x000fc40000010081 */
[----:B------:R-:W-:Y:S01]  /*11e0*/  FADD.FTZ R128, R189, R158 ;  /* 0x0000009ebd807221 */ /* 0x000fe20000010000 */
[----:B------:R-:W-:Y:S01]  /*11f0*/  FFMA.FTZ R129, R153, R158, R184 ;  /* 0x0000009e99817223 */ /* 0x000fe200000100b8 */
[----:B------:R-:W-:Y:S01]  /*1200*/  FMUL.FTZ R175, R152, R175 ;  /* 0x000000af98af7220 */ /* 0x000fe20000410000 */
        /* <DEDUP_REMOVED lines=23> */
.L_x_2374:
[----:B------:R-:W-:Y:S05]  /*1380*/  BSYNC B0 ;  /* 0x0000000000007941 */ /* 0x000fea0003800000 */
.L_x_2373:
        /* <DEDUP_REMOVED lines=34> */
[C---:B------:R-:W-:Y:S01]  /*15b0*/  FMUL.FTZ R155, R152.reuse, R155 ;  /* 0x0000009b989b7220 */ /* 0x040fe20000410000 */
[C---:B0-----:R-:W-:Y:S01]  /*15c0*/  FMUL.FTZ R173, R152.reuse, R171 ;  /* 0x000000ab98ad7220 */ /* 0x041fe20000410000 */
[----:B------:R-:W-:Y:S01]  /*15d0*/  FMUL.FTZ R164, R152, R129 ;  /* 0x0000008198a47220 */ /* 0x000fe20000410000 */
[----:B----4-:R-:W-:Y:S01]  /*15e0*/  FMUL.FTZ R162, R27, R132 ;  /* 0x000000841ba27220 */ /* 0x010fe20000410000 */
[----:B------:R-:W-:Y:S01]  /*15f0*/  FMUL.FTZ R128, R29, R134 ;  /* 0x000000861d807220 */ /* 0x000fe20000410000 */
[----:B------:R-:W-:Y:S02]  /*1600*/  FMUL.FTZ R159, R28, R133 ;  /* 0x000000851c9f7220 */ /* 0x000fe40000410000 */
[----:B------:R-:W-:Y:S01]  /*1610*/  FFMA.FTZ R162, R23, R136, R162 ;  /* 0x0000008817a27223 */ /* 0x000fe200000100a2 */
[----:B------:R-:W-:Y:S01]  /*1620*/  FFMA.FTZ R171, R25, R138, R128 ;  /* 0x0000008a19ab7223 */ /* 0x000fe20000010080 */
[----:B------:R-:W-:-:S02]  /*1630*/  FFMA.FTZ R159, R24, R137, R159 ;  /* 0x00000089189f7223 */ /* 0x000fc4000001009f */
        /* <DEDUP_REMOVED lines=27> */
.L_x_2376:
[----:B------:R-:W-:Y:S05]  /*17f0*/  BSYNC B0 ;  /* 0x0000000000007941 */ /* 0x000fea0003800000 */
.L_x_2375:
        /* <DEDUP_REMOVED lines=9> */
[C---:B------:R-:W-:Y:S02]  /*1890*/  IADD3 R166, P0, R131.reuse, UR12, RZ ;  /* 0x0000000c83a67c10 */ /* 0x040fe4000ff1e0ff */
[----:B------:R-:W-:Y:S02]  /*18a0*/  P2R R132, PR, RZ, 0x4 ;  /* 0x00000004ff847803 */ /* 0x000fe40000000000 */
[----:B------:R-:W-:Y:S01]  /*18b0*/  IADD3.X R167, R130, UR13, RZ, P0, !PT ;  /* 0x0000000d82a77c10 */ /* 0x000fe200087fe4ff */
[----:B------:R-:W1:Y:S04]  /*18c0*/  @P1 LDC.64 R140, c[0x0][0x248] ;  /* 0x00009200ff8c1b82 */ /* 0x000e680000000a00 */
[----:B------:R2:W5:Y:S01]  /*18d0*/  LDG.E R149, desc[UR4][R166.64] ;  /* 0x00000004a6957981 */ /* 0x000562000c1e1900 */
[----:B-1----:R-:W-:-:S04]  /*18e0*/  @P1 IADD3 R140, P0, R131, R140, RZ ;  /* 0x0000008c838c1210 */ /* 0x002fc80007f1e0ff */
[----:B------:R-:W-:Y:S02]  /*18f0*/  @P1 IADD3.X R141, R130, R141, RZ, P0, !PT ;  /* 0x0000008d828d1210 */ /* 0x000fe400007fe4ff */
[----:B------:R-:W-:Y:S01]  /*1900*/  ISETP.NE.U32.AND P0, PT, RZ, UR8, PT ;  /* 0x00000008ff007c0c */ /* 0x000fe2000bf05070 */
[C---:B0-----:R-:W-:Y:S01]  /*1910*/  IMAD.WIDE.U32 R136, R191.reuse, 0x10, R136 ;  /* 0x00000010bf887825 */ /* 0x041fe200078e0088 */
[----:B------:R-:W3:Y:S02]  /*1920*/  LDG.E.128 R128, desc[UR4][R128.64] ;  /* 0x0000000480807981 */ /* 0x000ee4000c1e1d00 */
[----:B------:R-:W-:Y:S02]  /*1930*/  ISETP.NE.AND.EX P0, PT, RZ, UR9, PT, P0 ;  /* 0x00000009ff007c0c */ /* 0x000fe4000bf05300 */
[----:B------:R0:W5:Y:S04]  /*1940*/  @P1 LDG.E R150, desc[UR4][R140.64] ;  /* 0x000000048c961981 */ /* 0x000168000c1e1900 */
[----:B------:R-:W4:Y:S07]  /*1950*/  LDG.E.128 R136, desc[UR4][R136.64] ;  /* 0x0000000488887981 */ /* 0x000f2e000c1e1d00 */
[----:B------:R-:W-:-:S04]  /*1960*/  @P0 LEA R142, P2, R191, UR8, 0x4 ;  /* 0x00000008bf8e0c11 */ /* 0x000fc8000f8420ff */
[C---:B------:R-:W-:Y:S02]  /*1970*/  @P0 LEA.HI.X R143, R191.reuse, UR9, RZ, 0x4, P2 ;  /* 0x00000009bf8f0c11 */ /* 0x040fe400090f24ff */
[----:B------:R-:W-:Y:S02]  /*1980*/  ISETP.NE.AND P2, PT, R132, RZ, PT ;  /* 0x000000ff8400720c */ /* 0x000fe40003f45270 */
[----:B------:R-:W1:Y:S01]  /*1990*/  LDC.64 R132, c[0x0][0x2c0] ;  /* 0x0000b000ff847b82 */ /* 0x000e620000000a00 */
[----:B------:R0:W5:Y:S01]  /*19a0*/  @P0 LDG.E.128 R116, desc[UR4][R142.64] ;  /* 0x000000048e740981 */ /* 0x000162000c1e1d00 */
[----:B-1----:R-:W-:-:S06]  /*19b0*/  IMAD.WIDE.U32 R132, R191, 0x10, R132 ;  /* 0x00000010bf847825 */ /* 0x002fcc00078e0084 */
[----:B------:R-:W2:Y:S01]  /*19c0*/  LDG.E.128 R132, desc[UR4][R132.64] ;  /* 0x0000000484847981 */ /* 0x000ea2000c1e1d00 */
[----:B------:R-:W-:-:S04]  /*19d0*/  ISETP.NE.AND P0, PT, R6, RZ, PT ;  /* 0x000000ff0600720c */ /* 0x000fc80003f05270 */
[----:B-----5:R-:W-:-:S05]  /*19e0*/  FSEL R180, R180, RZ, !P0 ;  /* 0x000000ffb4b47208 */ /* 0x020fca0004000000 */
[C---:B---3--:R-:W-:Y:S01]  /*19f0*/  FADD.FTZ R157, -R180.reuse, R128 ;  /* 0x00000080b49d7221 */ /* 0x048fe20000010100 */
[----:B------:R-:W-:-:S03]  /*1a00*/  FADD.FTZ R165, -R180, R129 ;  /* 0x00000081b4a57221 */ /* 0x000fc60000010100 */
[C---:B------:R-:W-:Y:S01]  /*1a10*/  FMUL.FTZ R157, R152.reuse, R157 ;  /* 0x0000009d989d7220 */ /* 0x040fe20000410000 */
[----:B------:R-:W-:Y:S01]  /*1a20*/  FMUL.FTZ R168, R152, R165 ;  /* 0x000000a598a87220 */ /* 0x000fe20000410000 */
[C---:B------:R-:W-:Y:S01]  /*1a30*/  FADD.FTZ R169, -R180.reuse, R130 ;  /* 0x00000082b4a97221 */ /* 0x040fe20000010100 */
[----:B------:R-:W-:-:S03]  /*1a40*/  FADD.FTZ R131, -R180, R131 ;  /* 0x00000083b4837221 */ /* 0x000fc60000010100 */
[C---:B------:R-:W-:Y:S01]  /*1a50*/  FMUL.FTZ R169, R152.reuse, R169 ;  /* 0x000000a998a97220 */ /* 0x040fe20000410000 */
[----:B------:R-:W-:Y:S01]  /*1a60*/  FMUL.FTZ R170, R152, R131 ;  /* 0x0000008398aa7220 */ /* 0x000fe20000410000 */
[----:B----4-:R-:W-:Y:S01]  /*1a70*/  FADD.FTZ R72, R72, R136 ;  /* 0x0000008848487221 */ /* 0x010fe20000010000 */
[----:B------:R-:W-:Y:S01]  /*1a80*/  FFMA.FTZ R88, R136, R157, R88 ;  /* 0x0000009d88587223 */ /* 0x000fe20000010058 */
[----:B------:R-:W-:Y:S01]  /*1a90*/  FADD.FTZ R73, R73, R137 ;  /* 0x0000008949497221 */ /* 0x000fe20000010000 */
[----:B------:R-:W-:Y:S01]  /*1aa0*/  FFMA.FTZ R89, R137, R168, R89 ;  /* 0x000000a889597223 */ /* 0x000fe20000010059 */
[----:B------:R-:W-:Y:S01]  /*1ab0*/  FADD.FTZ R74, R74, R138 ;  /* 0x0000008a4a4a7221 */ /* 0x000fe20000010000 */
[----:B------:R-:W-:Y:S01]  /*1ac0*/  FFMA.FTZ R90, R138, R169, R90 ;  /* 0x000000a98a5a7223 */ /* 0x000fe2000001005a */
[----:B------:R-:W-:Y:S01]  /*1ad0*/  FADD.FTZ R75, R75, R139 ;  /* 0x0000008b4b4b7221 */ /* 0x000fe20000010000 */
[----:B------:R-:W-:Y:S01]  /*1ae0*/  FFMA.FTZ R91, R139, R170, R91 ;  /* 0x000000aa8b5b7223 */ /* 0x000fe2000001005b */
[----:B--2---:R-:W-:Y:S01]  /*1af0*/  FMUL.FTZ R128, R35, R132 ;  /* 0x0000008423807220 */ /* 0x004fe20000410000 */
[----:B------:R-:W-:-:S03]  /*1b00*/  FMUL.FTZ R129, R36, R133 ;  /* 0x0000008524817220 */ /* 0x000fc60000410000 */
[----:B------:R-:W-:Y:S01]  /*1b10*/  FFMA.FTZ R166, R31, R136, R128 ;  /* 0x000000881fa67223 */ /* 0x000fe20000010080 */
[----:B------:R-:W-:Y:S01]  /*1b20*/  FMUL.FTZ R128, R37, R134 ;  /* 0x0000008625807220 */ /* 0x000fe20000410000 */
[----:B------:R-:W-:Y:S02]  /*1b30*/  FFMA.FTZ R165, R32, R137, R129 ;  /* 0x0000008920a57223 */ /* 0x000fe40000010081 */
[----:B------:R-:W-:Y:S01]  /*1b40*/  FFMA.FTZ R129, R157, R166, R184 ;  /* 0x000000a69d817223 */ /* 0x000fe200000100b8 */
[----:B------:R-:W-:Y:S01]  /*1b50*/  FFMA.FTZ R167, R33, R138, R128 ;  /* 0x0000008a21a77223 */ /* 0x000fe20000010080 */
[----:B------:R-:W-:Y:S01]  /*1b60*/  FADD.FTZ R128, R189, R166 ;  /* 0x000000a6bd807221 */ /* 0x000fe20000010000 */
[----:B------:R-:W-:Y:S01]  /*1b70*/  FMUL.FTZ R187, R38, R135 ;  /* 0x0000008726bb7220 */ /* 0x000fe20000410000 */
[----:B------:R-:W-:Y:S02]  /*1b80*/  FFMA.FTZ R130, R168, R165, R129 ;  /* 0x000000a5a8827223 */ /* 0x000fe40000010081 */
[----:B------:R-:W-:Y:S01]  /*1b90*/  FADD.FTZ R128, R128, R165 ;  /* 0x000000a580807221 */ /* 0x000fe20000010000 */
[----:B------:R-:W-:Y:S01]  /*1ba0*/  FFMA.FTZ R187, R34, R139, R187 ;  /* 0x0000008b22bb7223 */ /* 0x000fe200000100bb */
[----:B------:R-:W-:-:S02]  /*1bb0*/  FFMA.FTZ R129, R169, R167, R130 ;  /* 0x000000a7a9817223 */ /* 0x000fc40000010082 */
        /* <DEDUP_REMOVED lines=11> */
.L_x_2378:
[----:B------:R-:W-:Y:S05]  /*1c70*/  BSYNC B0 ;  /* 0x0000000000007941 */ /* 0x000fea0003800000 */
.L_x_2377:
        /* <DEDUP_REMOVED lines=23> */
.L_x_2405:
        /* <DEDUP_REMOVED lines=8> */
[----:B---3--:R-:W-:-:S04]  /*1e70*/  LEA R130, R131, R130, 0x18 ;  /* 0x0000008283827211 */ /* 0x008fc800078ec0ff */
[-C--:B-----5:R-:W-:Y:S02]  /*1e80*/  @!P0 LEA R180, R129, R130.reuse, 0x3 ;  /* 0x0000008281b48211 */ /* 0x0a0fe400078e18ff */
[----:B------:R-:W-:-:S03]  /*1e90*/  LEA R182, R128, R130, 0x3 ;  /* 0x0000008280b67211 */ /* 0x000fc600078e18ff */
[----:B------:R-:W-:Y:S01]  /*1ea0*/  @!P0 STS.64 [R180+0x4000], R188 ;  /* 0x004000bcb4008388 */ /* 0x000fe20000000a00 */
[----:B------:R-:W-:Y:S01]  /*1eb0*/  BAR.SYNC.DEFER_BLOCKING 0x0 ;  /* 0x0000000000007b1d */ /* 0x000fe20000010000 */
[----:B------:R-:W-:-:S05]  /*1ec0*/  ISETP.NE.AND P0, PT, R6, RZ, PT ;  /* 0x000000ff0600720c */ /* 0x000fca0003f05270 */
        /* <DEDUP_REMOVED lines=27> */
[-CC-:B------:R-:W-:Y:S01]  /*2080*/  FFMA.FTZ R130, R156, R136.reuse, R137.reuse ;  /* 0x000000889c827223 */ /* 0x180fe20000010089 */
[----:B------:R-:W-:Y:S01]  /*2090*/  ISETP.NE.AND.EX P1, PT, RZ, UR7, PT, P1 ;  /* 0x00000007ff007c0c */ /* 0x000fe2000bf25310 */
[-CC-:B------:R-:W-:Y:S01]  /*20a0*/  FFMA.FTZ R132, R179, R136.reuse, R137.reuse ;  /* 0x00000088b3847223 */ /* 0x180fe20000010089 */
[----:B------:R-:W-:Y:S01]  /*20b0*/  ISETP.NE.AND.EX P0, PT, RZ, UR9, PT, P0 ;  /* 0x00000009ff007c0c */ /* 0x000fe2000bf05300 */
        /* <DEDUP_REMOVED lines=9> */
[----:B------:R-:W0:Y:S02]  /*2150*/  @P1 LDC.64 R128, c[0x0][0x308] ;  /* 0x0000c200ff801b82 */ /* 0x000e240000000a00 */
[----:B------:R-:W-:Y:S01]  /*2160*/  @P0 FADD.FTZ R131, R104, R131 ;  /* 0x0000008368830221 */ /* 0x000fe20000010000 */
[----:B------:R-:W-:Y:S01]  /*2170*/  @P0 FADD.FTZ R130, R105, R130 ;  /* 0x0000008269820221 */ /* 0x000fe20000010000 */
[----:B------:R-:W-:Y:S01]  /*2180*/  @P0 FADD.FTZ R135, R106, R135 ;  /* 0x000000876a870221 */ /* 0x000fe20000010000 */
[----:B------:R-:W-:Y:S01]  /*2190*/  @P0 FADD.FTZ R132, R107, R132 ;  /* 0x000000846b840221 */ /* 0x000fe20000010000 */
[C---:B------:R-:W-:Y:S01]  /*21a0*/  FMUL.FTZ R134, R131.reuse, UR17 ;  /* 0x0000001183867c20 */ /* 0x040fe20008410000 */
[----:B------:R-:W-:Y:S01]  /*21b0*/  SEL R120, R131, R120, P1 ;  /* 0x0000007883787207 */ /* 0x000fe20000800000 */
[C---:B------:R-:W-:Y:S01]  /*21c0*/  FMUL.FTZ R138, R130.reuse, UR17 ;  /* 0x00000011828a7c20 */ /* 0x040fe20008410000 */
[----:B------:R-:W-:Y:S01]  /*21d0*/  SEL R121, R130, R121, P1 ;  /* 0x0000007982797207 */ /* 0x000fe20000800000 */
[C---:B------:R-:W-:Y:S01]  /*21e0*/  FMUL.FTZ R139, R135.reuse, UR17 ;  /* 0x00000011878b7c20 */ /* 0x040fe20008410000 */
[----:B------:R-:W-:Y:S01]  /*21f0*/  SEL R122, R135, R122, P1 ;  /* 0x0000007a877a7207 */ /* 0x000fe20000800000 */
[C---:B------:R-:W-:Y:S01]  /*2200*/  FMUL.FTZ R140, R132.reuse, UR17 ;  /* 0x00000011848c7c20 */ /* 0x040fe20008410000 */
[----:B------:R-:W-:-:S02]  /*2210*/  SEL R123, R132, R123, P1 ;  /* 0x0000007b847b7207 */ /* 0x000fc40000800000 */
[----:B------:R-:W-:Y:S01]  /*2220*/  LOP3.LUT P0, RZ, R39, 0xff, RZ, 0xc0, !PT ;  /* 0x000000ff27ff7812 */ /* 0x000fe2000780c0ff */
[----:B------:R-:W1:Y:S03]  /*2230*/  LDC.64 R132, c[0x0][0x2f8] ;  /* 0x0000be00ff847b82 */ /* 0x000e660000000a00 */
[----:B------:R-:W-:Y:S02]  /*2240*/  SEL R131, R134, RZ, P0 ;  /* 0x000000ff86837207 */ /* 0x000fe40000000000 */
[----:B------:R-:W-:Y:S01]  /*2250*/  ISETP.NE.U32.AND P0, PT, RZ, UR14, PT ;  /* 0x0000000eff007c0c */ /* 0x000fe2000bf05070 */
[----:B0-----:R-:W-:-:S03]  /*2260*/  @P1 IMAD.WIDE.U32 R128, R151, 0x10, R128 ;  /* 0x0000001097801825 */ /* 0x001fc600078e0080 */
[----:B------:R-:W-:Y:S02]  /*2270*/  ISETP.NE.AND.EX P0, PT, RZ, UR15, PT, P0 ;  /* 0x0000000fff007c0c */ /* 0x000fe4000bf05300 */
[----:B------:R0:W-:Y:S01]  /*2280*/  @P1 STG.E.128 desc[UR4][R128.64], R120 ;  /* 0x0000007880001986 */ /* 0x0001e2000c101d04 */
[----:B------:R-:W-:Y:S02]  /*2290*/  LOP3.LUT P1, RZ, R39, 0xff00, RZ, 0xc0, !PT ;  /* 0x0000ff0027ff7812 */ /* 0x000fe4000782c0ff */
[----:B------:R-:W-:Y:S02]  /*22a0*/  SEL R124, R131, R124, P0 ;  /* 0x0000007c837c7207 */ /* 0x000fe40000000000 */
[----:B------:R-:W-:Y:S02]  /*22b0*/  SEL R130, R138, RZ, P1 ;  /* 0x000000ff8a827207 */ /* 0x000fe40000800000 */
[----:B------:R-:W-:Y:S02]  /*22c0*/  LOP3.LUT P1, RZ, R39, 0xff0000, RZ, 0xc0, !PT ;  /* 0x00ff000027ff7812 */ /* 0x000fe4000782c0ff */
[----:B------:R-:W-:-:S02]  /*22d0*/  SEL R125, R130, R125, P0 ;  /* 0x0000007d827d7207 */ /* 0x000fc40000000000 */
[----:B------:R-:W-:Y:S01]  /*22e0*/  SEL R135, R139, RZ, P1 ;  /* 0x000000ff8b877207 */ /* 0x000fe20000800000 */
[----:B-1----:R-:W-:Y:S01]  /*22f0*/  IMAD.WIDE.U32 R132, R151, 0x10, R132 ;  /* 0x0000001097847825 */ /* 0x002fe200078e0084 */
[----:B------:R-:W-:Y:S02]  /*2300*/  LOP3.LUT P1, RZ, R39, 0xff000000, RZ, 0xc0, !PT ;  /* 0xff00000027ff7812 */ /* 0x000fe4000782c0ff */
[----:B------:R-:W-:Y:S02]  /*2310*/  SEL R126, R135, R126, P0 ;  /* 0x0000007e877e7207 */ /* 0x000fe40000000000 */
[----:B0-----:R-:W-:Y:S02]  /*2320*/  SEL R128, R140, RZ, P1 ;  /* 0x000000ff8c807207 */ /* 0x001fe40000800000 */
[----:B------:R-:W-:Y:S02]  /*2330*/  LOP3.LUT P1, RZ, R144, 0xff, RZ, 0xc0, !PT ;  /* 0x000000ff90ff7812 */ /* 0x000fe4000782c0ff */
[----:B------:R-:W-:-:S02]  /*2340*/  SEL R127, R128, R127, P0 ;  /* 0x0000007f807f7207 */ /* 0x000fc40000000000 */
[----:B------:R-:W-:Y:S02]  /*2350*/  ISETP.NE.U32.AND P0, PT, RZ, UR14, PT ;  /* 0x0000000eff007c0c */ /* 0x000fe4000bf05070 */
[----:B------:R-:W-:Y:S02]  /*2360*/  SEL R128, R134, RZ, P1 ;  /* 0x000000ff86807207 */ /* 0x000fe40000800000 */
[----:B------:R-:W-:Y:S02]  /*2370*/  LOP3.LUT P1, RZ, R144, 0xff00, RZ, 0xc0, !PT ;  /* 0x0000ff0090ff7812 */ /* 0x000fe4000782c0ff */
[----:B------:R-:W-:Y:S02]  /*2380*/  ISETP.NE.AND.EX P0, PT, RZ, UR15, PT, P0 ;  /* 0x0000000fff007c0c */ /* 0x000fe4000bf05300 */
[----:B------:R-:W-:Y:S02]  /*2390*/  SEL R129, R138, RZ, P1 ;  /* 0x000000ff8a817207 */ /* 0x000fe40000800000 */
[----:B------:R-:W-:-:S04]  /*23a0*/  LOP3.LUT P1, RZ, R144, 0xff0000, RZ, 0xc0, !PT ;  /* 0x00ff000090ff7812 */ /* 0x000fc8000782c0ff */
[----:B------:R-:W-:Y:S02]  /*23b0*/  SEL R130, R139, RZ, P1 ;  /* 0x000000ff8b827207 */ /* 0x000fe40000800000 */
[----:B------:R-:W-:-:S04]  /*23c0*/  LOP3.LUT P1, RZ, R144, 0xff000000, RZ, 0xc0, !PT ;  /* 0xff00000090ff7812 */ /* 0x000fc8000782c0ff */
[----:B------:R-:W-:Y:S02]  /*23d0*/  SEL R131, R140, RZ, P1 ;  /* 0x000000ff8c837207 */ /* 0x000fe40000800000 */
[----:B------:R-:W-:-:S03]  /*23e0*/  @P0 LEA R134, P1, R151, UR14, 0x4 ;  /* 0x0000000e97860c11 */ /* 0x000fc6000f8220ff */
[----:B------:R0:W-:Y:S01]  /*23f0*/  STG.E.128 desc[UR4][R132.64], R128 ;  /* 0x0000008084007986 */ /* 0x0001e2000c101d04 */
[C---:B------:R-:W-:Y:S02]  /*2400*/  @P0 LEA.HI.X R135, R151.reuse, UR15, RZ, 0x4, P1 ;  /* 0x0000000f97870c11 */ /* 0x040fe400088f24ff */
[----:B------:R-:W-:-:S03]  /*2410*/  IADD3 R151, R151, 0x100, RZ ;  /* 0x0000010097977810 */ /* 0x000fc60007ffe0ff */
[----:B------:R0:W-:Y:S04]  /*2420*/  @P0 STG.E.128 desc[UR4][R134.64], R124 ;  /* 0x0000007c86000986 */ /* 0x0001e8000c101d04 */
.L_x_2381:
[----:B------:R-:W-:Y:S05]  /*2430*/  BSYNC B0 ;  /* 0x0000000000007941 */ /* 0x000fea0003800000 */
.L_x_2380:
[----:B------:R-:W-:Y:S04]  /*2440*/  BSSY B0, `(.L_x_2382) ;  /* 0x0000040000007945 */ /* 0x000fe80003800000 */
[----:B------:R-:W-:Y:S05]  /*2450*/  @!P3 BRA `(.L_x_2383) ;  /* 0x0000000000f8b947 */ /* 0x000fea0003800000 */
[----:B------:R-:W-:Y:S01]  /*2460*/  ISETP.NE.U32.AND P1, PT, RZ, UR6, PT ;  /* 0x00000006ff007c0c */ /* 0x000fe2000bf25070 */
[-CC-:B0-----:R-:W-:Y:S01]  /*2470*/  FFMA.FTZ R131, R153, R136.reuse, R137.reuse ;  /* 0x0000008899837223 */ /* 0x181fe20000010089 */
        /* <DEDUP_REMOVED lines=24> */
[----:B------:R-:W-:-:S02]  /*2600*/  SEL R122, R135, R122, P1 ;  /* 0x0000007a877a7207 */ /* 0x000fc40000800000 */
[C---:B------:R-:W-:Y:S01]  /*2610*/  SEL R123, R132.reuse, R123, P1 ;  /* 0x0000007b847b7207 */ /* 0x040fe20000800000 */
[----:B------:R-:W-:Y:S01]  /*2620*/  FMUL.FTZ R132, R132, UR17 ;  /* 0x0000001184847c20 */ /* 0x000fe20008410000 */
        /* <DEDUP_REMOVED lines=21> */
[C---:B------:R-:W-:Y:S02]  /*2780*/  LOP3.LUT P1, RZ, R146.reuse, 0xff00, RZ, 0xc0, !PT ;  /* 0x0000ff0092ff7812 */ /* 0x040fe4000782c0ff */
        /* <DEDUP_REMOVED lines=11> */
.L_x_2383:
[----:B------:R-:W-:Y:S05]  /*2840*/  BSYNC B0 ;  /* 0x0000000000007941 */ /* 0x000fea0003800000 */
.L_x_2382:
[----:B------:R-:W-:Y:S04]  /*2850*/  BSSY B0, `(.L_x_2384) ;  /* 0x0000040000007945 */ /* 0x000fe80003800000 */
[----:B------:R-:W-:Y:S05]  /*2860*/  @!P4 BRA `(.L_x_2385) ;  /* 0x0000000000f8c947 */ /* 0x000fea0003800000 */
[----:B------:R-:W-:Y:S01]  /*2870*/  ISETP.NE.U32.AND P1, PT, RZ, UR6, PT ;  /* 0x00000006ff007c0c */ /* 0x000fe2000bf25070 */
[-CC-:B01----:R-:W-:Y:S01]  /*2880*/  FFMA.FTZ R131, R155, R136.reuse, R137.reuse ;  /* 0x000000889b837223 */ /* 0x183fe20000010089 */
        /* <DEDUP_REMOVED lines=60> */
.L_x_2385:
[----:B------:R-:W-:Y:S05]  /*2c50*/  BSYNC B0 ;  /* 0x0000000000007941 */ /* 0x000fea0003800000 */
.L_x_2384:
[----:B------:R-:W-:Y:S04]  /*2c60*/  BSSY B0, `(.L_x_2386) ;  /* 0x000003f000007945 */ /* 0x000fe80003800000 */
[----:B------:R-:W-:Y:S05]  /*2c70*/  @!P5 BRA `(.L_x_2387) ;  /* 0x0000000000f4d947 */ /* 0x000fea0003800000 */
[----:B------:R-:W-:Y:S01]  /*2c80*/  ISETP.NE.U32.AND P1, PT, RZ, UR6, PT ;  /* 0x00000006ff007c0c */ /* 0x000fe2000bf25070 */
[-CC-:B012---:R-:W-:Y:S01]  /*2c90*/  FFMA.FTZ R131, R157, R136.reuse, R137.reuse ;  /* 0x000000889d837223 */ /* 0x187fe20000010089 */
        /* <DEDUP_REMOVED lines=14> */
[----:B------:R-:W0:Y:S03]  /*2d80*/  LDC.64 R132, c[0x0][0x2f8] ;  /* 0x0000be00ff847b82 */ /* 0x000e260000000a00 */
[----:B------:R-:W-:Y:S01]  /*2d90*/  @P0 FADD.FTZ R131, R116, R131 ;  /* 0x0000008374830221 */ /* 0x000fe20000010000 */
[----:B------:R-:W-:Y:S01]  /*2da0*/  @P0 FADD.FTZ R130, R117, R130 ;  /* 0x0000008275820221 */ /* 0x000fe20000010000 */
[----:B------:R-:W-:Y:S01]  /*2db0*/  @P0 FADD.FTZ R135, R118, R135 ;  /* 0x0000008776870221 */ /* 0x000fe20000010000 */
[----:B------:R-:W-:Y:S01]  /*2dc0*/  @P0 FADD.FTZ R152, R119, R152 ;  /* 0x0000009877980221 */ /* 0x000fe20000010000 */
[C---:B------:R-:W-:Y:S01]  /*2dd0*/  FMUL.FTZ R136, R131.reuse, UR17 ;  /* 0x0000001183887c20 */ /* 0x040fe20008410000 */
[----:B------:R-:W1:Y:S01]  /*2de0*/  @P1 LDC.64 R128, c[0x0][0x308] ;  /* 0x0000c200ff801b82 */ /* 0x000e620000000a00 */
[----:B------:R-:W-:Y:S01]  /*2df0*/  SEL R120, R131, R120, P1 ;  /* 0x0000007883787207 */ /* 0x000fe20000800000 */
[C---:B------:R-:W-:Y:S01]  /*2e00*/  FMUL.FTZ R137, R130.reuse, UR17 ;  /* 0x0000001182897c20 */ /* 0x040fe20008410000 */
[----:B------:R-:W-:-:S02]  /*2e10*/  SEL R121, R130, R121, P1 ;  /* 0x0000007982797207 */ /* 0x000fc40000800000 */
[C---:B------:R-:W-:Y:S01]  /*2e20*/  SEL R122, R135.reuse, R122, P1 ;  /* 0x0000007a877a7207 */ /* 0x040fe20000800000 */
[----:B------:R-:W-:Y:S01]  /*2e30*/  FMUL.FTZ R135, R135, UR17 ;  /* 0x0000001187877c20 */ /* 0x000fe20008410000 */
[C---:B------:R-:W-:Y:S01]  /*2e40*/  SEL R123, R152.reuse, R123, P1 ;  /* 0x0000007b987b7207 */ /* 0x040fe20000800000 */
[----:B------:R-:W-:Y:S01]  /*2e50*/  FMUL.FTZ R152, R152, UR17 ;  /* 0x0000001198987c20 */ /* 0x000fe20008410000 */
[----:B------:R-:W-:-:S04]  /*2e60*/  LOP3.LUT P0, RZ, R150, 0xff, RZ, 0xc0, !PT ;  /* 0x000000ff96ff7812 */ /* 0x000fc8000780c0ff */
[----:B------:R-:W-:Y:S02]  /*2e70*/  SEL R131, R136, RZ, P0 ;  /* 0x000000ff88837207 */ /* 0x000fe40000000000 */
[----:B------:R-:W-:Y:S01]  /*2e80*/  ISETP.NE.U32.AND P0, PT, RZ, UR14, PT ;  /* 0x0000000eff007c0c */ /* 0x000fe2000bf05070 */
[----:B0-----:R-:W-:-:S03]  /*2e90*/  IMAD.WIDE.U32 R132, R151, 0x10, R132 ;  /* 0x0000001097847825 */ /* 0x001fc600078e0084 */
[----:B------:R-:W-:-:S04]  /*2ea0*/  ISETP.NE.AND.EX P0, PT, RZ, UR15, PT, P0 ;  /* 0x0000000fff007c0c */ /* 0x000fc8000bf05300 */
[----:B------:R-:W-:Y:S01]  /*2eb0*/  SEL R124, R131, R124, P0 ;  /* 0x0000007c837c7207 */ /* 0x000fe20000000000 */
[----:B-1----:R-:W-:-:S05]  /*2ec0*/  @P1 IMAD.WIDE.U32 R128, R151, 0x10, R128 ;  /* 0x0000001097801825 */ /* 0x002fca00078e0080 */
[----:B------:R0:W-:Y:S01]  /*2ed0*/  @P1 STG.E.128 desc[UR4][R128.64], R120 ;  /* 0x0000007880001986 */ /* 0x0001e2000c101d04 */
[----:B------:R-:W-:-:S04]  /*2ee0*/  LOP3.LUT P1, RZ, R150, 0xff00, RZ, 0xc0, !PT ;  /* 0x0000ff0096ff7812 */ /* 0x000fc8000782c0ff */
[----:B------:R-:W-:Y:S02]  /*2ef0*/  SEL R130, R137, RZ, P1 ;  /* 0x000000ff89827207 */ /* 0x000fe40000800000 */
[----:B------:R-:W-:Y:S02]  /*2f00*/  LOP3.LUT P1, RZ, R150, 0xff000000, RZ, 0xc0, !PT ;  /* 0xff00000096ff7812 */ /* 0x000fe4000782c0ff */
[----:B------:R-:W-:Y:S02]  /*2f10*/  SEL R125, R130, R125, P0 ;  /* 0x0000007d827d7207 */ /* 0x000fe40000000000 */
[----:B------:R-:W-:Y:S02]  /*2f20*/  SEL R134, R152, RZ, P1 ;  /* 0x000000ff98867207 */ /* 0x000fe40000800000 */
[----:B------:R-:W-:Y:S02]  /*2f30*/  LOP3.LUT P1, RZ, R150, 0xff0000, RZ, 0xc0, !PT ;  /* 0x00ff000096ff7812 */ /* 0x000fe4000782c0ff */
[----:B------:R-:W-:-:S02]  /*2f40*/  SEL R127, R134, R127, P0 ;  /* 0x0000007f867f7207 */ /* 0x000fc40000000000 */
[----:B0-----:R-:W-:Y:S02]  /*2f50*/  SEL R129, R135, RZ, P1 ;  /* 0x000000ff87817207 */ /* 0x001fe40000800000 */
[----:B------:R-:W-:Y:S02]  /*2f60*/  LOP3.LUT P1, RZ, R149, 0xff, RZ, 0xc0, !PT ;  /* 0x000000ff95ff7812 */ /* 0x000fe4000782c0ff */
[----:B------:R-:W-:Y:S02]  /*2f70*/  SEL R126, R129, R126, P0 ;  /* 0x0000007e817e7207 */ /* 0x000fe40000000000 */
[----:B------:R-:W-:Y:S02]  /*2f80*/  ISETP.NE.U32.AND P0, PT, RZ, UR14, PT ;  /* 0x0000000eff007c0c */ /* 0x000fe4000bf05070 */
[----:B------:R-:W-:Y:S02]  /*2f90*/  SEL R128, R136, RZ, P1 ;  /* 0x000000ff88807207 */ /* 0x000fe40000800000 */
[----:B------:R-:W-:-:S02]  /*2fa0*/  LOP3.LUT P1, RZ, R149, 0xff00, RZ, 0xc0, !PT ;  /* 0x0000ff0095ff7812 */ /* 0x000fc4000782c0ff */
        /* <DEDUP_REMOVED lines=8> */
[----:B------:R-:W-:-:S05]  /*3030*/  @P0 LEA.HI.X R135, R151, UR15, RZ, 0x4, P1 ;  /* 0x0000000f97870c11 */ /* 0x000fca00088f24ff */
[----:B------:R3:W-:Y:S04]  /*3040*/  @P0 STG.E.128 desc[UR4][R134.64], R124 ;  /* 0x0000007c86000986 */ /* 0x0007e8000c101d04 */
.L_x_2387:
[----:B------:R-:W-:Y:S05]  /*3050*/  BSYNC B0 ;  /* 0x0000000000007941 */ /* 0x000fea0003800000 */
.L_x_2386:
[----:B------:R-:W-:Y:S02]  /*3060*/  IADD3 R5, R5, UR18, RZ ;  /* 0x0000001205057c10 */ /* 0x000fe4000fffe0ff */
[----:B0123--:R-:W-:Y:S02]  /*3070*/  SEL R132, RZ, 0x1, P6 ;  /* 0x00000001ff847807 */ /* 0x00ffe40003000000 */
[----:B------:R-:W-:-:S13]  /*3080*/  ISETP.GE.AND P0, PT, R5, UR19, PT ;  /* 0x0000001305007c0c */ /* 0x000fda000bf06270 */
[----:B------:R-:W-:Y:S05]  /*3090*/  @!P0 BRA `(.L_x_2388) ;  /* 0xffffffd800448947 */ /* 0x000fea000383ffff */
.L_x_2370:
[----:B------:R-:W0:Y:S01]  /*30a0*/  S2R R0, SR_TID.X ;  /* 0x0000000000007919 */ /* 0x000e220000002100 */
        /* <DEDUP_REMOVED lines=8> */
[----:B------:R-:W1:Y:S08]  /*3130*/  LDC.64 R4, c[0x0][0x2d8] ;  /* 0x0000b600ff047b82 */ /* 0x000e700000000a00 */
[----:B------:R-:W2:Y:S08]  /*3140*/  LDC.64 R6, c[0x0][0x2e0] ;  /* 0x0000b800ff067b82 */ /* 0x000eb00000000a00 */
[----:B-----5:R-:W3:Y:S01]  /*3150*/  LDC.64 R8, c[0x0][0x2e8] ;  /* 0x0000ba00ff087b82 */ /* 0x020ee20000000a00 */
        /* <DEDUP_REMOVED lines=9> */
.L_x_2390:
[----:B------:R-:W-:Y:S05]  /*31f0*/  BSYNC B0 ;  /* 0x0000000000007941 */ /* 0x000fea0003800000 */
.L_x_2389:
[----:B------:R-:W-:Y:S04]  /*3200*/  BSSY B0, `(.L_x_2391) ;  /* 0x000000f000007945 */ /* 0x000fe80003800000 */
[----:B------:R-:W-:Y:S05]  /*3210*/  @!P3 BRA `(.L_x_2392) ;  /* 0x000000000034b947 */ /* 0x000fea0003800000 */
[----:B0-----:R-:W0:Y:S08]  /*3220*/  LDC.64 R2, c[0x0][0x2d0] ;  /* 0x0000b400ff027b82 */ /* 0x001e300000000a00 */
        /* <DEDUP_REMOVED lines=12> */
.L_x_2392:
[----:B------:R-:W-:Y:S05]  /*32f0*/  BSYNC B0 ;  /* 0x0000000000007941 */ /* 0x000fea0003800000 */
.L_x_2391:
[----:B------:R-:W-:Y:S04]  /*3300*/  BSSY B0, `(.L_x_2393) ;  /* 0x000000f000007945 */ /* 0x000fe80003800000 */
[----:B------:R-:W-:Y:S05]  /*3310*/  @!P4 BRA `(.L_x_2394) ;  /* 0x000000000034c947 */ /* 0x000fea0003800000 */
[----:B0---4-:R-:W0:Y:S08]  /*3320*/  LDC.64 R2, c[0x0][0x2d0] ;  /* 0x0000b400ff027b82 */ /* 0x011e300000000a00 */
        /* <DEDUP_REMOVED lines=12> */
.L_x_2394:
[----:B------:R-:W-:Y:S05]  /*33f0*/  BSYNC B0 ;  /* 0x0000000000007941 */ /* 0x000fea0003800000 */
.L_x_2393:
[----:B------:R-:W-:Y:S05]  /*3400*/  @!P5 EXIT ;  /* 0x000000000000d94d */ /* 0x000fea0003800000 */
[----:B0---4-:R-:W0:Y:S08]  /*3410*/  LDC.64 R2, c[0x0][0x2d0] ;  /* 0x0000b400ff027b82 */ /* 0x011e300000000a00 */
[----:B------:R-:W1:Y:S08]  /*3420*/  LDC.64 R4, c[0x0][0x2d8] ;  /* 0x0000b600ff047b82 */ /* 0x000e700000000a00 */
[----:B------:R-:W2:Y:S08]  /*3430*/  LDC.64 R6, c[0x0][0x2e0] ;  /* 0x0000b800ff067b82 */ /* 0x000eb00000000a00 */
[----:B-----5:R-:W3:Y:S01]  /*3440*/  LDC.64 R8, c[0x0][0x2e8] ;  /* 0x0000ba00ff087b82 */ /* 0x020ee20000000a00 */
        /* <DEDUP_REMOVED lines=9> */
.L_x_2379:
[----:B------:R-:W-:Y:S01]  /*34e0*/  HFMA2.MMA R139, -RZ, RZ, 0, 9.5367431640625e-07 ;  /* 0x00000010ff8b7435 */ /* 0x000fe200000001ff */
[----:B------:R-:W-:Y:S02]  /*34f0*/  MOV R140, R189 ;  /* 0x000000bd008c7202 */ /* 0x000fe40000000f00 */
[----:B------:R-:W-:Y:S02]  /*3500*/  MOV R142, 0x1f ;  /* 0x0000001f008e7802 */ /* 0x000fe40000000f00 */
[----:B------:R-:W-:-:S07]  /*3510*/  MOV R137, 0xffffffff ;  /* 0xffffffff00897802 */ /* 0x000fce0000000f00 */
[----:B-----5:R-:W-:Y:S05]  /*3520*/  WARPSYNC.COLLECTIVE R137, `(.L_x_2395) ;  /* 0x0000000089087348 */ /* 0x020fea0003c00000 */
[----:B------:R0:W1:Y:S02]  /*3530*/  SHFL.DOWN P1, R138, R140, R139, R142 ;  /* 0x0800008b8c8a7389 */ /* 0x000064000002008e */
[----:B01---5:R-:W-:Y:S01]  /*3540*/  ENDCOLLECTIVE ;  /* 0x000000000000791b */ /* 0x023fe20003800000 */
.L_x_2395:
[----:B------:R-:W-:Y:S02]  /*3550*/  MOV R140, R184 ;  /* 0x000000b8008c7202 */ /* 0x000fe40000000f00 */
[----:B------:R-:W-:-:S07]  /*3560*/  MOV R130, R138 ;  /* 0x0000008a00827202 */ /* 0x000fce0000000f00 */
[----:B------:R-:W-:Y:S05]  /*3570*/  WARPSYNC.COLLECTIVE R137, `(.L_x_2396) ;  /* 0x0000000089087348 */ /* 0x000fea0003c00000 */
[----:B------:R0:W1:Y:S02]  /*3580*/  SHFL.DOWN P1, R138, R140, R139, R142 ;  /* 0x0800008b8c8a7389 */ /* 0x000064000002008e */
[----:B01----:R-:W-:Y:S01]  /*3590*/  ENDCOLLECTIVE ;  /* 0x000000000000791b */ /* 0x003fe20003800000 */
.L_x_2396:
[----:B------:R-:W-:Y:S01]  /*35a0*/  FADD.FTZ R130, R130, R189 ;  /* 0x000000bd82827221 */ /* 0x000fe20000010000 */
[----:B------:R-:W-:-:S04]  /*35b0*/  HFMA2.MMA R139, -RZ, RZ, 0, 4.76837158203125e-07 ;  /* 0x00000008ff8b7435 */ /* 0x000fc800000001ff */
[----:B------:R-:W-:Y:S02]  /*35c0*/  MOV R140, R130 ;  /* 0x00000082008c7202 */ /* 0x000fe40000000f00 */
[----:B------:R-:W-:-:S07]  /*35d0*/  MOV R129, R138 ;  /* 0x0000008a00817202 */ /* 0x000fce0000000f00 */
[----:B------:R-:W-:Y:S05]  /*35e0*/  WARPSYNC.COLLECTIVE R137, `(.L_x_2397) ;  /* 0x0000000089087348 */ /* 0x000fea0003c00000 */
[----:B------:R0:W1:Y:S02]  /*35f0*/  SHFL.DOWN P1, R138, R140, R139, R142 ;  /* 0x0800008b8c8a7389 */ /* 0x000064000002008e */
[----:B01----:R-:W-:Y:S01]  /*3600*/  ENDCOLLECTIVE ;  /* 0x000000000000791b */ /* 0x003fe20003800000 */
.L_x_2397:
[----:B------:R-:W-:-:S05]  /*3610*/  FADD.FTZ R129, R129, R184 ;  /* 0x000000b881817221 */ /* 0x000fca0000010000 */
[----:B------:R-:W-:Y:S02]  /*3620*/  MOV R140, R129 ;  /* 0x00000081008c7202 */ /* 0x000fe40000000f00 */
[----:B------:R-:W-:-:S07]  /*3630*/  MOV R131, R138 ;  /* 0x0000008a00837202 */ /* 0x000fce0000000f00 */
[----:B------:R-:W-:Y:S05]  /*3640*/  WARPSYNC.COLLECTIVE R137, `(.L_x_2398) ;  /* 0x0000000089087348 */ /* 0x000fea0003c00000 */
[----:B------:R0:W1:Y:S02]  /*3650*/  SHFL.DOWN P1, R138, R140, R139, R142 ;  /* 0x0800008b8c8a7389 */ /* 0x000064000002008e */
[----:B01----:R-:W-:Y:S01]  /*3660*/  ENDCOLLECTIVE ;  /* 0x000000000000791b */ /* 0x003fe20003800000 */
.L_x_2398:
[----:B------:R-:W-:Y:S01]  /*3670*/  FADD.FTZ R131, R130, R131 ;  /* 0x0000008382837221 */ /* 0x000fe20000010000 */
[----:B------:R-:W-:-:S04]  /*3680*/  HFMA2.MMA R139, -RZ, RZ, 0, 2.384185791015625e-07 ;  /* 0x00000004ff8b7435 */ /* 0x000fc800000001ff */
[----:B------:R-:W-:Y:S02]  /*3690*/  MOV R140, R131 ;  /* 0x00000083008c7202 */ /* 0x000fe40000000f00 */
[----:B------:R-:W-:-:S07]  /*36a0*/  MOV R132, R138 ;  /* 0x0000008a00847202 */ /* 0x000fce0000000f00 */
[----:B------:R-:W-:Y:S05]  /*36b0*/  WARPSYNC.COLLECTIVE R137, `(.L_x_2399) ;  /* 0x0000000089087348 */ /* 0x000fea0003c00000 */
[----:B------:R0:W1:Y:S02]  /*36c0*/  SHFL.DOWN P1, R138, R140, R139, R142 ;  /* 0x0800008b8c8a7389 */ /* 0x000064000002008e */
[----:B01----:R-:W-:Y:S01]  /*36d0*/  ENDCOLLECTIVE ;  /* 0x000000000000791b */ /* 0x003fe20003800000 */
.L_x_2399:
[----:B------:R-:W-:-:S05]  /*36e0*/  FADD.FTZ R132, R129, R132 ;  /* 0x0000008481847221 */ /* 0x000fca0000010000 */
[----:B------:R-:W-:Y:S02]  /*36f0*/  MOV R140, R132 ;  /* 0x00000084008c7202 */ /* 0x000fe40000000f00 */
[----:B------:R-:W-:-:S07]  /*3700*/  MOV R134, R138 ;  /* 0x0000008a00867202 */ /* 0x000fce0000000f00 */
[----:B------:R-:W-:Y:S05]  /*3710*/  WARPSYNC.COLLECTIVE R137, `(.L_x_2400) ;  /* 0x0000000089087348 */ /* 0x000fea0003c00000 */
[----:B------:R0:W1:Y:S02]  /*3720*/  SHFL.DOWN P1, R138, R140, R139, R142 ;  /* 0x0800008b8c8a7389 */ /* 0x000064000002008e */
[----:B01----:R-:W-:Y:S01]  /*3730*/  ENDCOLLECTIVE ;  /* 0x000000000000791b */ /* 0x003fe20003800000 */
.L_x_2400:
[----:B------:R-:W-:Y:S01]  /*3740*/  FADD.FTZ R134, R131, R134 ;  /* 0x0000008683867221 */ /* 0x000fe20000010000 */
[----:B------:R-:W-:-:S04]  /*3750*/  HFMA2.MMA R139, -RZ, RZ, 0, 1.1920928955078125e-07 ;  /* 0x00000002ff8b7435 */ /* 0x000fc800000001ff */
[----:B------:R-:W-:Y:S02]  /*3760*/  MOV R140, R134 ;  /* 0x00000086008c7202 */ /* 0x000fe40000000f00 */
[----:B------:R-:W-:-:S07]  /*3770*/  MOV R133, R138 ;  /* 0x0000008a00857202 */ /* 0x000fce0000000f00 */
[----:B------:R-:W-:Y:S05]  /*3780*/  WARPSYNC.COLLECTIVE R137, `(.L_x_2401) ;  /* 0x0000000089087348 */ /* 0x000fea0003c00000 */
[----:B------:R0:W1:Y:S02]  /*3790*/  SHFL.DOWN P1, R138, R140, R139, R142 ;  /* 0x0800008b8c8a7389 */ /* 0x000064000002008e */
[----:B01----:R-:W-:Y:S01]  /*37a0*/  ENDCOLLECTIVE ;  /* 0x000000000000791b */ /* 0x003fe20003800000 */
.L_x_2401:
[----:B------:R-:W-:-:S05]  /*37b0*/  FADD.FTZ R133, R132, R133 ;  /* 0x0000008584857221 */ /* 0x000fca0000010000 */
[----:B------:R-:W-:Y:S02]  /*37c0*/  MOV R140, R133 ;  /* 0x00000085008c7202 */ /* 0x000fe40000000f00 */
[----:B------:R-:W-:-:S07]  /*37d0*/  MOV R135, R138 ;  /* 0x0000008a00877202 */ /* 0x000fce0000000f00 */
[----:B------:R-:W-:Y:S05]  /*37e0*/  WARPSYNC.COLLECTIVE R137, `(.L_x_2402) ;  /* 0x0000000089087348 */ /* 0x000fea0003c00000 */
[----:B------:R0:W1:Y:S02]  /*37f0*/  SHFL.DOWN P1, R138, R140, R139, R142 ;  /* 0x0800008b8c8a7389 */ /* 0x000064000002008e */
[----:B01----:R-:W-:Y:S01]  /*3800*/  ENDCOLLECTIVE ;  /* 0x000000000000791b */ /* 0x003fe20003800000 */
.L_x_2402:
[----:B------:R-:W-:Y:S01]  /*3810*/  FADD.FTZ R135, R134, R135 ;  /* 0x0000008786877221 */ /* 0x000fe20000010000 */
[----:B------:R-:W-:-:S04]  /*3820*/  HFMA2.MMA R139, -RZ, RZ, 0, 5.9604644775390625e-08 ;  /* 0x00000001ff8b7435 */ /* 0x000fc800000001ff */
[----:B------:R-:W-:Y:S02]  /*3830*/  MOV R140, R135 ;  /* 0x00000087008c7202 */ /* 0x000fe40000000f00 */
[----:B------:R-:W-:-:S07]  /*3840*/  MOV R136, R138 ;  /* 0x0000008a00887202 */ /* 0x000fce0000000f00 */
[----:B------:R-:W-:Y:S05]  /*3850*/  WARPSYNC.COLLECTIVE R137, `(.L_x_2403) ;  /* 0x0000000089087348 */ /* 0x000fea0003c00000 */
[----:B------:R0:W1:Y:S02]  /*3860*/  SHFL.DOWN P1, R138, R140, R139, R142 ;  /* 0x0800008b8c8a7389 */ /* 0x000064000002008e */
[----:B01----:R-:W-:Y:S01]  /*3870*/  ENDCOLLECTIVE ;  /* 0x000000000000791b */ /* 0x003fe20003800000 */
.L_x_2403:
[----:B------:R-:W-:-:S05]  /*3880*/  FADD.FTZ R136, R133, R136 ;  /* 0x0000008885887221 */ /* 0x000fca0000010000 */
[----:B------:R-:W-:Y:S02]  /*3890*/  MOV R140, R136 ;  /* 0x00000088008c7202 */ /* 0x000fe40000000f00 */
[----:B------:R-:W-:-:S07]  /*38a0*/  MOV R188, R138 ;  /* 0x0000008a00bc7202 */ /* 0x000fce0000000f00 */
[----:B------:R-:W-:Y:S05]  /*38b0*/  WARPSYNC.COLLECTIVE R137, `(.L_x_2404) ;  /* 0x0000000089087348 */ /* 0x000fea0003c00000 */
[----:B------:R0:W1:Y:S02]  /*38c0*/  SHFL.DOWN P1, R138, R140, R139, R142 ;  /* 0x0800008b8c8a7389 */ /* 0x000064000002008e */
[----:B01----:R-:W-:Y:S01]  /*38d0*/  ENDCOLLECTIVE ;  /* 0x000000000000791b */ /* 0x003fe20003800000 */
.L_x_2404:
[----:B------:R-:W-:Y:S01]  /*38e0*/  MOV R189, R138 ;  /* 0x0000008a00bd7202 */ /* 0x000fe20000000f00 */
[----:B------:R-:W-:Y:S06]  /*38f0*/  BRA `(.L_x_2405) ;  /* 0xffffffe4003c7947 */ /* 0x000fec000383ffff */
.L_x_2406:
        /* <DEDUP_REMOVED lines=16> */
.L_x_3024:


//--------------------- .text._ZN10layer_norm31ln_parallel_residual_bwd_kernelINS_13Kernel_traitsI6__halfffffjLj4096ELj1ELj1ELj8ELj16ENS_18Kernel_traits_baseILj4096ES2_ffffjLj256EEEEELb1ELb0ELb1EEEvNS_9BwdParamsE --------------------------
	.section	.text._ZN10layer_norm31ln_parallel_residual_bwd_kernelINS_13Kernel_traitsI6__halfffffjLj4096ELj1ELj1ELj8ELj16ENS_18Kernel_traits_baseILj4096ES2_ffffjLj256EEEEELb1ELb0ELb1EEEvNS_9BwdParamsE,"ax",@progbits
	.align	128
        .global         _ZN10layer_norm31ln_parallel_residual_bwd_kernelINS_13Kernel_traitsI6__halfffffjLj4096ELj1ELj1ELj8ELj16ENS_18Kernel_traits_baseILj4096ES2_ffffjLj256EEEEELb1ELb0ELb1EEEvNS_9BwdParamsE
        .type           _ZN10layer_norm31ln_parallel_residual_bwd_kernelINS_13Kernel_traitsI6__halfffffjLj4096ELj1ELj1ELj8ELj16ENS_18Kernel_traits_baseILj4096ES2_ffffjLj256EEEEELb1ELb0ELb1EEEvNS_9BwdParamsE,@function
        .size           _ZN10layer_norm31ln_parallel_residual_bwd_kernelINS_13Kernel_traitsI6__halfffffjLj4096ELj1ELj1ELj8ELj16ENS_18Kernel_traits_baseILj4096ES2_ffffjLj256EEEEELb1ELb0ELb1EEEvNS_9BwdParamsE,(.L_x_3025 - _ZN10layer_norm31ln_parallel_residual_bwd_kernelINS_13Kernel_traitsI6__halfffffjLj4096ELj1ELj1ELj8ELj16ENS_18Kernel_traits_baseILj4096ES2_ffffjLj256EEEEELb1ELb0ELb1EEEvNS_9BwdParamsE)
        .other          _ZN10layer_norm31ln_parallel_residual_bwd_kernelINS_13Kernel_traitsI6__halfffffjLj4096ELj1ELj1ELj8ELj16ENS_18Kernel_traits_baseILj4096ES2_ffffjLj256EEEEELb1ELb0ELb1EEEvNS_9BwdParamsE,@"STO_CUDA_ENTRY STV_DEFAULT"
_ZN10layer_norm31ln_parallel_residual_bwd_kernelINS_13Kernel_traitsI6__halfffffjLj4096ELj1ELj1ELj8ELj16ENS_18Kernel_traits_baseILj4096ES2_ffffjLj256EEEEELb1ELb0ELb1EEEvNS_9BwdParamsE:
.text._ZN10layer_norm31ln_parallel_residual_bwd_kernelINS_13Kernel_traitsI6__halfffffjLj4096ELj1ELj1ELj8ELj16ENS_18Kernel_traits_baseILj4096ES2_ffffjLj256EEEEELb1ELb0ELb1EEEvNS_9BwdParamsE:
[----:B------:R-:W-:Y:S01]  /*0000*/  LDC R1, c[0x0][0x28] ;  /* 0x00000a00ff017b82 */ /* 0x000fe20000000800 */
[----:B------:R-:W0:Y:S07]  /*0010*/  S2R R120, SR_TID.X ;  /* 0x0000000000787919 */ /* 0x000e2e0000002100 */
[----:B------:R-:W0:Y:S01]  /*0020*/  S2UR UR4, SR_CTAID.X ;  /* 0x00000000000479c3 */ /* 0x000e220000002500 */
[----:B------:R-:W-:Y:S01]  /*0030*/  ULDC UR8, c[0x0][0x218] ;  /* 0x0000860000087ab9 */ /* 0x000fe20000000800 */
[----:B------:R-:W-:Y:S01]  /*0040*/  ULDC.U8 UR9, c[0x0][0x2a0] ;  /* 0x0000a80000097ab9 */ /* 0x000fe20000000000 */
[----:B------:R-:W-:Y:S01]  /*0050*/  ULDC UR12, c[0x0][0x290] ;  /* 0x0000a400000c7ab9 */ /* 0x000fe20000000800 */
[----:B------:R-:W-:Y:S01]  /*0060*/  ULDC UR13, c[0x0][0x298] ;  /* 0x0000a600000d7ab9 */ /* 0x000fe20000000800 */
        /* <DEDUP_REMOVED lines=41> */
.L_x_2407:
        /* <DEDUP_REMOVED lines=18> */
[----:B------:R-:W-:Y:S01]  /*0420*/  HFMA2.MMA R200, -RZ, RZ, 0, 5.9604644775390625e-08 ;  /* 0x00000001ffc87435 */ /* 0x000fe200000001ff */
[----:B------:R-:W-:Y:S01]  /*0430*/  CS2R R46, SRZ ;  /* 0x00000000002e7805 */ /* 0x000fe2000001ff00 */
[----:B------:R-:W-:Y:S01]  /*0440*/  HFMA2.MMA R0, -RZ, RZ, 0, 0 ;  /* 0x00000000ff007435 */ /* 0x000fe200000001ff */
[----:B------:R-:W-:Y:S01]  /*0450*/  ISETP.NE.AND.EX P0, PT, RZ, UR7, PT, P0 ;  /* 0x00000007ff007c0c */ /* 0x000fe2000bf05300 */
[----:B------:R-:W-:Y:S01]  /*0460*/  HFMA2.MMA R136, -RZ, RZ, 0, 0 ;  /* 0x00000000ff887435 */ /* 0x000fe200000001ff */
        /* <DEDUP_REMOVED lines=20> */
[----:B0-----:R-:W-:Y:S02]  /*05b0*/  CS2R R4, SRZ ;  /* 0x0000000000047805 */ /* 0x001fe4000001ff00 */
[----:B------:R-:W-:Y:S02]  /*05c0*/  CS2R R2, SRZ ;  /* 0x0000000000027805 */ /* 0x000fe4000001ff00 */
[----:B------:R-:W-:Y:S02]  /*05d0*/  CS2R R128, SRZ ;  /* 0x0000000000807805 */ /* 0x000fe4000001ff00 */
[----:B------:R-:W-:Y:S02]  /*05e0*/  MOV R195, RZ ;  /* 0x000000ff00c37202 */ /* 0x000fe40000000f00 */
        /* <DEDUP_REMOVED lines=39> */
[----:B------:R-:W-:Y:S01]  /*0860*/  LOP3.LUT R138, R120, 0xff, RZ, 0xc0, !PT ;  /* 0x000000ff788a7812 */ /* 0x000fe200078ec0ff */
        /* <DEDUP_REMOVED lines=16> */
.L_x_2413:
        /* <DEDUP_REMOVED lines=8> */
[----:B0-----:R-:W-:-:S07]  /*09f0*/  IMAD.WIDE R86, R194, 0x4, R86 ;  /* 0x00000004c2567825 */ /* 0x001fce00078e0256 */
[----:B------:R-:W0:Y:S01]  /*0a00*/  LDC.64 R112, c[0x0][0x2b8] ;  /* 0x0000ae00ff707b82 */ /* 0x000e220000000a00 */
[C---:B-1----:R-:W-:Y:S01]  /*0a10*/  IMAD.WIDE.U32 R72, R209.reuse, 0x10, R108 ;  /* 0x00000010d1487825 */ /* 0x042fe200078e006c */
[----:B------:R-:W4:Y:S01]  /*0a20*/  LDG.E R206, desc[UR4][R86.64] ;  /* 0x0000000456ce7981 */ /* 0x000f22000c1e1900 */
[----:B------:R-:W-:-:S04]  /*0a30*/  IADD3 R207, R209, 0x100, RZ ;  /* 0x00000100d1cf7810 */ /* 0x000fc80007ffe0ff */
[----:B------:R-:W4:Y:S01]  /*0a40*/  LDG.E.128 R72, desc[UR4][R72.64] ;  /* 0x0000000448487981 */ /* 0x000f22000c1e1d00 */
[----:B--2---:R-:W-:Y:S01]  /*0a50*/  IMAD.WIDE R98, R194, 0x4, R98 ;  /* 0x00000004c2627825 */ /* 0x004fe200078e0262 */
[----:B------:R-:W1:Y:S04]  /*0a60*/  LDC.64 R160, c[0x0][0x300] ;  /* 0x0000c000ffa07b82 */ /* 0x000e680000000a00 */
[----:B------:R-:W2:Y:S01]  /*0a70*/  LDG.E R198, desc[UR4][R98.64] ;  /* 0x0000000462c67981 */ /* 0x000ea2000c1e1900 */
[----:B---3--:R-:W-:-:S03]  /*0a80*/  IMAD.WIDE.U32 R80, R209, 0x10, R116 ;  /* 0x00000010d1507825 */ /* 0x008fc600078e0074 */
[----:B------:R-:W3:Y:S01]  /*0a90*/  @P0 LDC.64 R176, c[0x0][0x2c8] ;  /* 0x0000b200ffb00b82 */ /* 0x000ee20000000a00 */
[----:B------:R-:W-:Y:S02]  /*0aa0*/  IMAD.WIDE.U32 R92, R207, 0x10, R116 ;  /* 0x00000010cf5c7825 */ /* 0x000fe400078e0074 */
[----:B------:R-:W2:Y:S02]  /*0ab0*/  LDG.E.128 R80, desc[UR4][R80.64] ;  /* 0x0000000450507981 */ /* 0x000ea4000c1e1d00 */
[C---:B0-----:R-:W-:Y:S01]  /*0ac0*/  IMAD.WIDE.U32 R76, R209.reuse, 0x10, R112 ;  /* 0x00000010d14c7825 */ /* 0x041fe200078e0070 */
[----:B------:R-:W-:Y:S01]  /*0ad0*/  IADD3 R199, R209, 0x200, RZ ;  /* 0x00000200d1c77810 */ /* 0x000fe20007ffe0ff */
[----:B------:R-:W2:Y:S01]  /*0ae0*/  LDG.E.128 R92, desc[UR4][R92.64] ;  /* 0x000000045c5c7981 */ /* 0x000ea2000c1e1d00 */
[----:B------:R-:W0:Y:S01]  /*0af0*/  LDC.64 R168, c[0x0][0x240] ;  /* 0x00009000ffa87b82 */ /* 0x000e220000000a00 */
[C---:B------:R-:W-:Y:S02]  /*0b00*/  IMAD.WIDE.U32 R84, R207.reuse, 0x10, R108 ;  /* 0x00000010cf547825 */ /* 0x040fe400078e006c */
[----:B------:R-:W2:Y:S02]  /*0b10*/  LDG.E.128 R76, desc[UR4][R76.64] ;  /* 0x000000044c4c7981 */ /* 0x000ea4000c1e1d00 */
[----:B------:R-:W-:-:S02]  /*0b20*/  IMAD.WIDE.U32 R88, R207, 0x10, R112 ;  /* 0x00000010cf587825 */ /* 0x000fc400078e0070 */
[----:B------:R-:W2:Y:S01]  /*0b30*/  LDG.E.128 R84, desc[UR4][R84.64] ;  /* 0x0000000454547981 */ /* 0x000ea2000c1e1d00 */
[----:B------:R-:W0:Y:S01]  /*0b40*/  @P0 LDC.64 R178, c[0x0][0x2c8] ;  /* 0x0000b200ffb20b82 */ /* 0x000e220000000a00 */
[C---:B------:R-:W-:Y:S02]  /*0b50*/  IMAD.WIDE.U32 R96, R199.reuse, 0x10, R108 ;  /* 0x00000010c7607825 */ /* 0x040fe400078e006c */
[----:B------:R-:W2:Y:S02]  /*0b60*/  LDG.E.128 R88, desc[UR4][R88.64] ;  /* 0x0000000458587981 */ /* 0x000ea4000c1e1d00 */
[C---:B------:R-:W-:Y:S02]  /*0b70*/  IMAD.WIDE.U32 R104, R199.reuse, 0x10, R116 ;  /* 0x00000010c7687825 */ /* 0x040fe400078e0074 */
[----:B------:R-:W2:Y:S01]  /*0b80*/  LDG.E.128 R96, desc[UR4][R96.64] ;  /* 0x0000000460607981 */ /* 0x000ea2000c1e1d00 */
[----:B------:R-:W0:Y:S01]  /*0b90*/  @P0 LDC.64 R180, c[0x0][0x2c8] ;  /* 0x0000b200ffb40b82 */ /* 0x000e220000000a00 */
[----:B------:R-:W-:Y:S01]  /*0ba0*/  IMAD.WIDE.U32 R100, R199, 0x10, R112 ;  /* 0x00000010c7647825 */ /* 0x000fe200078e0070 */
[----:B------:R-:W-:Y:S01]  /*0bb0*/  IADD3 R201, R209, 0x300, RZ ;  /* 0x00000300d1c97810 */ /* 0x000fe20007ffe0ff */
[----:B------:R-:W2:Y:S04]  /*0bc0*/  LDG.E.128 R104, desc[UR4][R104.64] ;  /* 0x0000000468687981 */ /* 0x000ea8000c1e1d00 */
[----:B------:R-:W2:Y:S01]  /*0bd0*/  LDG.E.128 R100, desc[UR4][R100.64] ;  /* 0x0000000464647981 */ /* 0x000ea2000c1e1d00 */
[C---:B------:R-:W-:Y:S01]  /*0be0*/  IMAD.WIDE.U32 R108, R201.reuse, 0x10, R108 ;  /* 0x00000010c96c7825 */ /* 0x040fe200078e006c */
[----:B------:R-:W0:Y:S03]  /*0bf0*/  @P0 LDC.64 R174, c[0x0][0x2c8] ;  /* 0x0000b200ffae0b82 */ /* 0x000e260000000a00 */
[----:B------:R-:W-:-:S02]  /*0c00*/  IMAD.WIDE.U32 R116, R201, 0x10, R116 ;  /* 0x00000010c9747825 */ /* 0x000fc400078e0074 */
[----:B------:R-:W2:Y:S02]  /*0c10*/  LDG.E.128 R108, desc[UR4][R108.64] ;  /* 0x000000046c6c7981 */ /* 0x000ea4000c1e1d00 */
[----:B------:R-:W-:Y:S02]  /*0c20*/  IMAD.WIDE.U32 R112, R201, 0x10, R112 ;  /* 0x00000010c9707825 */ /* 0x000fe400078e0070 */
[----:B------:R-:W2:Y:S04]  /*0c30*/  LDG.E.128 R116, desc[UR4][R116.64] ;  /* 0x0000000474747981 */ /* 0x000ea8000c1e1d00 */
[----:B------:R-:W2:Y:S01]  /*0c40*/  LDG.E.128 R112, desc[UR4][R112.64] ;  /* 0x0000000470707981 */ /* 0x000ea2000c1e1d00 */
[----:B-1----:R-:W-:-:S04]  /*0c50*/  ISETP.NE.U32.AND P1, PT, R160, RZ, PT ;  /* 0x000000ffa000720c */ /* 0x002fc80003f25070 */
[----:B------:R-:W-:-:S13]  /*0c60*/  ISETP.NE.AND.EX P1, PT, R161, RZ, PT, P1 ;  /* 0x000000ffa100720c */ /* 0x000fda0003f25310 */
[----:B------:R-:W1:Y:S08]  /*0c70*/  @P1 LDC.64 R182, c[0x0][0x248] ;  /* 0x00009200ffb61b82 */ /* 0x000e700000000a00 */
[----:B------:R-:W0:Y:S01]  /*0c80*/  @P1 LDC.64 R184, c[0x0][0x248] ;  /* 0x00009200ffb81b82 */ /* 0x000e220000000a00 */
[----:B------:R-:W-:Y:S01]  /*0c90*/  ISETP.NE.AND P3, PT, RZ, UR9, PT ;  /* 0x00000009ff007c0c */ /* 0x000fe2000bf65270 */
[----:B---3--:R-:W-:-:S05]  /*0ca0*/  @P0 IMAD.WIDE.U32 R176, R207, 0x10, R176 ;  /* 0x00000010cfb00825 */ /* 0x008fca00078e00b0 */
[----:B------:R-:W5:Y:S01]  /*0cb0*/  @P0 LDG.E.128 R52, desc[UR4][R176.64] ;  /* 0x00000004b0340981 */ /* 0x000f62000c1e1d00 */
[----:B------:R-:W3:Y:S01]  /*0cc0*/  @P1 LDC.64 R172, c[0x0][0x248] ;  /* 0x00009200ffac1b82 */ /* 0x000ee20000000a00 */
[----:B-1----:R-:W-:-:S07]  /*0cd0*/  @P1 IMAD.WIDE.U32 R204, R207, 0x4, R182 ;  /* 0x00000004cfcc1825 */ /* 0x002fce00078e00b6 */
[----:B------:R-:W1:Y:S01]  /*0ce0*/  @P1 LDC.64 R170, c[0x0][0x248] ;  /* 0x00009200ffaa1b82 */ /* 0x000e620000000a00 */
[----:B------:R4:W5:Y:S01]  /*0cf0*/  @P1 LDG.E R191, desc[UR4][R204.64] ;  /* 0x00000004ccbf1981 */ /* 0x000962000c1e1900 */
[----:B0-----:R-:W-:-:S04]  /*0d00*/  @P1 IMAD.WIDE.U32 R202, R209, 0x4, R184 ;  /* 0x00000004d1ca1825 */ /* 0x001fc800078e00b8 */
[--C-:B------:R-:W-:Y:S01]  /*0d10*/  IMAD.WIDE.U32 R196, R209, 0x4, R168.reuse ;  /* 0x00000004d1c47825 */ /* 0x100fe200078e00a8 */
[----:B------:R0:W5:Y:S03]  /*0d20*/  @P1 LDG.E R189, desc[UR4][R202.64] ;  /* 0x00000004cabd1981 */ /* 0x000166000c1e1900 */
[--C-:B------:R-:W-:Y:S02]  /*0d30*/  IMAD.WIDE.U32 R182, R207, 0x4, R168.reuse ;  /* 0x00000004cfb67825 */ /* 0x100fe400078e00a8 */
[----:B------:R0:W5:Y:S02]  /*0d40*/  LDG.E R196, desc[UR4][R196.64] ;  /* 0x00000004c4c47981 */ /* 0x000164000c1e1900 */
[--C-:B------:R-:W-:Y:S01]  /*0d50*/  IMAD.WIDE.U32 R184, R199, 0x4, R168.reuse ;  /* 0x00000004c7b87825 */ /* 0x100fe200078e00a8 */
[----:B------:R-:W-:Y:S01]  /*0d60*/  LOP3.LUT P2, RZ, R200, 0xff, RZ, 0xc0, !PT ;  /* 0x000000ffc8ff7812 */ /* 0x000fe2000784c0ff */
[----:B------:R-:W5:Y:S02]  /*0d70*/  LDG.E R182, desc[UR4][R182.64] ;  /* 0x00000004b6b67981 */ /* 0x000f64000c1e1900 */
[----:B------:R-:W-:-:S02]  /*0d80*/  IMAD.WIDE.U32 R168, R201, 0x4, R168 ;  /* 0x00000004c9a87825 */ /* 0x000fc400078e00a8 */
[----:B------:R-:W5:Y:S02]  /*0d90*/  LDG.E R184, desc[UR4][R184.64] ;  /* 0x00000004b8b87981 */ /* 0x000f64000c1e1900 */
[----:B---3--:R-:W-:Y:S02]  /*0da0*/  @P1 IMAD.WIDE.U32 R172, R201, 0x4, R172 ;  /* 0x00000004c9ac1825 */ /* 0x008fe400078e00ac */
[----:B------:R3:W5:Y:S02]  /*0db0*/  LDG.E R168, desc[UR4][R168.64] ;  /* 0x00000004a8a87981 */ /* 0x000764000c1e1900 */
[C---:B-1----:R-:W-:Y:S02]  /*0dc0*/  @P1 IMAD.WIDE.U32 R170, R199.reuse, 0x4, R170 ;  /* 0x00000004c7aa1825 */ /* 0x042fe400078e00aa */
[----:B------:R1:W5:Y:S02]  /*0dd0*/  @P1 LDG.E R193, desc[UR4][R172.64] ;  /* 0x00000004acc11981 */ /* 0x000364000c1e1900 */
[----:B------:R-:W-:-:S02]  /*0de0*/  @P0 IMAD.WIDE.U32 R178, R199, 0x10, R178 ;  /* 0x00000010c7b20825 */ /* 0x000fc400078e00b2 */
[----:B------:R1:W5:Y:S02]  /*0df0*/  @P1 LDG.E R192, desc[UR4][R170.64] ;  /* 0x00000004aac01981 */ /* 0x000364000c1e1900 */
[----:B------:R-:W-:Y:S02]  /*0e00*/  @P0 IMAD.WIDE.U32 R180, R201, 0x10, R180 ;  /* 0x00000010c9b40825 */ /* 0x000fe400078e00b4 */
[----:B------:R1:W5:Y:S02]  /*0e10*/  @P0 LDG.E.128 R56, desc[UR4][R178.64] ;  /* 0x00000004b2380981 */ /* 0x000364000c1e1d00 */
[----:B------:R-:W-:Y:S02]  /*0e20*/  @P0 IMAD.WIDE.U32 R174, R209, 0x10, R174 ;  /* 0x00000010d1ae0825 */ /* 0x000fe400078e00ae */
[----:B------:R1:W5:Y:S04]  /*0e30*/  @P0 LDG.E.128 R60, desc[UR4][R180.64] ;  /* 0x00000004b43c0981 */ /* 0x000368000c1e1d00 */
[----:B------:R1:W5:Y:S01]  /*0e40*/  @P0 LDG.E.128 R48, desc[UR4][R174.64] ;  /* 0x00000004ae300981 */ /* 0x000362000c1e1d00 */
[----:B------:R-:W-:Y:S01]  /*0e50*/  IADD3 R194, R194, UR10, RZ ;  /* 0x0000000ac2c27c10 */ /* 0x000fe2000fffe0ff */
[----:B------:R-:W-:-:S03]  /*0e60*/  UMOV UR6, 0xffffffff ;  /* 0xffffffff00067882 */ /* 0x000fc60000000000 */
[----:B------:R-:W-:Y:S02]  /*0e70*/  ISETP.GE.AND P5, PT, R194, UR11, PT ;  /* 0x0000000bc2007c0c */ /* 0x000fe4000bfa6270 */
[----:B------:R-:W-:Y:S02]  /*0e80*/  LOP3.LUT P4, RZ, R120, 0x1f, RZ, 0xc0, !PT ;  /* 0x0000001f78ff7812 */ /* 0x000fe4000788c0ff */
[----:B----4-:R-:W-:-:S05]  /*0e90*/  FSEL R205, R206, RZ, !P3 ;  /* 0x000000ffcecd7208 */ /* 0x010fca0005800000 */
[----:B------:R-:W-:-:S04]  /*0ea0*/  FADD.FTZ R73, R73, -R205 ;  /* 0x800000cd49497221 */ /* 0x000fc80000010000 */
[----:B--2---:R-:W-:Y:S01]  /*0eb0*/  FMUL.FTZ R177, R198, R73 ;  /* 0x00000049c6b17220 */ /* 0x004fe20000410000 */
[----:B------:R-:W-:-:S04]  /*0ec0*/  FMUL.FTZ R73, R158, R83 ;  /* 0x000000539e497220 */ /* 0x000fc80000410000 */
[----:B0-----:R-:W-:Y:S01]  /*0ed0*/  FFMA.FTZ R202, R142, R79, R73 ;  /* 0x0000004f8eca7223 */ /* 0x001fe20000010049 */
[----:B------:R-:W-:Y:S01]  /*0ee0*/  FMUL.FTZ R73, R162, R93 ;  /* 0x0000005da2497220 */ /* 0x000fe20000410000 */
[----:B------:R-:W-:-:S03]  /*0ef0*/  FADD.FTZ R197, -R205, R86 ;  /* 0x00000056cdc57221 */ /* 0x000fc60000010100 */
[----:B------:R-:W-:Y:S01]  /*0f00*/  FFMA.FTZ R206, R144, R89, R73 ;  /* 0x0000005990ce7223 */ /* 0x000fe20000010049 */
[----:B------:R-:W-:Y:S01]  /*0f10*/  FMUL.FTZ R73, R164, R95 ;  /* 0x0000005fa4497220 */ /* 0x000fe20000410000 */
[----:B---3--:R-:W-:Y:S01]  /*0f20*/  FADD.FTZ R169, R72, -R205 ;  /* 0x800000cd48a97221 */ /* 0x008fe20000010000 */
[----:B------:R-:W-:Y:S01]  /*0f30*/  FMUL.FTZ R197, R198, R197 ;  /* 0x000000c5c6c57220 */ /* 0x000fe20000410000 */
[----:B------:R-:W-:Y:S01]  /*0f40*/  FMUL.FTZ R72, R159, R94 ;  /* 0x0000005e9f487220 */ /* 0x000fe20000410000 */
[----:B------:R-:W-:Y:S01]  /*0f50*/  FFMA.FTZ R208, R146, R91, R73 ;  /* 0x0000005b92d07223 */ /* 0x000fe20000010049 */
[----:B------:R-:W-:Y:S01]  /*0f60*/  FADD.FTZ R73, -R205, R96 ;  /* 0x00000060cd497221 */ /* 0x000fe20000010100 */
[C---:B------:R-:W-:Y:S01]  /*0f70*/  FADD.FTZ R17, R90.reuse, R17 ;  /* 0x000000115a117221 */ /* 0x040fe20000010000 */
[----:B------:R-:W-:Y:S01]  /*0f80*/  FFMA.FTZ R5, R90, R197, R5 ;  /* 0x000000c55a057223 */ /* 0x000fe20000010005 */
[----:B-1----:R-:W-:Y:S01]  /*0f90*/  FADD.FTZ R173, R75, -R205 ;  /* 0x800000cd4bad7221 */ /* 0x002fe20000010000 */
[----:B------:R-:W-:Y:S01]  /*0fa0*/  FFMA.FTZ R90, R143, R90, R72 ;  /* 0x0000005a8f5a7223 */ /* 0x000fe20000010048 */
[----:B------:R-:W-:Y:S01]  /*0fb0*/  FMUL.FTZ R170, R198, R73 ;  /* 0x00000049c6aa7220 */ /* 0x000fe20000410000 */
[----:B------:R-:W-:Y:S01]  /*0fc0*/  FMUL.FTZ R72, R163, R104 ;  /* 0x00000068a3487220 */ /* 0x000fe20000410000 */
[----:B------:R-:W-:Y:S01]  /*0fd0*/  FADD.FTZ R99, -R205, R99 ;  /* 0x00000063cd637221 */ /* 0x000fe20000010100 */
[----:B------:R-:W-:Y:S01]  /*0fe0*/  FMUL.FTZ R73, R166, R105 ;  /* 0x00000069a6497220 */ /* 0x000fe20000410000 */
[----:B------:R-:W-:Y:S01]  /*0ff0*/  FMUL.FTZ R178, R153, R80 ;  /* 0x0000005099b27220 */ /* 0x000fe20000410000 */
[----:B------:R-:W-:Y:S01]  /*1000*/  FMUL.FTZ R181, R198, R173 ;  /* 0x000000adc6b57220 */ /* 0x000fe20000410000 */
[----:B------:R-:W-:Y:S01]  /*1010*/  FFMA.FTZ R173, R145, R100, R72 ;  /* 0x0000006491ad7223 */ /* 0x000fe20000010048 */
[----:B------:R-:W-:Y:S01]  /*1020*/  FFMA.FTZ R176, R148, R101, R73 ;  /* 0x0000006594b07223 */ /* 0x000fe20000010049 */
[----:B------:R-:W-:Y:S01]  /*1030*/  FMUL.FTZ R72, R165, R106 ;  /* 0x0000006aa5487220 */ /* 0x000fe20000410000 */
[C---:B------:R-:W-:Y:S01]  /*1040*/  FMUL.FTZ R172, R198.reuse, R99 ;  /* 0x00000063c6ac7220 */ /* 0x040fe20000410000 */
[----:B------:R-:W-:Y:S01]  /*1050*/  FMUL.FTZ R169, R198, R169 ;  /* 0x000000a9c6a97220 */ /* 0x000fe20000410000 */
[----:B------:R-:W-:Y:S01]  /*1060*/  FMUL.FTZ R75, R156, R81 ;  /* 0x000000519c4b7220 */ /* 0x000fe20000410000 */
[----:B------:R-:W-:Y:S01]  /*1070*/  FFMA.FTZ R178, R137, R76, R178 ;  /* 0x0000004c89b27223 */ /* 0x000fe200000100b2 */
[----:B------:R-:W-:Y:S01]  /*1080*/  FMUL.FTZ R73, R186, R107 ;  /* 0x0000006bba497220 */ /* 0x000fe20000410000 */
[----:B------:R-:W-:Y:S01]  /*1090*/  FFMA.FTZ R175, R147, R102, R72 ;  /* 0x0000006693af7223 */ /* 0x000fe20000010048 */
[C---:B------:R-:W-:Y:S01]  /*10a0*/  FADD.FTZ R18, R103.reuse, R18 ;  /* 0x0000001267127221 */ /* 0x040fe20000010000 */
[----:B------:R-:W-:Y:S01]  /*10b0*/  FFMA.FTZ R6, R103, R172, R6 ;  /* 0x000000ac67067223 */ /* 0x000fe20000010006 */
[----:B------:R-:W-:Y:S01]  /*10c0*/  FADD.FTZ R171, R74, -R205 ;  /* 0x800000cd4aab7221 */ /* 0x000fe20000010000 */
[----:B------:R-:W-:Y:S01]  /*10d0*/  FFMA.FTZ R180, R140, R77, R75 ;  /* 0x0000004d8cb47223 */ /* 0x000fe2000001004b */
[----:B------:R-:W-:Y:S01]  /*10e0*/  FMUL.FTZ R200, R155, R82 ;  /* 0x000000529bc87220 */ /* 0x000fe20000410000 */
[----:B------:R-:W-:Y:S01]  /*10f0*/  FFMA.FTZ R103, R150, R103, R73 ;  /* 0x0000006796677223 */ /* 0x000fe20000010049 */
[----:B------:R-:W-:Y:S01]  /*1100*/  FFMA.FTZ R72, R169, R178, RZ ;  /* 0x000000b2a9487223 */ /* 0x000fe200000100ff */
[C---:B------:R-:W-:Y:S01]  /*1110*/  FADD.FTZ R99, -R205.reuse, R108 ;  /* 0x0000006ccd637221 */ /* 0x040fe20000010100 */
[----:B------:R-:W-:Y:S01]  /*1120*/  FADD.FTZ R73, RZ, R178 ;  /* 0x000000b2ff497221 */ /* 0x000fe20000010000 */
[----:B------:R-:W-:Y:S01]  /*1130*/  FADD.FTZ R109, -R205, R109 ;  /* 0x0000006dcd6d7221 */ /* 0x000fe20000010100 */
[C---:B------:R-:W-:Y:S01]  /*1140*/  FMUL.FTZ R179, R198.reuse, R171 ;  /* 0x000000abc6b37220 */ /* 0x040fe20000410000 */
[----:B------:R-:W-:Y:S01]  /*1150*/  FFMA.FTZ R200, R139, R78, R200 ;  /* 0x0000004e8bc87223 */ /* 0x000fe200000100c8 */
[----:B------:R-:W-:Y:S01]  /*1160*/  FFMA.FTZ R72, R177, R180, R72 ;  /* 0x000000b4b1487223 */ /* 0x000fe20000010048 */
[----:B------:R-:W-:Y:S01]  /*1170*/  FMUL.FTZ R99, R198, R99 ;  /* 0x00000063c6637220 */ /* 0x000fe20000410000 */
[----:B------:R-:W-:Y:S01]  /*1180*/  FADD.FTZ R73, R180, R73 ;  /* 0x00000049b4497221 */ /* 0x000fe20000010000 */
[C---:B------:R-:W-:Y:S01]  /*1190*/  FADD.FTZ R19, R100.reuse, R19 ;  /* 0x0000001364137221 */ /* 0x040fe20000010000 */
[----:B------:R-:W-:Y:S01]  /*11a0*/  FFMA.FTZ R7, R100, R170, R7 ;  /* 0x000000aa64077223 */ /* 0x000fe20000010007 */
[----:B------:R-:W-:Y:S01]  /*11b0*/  FMUL.FTZ R74, R167, R116 ;  /* 0x00000074a74a7220 */ /* 0x000fe20000410000 */
[----:B------:R-:W-:Y:S01]  /*11c0*/  FMUL.FTZ R100, R198, R109 ;  /* 0x0000006dc6647220 */ /* 0x000fe20000410000 */
[----:B------:R-:W-:Y:S01]  /*11d0*/  FADD.FTZ R183, -R205, R84 ;  /* 0x00000054cdb77221 */ /* 0x000fe20000010100 */
[----:B------:R-:W-:Y:S01]  /*11e0*/  FMUL.FTZ R204, R157, R92 ;  /* 0x0000005c9dcc7220 */ /* 0x000fe20000410000 */
[----:B------:R-:W-:Y:S01]  /*11f0*/  FFMA.FTZ R72, R179, R200, R72 ;  /* 0x000000c8b3487223 */ /* 0x000fe20000010048 */
[C---:B------:R-:W-:Y:S01]  /*1200*/  FADD.FTZ R23, R112.reuse, R23 ;  /* 0x0000001770177221 */ /* 0x040fe20000010000 */
[----:B------:R-:W-:Y:S01]  /*1210*/  FFMA.FTZ R11, R112, R99, R11 ;  /* 0x00000063700b7223 */ /* 0x000fe2000001000b */
[----:B------:R-:W-:Y:S01]  /*1220*/  FADD.FTZ R73, R200, R73 ;  /* 0x00000049c8497221 */ /* 0x000fe20000010000 */
[----:B------:R-:W-:Y:S01]  /*1230*/  FFMA.FTZ R112, R149, R112, R74 ;  /* 0x0000007095707223 */ /* 0x000fe2000001004a */
[----:B------:R-:W-:Y:S01]  /*1240*/  FFMA.FTZ R74, R113, R100, R8 ;  /* 0x00000064714a7223 */ /* 0x000fe20000010008 */
[----:B------:R-:W-:Y:S01]  /*1250*/  FADD.FTZ R85, -R205, R85 ;  /* 0x00000055cd557221 */ /* 0x000fe20000010100 */
[----:B------:R-:W-:Y:S01]  /*1260*/  FMUL.FTZ R183, R198, R183 ;  /* 0x000000b7c6b77220 */ /* 0x000fe20000410000 */
[----:B------:R-:W-:Y:S01]  /*1270*/  FFMA.FTZ R204, R141, R88, R204 ;  /* 0x000000588dcc7223 */ /* 0x000fe200000100cc */
[----:B------:R-:W-:Y:S01]  /*1280*/  FFMA.FTZ R8, R181, R202, R72 ;  /* 0x000000cab5087223 */ /* 0x000fe20000010048 */
[----:B------:R-:W-:Y:S01]  /*1290*/  FADD.FTZ R97, -R205, R97 ;  /* 0x00000061cd617221 */ /* 0x000fe20000010100 */
[----:B------:R-:W-:Y:S01]  /*12a0*/  FADD.FTZ R73, R202, R73 ;  /* 0x00000049ca497221 */ /* 0x000fe20000010000 */
[C---:B------:R-:W-:Y:S01]  /*12b0*/  FMUL.FTZ R185, R198.reuse, R85 ;  /* 0x00000055c6b97220 */ /* 0x040fe20000410000 */
[----:B------:R-:W-:Y:S01]  /*12c0*/  FFMA.FTZ R8, R183, R204, R8 ;  /* 0x000000ccb7087223 */ /* 0x000fe20000010008 */
[----:B------:R-:W-:Y:S01]  /*12d0*/  FMUL.FTZ R171, R198, R97 ;  /* 0x00000061c6ab7220 */ /* 0x000fe20000410000 */
[----:B------:R-:W-:Y:S01]  /*12e0*/  FADD.FTZ R73, R204, R73 ;  /* 0x00000049cc497221 */ /* 0x000fe20000010000 */
[C---:B------:R-:W-:Y:S01]  /*12f0*/  FADD.FTZ R87, -R205.reuse, R87 ;  /* 0x00000057cd577221 */ /* 0x040fe20000010100 */
[----:B------:R-:W-:Y:S01]  /*1300*/  FADD.FTZ R75, -R205, R98 ;  /* 0x00000062cd4b7221 */ /* 0x000fe20000010100 */
[----:B------:R-:W-:Y:S01]  /*1310*/  FFMA.FTZ R8, R185, R206, R8 ;  /* 0x000000ceb9087223 */ /* 0x000fe20000010008 */
[C---:B------:R-:W-:Y:S01]  /*1320*/  FADD.FTZ R16, R101.reuse, R16 ;  /* 0x0000001065107221 */ /* 0x040fe20000010000 */
[----:B------:R-:W-:Y:S01]  /*1330*/  FFMA.FTZ R4, R101, R171, R4 ;  /* 0x000000ab65047223 */ /* 0x000fe20000010004 */
[----:B------:R-:W-:Y:S01]  /*1340*/  FADD.FTZ R73, R206, R73 ;  /* 0x00000049ce497221 */ /* 0x000fe20000010000 */
[----:B------:R-:W-:Y:S01]  /*1350*/  FADD.FTZ R101, -R205, R110 ;  /* 0x0000006ecd657221 */ /* 0x000fe20000010100 */
[C---:B------:R-:W-:Y:S01]  /*1360*/  FMUL.FTZ R203, R198.reuse, R87 ;  /* 0x00000057c6cb7220 */ /* 0x040fe20000410000 */
[----:B------:R-:W-:Y:S01]  /*1370*/  FMUL.FTZ R174, R198, R75 ;  /* 0x0000004bc6ae7220 */ /* 0x000fe20000410000 */
[----:B------:R-:W-:Y:S01]  /*1380*/  FFMA.FTZ R8, R197, R90, R8 ;  /* 0x0000005ac5087223 */ /* 0x000fe20000010008 */
[----:B------:R-:W-:Y:S01]  /*1390*/  FMUL.FTZ R75, R188, R117 ;  /* 0x00000075bc4b7220 */ /* 0x000fe20000410000 */
[----:B------:R-:W-:Y:S01]  /*13a0*/  FADD.FTZ R73, R90, R73 ;  /* 0x000000495a497221 */ /* 0x000fe20000010000 */
[C---:B------:R-:W-:Y:S01]  /*13b0*/  FADD.FTZ R135, R76.reuse, R135 ;  /* 0x000000874c877221 */ /* 0x040fe20000010000 */
[----:B------:R-:W-:Y:S01]  /*13c0*/  FFMA.FTZ R195, R76, R169, R195 ;  /* 0x000000a94cc37223 */ /* 0x000fe200000100c3 */
[----:B------:R-:W-:Y:S01]  /*13d0*/  FADD.FTZ R111, -R205, R111 ;  /* 0x0000006fcd6f7221 */ /* 0x000fe20000010100 */
[----:B------:R-:W-:Y:S01]  /*13e0*/  FMUL.FTZ R101, R198, R101 ;  /* 0x00000065c6657220 */ /* 0x000fe20000410000 */
[C---:B------:R-:W-:Y:S01]  /*13f0*/  FADD.FTZ R134, R77.reuse, R134 ;  /* 0x000000864d867221 */ /* 0x040fe20000010000 */
[----:B------:R-:W-:Y:S01]  /*1400*/  FFMA.FTZ R136, R77, R177, R136 ;  /* 0x000000b14d887223 */ /* 0x000fe20000010088 */
[----:B------:R-:W-:Y:S01]  /*1410*/  FADD.FTZ R76, R114, R25 ;  /* 0x00000019724c7221 */ /* 0x000fe20000010000 */
[----:B------:R-:W-:Y:S01]  /*1420*/  FADD.FTZ R20, R113, R20 ;  /* 0x0000001471147221 */ /* 0x000fe20000010000 */
[----:B------:R-:W-:Y:S01]  /*1430*/  FADD.FTZ R77, R115, R22 ;  /* 0x00000016734d7221 */ /* 0x000fe20000010000 */
[----:B------:R-:W-:Y:S01]  /*1440*/  FFMA.FTZ R25, R203, R208, R8 ;  /* 0x000000d0cb197223 */ /* 0x000fe20000010008 */
[----:B------:R-:W-:Y:S01]  /*1450*/  FFMA.FTZ R113, R152, R113, R75 ;  /* 0x0000007198717223 */ /* 0x000fe2000001004b */
[----:B------:R-:W-:Y:S01]  /*1460*/  FMUL.FTZ R72, R187, R118 ;  /* 0x00000076bb487220 */ /* 0x000fe20000410000 */
[----:B------:R-:W-:Y:S01]  /*1470*/  FADD.FTZ R22, R208, R73 ;  /* 0x00000049d0167221 */ /* 0x000fe20000010000 */
[----:B------:R-:W-:Y:S01]  /*1480*/  FFMA.FTZ R75, R114, R101, R13 ;  /* 0x00000065724b7223 */ /* 0x000fe2000001000d */
[----:B------:R-:W-:Y:S01]  /*1490*/  FMUL.FTZ R98, R198, R111 ;  /* 0x0000006fc6627220 */ /* 0x000fe20000410000 */
[----:B------:R-:W-:Y:S01]  /*14a0*/  FMUL.FTZ R13, R190, R119 ;  /* 0x00000077be0d7220 */ /* 0x000fe20000410000 */
[----:B------:R-:W-:Y:S01]  /*14b0*/  FFMA.FTZ R8, R170, R173, R25 ;  /* 0x000000adaa087223 */ /* 0x000fe20000010019 */
[----:B------:R-:W-:Y:S01]  /*14c0*/  FFMA.FTZ R114, R151, R114, R72 ;  /* 0x0000007297727223 */ /* 0x000fe20000010048 */
[----:B------:R-:W-:Y:S01]  /*14d0*/  FADD.FTZ R25, R173, R22 ;  /* 0x00000016ad197221 */ /* 0x000fe20000010000 */
[----:B------:R-:W-:Y:S01]  /*14e0*/  FFMA.FTZ R72, R115, R98, R10 ;  /* 0x0000006273487223 */ /* 0x000fe2000001000a */
        /* <DEDUP_REMOVED lines=9> */
[----:B------:R-:W-:Y:S02]  /*1580*/  SHF.R.U32.HI R73, RZ, 0x5, R120 ;  /* 0x00000005ff497819 */ /* 0x000fe40000011678 */
[----:B------:R-:W-:Y:S01]  /*1590*/  FFMA.FTZ R10, R100, R113, R25 ;  /* 0x00000071640a7223 */ /* 0x000fe20000010019 */
[----:B------:R-:W-:Y:S01]  /*15a0*/  FADD.FTZ R13, R8, R113 ;  /* 0x00000071080d7221 */ /* 0x000fe20000010000 */
[C---:B------:R-:W-:Y:S01]  /*15b0*/  FADD.FTZ R127, R78.reuse, R127 ;  /* 0x0000007f4e7f7221 */ /* 0x040fe20000010000 */
[----:B------:R-:W-:Y:S01]  /*15c0*/  FFMA.FTZ R129, R78, R179, R129 ;  /* 0x000000b34e817223 */ /* 0x000fe20000010081 */
[----:B------:R-:W-:Y:S01]  /*15d0*/  LOP3.LUT R78, R73, 0x7fffff8, RZ, 0xc0, !PT ;  /* 0x07fffff8494e7812 */ /* 0x000fe200078ec0ff */
[----:B------:R-:W-:Y:S01]  /*15e0*/  FFMA.FTZ R25, R101, R114, R10 ;  /* 0x0000007265197223 */ /* 0x000fe2000001000a */
[----:B------:R-:W-:Y:S01]  /*15f0*/  FADD.FTZ R8, R13, R114 ;  /* 0x000000720d087221 */ /* 0x000fe20000010000 */
        /* <DEDUP_REMOVED lines=41> */
[----:B------:R-:W-:Y:S01]  /*1890*/  P2R R102, PR, RZ, 0x20 ;  /* 0x00000020ff667803 */ /* 0x000fe20000000000 */
[----:B------:R-:W-:Y:S01]  /*18a0*/  FFMA.FTZ R44, R119, R98, R44 ;  /* 0x00000062772c7223 */ /* 0x000fe2000001002c */
[----:B------:R-:W-:Y:S01]  /*18b0*/  @!P2 IADD3 R78, R78, 0x8, RZ ;  /* 0x000000084e4ea810 */ /* 0x000fe20007ffe0ff */
        /* <DEDUP_REMOVED lines=11> */
[----:B-1----:R-:W-:-:S03]  /*1970*/  FADD.FTZ R79, R10, R79 ;  /* 0x0000004f0a4f7221 */ /* 0x002fc60000010000 */
[----:B------:R-:W0:Y:S01]  /*1980*/  SHFL.DOWN PT, R81, R22, 0x4, 0x1f ;  /* 0x08801f0016517f89 */ /* 0x000e2200000e0000 */
[----:B------:R-:W-:-:S03]  /*1990*/  MOV R10, R72 ;  /* 0x00000048000a7202 */ /* 0x000fc60000000f00 */
[----:B------:R-:W1:Y:S01]  /*19a0*/  SHFL.DOWN PT, R80, R79, 0x4, 0x1f ;  /* 0x08801f004f507f89 */ /* 0x000e6200000e0000 */
[----:B0-----:R-:W-:Y:S01]  /*19b0*/  FADD.FTZ R81, R22, R81 ;  /* 0x0000005116517221 */ /* 0x001fe20000010000 */
[----:B------:R-:W-:Y:S01]  /*19c0*/  MOV R22, R77 ;  /* 0x0000004d00167202 */ /* 0x000fe20000000f00 */
[----:B-1----:R-:W-:-:S03]  /*19d0*/  FADD.FTZ R80, R79, R80 ;  /* 0x000000504f507221 */ /* 0x002fc60000010000 */
[----:B------:R-:W0:Y:S04]  /*19e0*/  SHFL.DOWN PT, R8, R81, 0x2, 0x1f ;  /* 0x08401f0051087f89 */ /* 0x000e2800000e0000 */
[----:B------:R-:W1:Y:S01]  /*19f0*/  SHFL.DOWN PT, R25, R80, 0x2, 0x1f ;  /* 0x08401f0050197f89 */ /* 0x000e6200000e0000 */
[----:B0-----:R-:W-:Y:S01]  /*1a00*/  FADD.FTZ R88, R81, R8 ;  /* 0x0000000851587221 */ /* 0x001fe20000010000 */
[----:B------:R-:W-:Y:S01]  /*1a10*/  MOV R8, R74 ;  /* 0x0000004a00087202 */ /* 0x000fe20000000f00 */
[----:B-1----:R-:W-:-:S03]  /*1a20*/  FADD.FTZ R89, R80, R25 ;  /* 0x0000001950597221 */ /* 0x002fc60000010000 */
[----:B------:R0:W1:Y:S01]  /*1a30*/  SHFL.DOWN PT, R83, R88, 0x1, 0x1f ;  /* 0x08201f0058537f89 */ /* 0x00006200000e0000 */
[----:B------:R-:W-:-:S03]  /*1a40*/  MOV R25, R76 ;  /* 0x0000004c00197202 */ /* 0x000fc60000000f00 */
[----:B------:R0:W2:Y:S04]  /*1a50*/  SHFL.DOWN PT, R82, R89, 0x1, 0x1f ;  /* 0x08201f0059527f89 */ /* 0x0000a800000e0000 */
.L_x_2424:
[----:B------:R-:W3:Y:S01]  /*1a60*/  S2R R75, SR_CgaCtaId ;  /* 0x00000000004b7919 */ /* 0x000ee20000008800 */
[----:B------:R-:W-:Y:S01]  /*1a70*/  MOV R72, 0x400 ;  /* 0x0000040000487802 */ /* 0x000fe20000000f00 */
[----:B01----:R-:W-:Y:S01]  /*1a80*/  FADD.FTZ R88, R88, R83 ;  /* 0x0000005358587221 */ /* 0x003fe20000010000 */
[----:B------:R-:W-:Y:S01]  /*1a90*/  @!P4 LOP3.LUT R73, R73, 0x7, RZ, 0xc0, !PT ;  /* 0x000000074949c812 */ /* 0x000fe200078ec0ff */
[----:B--2---:R-:W-:Y:S01]  /*1aa0*/  FADD.FTZ R89, R89, R82 ;  /* 0x0000005259597221 */ /* 0x004fe20000010000 */
[----:B------:R-:W-:Y:S05]  /*1ab0*/  WARPSYNC.ALL ;  /* 0x0000000000007948 */ /* 0x000fea0003800000 */
[----:B------:R-:W-:-:S02]  /*1ac0*/  @!P4 IADD3 R73, R78, R73, RZ ;  /* 0x000000494e49c210 */ /* 0x000fc40007ffe0ff */
[----:B------:R-:W-:Y:S02]  /*1ad0*/  ISETP.NE.U32.AND P5, PT, RZ, UR16, PT ;  /* 0x00000010ff007c0c */ /* 0x000fe4000bfa5070 */
[----:B------:R-:W-:Y:S02]  /*1ae0*/  SEL R106, RZ, 0x1, P2 ;  /* 0x00000001ff6a7807 */ /* 0x000fe40001000000 */
[----:B------:R-:W-:Y:S02]  /*1af0*/  ISETP.NE.AND.EX P5, PT, RZ, UR17, PT, P5 ;  /* 0x00000011ff007c0c */ /* 0x000fe4000bfa5350 */
[----:B-----5:R-:W-:Y:S02]  /*1b00*/  LOP3.LUT P2, RZ, R196, 0xff0000, RZ, 0xc0, !PT ;  /* 0x00ff0000c4ff7812 */ /* 0x020fe4000784c0ff */
[----:B---3--:R-:W-:-:S04]  /*1b10*/  LEA R72, R75, R72, 0x18 ;  /* 0x000000484b487211 */ /* 0x008fc800078ec0ff */
[-C--:B------:R-:W-:Y:S02]  /*1b20*/  @!P4 LEA R91, R73, R72.reuse, 0x3 ;  /* 0x00000048495bc211 */ /* 0x080fe400078e18ff */
[----:B------:R-:W-:-:S03]  /*1b30*/  LEA R92, R78, R72, 0x3 ;  /* 0x000000484e5c7211 */ /* 0x000fc600078e18ff */
[----:B------:R0:W-:Y:S01]  /*1b40*/  @!P4 STS.64 [R91+0x4000], R88 ;  /* 0x004000585b00c388 */ /* 0x0001e20000000a00 */
[----:B------:R-:W-:Y:S01]  /*1b50*/  BAR.SYNC.DEFER_BLOCKING 0x0 ;  /* 0x0000000000007b1d */ /* 0x000fe20000010000 */
[----:B------:R-:W-:-:S07]  /*1b60*/  LOP3.LUT P4, RZ, R196, 0xff00, RZ, 0xc0, !PT ;  /* 0x0000ff00c4ff7812 */ /* 0x000fce000788c0ff */
[----:B0-----:R-:W0:Y:S01]  /*1b70*/  LDC.64 R88, c[0x0][0x2f8] ;  /* 0x0000be00ff587b82 */ /* 0x001e220000000a00 */
[----:B------:R-:W1:Y:S04]  /*1b80*/  LDS.128 R72, [R92+0x4000] ;  /* 0x004000005c487984 */ /* 0x000e680000000c00 */
[----:B------:R-:W2:Y:S04]  /*1b90*/  LDS.128 R76, [R92+0x4010] ;  /* 0x004010005c4c7984 */ /* 0x000ea80000000c00 */
[----:B------:R-:W3:Y:S04]  /*1ba0*/  LDS.128 R80, [R92+0x4020] ;  /* 0x004020005c507984 */ /* 0x000ee80000000c00 */
[----:B------:R-:W4:Y:S01]  /*1bb0*/  LDS.128 R84, [R92+0x4030] ;  /* 0x004030005c547984 */ /* 0x000f220000000c00 */
        /* <DEDUP_REMOVED lines=13> */
[----:B------:R-:W-:Y:S02]  /*1c90*/  FADD.FTZ R72, R72, R85 ;  /* 0x0000005548487221 */ /* 0x000fe40000010000 */
[----:B------:R-:W1:Y:S01]  /*1ca0*/  @P1 LDC.64 R84, c[0x0][0x300] ;  /* 0x0000c000ff541b82 */ /* 0x000e620000000a00 */
[----:B------:R-:W-:Y:S01]  /*1cb0*/  FADD.FTZ R86, R86, R93 ;  /* 0x0000005d56567221 */ /* 0x000fe20000010000 */
[----:B------:R-:W-:Y:S01]  /*1cc0*/  FADD.FTZ R72, R87, R72 ;  /* 0x0000004857487221 */ /* 0x000fe20000010000 */
[----:B0-----:R-:W-:-:S04]  /*1cd0*/  IMAD.WIDE.U32 R92, R209, 0x10, R88 ;  /* 0x00000010d15c7825 */ /* 0x001fc800078e0058 */
[----:B------:R-:W-:Y:S01]  /*1ce0*/  FMUL.FTZ R86, R86, UR12 ;  /* 0x0000000c56567c20 */ /* 0x000fe20008410000 */
[----:B------:R-:W-:-:S04]  /*1cf0*/  FMUL.FTZ R105, R72, UR12 ;  /* 0x0000000c48697c20 */ /* 0x000fc80008410000 */
[----:B------:R-:W-:Y:S02]  /*1d00*/  FSEL R104, R86, RZ, !P3 ;  /* 0x000000ff56687208 */ /* 0x000fe40005800000 */
[----:B------:R-:W-:Y:S01]  /*1d10*/  LOP3.LUT P3, RZ, R196, 0xff, RZ, 0xc0, !PT ;  /* 0x000000ffc4ff7812 */ /* 0x000fe2000786c0ff */
[----:B------:R-:W0:Y:S02]  /*1d20*/  @P1 LDC.64 R86, c[0x0][0x300] ;  /* 0x0000c000ff561b82 */ /* 0x000e240000000a00 */
[-CC-:B------:R-:W-:Y:S01]  /*1d30*/  FFMA.FTZ R169, R169, R105.reuse, R104.reuse ;  /* 0x00000069a9a97223 */ /* 0x180fe20000010068 */
[-CC-:B------:R-:W-:Y:S01]  /*1d40*/  FFMA.FTZ R179, R179, R105.reuse, R104.reuse ;  /* 0x00000069b3b37223 */ /* 0x180fe20000010068 */
[-CC-:B------:R-:W-:Y:S01]  /*1d50*/  FFMA.FTZ R177, R177, R105.reuse, R104.reuse ;  /* 0x00000069b1b17223 */ /* 0x180fe20000010068 */
[--C-:B------:R-:W-:Y:S01]  /*1d60*/  FFMA.FTZ R181, R181, R105, R104.reuse ;  /* 0x00000069b5b57223 */ /* 0x100fe20000010068 */
[----:B------:R-:W-:Y:S01]  /*1d70*/  FADD.FTZ R169, R178, -R169 ;  /* 0x800000a9b2a97221 */ /* 0x000fe20000010000 */
[----:B------:R-:W-:Y:S01]  /*1d80*/  FADD.FTZ R179, R200, -R179 ;  /* 0x800000b3c8b37221 */ /* 0x000fe20000010000 */
[----:B------:R-:W-:Y:S01]  /*1d90*/  FADD.FTZ R177, R180, -R177 ;  /* 0x800000b1b4b17221 */ /* 0x000fe20000010000 */
[----:B------:R-:W-:Y:S01]  /*1da0*/  FADD.FTZ R181, R202, -R181 ;  /* 0x800000b5cab57221 */ /* 0x000fe20000010000 */
[C---:B------:R-:W-:Y:S01]  /*1db0*/  FMUL.FTZ R169, R198.reuse, R169 ;  /* 0x000000a9c6a97220 */ /* 0x040fe20000410000 */
[C---:B------:R-:W-:Y:S01]  /*1dc0*/  FMUL.FTZ R179, R198.reuse, R179 ;  /* 0x000000b3c6b37220 */ /* 0x040fe20000410000 */
[--C-:B------:R-:W-:Y:S01]  /*1dd0*/  FFMA.FTZ R185, R185, R105, R104.reuse ;  /* 0x00000069b9b97223 */ /* 0x100fe20000010068 */
[----:B------:R-:W-:Y:S01]  /*1de0*/  FMUL.FTZ R80, R198, R177 ;  /* 0x000000b1c6507220 */ /* 0x000fe20000410000 */
[----:B------:R-:W-:Y:S01]  /*1df0*/  @P5 FADD.FTZ R169, R48, R169 ;  /* 0x000000a930a95221 */ /* 0x000fe20000010000 */
[----:B------:R-:W-:Y:S01]  /*1e00*/  FMUL.FTZ R82, R198, R181 ;  /* 0x000000b5c6527220 */ /* 0x000fe20000410000 */
[----:B------:R-:W-:Y:S01]  /*1e10*/  @P5 FADD.FTZ R179, R50, R179 ;  /* 0x000000b332b35221 */ /* 0x000fe20000010000 */
[-C--:B------:R-:W-:Y:S01]  /*1e20*/  FFMA.FTZ R183, R183, R105.reuse, R104 ;  /* 0x00000069b7b77223 */ /* 0x080fe20000010068 */
[----:B------:R-:W-:Y:S01]  /*1e30*/  FMUL.FTZ R72, R169, UR13 ;  /* 0x0000000da9487c20 */ /* 0x000fe20008410000 */
[----:B------:R-:W-:Y:S01]  /*1e40*/  FADD.FTZ R185, R206, -R185 ;  /* 0x800000b9ceb97221 */ /* 0x000fe20000010000 */
[----:B------:R-:W-:Y:S01]  /*1e50*/  @P5 FADD.FTZ R80, R49, R80 ;  /* 0x0000005031505221 */ /* 0x000fe20000010000 */
[----:B------:R-:W-:Y:S01]  /*1e60*/  FFMA.FTZ R203, R203, R105, R104 ;  /* 0x00000069cbcb7223 */ /* 0x000fe20000010068 */
[----:B------:R-:W-:Y:S01]  /*1e70*/  @P5 FADD.FTZ R82, R51, R82 ;  /* 0x0000005233525221 */ /* 0x000fe20000010000 */
[----:B------:R-:W-:Y:S01]  /*1e80*/  FMUL.FTZ R74, R179, UR13 ;  /* 0x0000000db34a7c20 */ /* 0x000fe20008410000 */
[----:B------:R-:W-:Y:S01]  /*1e90*/  FADD.FTZ R183, R204, -R183 ;  /* 0x800000b7ccb77221 */ /* 0x000fe20000010000 */
[----:B------:R-:W-:Y:S01]  /*1ea0*/  FMUL.FTZ R73, R80, UR13 ;  /* 0x0000000d50497c20 */ /* 0x000fe20008410000 */
[----:B------:R-:W-:Y:S01]  /*1eb0*/  FMUL.FTZ R116, R198, R185 ;  /* 0x000000b9c6747220 */ /* 0x000fe20000410000 */
[----:B------:R-:W-:Y:S01]  /*1ec0*/  SEL R76, R72, RZ, P3 ;  /* 0x000000ff484c7207 */ /* 0x000fe20001800000 */
[----:B------:R-:W-:Y:S01]  /*1ed0*/  FMUL.FTZ R75, R82, UR13 ;  /* 0x0000000d524b7c20 */ /* 0x000fe20008410000 */
[----:B------:R-:W-:Y:S01]  /*1ee0*/  FADD.FTZ R203, R208, -R203 ;  /* 0x800000cbd0cb7221 */ /* 0x000fe20000010000 */
[----:B------:R-:W-:Y:S01]  /*1ef0*/  LOP3.LUT P3, RZ, R196, 0xff000000, RZ, 0xc0, !PT ;  /* 0xff000000c4ff7812 */ /* 0x000fe2000786c0ff */
[----:B------:R-:W-:Y:S01]  /*1f00*/  FFMA.FTZ R197, R197, R105, R104 ;  /* 0x00000069c5c57223 */ /* 0x000fe20000010068 */
[----:B------:R-:W-:Y:S01]  /*1f10*/  SEL R78, R74, RZ, P2 ;  /* 0x000000ff4a4e7207 */ /* 0x000fe20001000000 */
[C---:B------:R-:W-:Y:S01]  /*1f20*/  FMUL.FTZ R183, R198.reuse, R183 ;  /* 0x000000b7c6b77220 */ /* 0x040fe20000410000 */
[----:B------:R-:W-:Y:S01]  /*1f30*/  LOP3.LUT P2, RZ, R189, 0xff00, RZ, 0xc0, !PT ;  /* 0x0000ff00bdff7812 */ /* 0x000fe2000784c0ff */
[----:B------:R-:W-:Y:S01]  /*1f40*/  @P5 FADD.FTZ R116, R53, R116 ;  /* 0x0000007435745221 */ /* 0x000fe20000010000 */
[----:B------:R-:W-:Y:S01]  /*1f50*/  SEL R77, R73, RZ, P4 ;  /* 0x000000ff494d7207 */ /* 0x000fe20002000000 */
[----:B------:R-:W-:Y:S01]  /*1f60*/  FMUL.FTZ R118, R198, R203 ;  /* 0x000000cbc6767220 */ /* 0x000fe20000410000 */
[----:B------:R-:W-:Y:S01]  /*1f70*/  FADD.FTZ R197, R90, -R197 ;  /* 0x800000c55ac57221 */ /* 0x000fe20000010000 */
[----:B------:R-:W-:Y:S01]  /*1f80*/  LOP3.LUT P4, RZ, R189, 0xff000000, RZ, 0xc0, !PT ;  /* 0xff000000bdff7812 */ /* 0x000fe2000788c0ff */
[----:B------:R-:W-:Y:S01]  /*1f90*/  @P5 FADD.FTZ R183, R52, R183 ;  /* 0x000000b734b75221 */ /* 0x000fe20000010000 */
[----:B------:R-:W-:Y:S01]  /*1fa0*/  SEL R79, R75, RZ, P3 ;  /* 0x000000ff4b4f7207 */ /* 0x000fe20001800000 */
[----:B------:R-:W-:Y:S01]  /*1fb0*/  FMUL.FTZ R83, R116, UR13 ;  /* 0x0000000d74537c20 */ /* 0x000fe20008410000 */
[----:B------:R-:W-:Y:S01]  /*1fc0*/  LOP3.LUT P3, RZ, R189, 0xff0000, RZ, 0xc0, !PT ;  /* 0x00ff0000bdff7812 */ /* 0x000fe2000786c0ff */
[----:B------:R-:W-:Y:S01]  /*1fd0*/  @P5 FADD.FTZ R118, R55, R118 ;  /* 0x0000007637765221 */ /* 0x000fe20000010000 */
[----:B------:R-:W-:Y:S01]  /*1fe0*/  SEL R110, R73, RZ, P2 ;  /* 0x000000ff496e7207 */ /* 0x000fe20001000000 */
[----:B------:R-:W-:Y:S01]  /*1ff0*/  FMUL.FTZ R197, R198, R197 ;  /* 0x000000c5c6c57220 */ /* 0x000fe20000410000 */
[----:B------:R-:W-:Y:S01]  /*2000*/  LOP3.LUT P2, RZ, R182, 0xff00, RZ, 0xc0, !PT ;  /* 0x0000ff00b6ff7812 */ /* 0x000fe2000784c0ff */
[----:B------:R-:W-:Y:S01]  /*2010*/  FMUL.FTZ R81, R183, UR13 ;  /* 0x0000000db7517c20 */ /* 0x000fe20008410000 */
[----:B------:R-:W-:Y:S01]  /*2020*/  SEL R108, R75, RZ, P4 ;  /* 0x000000ff4b6c7207 */ /* 0x000fe20002000000 */
[----:B------:R-:W-:Y:S01]  /*2030*/  FMUL.FTZ R91, R118, UR13 ;  /* 0x0000000d765b7c20 */ /* 0x000fe20008410000 */
[----:B------:R-:W-:Y:S01]  /*2040*/  LOP3.LUT P4, RZ, R189, 0xff, RZ, 0xc0, !PT ;  /* 0x000000ffbdff7812 */ /* 0x000fe2000788c0ff */
[----:B------:R-:W-:Y:S01]  /*2050*/  @P5 FADD.FTZ R197, R54, R197 ;  /* 0x000000c536c55221 */ /* 0x000fe20000010000 */
[----:B------:R-:W-:-:S02]  /*2060*/  SEL R107, R74, RZ, P3 ;  /* 0x000000ff4a6b7207 */ /* 0x000fc40001800000 */
[----:B------:R-:W-:Y:S01]  /*2070*/  LOP3.LUT P3, RZ, R182, 0xff, RZ, 0xc0, !PT ;  /* 0x000000ffb6ff7812 */ /* 0x000fe2000786c0ff */
[----:B------:R-:W-:Y:S01]  /*2080*/  FMUL.FTZ R90, R197, UR13 ;  /* 0x0000000dc55a7c20 */ /* 0x000fe20008410000 */
[----:B------:R-:W-:Y:S02]  /*2090*/  SEL R73, R83, RZ, P2 ;  /* 0x000000ff53497207 */ /* 0x000fe40001000000 */
[----:B------:R-:W-:Y:S02]  /*20a0*/  LOP3.LUT P2, RZ, R191, 0xff000000, RZ, 0xc0, !PT ;  /* 0xff000000bfff7812 */ /* 0x000fe4000784c0ff */
[----:B------:R-:W-:Y:S02]  /*20b0*/  SEL R109, R72, RZ, P4 ;  /* 0x000000ff486d7207 */ /* 0x000fe40002000000 */
[----:B------:R-:W-:Y:S02]  /*20c0*/  SEL R72, R81, RZ, P3 ;  /* 0x000000ff51487207 */ /* 0x000fe40001800000 */
[----:B------:R-:W-:-:S02]  /*20d0*/  LOP3.LUT P3, RZ, R182, 0xff000000, RZ, 0xc0, !PT ;  /* 0xff000000b6ff7812 */ /* 0x000fc4000786c0ff */
[C---:B------:R-:W-:Y:S02]  /*20e0*/  SEL R178, R91.reuse, RZ, P2 ;  /* 0x000000ff5bb27207 */ /* 0x040fe40001000000 */
[----:B------:R-:W-:Y:S02]  /*20f0*/  LOP3.LUT P4, RZ, R182, 0xff0000, RZ, 0xc0, !PT ;  /* 0x00ff0000b6ff7812 */ /* 0x000fe4000788c0ff */
[----:B------:R-:W-:Y:S02]  /*2100*/  ISETP.NE.U32.AND P2, PT, RZ, UR14, PT ;  /* 0x0000000eff007c0c */ /* 0x000fe4000bf45070 */
[----:B------:R-:W-:Y:S02]  /*2110*/  SEL R75, R91, RZ, P3 ;  /* 0x000000ff5b4b7207 */ /* 0x000fe40001800000 */
[----:B------:R-:W-:Y:S02]  /*2120*/  LOP3.LUT P3, RZ, R191, 0xff0000, RZ, 0xc0, !PT ;  /* 0x00ff0000bfff7812 */ /* 0x000fe4000786c0ff */
[----:B------:R-:W-:-:S02]  /*2130*/  SEL R74, R90, RZ, P4 ;  /* 0x000000ff5a4a7207 */ /* 0x000fc40002000000 */
[----:B------:R-:W-:Y:S02]  /*2140*/  ISETP.NE.AND.EX P2, PT, RZ, UR15, PT, P2 ;  /* 0x0000000fff007c0c */ /* 0x000fe4000bf45320 */
[----:B------:R-:W-:Y:S02]  /*2150*/  LOP3.LUT P4, RZ, R191, 0xff00, RZ, 0xc0, !PT ;  /* 0x0000ff00bfff7812 */ /* 0x000fe4000788c0ff */
[----:B------:R-:W-:Y:S02]  /*2160*/  SEL R111, R90, RZ, P3 ;  /* 0x000000ff5a6f7207 */ /* 0x000fe40001800000 */
[----:B------:R-:W-:Y:S02]  /*2170*/  ISETP.NE.U32.AND P3, PT, R160, RZ, PT ;  /* 0x000000ffa000720c */ /* 0x000fe40003f65070 */
[----:B------:R-:W-:Y:S02]  /*2180*/  SEL R160, R83, RZ, P4 ;  /* 0x000000ff53a07207 */ /* 0x000fe40002000000 */
[----:B------:R-:W-:-:S02]  /*2190*/  LOP3.LUT P4, RZ, R191, 0xff, RZ, 0xc0, !PT ;  /* 0x000000ffbfff7812 */ /* 0x000fc4000788c0ff */
[----:B------:R-:W-:Y:S02]  /*21a0*/  ISETP.NE.AND.EX P3, PT, R161, RZ, PT, P3 ;  /* 0x000000ffa100720c */ /* 0x000fe40003f65330 */
[----:B------:R-:W-:Y:S02]  /*21b0*/  SEL R117, R81, RZ, P4 ;  /* 0x000000ff51757207 */ /* 0x000fe40002000000 */
[----:B------:R-:W-:-:S04]  /*21c0*/  ISETP.NE.U32.AND P4, PT, RZ, UR14, PT ;  /* 0x0000000eff007c0c */ /* 0x000fc8000bf85070 */
[----:B------:R-:W-:Y:S01]  /*21d0*/  ISETP.NE.AND.EX P4, PT, RZ, UR15, PT, P4 ;  /* 0x0000000fff007c0c */ /* 0x000fe2000bf85340 */
[----:B01----:R-:W-:-:S12]  /*21e0*/  @!P2 BRA `(.L_x_2410) ;  /* 0x00000000001ca947 */ /* 0x003fd80003800000 */
[----:B------:R-:W0:Y:S01]  /*21f0*/  LDC.64 R90, c[0x0][0x308] ;  /* 0x0000c200ff5a7b82 */ /* 0x000e220000000a00 */
[----:B------:R-:W-:Y:S02]  /*2200*/  SEL R83, R82, R67, P4 ;  /* 0x0000004352537207 */ /* 0x000fe40002000000 */
[----:B------:R-:W-:Y:S02]  /*2210*/  SEL R81, R80, R65, P4 ;  /* 0x0000004150517207 */ /* 0x000fe40002000000 */
[----:B------:R-:W-:Y:S02]  /*2220*/  SEL R82, R179, R66, P4 ;  /* 0x00000042b3527207 */ /* 0x000fe40002000000 */
[----:B------:R-:W-:Y:S01]  /*2230*/  SEL R80, R169, R64, P4 ;  /* 0x00000040a9507207 */ /* 0x000fe20002000000 */
[----:B0-----:R-:W-:-:S05]  /*2240*/  IMAD.WIDE.U32 R90, R209, 0x10, R90 ;  /* 0x00000010d15a7825 */ /* 0x001fca00078e005a */
[----:B------:R0:W-:Y:S02]  /*2250*/  STG.E.128 desc[UR4][R90.64], R80 ;  /* 0x000000505a007986 */ /* 0x0001e4000c101d04 */
.L_x_2410:
[----:B------:R-:W-:Y:S01]  /*2260*/  @P1 IMAD.WIDE.U32 R96, R209, 0x10, R86 ;  /* 0x00000010d1601825 */ /* 0x000fe200078e0056 */
[----:B------:R-:W-:Y:S01]  /*2270*/  SEL R87, R108, R71, P3 ;  /* 0x000000476c577207 */ /* 0x000fe20001800000 */
[----:B------:R1:W-:Y:S01]  /*2280*/  STG.E.128 desc[UR4][R92.64], R76 ;  /* 0x0000004c5c007986 */ /* 0x0003e2000c101d04 */
[----:B------:R-:W-:Y:S01]  /*2290*/  SEL R86, R107, R70, P3 ;  /* 0x000000466b567207 */ /* 0x000fe20001800000 */
[----:B------:R-:W-:Y:S01]  /*22a0*/  @P1 IMAD.WIDE.U32 R94, R207, 0x10, R84 ;  /* 0x00000010cf5e1825 */ /* 0x000fe200078e0054 */
[----:B------:R-:W-:Y:S02]  /*22b0*/  SEL R85, R110, R69, P3 ;  /* 0x000000456e557207 */ /* 0x000fe40001800000 */
[----:B------:R-:W-:Y:S01]  /*22c0*/  SEL R84, R109, R68, P3 ;  /* 0x000000446d547207 */ /* 0x000fe20001800000 */
[----:B0-----:R-:W-:Y:S01]  /*22d0*/  IMAD.WIDE.U32 R90, R207, 0x10, R88 ;  /* 0x00000010cf5a7825 */ /* 0x001fe200078e0058 */
[----:B------:R-:W-:Y:S02]  /*22e0*/  SEL R83, R178, R71, P3 ;  /* 0x00000047b2537207 */ /* 0x000fe40001800000 */
[----:B------:R-:W-:Y:S01]  /*22f0*/  SEL R82, R111, R70, P3 ;  /* 0x000000466f527207 */ /* 0x000fe20001800000 */
[----:B------:R1:W-:Y:S01]  /*2300*/  @P1 STG.E.128 desc[UR4][R96.64], R84 ;  /* 0x0000005460001986 */ /* 0x0003e2000c101d04 */
[----:B------:R-:W-:-:S02]  /*2310*/  SEL R81, R160, R69, P3 ;  /* 0x00000045a0517207 */ /* 0x000fc40001800000 */
[----:B------:R-:W-:Y:S01]  /*2320*/  SEL R80, R117, R68, P3 ;  /* 0x0000004475507207 */ /* 0x000fe20001800000 */
[----:B------:R-:W-:Y:S06]  /*2330*/  @!P2 BRA `(.L_x_2411) ;  /* 0x00000000001ca947 */ /* 0x000fec0003800000 */
[----:B-1----:R-:W0:Y:S01]  /*2340*/  LDC.64 R76, c[0x0][0x308] ;  /* 0x0000c200ff4c7b82 */ /* 0x002e220000000a00 */
[----:B------:R-:W-:Y:S02]  /*2350*/  SEL R79, R118, R67, P4 ;  /* 0x00000043764f7207 */ /* 0x000fe40002000000 */
[----:B------:R-:W-:Y:S01]  /*2360*/  SEL R78, R197, R66, P4 ;  /* 0x00000042c54e7207 */ /* 0x000fe20002000000 */
[----:B0-----:R-:W-:Y:S01]  /*2370*/  IMAD.WIDE.U32 R84, R207, 0x10, R76 ;  /* 0x00000010cf547825 */ /* 0x001fe200078e004c */
[----:B------:R-:W-:Y:S02]  /*2380*/  SEL R77, R116, R65, P4 ;  /* 0x00000041744d7207 */ /* 0x000fe40002000000 */
[----:B------:R-:W-:-:S05]  /*2390*/  SEL R76, R183, R64, P4 ;  /* 0x00000040b74c7207 */ /* 0x000fca0002000000 */
[----:B------:R0:W-:Y:S02]  /*23a0*/  STG.E.128 desc[UR4][R84.64], R76 ;  /* 0x0000004c54007986 */ /* 0x0001e4000c101d04 */
.L_x_2411:
        /* <DEDUP_REMOVED lines=8> */
[----:B------:R-:W-:Y:S01]  /*2430*/  STG.E.128 desc[UR4][R90.64], R72 ;  /* 0x000000485a007986 */ /* 0x000fe2000c101d04 */
[C---:B------:R-:W-:Y:S01]  /*2440*/  FMUL.FTZ R173, R198.reuse, R173 ;  /* 0x000000adc6ad7220 */ /* 0x040fe20000410000 */
[C---:B01----:R-:W-:Y:S01]  /*2450*/  FMUL.FTZ R78, R198.reuse, R171 ;  /* 0x000000abc64e7220 */ /* 0x043fe20000410000 */
[----:B------:R-:W-:Y:S01]  /*2460*/  FMUL.FTZ R175, R198, R175 ;  /* 0x000000afc6af7220 */ /* 0x000fe20000410000 */
[----:B------:R0:W-:Y:S01]  /*2470*/  @P1 STG.E.128 desc[UR4][R94.64], R80 ;  /* 0x000000505e001986 */ /* 0x0001e2000c101d04 */
[----:B------:R-:W-:Y:S01]  /*2480*/  PRMT R200, R106, 0x7610, R200 ;  /* 0x000076106ac87816 */ /* 0x000fe200000000c8 */
[----:B------:R-:W-:Y:S01]  /*2490*/  @P5 FADD.FTZ R173, R56, R173 ;  /* 0x000000ad38ad5221 */ /* 0x000fe20000010000 */
[----:B------:R-:W-:Y:S01]  /*24a0*/  @P5 FADD.FTZ R78, R57, R78 ;  /* 0x0000004e394e5221 */ /* 0x000fe20000010000 */
[----:B------:R-:W-:Y:S01]  /*24b0*/  @P5 FADD.FTZ R175, R58, R175 ;  /* 0x000000af3aaf5221 */ /* 0x000fe20000010000 */
[----:B0-----:R-:W-:-:S04]  /*24c0*/  FMUL.FTZ R80, R198, R103 ;  /* 0x00000067c6507220 */ /* 0x001fc80000410000 */
        /* <DEDUP_REMOVED lines=9> */
.L_x_2412:
[----:B0-----:R-:W-:Y:S01]  /*2560*/  FMUL.FTZ R75, R80, UR13 ;  /* 0x0000000d504b7c20 */ /* 0x001fe20008410000 */
[----:B------:R-:W-:Y:S01]  /*2570*/  LOP3.LUT P6, RZ, R192, 0xff000000, RZ, 0xc0, !PT ;  /* 0xff000000c0ff7812 */ /* 0x000fe200078cc0ff */
[----:B------:R-:W-:Y:S01]  /*2580*/  FMUL.FTZ R74, R175, UR13 ;  /* 0x0000000daf4a7c20 */ /* 0x000fe20008410000 */
[----:B------:R-:W-:Y:S01]  /*2590*/  FMUL.FTZ R73, R78, UR13 ;  /* 0x0000000d4e497c20 */ /* 0x000fe20008410000 */
[----:B------:R-:W-:Y:S01]  /*25a0*/  FMUL.FTZ R72, R173, UR13 ;  /* 0x0000000dad487c20 */ /* 0x000fe20008410000 */
[----:B------:R-:W-:Y:S01]  /*25b0*/  SEL R94, R75, RZ, P6 ;  /* 0x000000ff4b5e7207 */ /* 0x000fe20003000000 */
[-CC-:B------:R-:W-:Y:S01]  /*25c0*/  FFMA.FTZ R99, R99, R105.reuse, R104.reuse ;  /* 0x0000006963637223 */ /* 0x180fe20000010068 */
[----:B------:R-:W-:Y:S01]  /*25d0*/  LOP3.LUT P6, RZ, R192, 0xff0000, RZ, 0xc0, !PT ;  /* 0x00ff0000c0ff7812 */ /* 0x000fe200078cc0ff */
[-CC-:B------:R-:W-:Y:S01]  /*25e0*/  FFMA.FTZ R100, R100, R105.reuse, R104.reuse ;  /* 0x0000006964647223 */ /* 0x180fe20000010068 */
[----:B------:R-:W-:Y:S01]  /*25f0*/  FFMA.FTZ R101, R101, R105, R104 ;  /* 0x0000006965657223 */ /* 0x000fe20000010068 */
[----:B------:R-:W-:Y:S01]  /*2600*/  FADD.FTZ R99, R112, -R99 ;  /* 0x8000006370637221 */ /* 0x000fe20000010000 */
[----:B------:R-:W-:Y:S01]  /*2610*/  SEL R83, R74, RZ, P6 ;  /* 0x000000ff4a537207 */ /* 0x000fe20003000000 */
[----:B------:R-:W-:Y:S01]  /*2620*/  FADD.FTZ R113, R113, -R100 ;  /* 0x8000006471717221 */ /* 0x000fe20000010000 */
[----:B------:R-:W-:Y:S01]  /*2630*/  LOP3.LUT P6, RZ, R192, 0xff00, RZ, 0xc0, !PT ;  /* 0x0000ff00c0ff7812 */ /* 0x000fe200078cc0ff */
[----:B------:R-:W-:Y:S01]  /*2640*/  FMUL.FTZ R99, R198, R99 ;  /* 0x00000063c6637220 */ /* 0x000fe20000410000 */
[----:B------:R-:W-:Y:S01]  /*2650*/  FADD.FTZ R101, R114, -R101 ;  /* 0x8000006572657221 */ /* 0x000fe20000010000 */
[----:B------:R-:W-:Y:S01]  /*2660*/  FMUL.FTZ R100, R198, R113 ;  /* 0x00000071c6647220 */ /* 0x000fe20000410000 */
[----:B------:R-:W-:Y:S01]  /*2670*/  SEL R96, R73, RZ, P6 ;  /* 0x000000ff49607207 */ /* 0x000fe20003000000 */
[----:B------:R-:W-:Y:S01]  /*2680*/  @P5 FADD.FTZ R99, R60, R99 ;  /* 0x000000633c635221 */ /* 0x000fe20000010000 */
[----:B------:R-:W-:Y:S01]  /*2690*/  LOP3.LUT P6, RZ, R192, 0xff, RZ, 0xc0, !PT ;  /* 0x000000ffc0ff7812 */ /* 0x000fe200078cc0ff */
[----:B------:R-:W-:Y:S01]  /*26a0*/  @P5 FADD.FTZ R100, R61, R100 ;  /* 0x000000643d645221 */ /* 0x000fe20000010000 */
[----:B------:R-:W0:Y:S01]  /*26b0*/  @P2 LDC.64 R78, c[0x0][0x308] ;  /* 0x0000c200ff4e2b82 */ /* 0x000e220000000a00 */
[----:B------:R-:W-:Y:S01]  /*26c0*/  FMUL.FTZ R80, R99, UR13 ;  /* 0x0000000d63507c20 */ /* 0x000fe20008410000 */
[----:B------:R-:W-:Y:S01]  /*26d0*/  SEL R95, R72, RZ, P6 ;  /* 0x000000ff485f7207 */ /* 0x000fe20003000000 */
[----:B------:R-:W-:Y:S01]  /*26e0*/  FMUL.FTZ R101, R198, R101 ;  /* 0x00000065c6657220 */ /* 0x000fe20000410000 */
[----:B------:R-:W-:Y:S01]  /*26f0*/  LOP3.LUT P6, RZ, R184, 0xff, RZ, 0xc0, !PT ;  /* 0x000000ffb8ff7812 */ /* 0x000fe200078cc0ff */
[----:B------:R-:W-:Y:S01]  /*2700*/  FFMA.FTZ R98, R98, R105, R104 ;  /* 0x0000006962627223 */ /* 0x000fe20000010068 */
[----:B------:R-:W-:Y:S01]  /*2710*/  FMUL.FTZ R81, R100, UR13 ;  /* 0x0000000d64517c20 */ /* 0x000fe20008410000 */
[----:B------:R-:W-:Y:S01]  /*2720*/  @P5 FADD.FTZ R101, R62, R101 ;  /* 0x000000653e655221 */ /* 0x000fe20000010000 */
[----:B------:R-:W-:Y:S01]  /*2730*/  SEL R72, R72, RZ, P6 ;  /* 0x000000ff48487207 */ /* 0x000fe20003000000 */
[----:B------:R-:W1:Y:S01]  /*2740*/  @P1 LDC.64 R76, c[0x0][0x300] ;  /* 0x0000c000ff4c1b82 */ /* 0x000e620000000a00 */
[----:B------:R-:W-:Y:S01]  /*2750*/  LOP3.LUT P6, RZ, R184, 0xff00, RZ, 0xc0, !PT ;  /* 0x0000ff00b8ff7812 */ /* 0x000fe200078cc0ff */
[----:B------:R-:W-:Y:S01]  /*2760*/  FADD.FTZ R115, R115, -R98 ;  /* 0x8000006273737221 */ /* 0x000fe20000010000 */
[----:B------:R-:W-:Y:S01]  /*2770*/  FMUL.FTZ R82, R101, UR13 ;  /* 0x0000000d65527c20 */ /* 0x000fe20008410000 */
[----:B------:R-:W-:Y:S01]  /*2780*/  SEL R64, R99, R64, P4 ;  /* 0x0000004063407207 */ /* 0x000fe20002000000 */
[----:B------:R-:W-:Y:S01]  /*2790*/  IMAD.WIDE.U32 R86, R199, 0x10, R88 ;  /* 0x00000010c7567825 */ /* 0x000fe200078e0058 */
[----:B------:R-:W-:-:S03]  /*27a0*/  SEL R73, R73, RZ, P6 ;  /* 0x000000ff49497207 */ /* 0x000fc60003000000 */
[----:B------:R-:W-:Y:S01]  /*27b0*/  FMUL.FTZ R198, R198, R115 ;  /* 0x00000073c6c67220 */ /* 0x000fe20000410000 */
[----:B------:R-:W-:Y:S01]  /*27c0*/  LOP3.LUT P6, RZ, R184, 0xff000000, RZ, 0xc0, !PT ;  /* 0xff000000b8ff7812 */ /* 0x000fe200078cc0ff */
[----:B------:R-:W2:Y:S01]  /*27d0*/  @P1 LDC.64 R84, c[0x0][0x300] ;  /* 0x0000c000ff541b82 */ /* 0x000ea20000000a00 */
[----:B------:R-:W-:Y:S01]  /*27e0*/  SEL R65, R100, R65, P4 ;  /* 0x0000004164417207 */ /* 0x000fe20002000000 */
[----:B------:R-:W-:Y:S01]  /*27f0*/  @P5 FADD.FTZ R198, R63, R198 ;  /* 0x000000c63fc65221 */ /* 0x000fe20000010000 */
[----:B------:R-:W-:Y:S01]  /*2800*/  SEL R75, R75, RZ, P6 ;  /* 0x000000ff4b4b7207 */ /* 0x000fe20003000000 */
[C---:B------:R-:W-:Y:S01]  /*2810*/  IMAD.WIDE.U32 R88, R201.reuse, 0x10, R88 ;  /* 0x00000010c9587825 */ /* 0x040fe200078e0058 */
[----:B------:R-:W-:Y:S02]  /*2820*/  LOP3.LUT P6, RZ, R184, 0xff0000, RZ, 0xc0, !PT ;  /* 0x00ff0000b8ff7812 */ /* 0x000fe400078cc0ff */
[C---:B------:R-:W-:Y:S01]  /*2830*/  SEL R67, R198.reuse, R67, P4 ;  /* 0x00000043c6437207 */ /* 0x040fe20002000000 */
[----:B------:R-:W-:Y:S01]  /*2840*/  FMUL.FTZ R198, R198, UR13 ;  /* 0x0000000dc6c67c20 */ /* 0x000fe20008410000 */
[----:B------:R-:W-:Y:S01]  /*2850*/  SEL R74, R74, RZ, P6 ;  /* 0x000000ff4a4a7207 */ /* 0x000fe20003000000 */
[----:B0-----:R-:W-:Y:S01]  /*2860*/  @P2 IMAD.WIDE.U32 R90, R201, 0x10, R78 ;  /* 0x00000010c95a2825 */ /* 0x001fe200078e004e */
[----:B------:R-:W-:-:S02]  /*2870*/  LOP3.LUT P6, RZ, R193, 0xff, RZ, 0xc0, !PT ;  /* 0x000000ffc1ff7812 */ /* 0x000fc400078cc0ff */
[----:B------:R-:W-:Y:S01]  /*2880*/  SEL R66, R101, R66, P4 ;  /* 0x0000004265427207 */ /* 0x000fe20002000000 */
[----:B------:R0:W-:Y:S01]  /*2890*/  STG.E.128 desc[UR4][R86.64], R72 ;  /* 0x0000004856007986 */ /* 0x0001e2000c101d04 */
[----:B------:R-:W-:Y:S01]  /*28a0*/  SEL R97, R80, RZ, P6 ;  /* 0x000000ff50617207 */ /* 0x000fe20003000000 */
[----:B-1----:R-:W-:Y:S01]  /*28b0*/  @P1 IMAD.WIDE.U32 R92, R201, 0x10, R76 ;  /* 0x00000010c95c1825 */ /* 0x002fe200078e004c */
[C---:B------:R-:W-:Y:S02]  /*28c0*/  LOP3.LUT P6, RZ, R193.reuse, 0xff00, RZ, 0xc0, !PT ;  /* 0x0000ff00c1ff7812 */ /* 0x040fe400078cc0ff */
[----:B------:R-:W-:Y:S02]  /*28d0*/  LOP3.LUT P4, RZ, R193, 0xff000000, RZ, 0xc0, !PT ;  /* 0xff000000c1ff7812 */ /* 0x000fe4000788c0ff */
[----:B------:R-:W-:Y:S02]  /*28e0*/  SEL R106, R81, RZ, P6 ;  /* 0x000000ff516a7207 */ /* 0x000fe40003000000 */
[----:B------:R-:W-:Y:S01]  /*28f0*/  LOP3.LUT P6, RZ, R193, 0xff0000, RZ, 0xc0, !PT ;  /* 0x00ff0000c1ff7812 */ /* 0x000fe200078cc0ff */
[----:B--2---:R-:W-:Y:S01]  /*2900*/  @P1 IMAD.WIDE.U32 R84, R199, 0x10, R84 ;  /* 0x00000010c7541825 */ /* 0x004fe200078e0054 */
[----:B------:R-:W-:-:S02]  /*2910*/  LOP3.LUT P5, RZ, R168, 0xff000000, RZ, 0xc0, !PT ;  /* 0xff000000a8ff7812 */ /* 0x000fc400078ac0ff */
[----:B------:R-:W-:Y:S02]  /*2920*/  SEL R103, R82, RZ, P6 ;  /* 0x000000ff52677207 */ /* 0x000fe40003000000 */
[----:B------:R-:W-:Y:S02]  /*2930*/  LOP3.LUT P6, RZ, R168, 0xff, RZ, 0xc0, !PT ;  /* 0x000000ffa8ff7812 */ /* 0x000fe400078cc0ff */
[----:B------:R-:W-:Y:S02]  /*2940*/  SEL R79, R94, R71, P3 ;  /* 0x000000475e4f7207 */ /* 0x000fe40001800000 */
[----:B------:R-:W-:Y:S02]  /*2950*/  SEL R80, R80, RZ, P6 ;  /* 0x000000ff50507207 */ /* 0x000fe40003000000 */
[----:B------:R-:W-:Y:S02]  /*2960*/  LOP3.LUT P6, RZ, R168, 0xff00, RZ, 0xc0, !PT ;  /* 0x0000ff00a8ff7812 */ /* 0x000fe400078cc0ff */
[----:B------:R-:W-:-:S02]  /*2970*/  SEL R94, R198, RZ, P4 ;  /* 0x000000ffc65e7207 */ /* 0x000fc40002000000 */
[----:B------:R-:W-:Y:S02]  /*2980*/  SEL R81, R81, RZ, P6 ;  /* 0x000000ff51517207 */ /* 0x000fe40003000000 */
[----:B------:R-:W-:Y:S02]  /*2990*/  LOP3.LUT P6, RZ, R168, 0xff0000, RZ, 0xc0, !PT ;  /* 0x00ff0000a8ff7812 */ /* 0x000fe400078cc0ff */
[----:B------:R-:W-:Y:S02]  /*29a0*/  SEL R76, R95, R68, P3 ;  /* 0x000000445f4c7207 */ /* 0x000fe40001800000 */
[----:B------:R-:W-:Y:S02]  /*29b0*/  SEL R77, R96, R69, P3 ;  /* 0x00000045604d7207 */ /* 0x000fe40001800000 */
[----:B------:R-:W-:Y:S02]  /*29c0*/  SEL R78, R83, R70, P3 ;  /* 0x00000046534e7207 */ /* 0x000fe40001800000 */
[----:B------:R-:W-:-:S02]  /*29d0*/  SEL R82, R82, RZ, P6 ;  /* 0x000000ff52527207 */ /* 0x000fc40003000000 */
[----:B------:R-:W-:Y:S01]  /*29e0*/  SEL R83, R198, RZ, P5 ;  /* 0x000000ffc6537207 */ /* 0x000fe20002800000 */
[----:B------:R0:W-:Y:S01]  /*29f0*/  @P1 STG.E.128 desc[UR4][R84.64], R76 ;  /* 0x0000004c54001986 */ /* 0x0001e2000c101d04 */
[----:B------:R-:W-:Y:S02]  /*2a00*/  SEL R68, R97, R68, P3 ;  /* 0x0000004461447207 */ /* 0x000fe40001800000 */
[----:B------:R-:W-:Y:S01]  /*2a10*/  SEL R69, R106, R69, P3 ;  /* 0x000000456a457207 */ /* 0x000fe20001800000 */
[----:B------:R0:W-:Y:S01]  /*2a20*/  @P2 STG.E.128 desc[UR4][R90.64], R64 ;  /* 0x000000405a002986 */ /* 0x0001e2000c101d04 */
[----:B------:R-:W-:Y:S02]  /*2a30*/  SEL R70, R103, R70, P3 ;  /* 0x0000004667467207 */ /* 0x000fe40001800000 */
[----:B------:R-:W-:Y:S01]  /*2a40*/  SEL R71, R94, R71, P3 ;  /* 0x000000475e477207 */ /* 0x000fe20001800000 */
[----:B------:R0:W-:Y:S01]  /*2a50*/  STG.E.128 desc[UR4][R88.64], R80 ;  /* 0x0000005058007986 */ /* 0x0001e2000c101d04 */
[----:B------:R-:W-:-:S03]  /*2a60*/  ISETP.NE.AND P6, PT, R102, RZ, PT ;  /* 0x000000ff6600720c */ /* 0x000fc60003fc5270 */
[----:B------:R0:W-:Y:S10]  /*2a70*/  @P1 STG.E.128 desc[UR4][R92.64], R68 ;  /* 0x000000445c001986 */ /* 0x0001f4000c101d04 */
        /* <DEDUP_REMOVED lines=65> */
.L_x_2408:
        /* <DEDUP_REMOVED lines=31> */
.L_x_2409:
[----:B------:R-:W-:Y:S01]  /*3080*/  HFMA2.MMA R86, -RZ, RZ, 0, 9.5367431640625e-07 ;  /* 0x00000010ff567435 */ /* 0x000fe200000001ff */
[----:B------:R-:W-:Y:S02]  /*3090*/  MOV R85, R8 ;  /* 0x0000000800557202 */ /* 0x000fe40000000f00 */
[----:B------:R-:W-:Y:S02]  /*30a0*/  MOV R87, 0x1f ;  /* 0x0000001f00577802 */ /* 0x000fe40000000f00 */
[----:B------:R-:W-:-:S07]  /*30b0*/  MOV R84, 0xffffffff ;  /* 0xffffffff00547802 */ /* 0x000fce0000000f00 */
[----:B-----5:R-:W-:Y:S05]  /*30c0*/  WARPSYNC.COLLECTIVE R84, `(.L_x_2414) ;  /* 0x0000000054087348 */ /* 0x020fea0003c00000 */
[----:B------:R0:W1:Y:S02]  /*30d0*/  SHFL.DOWN P5, R82, R85, R86, R87 ;  /* 0x0800005655527389 */ /* 0x00006400000a0057 */
[----:B01---5:R-:W-:Y:S01]  /*30e0*/  ENDCOLLECTIVE ;  /* 0x000000000000791b */ /* 0x023fe20003800000 */
.L_x_2414:
[----:B------:R-:W-:Y:S02]  /*30f0*/  MOV R85, R25 ;  /* 0x0000001900557202 */ /* 0x000fe40000000f00 */
[----:B------:R-:W-:-:S07]  /*3100*/  MOV R13, R82 ;  /* 0x00000052000d7202 */ /* 0x000fce0000000f00 */
[----:B------:R-:W-:Y:S05]  /*3110*/  WARPSYNC.COLLECTIVE R84, `(.L_x_2415) ;  /* 0x0000000054087348 */ /* 0x000fea0003c00000 */
[----:B------:R0:W1:Y:S02]  /*3120*/  SHFL.DOWN P5, R82, R85, R86, R87 ;  /* 0x0800005655527389 */ /* 0x00006400000a0057 */
[----:B01----:R-:W-:Y:S01]  /*3130*/  ENDCOLLECTIVE ;  /* 0x000000000000791b */ /* 0x003fe20003800000 */
.L_x_2415:
[----:B------:R-:W-:Y:S01]  /*3140*/  FADD.FTZ R13, R8, R13 ;  /* 0x0000000d080d7221 */ /* 0x000fe20000010000 */
[----:B------:R-:W-:-:S04]  /*3150*/  HFMA2.MMA R86, -RZ, RZ, 0, 4.76837158203125e-07 ;  /* 0x00000008ff567435 */ /* 0x000fc800000001ff */
[----:B------:R-:W-:Y:S02]  /*3160*/  MOV R85, R13 ;  /* 0x0000000d00557202 */ /* 0x000fe40000000f00 */
[----:B------:R-:W-:-:S07]  /*3170*/  MOV R10, R82 ;  /* 0x00000052000a7202 */ /* 0x000fce0000000f00 */
[----:B------:R-:W-:Y:S05]  /*3180*/  WARPSYNC.COLLECTIVE R84, `(.L_x_2416) ;  /* 0x0000000054087348 */ /* 0x000fea0003c00000 */
[----:B------:R0:W1:Y:S02]  /*3190*/  SHFL.DOWN P5, R82, R85, R86, R87 ;  /* 0x0800005655527389 */ /* 0x00006400000a0057 */
[----:B01----:R-:W-:Y:S01]  /*31a0*/  ENDCOLLECTIVE ;  /* 0x000000000000791b */ /* 0x003fe20003800000 */
.L_x_2416:
[----:B------:R-:W-:-:S05]  /*31b0*/  FADD.FTZ R10, R25, R10 ;  /* 0x0000000a190a7221 */ /* 0x000fca0000010000 */
[----:B------:R-:W-:Y:S02]  /*31c0*/  MOV R85, R10 ;  /* 0x0000000a00557202 */ /* 0x000fe40000000f00 */
[----:B------:R-:W-:-:S07]  /*31d0*/  MOV R22, R82 ;  /* 0x0000005200167202 */ /* 0x000fce0000000f00 */
[----:B------:R-:W-:Y:S05]  /*31e0*/  WARPSYNC.COLLECTIVE R84, `(.L_x_2417) ;  /* 0x0000000054087348 */ /* 0x000fea0003c00000 */
[----:B------:R0:W1:Y:S02]  /*31f0*/  SHFL.DOWN P5, R82, R85, R86, R87 ;  /* 0x0800005655527389 */ /* 0x00006400000a0057 */
[----:B01----:R-:W-:Y:S01]  /*3200*/  ENDCOLLECTIVE ;  /* 0x000000000000791b */ /* 0x003fe20003800000 */
.L_x_2417:
        /* <DEDUP_REMOVED lines=8> */
.L_x_2418:
[----:B------:R-:W-:Y:S01]  /*3290*/  FADD.FTZ R79, R10, R79 ;  /* 0x0000004f0a4f7221 */ /* 0x000fe20000010000 */
[----:B------:R-:W-:-:S04]  /*32a0*/  MOV R10, R72 ;  /* 0x00000048000a7202 */ /* 0x000fc80000000f00 */
[----:B------:R-:W-:Y:S02]  /*32b0*/  MOV R85, R79 ;  /* 0x0000004f00557202 */ /* 0x000fe40000000f00 */
[----:B------:R-:W-:-:S07]  /*32c0*/  MOV R81, R82 ;  /* 0x0000005200517202 */ /* 0x000fce0000000f00 */
[----:B------:R-:W-:Y:S05]  /*32d0*/  WARPSYNC.COLLECTIVE R84, `(.L_x_2419) ;  /* 0x0000000054087348 */ /* 0x000fea0003c00000 */
[----:B------:R0:W1:Y:S02]  /*32e0*/  SHFL.DOWN P5, R82, R85, R86, R87 ;  /* 0x0800005655527389 */ /* 0x00006400000a0057 */
[----:B01----:R-:W-:Y:S01]  /*32f0*/  ENDCOLLECTIVE ;  /* 0x000000000000791b */ /* 0x003fe20003800000 */
.L_x_2419:
[----:B------:R-:W-:Y:S01]  /*3300*/  FADD.FTZ R81, R22, R81 ;  /* 0x0000005116517221 */ /* 0x000fe20000010000 */
[----:B------:R-:W-:Y:S01]  /*3310*/  MOV R22, R77 ;  /* 0x0000004d00167202 */ /* 0x000fe20000000f00 */
[----:B------:R-:W-:-:S03]  /*3320*/  HFMA2.MMA R86, -RZ, RZ, 0, 1.1920928955078125e-07 ;  /* 0x00000002ff567435 */ /* 0x000fc600000001ff */
[----:B------:R-:W-:Y:S02]  /*3330*/  MOV R85, R81 ;  /* 0x0000005100557202 */ /* 0x000fe40000000f00 */
[----:B------:R-:W-:-:S07]  /*3340*/  MOV R80, R82 ;  /* 0x0000005200507202 */ /* 0x000fce0000000f00 */
[----:B------:R-:W-:Y:S05]  /*3350*/  WARPSYNC.COLLECTIVE R84, `(.L_x_2420) ;  /* 0x0000000054087348 */ /* 0x000fea0003c00000 */
[----:B------:R0:W1:Y:S02]  /*3360*/  SHFL.DOWN P5, R82, R85, R86, R87 ;  /* 0x0800005655527389 */ /* 0x00006400000a0057 */
[----:B01----:R-:W-:Y:S01]  /*3370*/  ENDCOLLECTIVE ;  /* 0x000000000000791b */ /* 0x003fe20003800000 */
.L_x_2420:
[----:B------:R-:W-:-:S05]  /*3380*/  FADD.FTZ R80, R79, R80 ;  /* 0x000000504f507221 */ /* 0x000fca0000010000 */
[----:B------:R-:W-:Y:S02]  /*3390*/  MOV R85, R80 ;  /* 0x0000005000557202 */ /* 0x000fe40000000f00 */
[----:B------:R-:W-:-:S07]  /*33a0*/  MOV R8, R82 ;  /* 0x0000005200087202 */ /* 0x000fce0000000f00 */
[----:B------:R-:W-:Y:S05]  /*33b0*/  WARPSYNC.COLLECTIVE R84, `(.L_x_2421) ;  /* 0x0000000054087348 */ /* 0x000fea0003c00000 */
[----:B------:R0:W1:Y:S02]  /*33c0*/  SHFL.DOWN P5, R82, R85, R86, R87 ;  /* 0x0800005655527389 */ /* 0x00006400000a0057 */
[----:B01----:R-:W-:Y:S01]  /*33d0*/  ENDCOLLECTIVE ;  /* 0x000000000000791b */ /* 0x003fe20003800000 */
.L_x_2421:
[----:B------:R-:W-:Y:S01]  /*33e0*/  FADD.FTZ R88, R81, R8 ;  /* 0x0000000851587221 */ /* 0x000fe20000010000 */
[----:B------:R-:W-:Y:S01]  /*33f0*/  MOV R8, R74 ;  /* 0x0000004a00087202 */ /* 0x000fe20000000f00 */
[----:B------:R-:W-:-:S03]  /*3400*/  HFMA2.MMA R86, -RZ, RZ, 0, 5.9604644775390625e-08 ;  /* 0x00000001ff567435 */ /* 0x000fc600000001ff */
[----:B------:R-:W-:Y:S02]  /*3410*/  MOV R85, R88 ;  /* 0x0000005800557202 */ /* 0x000fe40000000f00 */
[----:B------:R-:W-:-:S07]  /*3420*/  MOV R25, R82 ;  /* 0x0000005200197202 */ /* 0x000fce0000000f00 */
[----:B------:R-:W-:Y:S05]  /*3430*/  WARPSYNC.COLLECTIVE R84, `(.L_x_2422) ;  /* 0x0000000054087348 */ /* 0x000fea0003c00000 */
[----:B------:R0:W1:Y:S02]  /*3440*/  SHFL.DOWN P5, R82, R85, R86, R87 ;  /* 0x0800005655527389 */ /* 0x00006400000a0057 */
[----:B01----:R-:W-:Y:S01]  /*3450*/  ENDCOLLECTIVE ;  /* 0x000000000000791b */ /* 0x003fe20003800000 */
.L_x_2422:
[----:B------:R-:W-:Y:S01]  /*3460*/  FADD.FTZ R89, R80, R25 ;  /* 0x0000001950597221 */ /* 0x000fe20000010000 */
[----:B------:R-:W-:-:S04]  /*3470*/  MOV R25, R76 ;  /* 0x0000004c00197202 */ /* 0x000fc80000000f00 */
[----:B------:R-:W-:Y:S02]  /*3480*/  MOV R85, R89 ;  /* 0x0000005900557202 */ /* 0x000fe40000000f00 */
[----:B------:R-:W-:-:S07]  /*3490*/  MOV R83, R82 ;  /* 0x0000005200537202 */ /* 0x000fce0000000f00 */
[----:B------:R-:W-:Y:S05]  /*34a0*/  WARPSYNC.COLLECTIVE R84, `(.L_x_2423) ;  /* 0x0000000054087348 */ /* 0x000fea0003c00000 */
[----:B------:R0:W1:Y:S02]  /*34b0*/  SHFL.DOWN P5, R82, R85, R86, R87 ;  /* 0x0800005655527389 */ /* 0x00006400000a0057 */
[----:B01----:R-:W-:Y:S01]  /*34c0*/  ENDCOLLECTIVE ;  /* 0x000000000000791b */ /* 0x003fe20003800000 */
.L_x_2423:
[----:B------:R-:W-:Y:S05]  /*34d0*/  BRA `(.L_x_2424) ;  /* 0xffffffe400607947 */ /* 0x000fea000383ffff */
.L_x_2425:
        /* <DEDUP_REMOVED lines=10> */
.L_x_3025:


//--------------------- .text._ZN10layer_norm22ln_bwd_finalize_kernelINS_22Kernel_traits_finalizeILj4096E6__halfffffjLb0ELj1024ELj4ENS_18Kernel_traits_baseILj4096ES2_ffffjLj1024EEEEELb0ELb0EEEvNS_9BwdParamsE --------------------------
	.section	.text._ZN10layer_norm22ln_bwd_finalize_kernelINS_22Kernel_traits_finalizeILj4096E6__halfffffjLb0ELj1024ELj4ENS_18Kernel_traits_baseILj4096ES2_ffffjLj1024EEEEELb0ELb0EEEvNS_9BwdParamsE,"ax",@progbits
	.align	128
        .global         _ZN10layer_norm22ln_bwd_finalize_kernelINS_22Kernel_traits_finalizeILj4096E6__halfffffjLb0ELj1024ELj4ENS_18Kernel_traits_baseILj4096ES2_ffffjLj1024EEEEELb0ELb0EEEvNS_9BwdParamsE
        .type           _ZN10layer_norm22ln_bwd_finalize_kernelINS_22Kernel_traits_finalizeILj4096E6__halfffffjLb0ELj1024ELj4ENS_18Kernel_traits_baseILj4096ES2_ffffjLj1024EEEEELb0ELb0EEEvNS_9BwdParamsE,@function
        .size           _ZN10layer_norm22ln_bwd_finalize_kernelINS_22Kernel_traits_finalizeILj4096E6__halfffffjLb0ELj1024ELj4ENS_18Kernel_traits_baseILj4096ES2_ffffjLj1024EEEEELb0ELb0EEEvNS_9BwdParamsE,(.L_x_3026 - _ZN10layer_norm22ln_bwd_finalize_kernelINS_22Kernel_traits_finalizeILj4096E6__halfffffjLb0ELj1024ELj4ENS_18Kernel_traits_baseILj4096ES2_ffffjLj1024EEEEELb0ELb0EEEvNS_9BwdParamsE)
        .other          _ZN10layer_norm22ln_bwd_finalize_kernelINS_22Kernel_traits_finalizeILj4096E6__halfffffjLb0ELj1024ELj4ENS_18Kernel_traits_baseILj4096ES2_ffffjLj1024EEEEELb0ELb0EEEvNS_9BwdParamsE,@"STO_CUDA_ENTRY STV_DEFAULT"
_ZN10layer_norm22ln_bwd_finalize_kernelINS_22Kernel_traits_finalizeILj4096E6__halfffffjLb0ELj1024ELj4ENS_18Kernel_traits_baseILj4096ES2_ffffjLj1024EEEEELb0ELb0EEEvNS_9BwdParamsE:
.text._ZN10layer_norm22ln_bwd_finalize_kernelINS_22Kernel_traits_finalizeILj4096E6__halfffffjLb0ELj1024ELj4ENS_18Kernel_traits_baseILj4096ES2_ffffjLj1024EEEEELb0ELb0EEEvNS_9BwdParamsE:
        /* <DEDUP_REMOVED lines=25> */
.L_x_2438:
        /* <DEDUP_REMOVED lines=30> */
.L_x_2430:
        /* <DEDUP_REMOVED lines=36> */
.L_x_2429:
[----:B------:R-:W-:Y:S05]  /*05b0*/  BSYNC B1 ;  /* 0x0000000000017941 */ /* 0x000fea0003800000 */
.L_x_2428:
        /* <DEDUP_REMOVED lines=24> */
.L_x_2432:
[----:B------:R-:W-:Y:S05]  /*0740*/  BSYNC B1 ;  /* 0x0000000000017941 */ /* 0x000fea0003800000 */
.L_x_2431:
        /* <DEDUP_REMOVED lines=12> */
.L_x_2433:
[----:B------:R-:W-:Y:S05]  /*0810*/  BSYNC B1 ;  /* 0x0000000000017941 */ /* 0x000fea0003800000 */
.L_x_2427:
[----:B------:R-:W-:Y:S05]  /*0820*/  BSYNC B0 ;  /* 0x0000000000007941 */ /* 0x000fea0003800000 */
.L_x_2426:
        /* <DEDUP_REMOVED lines=29> */
.L_x_2449:
[----:B---3--:R-:W-:Y:S01]  /*0a00*/  FADD.FTZ R9, R18, R9 ;  /* 0x0000000912097221 */ /* 0x008fe20000010000 */
[----:B--2---:R-:W-:-:S04]  /*0a10*/  FADD.FTZ R11, R10, R11 ;  /* 0x0000000b0a0b7221 */ /* 0x004fc80000010000 */
[----:B------:R2:W-:Y:S04]  /*0a20*/  @!P1 STS [R6+0x2000], R9 ;  /* 0x0020000906009388 */ /* 0x0005e80000000800 */
[----:B------:R2:W-:Y:S02]  /*0a30*/  @!P1 STS [R6+0x2080], R11 ;  /* 0x0020800b06009388 */ /* 0x0005e40000000800 */
.L_x_2434:
        /* <DEDUP_REMOVED lines=18> */
.L_x_2437:
[----:B------:R-:W-:Y:S05]  /*0b60*/  BSYNC B0 ;  /* 0x0000000000007941 */ /* 0x000fea0003800000 */
.L_x_2436:
[C---:B------:R-:W-:Y:S01]  /*0b70*/  ISETP.GT.U32.AND P1, PT, R3.reuse, -0x1001, PT ;  /* 0xffffefff0300780c */ /* 0x040fe20003f24070 */
[----:B------:R-:W-:Y:S01]  /*0b80*/  VIADD R4, R4, 0x800 ;  /* 0x0000080004047836 */ /* 0x000fe20000000000 */
[----:B------:R-:W-:-:S11]  /*0b90*/  IADD3 R3, R3, 0x1000, RZ ;  /* 0x0000100003037810 */ /* 0x000fd60007ffe0ff */
[----:B------:R-:W-:Y:S05]  /*0ba0*/  @P1 BRA `(.L_x_2438) ;  /* 0xfffffff400781947 */ /* 0x000fea000383ffff */
[----:B------:R-:W-:Y:S05]  /*0bb0*/  EXIT ;  /* 0x000000000000794d */ /* 0x000fea0003800000 */
.L_x_2435:
[----:B------:R-:W-:Y:S01]  /*0bc0*/  HFMA2.MMA R21, -RZ, RZ, 0, 5.9604644775390625e-08 ;  /* 0x00000001ff157435 */ /* 0x000fe200000001ff */
[----:B0--3--:R-:W-:Y:S01]  /*0bd0*/  MOV R22, R10 ;  /* 0x0000000a00167202 */ /* 0x009fe20000000f00 */
[----:B------:R-:W-:Y:S01]  /*0be0*/  IMAD.MOV.U32 R19, RZ, RZ, -0x1 ;  /* 0xffffffffff137424 */ /* 0x000fe200078e00ff */
[----:B------:R-:W-:-:S08]  /*0bf0*/  MOV R24, 0x1f ;  /* 0x0000001f00187802 */ /* 0x000fd00000000f00 */
[----:B-12---:R-:W-:Y:S05]  /*0c00*/  WARPSYNC.COLLECTIVE R19, `(.L_x_2439) ;  /* 0x0000000013087348 */ /* 0x006fea0003c00000 */
[----:B------:R0:W3:Y:S02]  /*0c10*/  SHFL.BFLY P2, R20, R22, R21, R24 ;  /* 0x0c00001516147389 */ /* 0x0000e40000040018 */
[----:B0123--:R-:W-:Y:S01]  /*0c20*/  ENDCOLLECTIVE ;  /* 0x000000000000791b */ /* 0x00ffe20003800000 */
.L_x_2439:
[----:B------:R-:W-:Y:S01]  /*0c30*/  HFMA2.MMA R21, -RZ, RZ, 0, 1.1920928955078125e-07 ;  /* 0x00000002ff157435 */ /* 0x000fe200000001ff */
[----:B------:R-:W-:-:S05]  /*0c40*/  MOV R11, R20 ;  /* 0x00000014000b7202 */ /* 0x000fca0000000f00 */
[----:B------:R-:W-:-:S05]  /*0c50*/  FADD.FTZ R11, R10, R11 ;  /* 0x0000000b0a0b7221 */ /* 0x000fca0000010000 */
[----:B------:R-:W-:-:S07]  /*0c60*/  MOV R22, R11 ;  /* 0x0000000b00167202 */ /* 0x000fce0000000f00 */
[----:B------:R-:W-:Y:S05]  /*0c70*/  WARPSYNC.COLLECTIVE R19, `(.L_x_2440) ;  /* 0x0000000013087348 */ /* 0x000fea0003c00000 */
[----:B------:R0:W1:Y:S02]  /*0c80*/  SHFL.BFLY P2, R20, R22, R21, R24 ;  /* 0x0c00001516147389 */ /* 0x0000640000040018 */
[----:B01----:R-:W-:Y:S01]  /*0c90*/  ENDCOLLECTIVE ;  /* 0x000000000000791b */ /* 0x003fe20003800000 */
.L_x_2440:
[----:B------:R-:W-:Y:S01]  /*0ca0*/  HFMA2.MMA R21, -RZ, RZ, 0, 2.384185791015625e-07 ;  /* 0x00000004ff157435 */ /* 0x000fe200000001ff */
[----:B------:R-:W-:-:S04]  /*0cb0*/  IMAD.MOV.U32 R14, RZ, RZ, R20 ;  /* 0x000000ffff0e7224 */ /* 0x000fc800078e0014 */
[----:B------:R-:W-:-:S05]  /*0cc0*/  FADD.FTZ R14, R11, R14 ;  /* 0x0000000e0b0e7221 */ /* 0x000fca0000010000 */
[----:B------:R-:W-:-:S07]  /*0cd0*/  MOV R22, R14 ;  /* 0x0000000e00167202 */ /* 0x000fce0000000f00 */
[----:B------:R-:W-:Y:S05]  /*0ce0*/  WARPSYNC.COLLECTIVE R19, `(.L_x_2441) ;  /* 0x0000000013087348 */ /* 0x000fea0003c00000 */
[----:B------:R0:W1:Y:S02]  /*0cf0*/  SHFL.BFLY P2, R20, R22, R21, R24 ;  /* 0x0c00001516147389 */ /* 0x0000640000040018 */
[----:B01----:R-:W-:Y:S01]  /*0d00*/  ENDCOLLECTIVE ;  /* 0x000000000000791b */ /* 0x003fe20003800000 */
.L_x_2441:
[----:B------:R-:W-:Y:S01]  /*0d10*/  HFMA2.MMA R21, -RZ, RZ, 0, 4.76837158203125e-07 ;  /* 0x00000008ff157435 */ /* 0x000fe200000001ff */
[----:B------:R-:W-:-:S05]  /*0d20*/  MOV R13, R20 ;  /* 0x00000014000d7202 */ /* 0x000fca0000000f00 */
[----:B------:R-:W-:-:S04]  /*0d30*/  FADD.FTZ R13, R14, R13 ;  /* 0x0000000d0e0d7221 */ /* 0x000fc80000010000 */
[----:B------:R-:W-:-:S07]  /*0d40*/  IMAD.MOV.U32 R22, RZ, RZ, R13 ;  /* 0x000000ffff167224 */ /* 0x000fce00078e000d */
[----:B------:R-:W-:Y:S05]  /*0d50*/  WARPSYNC.COLLECTIVE R19, `(.L_x_2442) ;  /* 0x0000000013087348 */ /* 0x000fea0003c00000 */
[----:B------:R0:W1:Y:S02]  /*0d60*/  SHFL.BFLY P2, R20, R22, R21, R24 ;  /* 0x0c00001516147389 */ /* 0x0000640000040018 */
[----:B01----:R-:W-:Y:S01]  /*0d70*/  ENDCOLLECTIVE ;  /* 0x000000000000791b */ /* 0x003fe20003800000 */
.L_x_2442:
[----:B------:R-:W-:Y:S01]  /*0d80*/  IMAD.MOV.U32 R21, RZ, RZ, 0x10 ;  /* 0x00000010ff157424 */ /* 0x000fe200078e00ff */
[----:B------:R-:W-:-:S05]  /*0d90*/  MOV R10, R20 ;  /* 0x00000014000a7202 */ /* 0x000fca0000000f00 */
[----:B------:R-:W-:-:S05]  /*0da0*/  FADD.FTZ R10, R13, R10 ;  /* 0x0000000a0d0a7221 */ /* 0x000fca0000010000 */
[----:B------:R-:W-:-:S07]  /*0db0*/  MOV R22, R10 ;  /* 0x0000000a00167202 */ /* 0x000fce0000000f00 */
[----:B------:R-:W-:Y:S05]  /*0dc0*/  WARPSYNC.COLLECTIVE R19, `(.L_x_2443) ;  /* 0x0000000013087348 */ /* 0x000fea0003c00000 */
[----:B------:R0:W1:Y:S02]  /*0dd0*/  SHFL.BFLY P2, R20, R22, R21, R24 ;  /* 0x0c00001516147389 */ /* 0x0000640000040018 */
[----:B01----:R-:W-:Y:S01]  /*0de0*/  ENDCOLLECTIVE ;  /* 0x000000000000791b */ /* 0x003fe20003800000 */
.L_x_2443:
[----:B------:R-:W-:Y:S01]  /*0df0*/  HFMA2.MMA R21, -RZ, RZ, 0, 5.9604644775390625e-08 ;  /* 0x00000001ff157435 */ /* 0x000fe200000001ff */
[----:B------:R-:W-:Y:S02]  /*0e00*/  MOV R22, R9 ;  /* 0x0000000900167202 */ /* 0x000fe40000000f00 */
[----:B------:R-:W-:-:S08]  /*0e10*/  MOV R11, R20 ;  /* 0x00000014000b7202 */ /* 0x000fd00000000f00 */
[----:B------:R-:W-:Y:S05]  /*0e20*/  WARPSYNC.COLLECTIVE R19, `(.L_x_2444) ;  /* 0x0000000013087348 */ /* 0x000fea0003c00000 */
[----:B------:R0:W1:Y:S02]  /*0e30*/  SHFL.BFLY P2, R20, R22, R21, R24 ;  /* 0x0c00001516147389 */ /* 0x0000640000040018 */
[----:B01----:R-:W-:Y:S01]  /*0e40*/  ENDCOLLECTIVE ;  /* 0x000000000000791b */ /* 0x003fe20003800000 */
.L_x_2444:
[----:B------:R-:W-:Y:S01]  /*0e50*/  HFMA2.MMA R21, -RZ, RZ, 0, 1.1920928955078125e-07 ;  /* 0x00000002ff157435 */ /* 0x000fe200000001ff */
[----:B------:R-:W-:-:S04]  /*0e60*/  IMAD.MOV.U32 R14, RZ, RZ, R20 ;  /* 0x000000ffff0e7224 */ /* 0x000fc800078e0014 */
[----:B------:R-:W-:-:S05]  /*0e70*/  FADD.FTZ R15, R9, R14 ;  /* 0x0000000e090f7221 */ /* 0x000fca0000010000 */
[----:B------:R-:W-:-:S07]  /*0e80*/  MOV R22, R15 ;  /* 0x0000000f00167202 */ /* 0x000fce0000000f00 */
[----:B------:R-:W-:Y:S05]  /*0e90*/  WARPSYNC.COLLECTIVE R19, `(.L_x_2445) ;  /* 0x0000000013087348 */ /* 0x000fea0003c00000 */
[----:B------:R0:W1:Y:S02]  /*0ea0*/  SHFL.BFLY P2, R20, R22, R21, R24 ;  /* 0x0c00001516147389 */ /* 0x0000640000040018 */
[----:B01----:R-:W-:Y:S01]  /*0eb0*/  ENDCOLLECTIVE ;  /* 0x000000000000791b */ /* 0x003fe20003800000 */
.L_x_2445:
[----:B------:R-:W-:Y:S01]  /*0ec0*/  HFMA2.MMA R21, -RZ, RZ, 0, 2.384185791015625e-07 ;  /* 0x00000004ff157435 */ /* 0x000fe200000001ff */
[----:B------:R-:W-:-:S05]  /*0ed0*/  MOV R16, R20 ;  /* 0x0000001400107202 */ /* 0x000fca0000000f00 */
[----:B------:R-:W-:-:S04]  /*0ee0*/  FADD.FTZ R16, R15, R16 ;  /* 0x000000100f107221 */ /* 0x000fc80000010000 */
[----:B------:R-:W-:-:S07]  /*0ef0*/  IMAD.MOV.U32 R22, RZ, RZ, R16 ;  /* 0x000000ffff167224 */ /* 0x000fce00078e0010 */
[----:B------:R-:W-:Y:S05]  /*0f00*/  WARPSYNC.COLLECTIVE R19, `(.L_x_2446) ;  /* 0x0000000013087348 */ /* 0x000fea0003c00000 */
[----:B------:R0:W1:Y:S02]  /*0f10*/  SHFL.BFLY P2, R20, R22, R21, R24 ;  /* 0x0c00001516147389 */ /* 0x0000640000040018 */
[----:B01----:R-:W-:Y:S01]  /*0f20*/  ENDCOLLECTIVE ;  /* 0x000000000000791b */ /* 0x003fe20003800000 */
.L_x_2446:
[----:B------:R-:W-:Y:S01]  /*0f30*/  IMAD.MOV.U32 R21, RZ, RZ, 0x8 ;  /* 0x00000008ff157424 */ /* 0x000fe200078e00ff */
[----:B------:R-:W-:-:S05]  /*0f40*/  MOV R17, R20 ;  /* 0x0000001400117202 */ /* 0x000fca0000000f00 */
[----:B------:R-:W-:-:S05]  /*0f50*/  FADD.FTZ R17, R16, R17 ;  /* 0x0000001110117221 */ /* 0x000fca0000010000 */
[----:B------:R-:W-:-:S07]  /*0f60*/  MOV R22, R17 ;  /* 0x0000001100167202 */ /* 0x000fce0000000f00 */
[----:B------:R-:W-:Y:S05]  /*0f70*/  WARPSYNC.COLLECTIVE R19, `(.L_x_2447) ;  /* 0x0000000013087348 */ /* 0x000fea0003c00000 */
[----:B------:R0:W1:Y:S02]  /*0f80*/  SHFL.BFLY P2, R20, R22, R21, R24 ;  /* 0x0c00001516147389 */ /* 0x0000640000040018 */
[----:B01----:R-:W-:Y:S01]  /*0f90*/  ENDCOLLECTIVE ;  /* 0x000000000000791b */ /* 0x003fe20003800000 */
.L_x_2447:
[----:B------:R-:W-:Y:S01]  /*0fa0*/  HFMA2.MMA R21, -RZ, RZ, 0, 9.5367431640625e-07 ;  /* 0x00000010ff157435 */ /* 0x000fe200000001ff */
[----:B------:R-:W-:-:S05]  /*0fb0*/  MOV R18, R20 ;  /* 0x0000001400127202 */ /* 0x000fca0000000f00 */
[----:B------:R-:W-:-:S05]  /*0fc0*/  FADD.FTZ R18, R17, R18 ;  /* 0x0000001211127221 */ /* 0x000fca0000010000 */
[----:B------:R-:W-:-:S07]  /*0fd0*/  MOV R22, R18 ;  /* 0x0000001200167202 */ /* 0x000fce0000000f00 */
[----:B------:R-:W-:Y:S05]  /*0fe0*/  WARPSYNC.COLLECTIVE R19, `(.L_x_2448) ;  /* 0x0000000013087348 */ /* 0x000fea0003c00000 */
[----:B------:R0:W1:Y:S02]  /*0ff0*/  SHFL.BFLY P2, R20, R22, R21, R24 ;  /* 0x0c00001516147389 */ /* 0x0000640000040018 */
[----:B01----:R-:W-:Y:S01]  /*1000*/  ENDCOLLECTIVE ;  /* 0x000000000000791b */ /* 0x003fe20003800000 */
.L_x_2448:
[----:B------:R-:W-:Y:S01]  /*1010*/  MOV R9, R20 ;  /* 0x0000001400097202 */ /* 0x000fe20000000f00 */
[----:B------:R-:W-:Y:S06]  /*1020*/  BRA `(.L_x_2449) ;  /* 0xfffffff800747947 */ /* 0x000fec000383ffff */
.L_x_2450:
        /* <DEDUP_REMOVED lines=13> */
.L_x_3026:


//--------------------- .text._ZN10layer_norm40ln_parallel_residual_bwd_finalize_kernelINS_22Kernel_traits_finalizeILj4096E6__halfffffjLb0ELj1024ELj4ENS_18Kernel_traits_baseILj4096ES2_ffffjLj1024EEEEELb0EEEvNS_9BwdParamsE --------------------------
	.section	.text._ZN10layer_norm40ln_parallel_residual_bwd_finalize_kernelINS_22Kernel_traits_finalizeILj4096E6__halfffffjLb0ELj1024ELj4ENS_18Kernel_traits_baseILj4096ES2_ffffjLj1024EEEEELb0EEEvNS_9BwdParamsE,"ax",@progbits
	.align	128
        .global         _ZN10layer_norm40ln_parallel_residual_bwd_finalize_kernelINS_22Kernel_traits_finalizeILj4096E6__halfffffjLb0ELj1024ELj4ENS_18Kernel_traits_baseILj4096ES2_ffffjLj1024EEEEELb0EEEvNS_9BwdParamsE
        .type           _ZN10layer_norm40ln_parallel_residual_bwd_finalize_kernelINS_22Kernel_traits_finalizeILj4096E6__halfffffjLb0ELj1024ELj4ENS_18Kernel_traits_baseILj4096ES2_ffffjLj1024EEEEELb0EEEvNS_9BwdParamsE,@function
        .size           _ZN10layer_norm40ln_parallel_residual_bwd_finalize_kernelINS_22Kernel_traits_finalizeILj4096E6__halfffffjLb0ELj1024ELj4ENS_18Kernel_traits_baseILj4096ES2_ffffjLj1024EEEEELb0EEEvNS_9BwdParamsE,(.L_x_3027 - _ZN10layer_norm40ln_parallel_residual_bwd_finalize_kernelINS_22Kernel_traits_finalizeILj4096E6__halfffffjLb0ELj1024ELj4ENS_18Kernel_traits_baseILj4096ES2_ffffjLj1024EEEEELb0EEEvNS_9BwdParamsE)
        .other          _ZN10layer_norm40ln_parallel_residual_bwd_finalize_kernelINS_22Kernel_traits_finalizeILj4096E6__halfffffjLb0ELj1024ELj4ENS_18Kernel_traits_baseILj4096ES2_ffffjLj1024EEEEELb0EEEvNS_9BwdParamsE,@"STO_CUDA_ENTRY STV_DEFAULT"
_ZN10layer_norm40ln_parallel_residual_bwd_finalize_kernelINS_22Kernel_traits_finalizeILj4096E6__halfffffjLb0ELj1024ELj4ENS_18Kernel_traits_baseILj4096ES2_ffffjLj1024EEEEELb0EEEvNS_9BwdParamsE:
.text._ZN10layer_norm40ln_parallel_residual_bwd_finalize_kernelINS_22Kernel_traits_finalizeILj4096E6__halfffffjLb0ELj1024ELj4ENS_18Kernel_traits_baseILj4096ES2_ffffjLj1024EEEEELb0EEEvNS_9BwdParamsE:
        /* <DEDUP_REMOVED lines=22> */
.L_x_2463:
        /* <DEDUP_REMOVED lines=42> */
.L_x_2455:
        /* <DEDUP_REMOVED lines=62> */
.L_x_2454:
[----:B------:R-:W-:Y:S05]  /*07e0*/  BSYNC B1 ;  /* 0x0000000000017941 */ /* 0x000fea0003800000 */
.L_x_2453:
        /* <DEDUP_REMOVED lines=38> */
.L_x_2457:
[----:B------:R-:W-:Y:S05]  /*0a50*/  BSYNC B1 ;  /* 0x0000000000017941 */ /* 0x000fea0003800000 */
.L_x_2456:
        /* <DEDUP_REMOVED lines=20> */
.L_x_2458:
[----:B------:R-:W-:Y:S05]  /*0ba0*/  BSYNC B1 ;  /* 0x0000000000017941 */ /* 0x000fea0003800000 */
.L_x_2452:
[----:B------:R-:W-:Y:S05]  /*0bb0*/  BSYNC B0 ;  /* 0x0000000000007941 */ /* 0x000fea0003800000 */
.L_x_2451:
        /* <DEDUP_REMOVED lines=54> */
.L_x_2484:
        /* <DEDUP_REMOVED lines=10> */
.L_x_2459:
        /* <DEDUP_REMOVED lines=28> */
.L_x_2462:
[----:B------:R-:W-:Y:S05]  /*1180*/  BSYNC B0 ;  /* 0x0000000000007941 */ /* 0x000fea0003800000 */
.L_x_2461:
[C---:B------:R-:W-:Y:S02]  /*1190*/  ISETP.GT.U32.AND P1, PT, R4.reuse, -0x1001, PT ;  /* 0xffffefff0400780c */ /* 0x040fe40003f24070 */
[----:B------:R-:W-:Y:S02]  /*11a0*/  IADD3 R4, R4, 0x1000, RZ ;  /* 0x0000100004047810 */ /* 0x000fe40007ffe0ff */
[----:B------:R-:W-:-:S09]  /*11b0*/  IADD3 R5, R5, 0x800, RZ ;  /* 0x0000080005057810 */ /* 0x000fd20007ffe0ff */
[----:B------:R-:W-:Y:S05]  /*11c0*/  @P1 BRA `(.L_x_2463) ;  /* 0xffffffec00e41947 */ /* 0x000fea000383ffff */
[----:B------:R-:W-:Y:S05]  /*11d0*/  EXIT ;  /* 0x000000000000794d */ /* 0x000fea0003800000 */
.L_x_2460:
[----:B------:R-:W-:Y:S01]  /*11e0*/  HFMA2.MMA R14, -RZ, RZ, 0, 5.9604644775390625e-08 ;  /* 0x00000001ff0e7435 */ /* 0x000fe200000001ff */
[----:B----4-:R-:W-:Y:S02]  /*11f0*/  MOV R27, R10 ;  /* 0x0000000a001b7202 */ /* 0x010fe40000000f00 */
[----:B------:R-:W-:Y:S02]  /*1200*/  MOV R13, 0x1f ;  /* 0x0000001f000d7802 */ /* 0x000fe40000000f00 */
[----:B------:R-:W-:-:S07]  /*1210*/  MOV R12, 0xffffffff ;  /* 0xffffffff000c7802 */ /* 0x000fce0000000f00 */
[----:B0123--:R-:W-:Y:S05]  /*1220*/  WARPSYNC.COLLECTIVE R12, `(.L_x_2464) ;  /* 0x000000000c087348 */ /* 0x00ffea0003c00000 */
[----:B------:R4:W0:Y:S02]  /*1230*/  SHFL.BFLY P2, R17, R27, R14, R13 ;  /* 0x0c00000e1b117389 */ /* 0x000824000004000d */
[----:B01234-:R-:W-:Y:S01]  /*1240*/  ENDCOLLECTIVE ;  /* 0x000000000000791b */ /* 0x01ffe20003800000 */
.L_x_2464:
[----:B------:R-:W-:Y:S01]  /*1250*/  HFMA2.MMA R14, -RZ, RZ, 0, 1.1920928955078125e-07 ;  /* 0x00000002ff0e7435 */ /* 0x000fe200000001ff */
[----:B------:R-:W-:-:S05]  /*1260*/  FADD.FTZ R11, R10, R17 ;  /* 0x000000110a0b7221 */ /* 0x000fca0000010000 */
[----:B------:R-:W-:-:S07]  /*1270*/  MOV R27, R11 ;  /* 0x0000000b001b7202 */ /* 0x000fce0000000f00 */
[----:B------:R-:W-:Y:S05]  /*1280*/  WARPSYNC.COLLECTIVE R12, `(.L_x_2465) ;  /* 0x000000000c087348 */ /* 0x000fea0003c00000 */
[----:B------:R0:W1:Y:S02]  /*1290*/  SHFL.BFLY P2, R17, R27, R14, R13 ;  /* 0x0c00000e1b117389 */ /* 0x000064000004000d */
[----:B01----:R-:W-:Y:S01]  /*12a0*/  ENDCOLLECTIVE ;  /* 0x000000000000791b */ /* 0x003fe20003800000 */
.L_x_2465:
[----:B------:R-:W-:Y:S01]  /*12b0*/  HFMA2.MMA R14, -RZ, RZ, 0, 2.384185791015625e-07 ;  /* 0x00000004ff0e7435 */ /* 0x000fe200000001ff */
[----:B------:R-:W-:-:S05]  /*12c0*/  FADD.FTZ R10, R11, R17 ;  /* 0x000000110b0a7221 */ /* 0x000fca0000010000 */
[----:B------:R-:W-:-:S07]  /*12d0*/  MOV R27, R10 ;  /* 0x0000000a001b7202 */ /* 0x000fce0000000f00 */
[----:B------:R-:W-:Y:S05]  /*12e0*/  WARPSYNC.COLLECTIVE R12, `(.L_x_2466) ;  /* 0x000000000c087348 */ /* 0x000fea0003c00000 */
[----:B------:R0:W1:Y:S02]  /*12f0*/  SHFL.BFLY P2, R17, R27, R14, R13 ;  /* 0x0c00000e1b117389 */ /* 0x000064000004000d */
[----:B01----:R-:W-:Y:S01]  /*1300*/  ENDCOLLECTIVE ;  /* 0x000000000000791b */ /* 0x003fe20003800000 */
.L_x_2466:
[----:B------:R-:W-:Y:S01]  /*1310*/  MOV R14, 0x8 ;  /* 0x00000008000e7802 */ /* 0x000fe20000000f00 */
[----:B------:R-:W-:-:S04]  /*1320*/  FADD.FTZ R19, R10, R17 ;  /* 0x000000110a137221 */ /* 0x000fc80000010000 */
[----:B------:R-:W-:-:S07]  /*1330*/  IMAD.MOV.U32 R27, RZ, RZ, R19 ;  /* 0x000000ffff1b7224 */ /* 0x000fce00078e0013 */
[----:B------:R-:W-:Y:S05]  /*1340*/  WARPSYNC.COLLECTIVE R12, `(.L_x_2467) ;  /* 0x000000000c087348 */ /* 0x000fea0003c00000 */
[----:B------:R0:W1:Y:S02]  /*1350*/  SHFL.BFLY P2, R17, R27, R14, R13 ;  /* 0x0c00000e1b117389 */ /* 0x000064000004000d */
[----:B01----:R-:W-:Y:S01]  /*1360*/  ENDCOLLECTIVE ;  /* 0x000000000000791b */ /* 0x003fe20003800000 */
.L_x_2467:
[----:B------:R-:W-:Y:S01]  /*1370*/  HFMA2.MMA R14, -RZ, RZ, 0, 9.5367431640625e-07 ;  /* 0x00000010ff0e7435 */ /* 0x000fe200000001ff */
[----:B------:R-:W-:-:S05]  /*1380*/  FADD.FTZ R11, R19, R17 ;  /* 0x00000011130b7221 */ /* 0x000fca0000010000 */
[----:B------:R-:W-:-:S07]  /*1390*/  MOV R27, R11 ;  /* 0x0000000b001b7202 */ /* 0x000fce0000000f00 */
[----:B------:R-:W-:Y:S05]  /*13a0*/  WARPSYNC.COLLECTIVE R12, `(.L_x_2468) ;  /* 0x000000000c087348 */ /* 0x000fea0003c00000 */
[----:B------:R0:W1:Y:S02]  /*13b0*/  SHFL.BFLY P2, R17, R27, R14, R13 ;  /* 0x0c00000e1b117389 */ /* 0x000064000004000d */
[----:B01----:R-:W-:Y:S01]  /*13c0*/  ENDCOLLECTIVE ;  /* 0x000000000000791b */ /* 0x003fe20003800000 */
.L_x_2468:
[----:B------:R-:W-:Y:S01]  /*13d0*/  HFMA2.MMA R14, -RZ, RZ, 0, 5.9604644775390625e-08 ;  /* 0x00000001ff0e7435 */ /* 0x000fe200000001ff */
[----:B------:R-:W-:Y:S02]  /*13e0*/  MOV R27, R15 ;  /* 0x0000000f001b7202 */ /* 0x000fe40000000f00 */
[----:B------:R-:W-:-:S08]  /*13f0*/  MOV R10, R17 ;  /* 0x00000011000a7202 */ /* 0x000fd00000000f00 */
[----:B------:R-:W-:Y:S05]  /*1400*/  WARPSYNC.COLLECTIVE R12, `(.L_x_2469) ;  /* 0x000000000c087348 */ /* 0x000fea0003c00000 */
[----:B------:R0:W1:Y:S02]  /*1410*/  SHFL.BFLY P2, R17, R27, R14, R13 ;  /* 0x0c00000e1b117389 */ /* 0x000064000004000d */
[----:B01----:R-:W-:Y:S01]  /*1420*/  ENDCOLLECTIVE ;  /* 0x000000000000791b */ /* 0x003fe20003800000 */
.L_x_2469:
[----:B------:R-:W-:Y:S01]  /*1430*/  HFMA2.MMA R14, -RZ, RZ, 0, 1.1920928955078125e-07 ;  /* 0x00000002ff0e7435 */ /* 0x000fe200000001ff */
[----:B------:R-:W-:-:S05]  /*1440*/  MOV R16, R17 ;  /* 0x0000001100107202 */ /* 0x000fca0000000f00 */
[----:B------:R-:W-:-:S05]  /*1450*/  FADD.FTZ R16, R15, R16 ;  /* 0x000000100f107221 */ /* 0x000fca0000010000 */
[----:B------:R-:W-:-:S07]  /*1460*/  MOV R27, R16 ;  /* 0x00000010001b7202 */ /* 0x000fce0000000f00 */
[----:B------:R-:W-:Y:S05]  /*1470*/  WARPSYNC.COLLECTIVE R12, `(.L_x_2470) ;  /* 0x000000000c087348 */ /* 0x000fea0003c00000 */
[----:B------:R0:W1:Y:S02]  /*1480*/  SHFL.BFLY P2, R17, R27, R14, R13 ;  /* 0x0c00000e1b117389 */ /* 0x000064000004000d */
[----:B01----:R-:W-:Y:S01]  /*1490*/  ENDCOLLECTIVE ;  /* 0x000000000000791b */ /* 0x003fe20003800000 */
.L_x_2470:
[----:B------:R-:W-:Y:S01]  /*14a0*/  HFMA2.MMA R14, -RZ, RZ, 0, 2.384185791015625e-07 ;  /* 0x00000004ff0e7435 */ /* 0x000fe200000001ff */
[----:B------:R-:W-:-:S05]  /*14b0*/  MOV R19, R17 ;  /* 0x0000001100137202 */ /* 0x000fca0000000f00 */
[----:B------:R-:W-:-:S05]  /*14c0*/  FADD.FTZ R15, R16, R19 ;  /* 0x00000013100f7221 */ /* 0x000fca0000010000 */
[----:B------:R-:W-:-:S07]  /*14d0*/  MOV R27, R15 ;  /* 0x0000000f001b7202 */ /* 0x000fce0000000f00 */
[----:B------:R-:W-:Y:S05]  /*14e0*/  WARPSYNC.COLLECTIVE R12, `(.L_x_2471) ;  /* 0x000000000c087348 */ /* 0x000fea0003c00000 */
[----:B------:R0:W1:Y:S02]  /*14f0*/  SHFL.BFLY P2, R17, R27, R14, R13 ;  /* 0x0c00000e1b117389 */ /* 0x000064000004000d */
[----:B01----:R-:W-:Y:S01]  /*1500*/  ENDCOLLECTIVE ;  /* 0x000000000000791b */ /* 0x003fe20003800000 */
.L_x_2471:
[----:B------:R-:W-:Y:S01]  /*1510*/  HFMA2.MMA R14, -RZ, RZ, 0, 4.76837158203125e-07 ;  /* 0x00000008ff0e7435 */ /* 0x000fe200000001ff */
[----:B------:R-:W-:-:S05]  /*1520*/  MOV R18, R17 ;  /* 0x0000001100127202 */ /* 0x000fca0000000f00 */
[----:B------:R-:W-:-:S05]  /*1530*/  FADD.FTZ R20, R15, R18 ;  /* 0x000000120f147221 */ /* 0x000fca0000010000 */
[----:B------:R-:W-:-:S07]  /*1540*/  MOV R27, R20 ;  /* 0x00000014001b7202 */ /* 0x000fce0000000f00 */
[----:B------:R-:W-:Y:S05]  /*1550*/  WARPSYNC.COLLECTIVE R12, `(.L_x_2472) ;  /* 0x000000000c087348 */ /* 0x000fea0003c00000 */
[----:B------:R0:W1:Y:S02]  /*1560*/  SHFL.BFLY P2, R17, R27, R14, R13 ;  /* 0x0c00000e1b117389 */ /* 0x000064000004000d */
[----:B01----:R-:W-:Y:S01]  /*1570*/  ENDCOLLECTIVE ;  /* 0x000000000000791b */ /* 0x003fe20003800000 */
.L_x_2472:
[----:B------:R-:W-:Y:S01]  /*1580*/  HFMA2.MMA R14, -RZ, RZ, 0, 9.5367431640625e-07 ;  /* 0x00000010ff0e7435 */ /* 0x000fe200000001ff */
[----:B------:R-:W-:-:S04]  /*1590*/  IMAD.MOV.U32 R21, RZ, RZ, R17 ;  /* 0x000000ffff157224 */ /* 0x000fc800078e0011 */
[----:B------:R-:W-:-:S05]  /*15a0*/  FADD.FTZ R16, R20, R21 ;  /* 0x0000001514107221 */ /* 0x000fca0000010000 */
[----:B------:R-:W-:-:S07]  /*15b0*/  MOV R27, R16 ;  /* 0x00000010001b7202 */ /* 0x000fce0000000f00 */
[----:B------:R-:W-:Y:S05]  /*15c0*/  WARPSYNC.COLLECTIVE R12, `(.L_x_2473) ;  /* 0x000000000c087348 */ /* 0x000fea0003c00000 */
[----:B------:R0:W1:Y:S02]  /*15d0*/  SHFL.BFLY P2, R17, R27, R14, R13 ;  /* 0x0c00000e1b117389 */ /* 0x000064000004000d */
[----:B01----:R-:W-:Y:S01]  /*15e0*/  ENDCOLLECTIVE ;  /* 0x000000000000791b */ /* 0x003fe20003800000 */
.L_x_2473:
[----:B------:R-:W-:Y:S01]  /*15f0*/  HFMA2.MMA R14, -RZ, RZ, 0, 5.9604644775390625e-08 ;  /* 0x00000001ff0e7435 */ /* 0x000fe200000001ff */
[----:B------:R-:W-:Y:S02]  /*1600*/  MOV R27, R9 ;  /* 0x00000009001b7202 */ /* 0x000fe40000000f00 */
[----:B------:R-:W-:-:S08]  /*1610*/  MOV R15, R17 ;  /* 0x00000011000f7202 */ /* 0x000fd00000000f00 */
[----:B------:R-:W-:Y:S05]  /*1620*/  WARPSYNC.COLLECTIVE R12, `(.L_x_2474) ;  /* 0x000000000c087348 */ /* 0x000fea0003c00000 */
[----:B------:R0:W1:Y:S02]  /*1630*/  SHFL.BFLY P2, R17, R27, R14, R13 ;  /* 0x0c00000e1b117389 */ /* 0x000064000004000d */
[----:B01----:R-:W-:Y:S01]  /*1640*/  ENDCOLLECTIVE ;  /* 0x000000000000791b */ /* 0x003fe20003800000 */
.L_x_2474:
[----:B------:R-:W-:Y:S01]  /*1650*/  HFMA2.MMA R14, -RZ, RZ, 0, 1.1920928955078125e-07 ;  /* 0x00000002ff0e7435 */ /* 0x000fe200000001ff */
[----:B------:R-:W-:-:S05]  /*1660*/  MOV R18, R17 ;  /* 0x0000001100127202 */ /* 0x000fca0000000f00 */
[----:B------:R-:W-:-:S05]  /*1670*/  FADD.FTZ R20, R9, R18 ;  /* 0x0000001209147221 */ /* 0x000fca0000010000 */
[----:B------:R-:W-:-:S07]  /*1680*/  MOV R27, R20 ;  /* 0x00000014001b7202 */ /* 0x000fce0000000f00 */
[----:B------:R-:W-:Y:S05]  /*1690*/  WARPSYNC.COLLECTIVE R12, `(.L_x_2475) ;  /* 0x000000000c087348 */ /* 0x000fea0003c00000 */
[----:B------:R0:W1:Y:S02]  /*16a0*/  SHFL.BFLY P2, R17, R27, R14, R13 ;  /* 0x0c00000e1b117389 */ /* 0x000064000004000d */
[----:B01----:R-:W-:Y:S01]  /*16b0*/  ENDCOLLECTIVE ;  /* 0x000000000000791b */ /* 0x003fe20003800000 */
.L_x_2475:
[----:B------:R-:W-:Y:S01]  /*16c0*/  HFMA2.MMA R14, -RZ, RZ, 0, 2.384185791015625e-07 ;  /* 0x00000004ff0e7435 */ /* 0x000fe200000001ff */
[----:B------:R-:W-:-:S05]  /*16d0*/  MOV R21, R17 ;  /* 0x0000001100157202 */ /* 0x000fca0000000f00 */
[----:B------:R-:W-:-:S05]  /*16e0*/  FADD.FTZ R9, R20, R21 ;  /* 0x0000001514097221 */ /* 0x000fca0000010000 */
[----:B------:R-:W-:-:S07]  /*16f0*/  MOV R27, R9 ;  /* 0x00000009001b7202 */ /* 0x000fce0000000f00 */
[----:B------:R-:W-:Y:S05]  /*1700*/  WARPSYNC.COLLECTIVE R12, `(.L_x_2476) ;  /* 0x000000000c087348 */ /* 0x000fea0003c00000 */
[----:B------:R0:W1:Y:S02]  /*1710*/  SHFL.BFLY P2, R17, R27, R14, R13 ;  /* 0x0c00000e1b117389 */ /* 0x000064000004000d */
[----:B01----:R-:W-:Y:S01]  /*1720*/  ENDCOLLECTIVE ;  /* 0x000000000000791b */ /* 0x003fe20003800000 */
.L_x_2476:
[----:B------:R-:W-:Y:S01]  /*1730*/  HFMA2.MMA R14, -RZ, RZ, 0, 4.76837158203125e-07 ;  /* 0x00000008ff0e7435 */ /* 0x000fe200000001ff */
[----:B------:R-:W-:-:S05]  /*1740*/  MOV R22, R17 ;  /* 0x0000001100167202 */ /* 0x000fca0000000f00 */
[----:B------:R-:W-:-:S05]  /*1750*/  FADD.FTZ R22, R9, R22 ;  /* 0x0000001609167221 */ /* 0x000fca0000010000 */
[----:B------:R-:W-:-:S07]  /*1760*/  MOV R27, R22 ;  /* 0x00000016001b7202 */ /* 0x000fce0000000f00 */
[----:B------:R-:W-:Y:S05]  /*1770*/  WARPSYNC.COLLECTIVE R12, `(.L_x_2477) ;  /* 0x000000000c087348 */ /* 0x000fea0003c00000 */
[----:B------:R0:W1:Y:S02]  /*1780*/  SHFL.BFLY P2, R17, R27, R14, R13 ;  /* 0x0c00000e1b117389 */ /* 0x000064000004000d */
[----:B01----:R-:W-:Y:S01]  /*1790*/  ENDCOLLECTIVE ;  /* 0x000000000000791b */ /* 0x003fe20003800000 */
.L_x_2477:
[----:B------:R-:W-:Y:S01]  /*17a0*/  HFMA2.MMA R14, -RZ, RZ, 0, 9.5367431640625e-07 ;  /* 0x00000010ff0e7435 */ /* 0x000fe200000001ff */
[----:B------:R-:W-:-:S05]  /*17b0*/  MOV R23, R17 ;  /* 0x0000001100177202 */ /* 0x000fca0000000f00 */
[----:B------:R-:W-:-:S04]  /*17c0*/  FADD.FTZ R18, R22, R23 ;  /* 0x0000001716127221 */ /* 0x000fc80000010000 */
[----:B------:R-:W-:-:S07]  /*17d0*/  IMAD.MOV.U32 R27, RZ, RZ, R18 ;  /* 0x000000ffff1b7224 */ /* 0x000fce00078e0012 */
[----:B------:R-:W-:Y:S05]  /*17e0*/  WARPSYNC.COLLECTIVE R12, `(.L_x_2478) ;  /* 0x000000000c087348 */ /* 0x000fea0003c00000 */
[----:B------:R0:W1:Y:S02]  /*17f0*/  SHFL.BFLY P2, R17, R27, R14, R13 ;  /* 0x0c00000e1b117389 */ /* 0x000064000004000d */
[----:B01----:R-:W-:Y:S01]  /*1800*/  ENDCOLLECTIVE ;  /* 0x000000000000791b */ /* 0x003fe20003800000 */
.L_x_2478:
[----:B------:R-:W-:Y:S01]  /*1810*/  HFMA2.MMA R14, -RZ, RZ, 0, 5.9604644775390625e-08 ;  /* 0x00000001ff0e7435 */ /* 0x000fe200000001ff */
[----:B------:R-:W-:Y:S02]  /*1820*/  MOV R27, R8 ;  /* 0x00000008001b7202 */ /* 0x000fe40000000f00 */
[----:B------:R-:W-:-:S08]  /*1830*/  MOV R9, R17 ;  /* 0x0000001100097202 */ /* 0x000fd00000000f00 */
[----:B------:R-:W-:Y:S05]  /*1840*/  WARPSYNC.COLLECTIVE R12, `(.L_x_2479) ;  /* 0x000000000c087348 */ /* 0x000fea0003c00000 */
[----:B------:R0:W1:Y:S02]  /*1850*/  SHFL.BFLY P2, R17, R27, R14, R13 ;  /* 0x0c00000e1b117389 */ /* 0x000064000004000d */
[----:B01----:R-:W-:Y:S01]  /*1860*/  ENDCOLLECTIVE ;  /* 0x000000000000791b */ /* 0x003fe20003800000 */
.L_x_2479:
[----:B------:R-:W-:Y:S01]  /*1870*/  HFMA2.MMA R14, -RZ, RZ, 0, 1.1920928955078125e-07 ;  /* 0x00000002ff0e7435 */ /* 0x000fe200000001ff */
[----:B------:R-:W-:-:S05]  /*1880*/  MOV R19, R17 ;  /* 0x0000001100137202 */ /* 0x000fca0000000f00 */
[----:B------:R-:W-:-:S05]  /*1890*/  FADD.FTZ R23, R8, R19 ;  /* 0x0000001308177221 */ /* 0x000fca0000010000 */
[----:B------:R-:W-:-:S07]  /*18a0*/  MOV R27, R23 ;  /* 0x00000017001b7202 */ /* 0x000fce0000000f00 */
[----:B------:R-:W-:Y:S05]  /*18b0*/  WARPSYNC.COLLECTIVE R12, `(.L_x_2480) ;  /* 0x000000000c087348 */ /* 0x000fea0003c00000 */
[----:B------:R0:W1:Y:S02]  /*18c0*/  SHFL.BFLY P2, R17, R27, R14, R13 ;  /* 0x0c00000e1b117389 */ /* 0x000064000004000d */
[----:B01----:R-:W-:Y:S01]  /*18d0*/  ENDCOLLECTIVE ;  /* 0x000000000000791b */ /* 0x003fe20003800000 */
.L_x_2480:
[----:B------:R-:W-:Y:S01]  /*18e0*/  HFMA2.MMA R14, -RZ, RZ, 0, 2.384185791015625e-07 ;  /* 0x00000004ff0e7435 */ /* 0x000fe200000001ff */
[----:B------:R-:W-:-:S05]  /*18f0*/  MOV R22, R17 ;  /* 0x0000001100167202 */ /* 0x000fca0000000f00 */
[----:B------:R-:W-:-:S05]  /*1900*/  FADD.FTZ R8, R23, R22 ;  /* 0x0000001617087221 */ /* 0x000fca0000010000 */
[----:B------:R-:W-:-:S07]  /*1910*/  MOV R27, R8 ;  /* 0x00000008001b7202 */ /* 0x000fce0000000f00 */
[----:B------:R-:W-:Y:S05]  /*1920*/  WARPSYNC.COLLECTIVE R12, `(.L_x_2481) ;  /* 0x000000000c087348 */ /* 0x000fea0003c00000 */
[----:B------:R0:W1:Y:S02]  /*1930*/  SHFL.BFLY P2, R17, R27, R14, R13 ;  /* 0x0c00000e1b117389 */ /* 0x000064000004000d */
[----:B01----:R-:W-:Y:S01]  /*1940*/  ENDCOLLECTIVE ;  /* 0x000000000000791b */ /* 0x003fe20003800000 */
.L_x_2481:
[----:B------:R-:W-:Y:S01]  /*1950*/  HFMA2.MMA R14, -RZ, RZ, 0, 4.76837158203125e-07 ;  /* 0x00000008ff0e7435 */ /* 0x000fe200000001ff */
[----:B------:R-:W-:-:S05]  /*1960*/  MOV R21, R17 ;  /* 0x0000001100157202 */ /* 0x000fca0000000f00 */
[----:B------:R-:W-:-:S05]  /*1970*/  FADD.FTZ R24, R8, R21 ;  /* 0x0000001508187221 */ /* 0x000fca0000010000 */
[----:B------:R-:W-:-:S07]  /*1980*/  MOV R27, R24 ;  /* 0x00000018001b7202 */ /* 0x000fce0000000f00 */
[----:B------:R-:W-:Y:S05]  /*1990*/  WARPSYNC.COLLECTIVE R12, `(.L_x_2482) ;  /* 0x000000000c087348 */ /* 0x000fea0003c00000 */
[----:B------:R0:W1:Y:S02]  /*19a0*/  SHFL.BFLY P2, R17, R27, R14, R13 ;  /* 0x0c00000e1b117389 */ /* 0x000064000004000d */
[----:B01----:R-:W-:Y:S01]  /*19b0*/  ENDCOLLECTIVE ;  /* 0x000000000000791b */ /* 0x003fe20003800000 */
.L_x_2482:
[----:B------:R-:W-:Y:S01]  /*19c0*/  HFMA2.MMA R14, -RZ, RZ, 0, 9.5367431640625e-07 ;  /* 0x00000010ff0e7435 */ /* 0x000fe200000001ff */
[----:B------:R-:W-:-:S05]  /*19d0*/  MOV R25, R17 ;  /* 0x0000001100197202 */ /* 0x000fca0000000f00 */
[----:B------:R-:W-:-:S05]  /*19e0*/  FADD.FTZ R25, R24, R25 ;  /* 0x0000001918197221 */ /* 0x000fca0000010000 */
[----:B------:R-:W-:-:S07]  /*19f0*/  MOV R27, R25 ;  /* 0x00000019001b7202 */ /* 0x000fce0000000f00 */
[----:B------:R-:W-:Y:S05]  /*1a00*/  WARPSYNC.COLLECTIVE R12, `(.L_x_2483) ;  /* 0x000000000c087348 */ /* 0x000fea0003c00000 */
[----:B------:R0:W1:Y:S02]  /*1a10*/  SHFL.BFLY P2, R17, R27, R14, R13 ;  /* 0x0c00000e1b117389 */ /* 0x000064000004000d */
[----:B01----:R-:W-:Y:S01]  /*1a20*/  ENDCOLLECTIVE ;  /* 0x000000000000791b */ /* 0x003fe20003800000 */
.L_x_2483:
[----:B------:R-:W-:Y:S05]  /*1a30*/  BRA `(.L_x_2484) ;  /* 0xfffffff400387947 */ /* 0x000fea000383ffff */
.L_x_2485:
        /* <DEDUP_REMOVED lines=12> */
.L_x_3027:


//--------------------- .text._ZN10layer_norm31ln_parallel_residual_bwd_kernelINS_13Kernel_traitsI6__halfffffjLj4096ELj1ELj1ELj8ELj16ENS_18Kernel_traits_baseILj4096ES2_ffffjLj256EEEEELb1ELb1ELb0EEEvNS_9BwdParamsE --------------------------
	.section	.text._ZN10layer_norm31ln_parallel_residual_bwd_kernelINS_13Kernel_traitsI6__halfffffjLj4096ELj1ELj1ELj8ELj16ENS_18Kernel_traits_baseILj4096ES2_ffffjLj256EEEEELb1ELb1ELb0EEEvNS_9BwdParamsE,"ax",@progbits
	.align	128
        .global         _ZN10layer_norm31ln_parallel_residual_bwd_kernelINS_13Kernel_traitsI6__halfffffjLj4096ELj1ELj1ELj8ELj16ENS_18Kernel_traits_baseILj4096ES2_ffffjLj256EEEEELb1ELb1ELb0EEEvNS_9BwdParamsE
        .type           _ZN10layer_norm31ln_parallel_residual_bwd_kernelINS_13Kernel_traitsI6__halfffffjLj4096ELj1ELj1ELj8ELj16ENS_18Kernel_traits_baseILj4096ES2_ffffjLj256EEEEELb1ELb1ELb0EEEvNS_9BwdParamsE,@function
        .size           _ZN10layer_norm31ln_parallel_residual_bwd_kernelINS_13Kernel_traitsI6__halfffffjLj4096ELj1ELj1ELj8ELj16ENS_18Kernel_traits_baseILj4096ES2_ffffjLj256EEEEELb1ELb1ELb0EEEvNS_9BwdParamsE,(.L_x_3028 - _ZN10layer_norm31ln_parallel_residual_bwd_kernelINS_13Kernel_traitsI6__halfffffjLj4096ELj1ELj1ELj8ELj16ENS_18Kernel_traits_baseILj4096ES2_ffffjLj256EEEEELb1ELb1ELb0EEEvNS_9BwdParamsE)
        .other          _ZN10layer_norm31ln_parallel_residual_bwd_kernelINS_13Kernel_traitsI6__halfffffjLj4096ELj1ELj1ELj8ELj16ENS_18Kernel_traits_baseILj4096ES2_ffffjLj256EEEEELb1ELb1ELb0EEEvNS_9BwdParamsE,@"STO_CUDA_ENTRY STV_DEFAULT"
_ZN10layer_norm31ln_parallel_residual_bwd_kernelINS_13Kernel_traitsI6__halfffffjLj4096ELj1ELj1ELj8ELj16ENS_18Kernel_traits_baseILj4096ES2_ffffjLj256EEEEELb1ELb1ELb0EEEvNS_9BwdParamsE:
.text._ZN10layer_norm31ln_parallel_residual_bwd_kernelINS_13Kernel_traitsI6__halfffffjLj4096ELj1ELj1ELj8ELj16ENS_18Kernel_traits_baseILj4096ES2_ffffjLj256EEEEELb1ELb1ELb0EEEvNS_9BwdParamsE:
        /* <DEDUP_REMOVED lines=10> */
[----:B------:R-:W-:Y:S01]  /*00a0*/  ULDC.U8 UR22, c[0x0][0x2a0] ;  /* 0x0000a80000167ab9 */ /* 0x000fe20000000000 */
[----:B------:R-:W-:Y:S01]  /*00b0*/  ULDC UR16, c[0x0][0x290] ;  /* 0x0000a40000107ab9 */ /* 0x000fe20000000800 */
[----:B------:R-:W-:Y:S01]  /*00c0*/  LEA.HI R3, R3, R2, RZ, 0x2 ;  /* 0x0000000203037211 */ /* 0x000fe200078f10ff */
[----:B------:R-:W-:Y:S01]  /*00d0*/  ULDC.64 UR8, c[0x0][0x2c8] ;  /* 0x0000b20000087ab9 */ /* 0x000fe20000000a00 */
        /* <DEDUP_REMOVED lines=17> */
[----:B------:R-:W2:Y:S01]  /*01f0*/  @P2 LDC.64 R18, c[0x0][0x260] ;  /* 0x00009800ff122b82 */ /* 0x000ea20000000a00 */
[----:B0-----:R-:W-:-:S07]  /*0200*/  @P4 IMAD.WIDE.U32 R4, R3, 0x8, R4 ;  /* 0x0000000803044825 */ /* 0x001fce00078e0004 */
[----:B------:R-:W0:Y:S01]  /*0210*/  @P0 LDC.64 R20, c[0x0][0x260] ;  /* 0x00009800ff140b82 */ /* 0x000e220000000a00 */
[----:B------:R-:W-:Y:S01]  /*0220*/  @P4 LOP3.LUT R3, R3, 0x100, RZ, 0xfc, !PT ;  /* 0x0000010003034812 */ /* 0x000fe200078efcff */
[----:B------:R-:W5:Y:S04]  /*0230*/  @P4 LDG.E.64 R6, desc[UR4][R4.64] ;  /* 0x0000000404064981 */ /* 0x000f68000c1e1b00 */
[----:B-1----:R-:W-:-:S04]  /*0240*/  @P3 IMAD.WIDE.U32 R16, R3, 0x8, R12 ;  /* 0x0000000803103825 */ /* 0x002fc800078e000c */
[----:B------:R-:W-:Y:S01]  /*0250*/  @P3 VIADD R3, R3, 0x100 ;  /* 0x0000010003033836 */ /* 0x000fe20000000000 */
[----:B------:R1:W5:Y:S03]  /*0260*/  @P3 LDG.E.64 R8, desc[UR4][R16.64] ;  /* 0x0000000410083981 */ /* 0x000366000c1e1b00 */
        /* <DEDUP_REMOVED lines=21> */
[----:B--2---:R-:W-:Y:S01]  /*03c0*/  CS2R R18, SRZ ;  /* 0x0000000000127805 */ /* 0x004fe2000001ff00 */
[----:B0-----:R-:W-:Y:S06]  /*03d0*/  @P0 BRA `(.L_x_2486) ;  /* 0x0000002400480947 */ /* 0x001fec0003800000 */
[----:B------:R-:W-:Y:S01]  /*03e0*/  ULDC.U8 UR6, c[0x0][0x2a0] ;  /* 0x0000a80000067ab9 */ /* 0x000fe20000000000 */
[----:B-----5:R-:W-:Y:S01]  /*03f0*/  MOV R79, R6 ;  /* 0x00000006004f7202 */ /* 0x020fe20000000f00 */
[----:B------:R-:W-:Y:S01]  /*0400*/  UISETP.NE.AND UP0, UPT, UR6, URZ, UPT ;  /* 0x0000003f0600728c */ /* 0x000fe2000bf05270 */
[--C-:B------:R-:W-:Y:S01]  /*0410*/  SHF.R.U64 R76, R6, 0x10, R7.reuse ;  /* 0x00000010064c7819 */ /* 0x100fe20000001207 */
[--C-:B------:R-:W-:Y:S01]  /*0420*/  IMAD.MOV.U32 R81, RZ, RZ, R7.reuse ;  /* 0x000000ffff517224 */ /* 0x100fe200078e0007 */
[----:B------:R-:W-:Y:S01]  /*0430*/  SHF.R.U32.HI R78, RZ, 0x10, R7 ;  /* 0x00000010ff4e7819 */ /* 0x000fe20000011607 */
[----:B------:R-:W-:Y:S01]  /*0440*/  IMAD.MOV.U32 R87, RZ, RZ, R10 ;  /* 0x000000ffff577224 */ /* 0x000fe200078e000a */
[----:B------:R-:W-:Y:S01]  /*0450*/  MOV R83, R8 ;  /* 0x0000000800537202 */ /* 0x000fe20000000f00 */
[----:B------:R-:W-:Y:S01]  /*0460*/  IMAD.MOV.U32 R93, RZ, RZ, R15 ;  /* 0x000000ffff5d7224 */ /* 0x000fe200078e000f */
[--C-:B------:R-:W-:Y:S01]  /*0470*/  SHF.R.U64 R80, R8, 0x10, R9.reuse ;  /* 0x0000001008507819 */ /* 0x100fe20000001209 */
[----:B------:R-:W-:Y:S01]  /*0480*/  HFMA2.MMA R64, -RZ, RZ, 0, 5.9604644775390625e-08 ;  /* 0x00000001ff407435 */ /* 0x000fe200000001ff */
[----:B------:R-:W-:Y:S01]  /*0490*/  MOV R85, R9 ;  /* 0x0000000900557202 */ /* 0x000fe20000000f00 */
        /* <DEDUP_REMOVED lines=20> */
[----:B------:R-:W-:Y:S02]  /*05e0*/  HADD2.F32 R86, -RZ, R86.H0_H0 ;  /* 0x20000056ff567230 */ /* 0x000fe40000004100 */
[----:B------:R-:W-:Y:S02]  /*05f0*/  HADD2.F32 R91, -RZ, R91.H0_H0 ;  /* 0x2000005bff5b7230 */ /* 0x000fe40000004100 */
[----:B------:R-:W-:Y:S02]  /*0600*/  HADD2.F32 R88, -RZ, R88.H0_H0 ;  /* 0x20000058ff587230 */ /* 0x000fe40000004100 */
[----:B------:R-:W-:Y:S02]  /*0610*/  HADD2.F32 R93, -RZ, R93.H0_H0 ;  /* 0x2000005dff5d7230 */ /* 0x000fe40000004100 */
[----:B------:R-:W-:-:S07]  /*0620*/  HADD2.F32 R90, -RZ, R90.H0_H0 ;  /* 0x2000005aff5a7230 */ /* 0x000fce0000004100 */
.L_x_2504:
[----:B------:R-:W0:Y:S08]  /*0630*/  LDC.64 R60, c[0x0][0x250] ;  /* 0x00009400ff3c7b82 */ /* 0x000e300000000a00 */
[----:B------:R-:W1:Y:S01]  /*0640*/  LDC.64 R62, c[0x0][0x258] ;  /* 0x00009600ff3e7b82 */ /* 0x000e620000000a00 */
[----:B0-----:R-:W-:-:S06]  /*0650*/  IMAD.WIDE R60, R77, 0x4, R60 ;  /* 0x000000044d3c7825 */ /* 0x001fcc00078e023c */
[----:B------:R-:W2:Y:S01]  /*0660*/  LDG.E R60, desc[UR4][R60.64] ;  /* 0x000000043c3c7981 */ /* 0x000ea2000c1e1900 */
[----:B-1----:R-:W-:-:S05]  /*0670*/  IMAD.WIDE R62, R77, 0x4, R62 ;  /* 0x000000044d3e7825 */ /* 0x002fca00078e023e */
[----:B-----5:R0:W5:Y:S01]  /*0680*/  LDG.E R109, desc[UR4][R62.64] ;  /* 0x000000043e6d7981 */ /* 0x020162000c1e1900 */
[----:B------:R-:W-:Y:S01]  /*0690*/  IMAD.U32 R2, RZ, RZ, UR23 ;  /* 0x00000017ff027e24 */ /* 0x000fe2000f8e00ff */
[----:B------:R-:W-:Y:S01]  /*06a0*/  BSSY B0, `(.L_x_2487) ;  /* 0x000003f000007945 */ /* 0x000fe20003800000 */
[----:B------:R-:W-:Y:S02]  /*06b0*/  LOP3.LUT P5, RZ, R64, 0xff, RZ, 0xc0, !PT ;  /* 0x000000ff40ff7812 */ /* 0x000fe400078ac0ff */
[----:B------:R-:W-:Y:S01]  /*06c0*/  IMAD R65, R77, R2, RZ ;  /* 0x000000024d417224 */ /* 0x000fe200078e02ff */
[----:B------:R-:W-:Y:S02]  /*06d0*/  MOV R135, RZ ;  /* 0x000000ff00877202 */ /* 0x000fe40000000f00 */
[----:B------:R-:W-:Y:S02]  /*06e0*/  MOV R138, RZ ;  /* 0x000000ff008a7202 */ /* 0x000fe40000000f00 */
[----:B------:R-:W-:-:S02]  /*06f0*/  SHF.R.S32.HI R66, RZ, 0x1f, R65 ;  /* 0x0000001fff427819 */ /* 0x000fc40000011441 */
[----:B------:R-:W-:Y:S02]  /*0700*/  SHF.R.U32.HI R68, RZ, 0x5, R131 ;  /* 0x00000005ff447819 */ /* 0x000fe40000011683 */
[----:B------:R-:W-:-:S04]  /*0710*/  LEA.HI R65, R66, R65, RZ, 0x2 ;  /* 0x0000004142417211 */ /* 0x000fc800078f10ff */
[----:B------:R-:W-:-:S05]  /*0720*/  LEA.HI.SX32 R101, R65, R0, 0x1e ;  /* 0x0000000041657211 */ /* 0x000fca00078ff2ff */
[----:B------:R-:W-:Y:S01]  /*0730*/  IMAD.MOV.U32 R137, RZ, RZ, R101 ;  /* 0x000000ffff897224 */ /* 0x000fe200078e0065 */
[----:B--2---:R-:W-:Y:S01]  /*0740*/  FSEL R69, R60, RZ, !P0 ;  /* 0x000000ff3c457208 */ /* 0x004fe20004000000 */
[----:B0-----:R-:W-:Y:S06]  /*0750*/  @!P4 BRA `(.L_x_2488) ;  /* 0x0000000000ccc947 */ /* 0x001fec0003800000 */
[----:B------:R-:W-:Y:S01]  /*0760*/  ISETP.NE.U32.AND P0, PT, RZ, UR14, PT ;  /* 0x0000000eff007c0c */ /* 0x000fe2000bf05070 */
[----:B------:R-:W0:Y:S01]  /*0770*/  LDC.64 R60, c[0x0][0x2b8] ;  /* 0x0000ae00ff3c7b82 */ /* 0x000e220000000a00 */
[C---:B------:R-:W-:Y:S02]  /*0780*/  LEA R64, P1, R101.reuse, UR10, 0x4 ;  /* 0x0000000a65407c11 */ /* 0x040fe4000f8220ff */
[----:B------:R-:W-:Y:S02]  /*0790*/  ISETP.NE.AND.EX P0, PT, RZ, UR15, PT, P0 ;  /* 0x0000000fff007c0c */ /* 0x000fe4000bf05300 */
[C---:B------:R-:W-:Y:S02]  /*07a0*/  SHF.L.U32 R3, R101.reuse, 0x2, RZ ;  /* 0x0000000265037819 */ /* 0x040fe400000006ff */
[C---:B------:R-:W-:Y:S02]  /*07b0*/  LEA.HI.X R65, R101.reuse, UR11, RZ, 0x4, P1 ;  /* 0x0000000b65417c11 */ /* 0x040fe400088f24ff */
[----:B------:R-:W-:-:S02]  /*07c0*/  SHF.L.U64.HI R70, R101, 0x2, RZ ;  /* 0x0000000265467819 */ /* 0x000fc400000102ff */
[----:B------:R-:W-:Y:S02]  /*07d0*/  IADD3 R72, P1, R3, UR12, RZ ;  /* 0x0000000c03487c10 */ /* 0x000fe4000ff3e0ff */
[----:B------:R-:W2:Y:S03]  /*07e0*/  LDG.E.128 R64, desc[UR4][R64.64] ;  /* 0x0000000440407981 */ /* 0x000ea6000c1e1d00 */
[----:B------:R-:W1:Y:S01]  /*07f0*/  @P0 LDC.64 R74, c[0x0][0x248] ;  /* 0x00009200ff4a0b82 */ /* 0x000e620000000a00 */
[----:B------:R-:W-:-:S05]  /*0800*/  IADD3.X R73, R70, UR13, RZ, P1, !PT ;  /* 0x0000000d46497c10 */ /* 0x000fca0008ffe4ff */
[----:B------:R3:W5:Y:S01]  /*0810*/  LDG.E R98, desc[UR4][R72.64] ;  /* 0x0000000448627981 */ /* 0x000762000c1e1900 */
[----:B0-----:R-:W-:-:S06]  /*0820*/  IMAD.WIDE.U32 R60, R101, 0x10, R60 ;  /* 0x00000010653c7825 */ /* 0x001fcc00078e003c */
[----:B------:R-:W4:Y:S01]  /*0830*/  LDG.E.128 R60, desc[UR4][R60.64] ;  /* 0x000000043c3c7981 */ /* 0x000f22000c1e1d00 */
[----:B-1----:R-:W-:-:S04]  /*0840*/  @P0 IADD3 R74, P1, R3, R74, RZ ;  /* 0x0000004a034a0210 */ /* 0x002fc80007f3e0ff */
[----:B------:R-:W-:Y:S02]  /*0850*/  @P0 IADD3.X R75, R70, R75, RZ, P1, !PT ;  /* 0x0000004b464b0210 */ /* 0x000fe40000ffe4ff */
[----:B------:R-:W-:-:S03]  /*0860*/  ISETP.NE.U32.AND P1, PT, RZ, UR8, PT ;  /* 0x00000008ff007c0c */ /* 0x000fc6000bf25070 */
[----:B------:R3:W5:Y:S01]  /*0870*/  @P0 LDG.E R92, desc[UR4][R74.64] ;  /* 0x000000044a5c0981 */ /* 0x000762000c1e1900 */
[----:B------:R-:W-:-:S13]  /*0880*/  ISETP.NE.AND.EX P1, PT, RZ, UR9, PT, P1 ;  /* 0x00000009ff007c0c */ /* 0x000fda000bf25310 */
[----:B------:R-:W-:-:S04]  /*0890*/  @P1 LEA R70, P0, R101, UR8, 0x4 ;  /* 0x0000000865461c11 */ /* 0x000fc8000f8020ff */
[----:B------:R-:W-:-:S05]  /*08a0*/  @P1 LEA.HI.X R71, R101, UR9, RZ, 0x4, P0 ;  /* 0x0000000965471c11 */ /* 0x000fca00080f24ff */
[----:B------:R3:W5:Y:S01]  /*08b0*/  @P1 LDG.E.128 R12, desc[UR4][R70.64] ;  /* 0x00000004460c1981 */ /* 0x000762000c1e1d00 */
[----:B------:R-:W-:Y:S02]  /*08c0*/  VIADD R137, R101, 0x100 ;  /* 0x0000010065897836 */ /* 0x000fe40000000000 */
[C---:B--2---:R-:W-:Y:S01]  /*08d0*/  FADD.FTZ R64, -R69.reuse, R64 ;  /* 0x0000004045407221 */ /* 0x044fe20000010100 */
[----:B------:R-:W-:-:S03]  /*08e0*/  FADD.FTZ R102, -R69, R65 ;  /* 0x0000004145667221 */ /* 0x000fc60000010100 */
[C---:B-----5:R-:W-:Y:S01]  /*08f0*/  FMUL.FTZ R3, R109.reuse, R64 ;  /* 0x000000406d037220 */ /* 0x060fe20000410000 */
[----:B------:R-:W-:Y:S01]  /*0900*/  FMUL.FTZ R102, R109, R102 ;  /* 0x000000666d667220 */ /* 0x000fe20000410000 */
[C---:B------:R-:W-:Y:S01]  /*0910*/  FADD.FTZ R66, -R69.reuse, R66 ;  /* 0x0000004245427221 */ /* 0x040fe20000010100 */
[----:B------:R-:W-:Y:S01]  /*0920*/  FADD.FTZ R122, -R69, R67 ;  /* 0x00000043457a7221 */ /* 0x000fe20000010100 */
[----:B----4-:R-:W-:Y:S01]  /*0930*/  FMUL.FTZ R110, R79, R60 ;  /* 0x0000003c4f6e7220 */ /* 0x010fe20000410000 */
[----:B------:R-:W-:Y:S01]  /*0940*/  FADD.FTZ R28, R28, R60 ;  /* 0x0000003c1c1c7221 */ /* 0x000fe20000010000 */
[----:B------:R-:W-:Y:S01]  /*0950*/  FFMA.FTZ R44, R60, R3, R44 ;  /* 0x000000033c2c7223 */ /* 0x000fe2000001002c */
[----:B------:R-:W-:Y:S01]  /*0960*/  FADD.FTZ R29, R29, R61 ;  /* 0x0000003d1d1d7221 */ /* 0x000fe20000010000 */
[----:B------:R-:W-:Y:S01]  /*0970*/  FFMA.FTZ R45, R61, R102, R45 ;  /* 0x000000663d2d7223 */ /* 0x000fe2000001002d */
[----:B------:R-:W-:Y:S01]  /*0980*/  FMUL.FTZ R111, R76, R61 ;  /* 0x0000003d4c6f7220 */ /* 0x000fe20000410000 */
[----:B------:R-:W-:Y:S01]  /*0990*/  FADD.FTZ R60, RZ, R110 ;  /* 0x0000006eff3c7221 */ /* 0x000fe20000010000 */
[----:B------:R-:W-:Y:S01]  /*09a0*/  FFMA.FTZ R61, R3, R110, RZ ;  /* 0x0000006e033d7223 */ /* 0x000fe200000100ff */
        /* <DEDUP_REMOVED lines=13> */
[----:B---3--:R-:W-:-:S07]  /*0a80*/  FFMA.FTZ R138, R122, R120, R61 ;  /* 0x000000787a8a7223 */ /* 0x008fce000001003d */
.L_x_2488:
[----:B------:R-:W-:Y:S05]  /*0a90*/  BSYNC B0 ;  /* 0x0000000000007941 */ /* 0x000fea0003800000 */
.L_x_2487:
[----:B------:R-:W-:Y:S04]  /*0aa0*/  BSSY B0, `(.L_x_2489) ;  /* 0x0000035000007945 */ /* 0x000fe80003800000 */
[----:B------:R-:W-:Y:S05]  /*0ab0*/  @!P3 BRA `(.L_x_2490) ;  /* 0x0000000000ccb947 */ /* 0x000fea0003800000 */
        /* <DEDUP_REMOVED lines=51> */
.L_x_2490:
[----:B------:R-:W-:Y:S05]  /*0df0*/  BSYNC B0 ;  /* 0x0000000000007941 */ /* 0x000fea0003800000 */
.L_x_2489:
        /* <DEDUP_REMOVED lines=52> */
[----:B---3--:R-:W-:-:S07]  /*1140*/  FFMA.FTZ R138, R132, R127, R61 ;  /* 0x0000007f848a7223 */ /* 0x008fce000001003d */
.L_x_2492:
[----:B------:R-:W-:Y:S05]  /*1150*/  BSYNC B0 ;  /* 0x0000000000007941 */ /* 0x000fea0003800000 */
.L_x_2491:
[----:B------:R-:W-:Y:S01]  /*1160*/  ISETP.NE.AND P0, PT, R133, RZ, PT ;  /* 0x000000ff8500720c */ /* 0x000fe20003f05270 */
[----:B------:R-:W-:-:S12]  /*1170*/  BSSY B0, `(.L_x_2493) ;  /* 0x0000034000007945 */ /* 0x000fd80003800000 */
[----:B------:R-:W-:Y:S05]  /*1180*/  @!P0 BRA `(.L_x_2494) ;  /* 0x0000000000c88947 */ /* 0x000fea0003800000 */
[----:B------:R-:W-:Y:S02]  /*1190*/  ISETP.NE.U32.AND P0, PT, RZ, UR14, PT ;  /* 0x0000000eff007c0c */ /* 0x000fe4000bf05070 */
[C---:B------:R-:W-:Y:S02]  /*11a0*/  LEA R64, P1, R137.reuse, UR10, 0x4 ;  /* 0x0000000a89407c11 */ /* 0x040fe4000f8220ff */
[----:B------:R-:W-:Y:S02]  /*11b0*/  ISETP.NE.AND.EX P0, PT, RZ, UR15, PT, P0 ;  /* 0x0000000fff007c0c */ /* 0x000fe4000bf05300 */
[C---:B------:R-:W-:Y:S02]  /*11c0*/  SHF.L.U32 R75, R137.reuse, 0x2, RZ ;  /* 0x00000002894b7819 */ /* 0x040fe400000006ff */
[----:B------:R-:W-:Y:S02]  /*11d0*/  LEA.HI.X R65, R137, UR11, RZ, 0x4, P1 ;  /* 0x0000000b89417c11 */ /* 0x000fe400088f24ff */
[----:B------:R-:W-:-:S02]  /*11e0*/  SHF.R.U32.HI R60, RZ, 0x1e, R137 ;  /* 0x0000001eff3c7819 */ /* 0x000fc40000011689 */
[C---:B------:R-:W-:Y:S02]  /*11f0*/  IADD3 R72, P1, R75.reuse, UR12, RZ ;  /* 0x0000000c4b487c10 */ /* 0x040fe4000ff3e0ff */
[----:B------:R-:W2:Y:S02]  /*1200*/  LDG.E.128 R64, desc[UR4][R64.64] ;  /* 0x0000000440407981 */ /* 0x000ea4000c1e1d00 */
[----:B------:R-:W-:Y:S01]  /*1210*/  IADD3.X R73, R60, UR13, RZ, P1, !PT ;  /* 0x0000000d3c497c10 */ /* 0x000fe20008ffe4ff */
[----:B------:R-:W0:Y:S04]  /*1220*/  @P0 LDC.64 R62, c[0x0][0x248] ;  /* 0x00009200ff3e0b82 */ /* 0x000e280000000a00 */
[----:B------:R1:W5:Y:S01]  /*1230*/  LDG.E R97, desc[UR4][R72.64] ;  /* 0x0000000448617981 */ /* 0x000362000c1e1900 */
[----:B0-----:R-:W-:-:S04]  /*1240*/  @P0 IADD3 R74, P1, R75, R62, RZ ;  /* 0x0000003e4b4a0210 */ /* 0x001fc80007f3e0ff */
[----:B------:R-:W-:Y:S02]  /*1250*/  @P0 IADD3.X R75, R60, R63, RZ, P1, !PT ;  /* 0x0000003f3c4b0210 */ /* 0x000fe40000ffe4ff */
[----:B------:R-:W0:Y:S01]  /*1260*/  LDC.64 R60, c[0x0][0x2b8] ;  /* 0x0000ae00ff3c7b82 */ /* 0x000e220000000a00 */
[----:B------:R-:W-:Y:S02]  /*1270*/  ISETP.NE.U32.AND P1, PT, RZ, UR8, PT ;  /* 0x00000008ff007c0c */ /* 0x000fe4000bf25070 */
[----:B------:R1:W5:Y:S02]  /*1280*/  @P0 LDG.E R96, desc[UR4][R74.64] ;  /* 0x000000044a600981 */ /* 0x000364000c1e1900 */
[----:B------:R-:W-:-:S13]  /*1290*/  ISETP.NE.AND.EX P1, PT, RZ, UR9, PT, P1 ;  /* 0x00000009ff007c0c */ /* 0x000fda000bf25310 */
[----:B------:R-:W-:-:S04]  /*12a0*/  @P1 LEA R70, P6, R137, UR8, 0x4 ;  /* 0x0000000889461c11 */ /* 0x000fc8000f8c20ff */
[C---:B------:R-:W-:Y:S01]  /*12b0*/  @P1 LEA.HI.X R71, R137.reuse, UR9, RZ, 0x4, P6 ;  /* 0x0000000989471c11 */ /* 0x040fe2000b0f24ff */
[----:B0-----:R-:W-:-:S04]  /*12c0*/  IMAD.WIDE.U32 R60, R137, 0x10, R60 ;  /* 0x00000010893c7825 */ /* 0x001fc800078e003c */
[----:B------:R1:W5:Y:S04]  /*12d0*/  @P1 LDG.E.128 R48, desc[UR4][R70.64] ;  /* 0x0000000446301981 */ /* 0x000368000c1e1d00 */
[----:B------:R-:W3:Y:S01]  /*12e0*/  LDG.E.128 R60, desc[UR4][R60.64] ;  /* 0x000000043c3c7981 */ /* 0x000ee2000c1e1d00 */
[C---:B--2---:R-:W-:Y:S01]  /*12f0*/  FADD.FTZ R108, -R69.reuse, R64 ;  /* 0x00000040456c7221 */ /* 0x044fe20000010100 */
[----:B------:R-:W-:-:S03]  /*1300*/  FADD.FTZ R116, -R69, R65 ;  /* 0x0000004145747221 */ /* 0x000fc60000010100 */
[C---:B-----5:R-:W-:Y:S01]  /*1310*/  FMUL.FTZ R107, R109.reuse, R108 ;  /* 0x0000006c6d6b7220 */ /* 0x060fe20000410000 */
[----:B------:R-:W-:Y:S01]  /*1320*/  FMUL.FTZ R108, R109, R116 ;  /* 0x000000746d6c7220 */ /* 0x000fe20000410000 */
[C---:B------:R-:W-:Y:S01]  /*1330*/  FADD.FTZ R66, -R69.reuse, R66 ;  /* 0x0000004245427221 */ /* 0x040fe20000010100 */
[----:B------:R-:W-:-:S03]  /*1340*/  FADD.FTZ R136, -R69, R67 ;  /* 0x0000004345887221 */ /* 0x000fc60000010100 */
[C---:B------:R-:W-:Y:S01]  /*1350*/  FMUL.FTZ R125, R109.reuse, R66 ;  /* 0x000000426d7d7220 */ /* 0x040fe20000410000 */
[----:B------:R-:W-:Y:S01]  /*1360*/  FMUL.FTZ R136, R109, R136 ;  /* 0x000000886d887220 */ /* 0x000fe20000410000 */
[----:B---3--:R-:W-:Y:S01]  /*1370*/  FMUL.FTZ R116, R91, R60 ;  /* 0x0000003c5b747220 */ /* 0x008fe20000410000 */
[----:B------:R-:W-:Y:S01]  /*1380*/  FADD.FTZ R16, R16, R60 ;  /* 0x0000003c10107221 */ /* 0x000fe20000010000 */
[----:B------:R-:W-:Y:S01]  /*1390*/  FFMA.FTZ R32, R60, R107, R32 ;  /* 0x0000006b3c207223 */ /* 0x000fe20000010020 */
[----:B------:R-:W-:Y:S01]  /*13a0*/  FADD.FTZ R17, R17, R61 ;  /* 0x0000003d11117221 */ /* 0x000fe20000010000 */
[----:B------:R-:W-:Y:S01]  /*13b0*/  FFMA.FTZ R33, R61, R108, R33 ;  /* 0x0000006c3d217223 */ /* 0x000fe20000010021 */
[----:B------:R-:W-:Y:S01]  /*13c0*/  FMUL.FTZ R123, R88, R61 ;  /* 0x0000003d587b7220 */ /* 0x000fe20000410000 */
[----:B------:R-:W-:Y:S01]  /*13d0*/  FADD.FTZ R60, R135, R116 ;  /* 0x00000074873c7221 */ /* 0x000fe20000010000 */
[----:B------:R-:W-:Y:S01]  /*13e0*/  FFMA.FTZ R61, R107, R116, R138 ;  /* 0x000000746b3d7223 */ /* 0x000fe2000001008a */
[----:B------:R-:W-:-:S02]  /*13f0*/  FMUL.FTZ R134, R93, R62 ;  /* 0x0000003e5d867220 */ /* 0x000fc40000410000 */
        /* <DEDUP_REMOVED lines=10> */
[----:B-1----:R-:W-:-:S07]  /*14a0*/  FFMA.FTZ R138, R136, R129, R61 ;  /* 0x00000081888a7223 */ /* 0x002fce000001003d */
.L_x_2494:
[----:B------:R-:W-:Y:S05]  /*14b0*/  BSYNC B0 ;  /* 0x0000000000007941 */ /* 0x000fea0003800000 */
.L_x_2493:
[----:B------:R-:W-:Y:S01]  /*14c0*/  LOP3.LUT R60, R68, 0x7fffff8, RZ, 0xc0, !PT ;  /* 0x07fffff8443c7812 */ /* 0x000fe200078ec0ff */
[----:B------:R-:W-:Y:S01]  /*14d0*/  UMOV UR6, 0xffffffff ;  /* 0xffffffff00067882 */ /* 0x000fe20000000000 */
[----:B------:R-:W-:-:S03]  /*14e0*/  LOP3.LUT P1, RZ, R131, 0x1f, RZ, 0xc0, !PT ;  /* 0x0000001f83ff7812 */ /* 0x000fc6000782c0ff */
[----:B------:R-:W-:Y:S01]  /*14f0*/  @!P5 VIADD R60, R60, 0x8 ;  /* 0x000000083c3cd836 */ /* 0x000fe20000000000 */
[----:B------:R-:W-:Y:S09]  /*1500*/  BRA.DIV UR6, `(.L_x_2495) ;  /* 0x00000016068c7947 */ /* 0x000ff2000b800000 */
        /* <DEDUP_REMOVED lines=18> */
.L_x_2515:
        /* <DEDUP_REMOVED lines=57> */
[----:B------:R-:W-:Y:S01]  /*19c0*/  ISETP.NE.U32.AND P1, PT, RZ, UR18, PT ;  /* 0x00000012ff007c0c */ /* 0x000fe2000bf25070 */
[----:B------:R-:W-:Y:S01]  /*19d0*/  FMUL.FTZ R64, R63, UR17 ;  /* 0x000000113f407c20 */ /* 0x000fe20008410000 */
[----:B------:R-:W-:Y:S01]  /*19e0*/  FMUL.FTZ R70, R62, UR17 ;  /* 0x000000113e467c20 */ /* 0x000fe20008410000 */
[----:B------:R-:W-:Y:S01]  /*19f0*/  FMUL.FTZ R71, R65, UR17 ;  /* 0x0000001141477c20 */ /* 0x000fe20008410000 */
[----:B------:R-:W-:Y:S01]  /*1a00*/  ISETP.NE.AND.EX P1, PT, RZ, UR19, PT, P1 ;  /* 0x00000013ff007c0c */ /* 0x000fe2000bf25310 */
[----:B------:R-:W-:-:S03]  /*1a10*/  FMUL.FTZ R72, R66, UR17 ;  /* 0x0000001142487c20 */ /* 0x000fc60008410000 */
[----:B------:R-:W-:Y:S02]  /*1a20*/  SEL R52, R63, R52, P1 ;  /* 0x000000343f347207 */ /* 0x000fe40000800000 */
[----:B------:R-:W-:Y:S02]  /*1a30*/  SEL R53, R62, R53, P1 ;  /* 0x000000353e357207 */ /* 0x000fe40000800000 */
[----:B------:R-:W-:Y:S02]  /*1a40*/  SEL R54, R65, R54, P1 ;  /* 0x0000003641367207 */ /* 0x000fe40000800000 */
[----:B------:R-:W-:-:S03]  /*1a50*/  SEL R55, R66, R55, P1 ;  /* 0x0000003742377207 */ /* 0x000fc60000800000 */
[----:B------:R-:W0:Y:S02]  /*1a60*/  @P1 LDC.64 R60, c[0x0][0x308] ;  /* 0x0000c200ff3c1b82 */ /* 0x000e240000000a00 */
[----:B0-----:R-:W-:-:S05]  /*1a70*/  @P1 IMAD.WIDE.U32 R60, R101, 0x10, R60 ;  /* 0x00000010653c1825 */ /* 0x001fca00078e003c */
[----:B------:R0:W-:Y:S01]  /*1a80*/  @P1 STG.E.128 desc[UR4][R60.64], R52 ;  /* 0x000000343c001986 */ /* 0x0001e2000c101d04 */
[----:B------:R-:W-:-:S04]  /*1a90*/  LOP3.LUT P1, RZ, R92, 0xff, RZ, 0xc0, !PT ;  /* 0x000000ff5cff7812 */ /* 0x000fc8000782c0ff */
[----:B------:R-:W-:Y:S02]  /*1aa0*/  SEL R63, R64, RZ, P1 ;  /* 0x000000ff403f7207 */ /* 0x000fe40000800000 */
[----:B------:R-:W-:-:S04]  /*1ab0*/  LOP3.LUT P1, RZ, R92, 0xff00, RZ, 0xc0, !PT ;  /* 0x0000ff005cff7812 */ /* 0x000fc8000782c0ff */
[----:B------:R-:W-:Y:S02]  /*1ac0*/  SEL R62, R70, RZ, P1 ;  /* 0x000000ff463e7207 */ /* 0x000fe40000800000 */
[----:B------:R-:W-:-:S04]  /*1ad0*/  LOP3.LUT P1, RZ, R92, 0xff0000, RZ, 0xc0, !PT ;  /* 0x00ff00005cff7812 */ /* 0x000fc8000782c0ff */
[----:B------:R-:W-:Y:S02]  /*1ae0*/  SEL R65, R71, RZ, P1 ;  /* 0x000000ff47417207 */ /* 0x000fe40000800000 */
[----:B------:R-:W-:-:S04]  /*1af0*/  LOP3.LUT P1, RZ, R92, 0xff000000, RZ, 0xc0, !PT ;  /* 0xff0000005cff7812 */ /* 0x000fc8000782c0ff */
[----:B0-----:R-:W-:Y:S02]  /*1b00*/  SEL R60, R72, RZ, P1 ;  /* 0x000000ff483c7207 */ /* 0x001fe40000800000 */
[----:B------:R-:W-:-:S04]  /*1b10*/  ISETP.NE.U32.AND P1, PT, RZ, UR14, PT ;  /* 0x0000000eff007c0c */ /* 0x000fc8000bf25070 */
[----:B------:R-:W-:-:S04]  /*1b20*/  ISETP.NE.AND.EX P1, PT, RZ, UR15, PT, P1 ;  /* 0x0000000fff007c0c */ /* 0x000fc8000bf25310 */
[----:B------:R-:W-:Y:S02]  /*1b30*/  SEL R56, R63, R56, P1 ;  /* 0x000000383f387207 */ /* 0x000fe40000800000 */
[----:B------:R-:W-:Y:S02]  /*1b40*/  SEL R57, R62, R57, P1 ;  /* 0x000000393e397207 */ /* 0x000fe40000800000 */
[----:B------:R-:W-:Y:S02]  /*1b50*/  SEL R58, R65, R58, P1 ;  /* 0x0000003a413a7207 */ /* 0x000fe40000800000 */
[----:B------:R-:W-:Y:S02]  /*1b60*/  SEL R59, R60, R59, P1 ;  /* 0x0000003b3c3b7207 */ /* 0x000fe40000800000 */
[----:B------:R-:W-:-:S04]  /*1b70*/  ISETP.NE.U32.AND P1, PT, RZ, UR14, PT ;  /* 0x0000000eff007c0c */ /* 0x000fc8000bf25070 */
[----:B------:R-:W-:-:S13]  /*1b80*/  ISETP.NE.AND.EX P1, PT, RZ, UR15, PT, P1 ;  /* 0x0000000fff007c0c */ /* 0x000fda000bf25310 */
[----:B------:R-:W-:-:S04]  /*1b90*/  @P1 LEA R66, P6, R101, UR14, 0x4 ;  /* 0x0000000e65421c11 */ /* 0x000fc8000f8c20ff */
[----:B------:R-:W-:Y:S02]  /*1ba0*/  @P1 LEA.HI.X R67, R101, UR15, RZ, 0x4, P6 ;  /* 0x0000000f65431c11 */ /* 0x000fe4000b0f24ff */
[----:B------:R-:W-:-:S04]  /*1bb0*/  LOP3.LUT P6, RZ, R98, 0xff, RZ, 0xc0, !PT ;  /* 0x000000ff62ff7812 */ /* 0x000fc800078cc0ff */
[----:B------:R-:W-:Y:S02]  /*1bc0*/  SEL R60, R64, RZ, P6 ;  /* 0x000000ff403c7207 */ /* 0x000fe40003000000 */
[----:B------:R-:W0:Y:S01]  /*1bd0*/  LDC.64 R64, c[0x0][0x2f8] ;  /* 0x0000be00ff407b82 */ /* 0x000e220000000a00 */
[----:B------:R-:W-:-:S04]  /*1be0*/  LOP3.LUT P6, RZ, R98, 0xff00, RZ, 0xc0, !PT ;  /* 0x0000ff0062ff7812 */ /* 0x000fc800078cc0ff */
[----:B------:R-:W-:Y:S02]  /*1bf0*/  SEL R61, R70, RZ, P6 ;  /* 0x000000ff463d7207 */ /* 0x000fe40003000000 */
[----:B------:R-:W-:-:S04]  /*1c00*/  LOP3.LUT P6, RZ, R98, 0xff0000, RZ, 0xc0, !PT ;  /* 0x00ff000062ff7812 */ /* 0x000fc800078cc0ff */
[----:B------:R-:W-:Y:S02]  /*1c10*/  SEL R62, R71, RZ, P6 ;  /* 0x000000ff473e7207 */ /* 0x000fe40003000000 */
[----:B------:R-:W-:-:S04]  /*1c20*/  LOP3.LUT P6, RZ, R98, 0xff000000, RZ, 0xc0, !PT ;  /* 0xff00000062ff7812 */ /* 0x000fc800078cc0ff */
[----:B------:R-:W-:Y:S01]  /*1c30*/  SEL R63, R72, RZ, P6 ;  /* 0x000000ff483f7207 */ /* 0x000fe20003000000 */
[C---:B0-----:R-:W-:Y:S01]  /*1c40*/  IMAD.WIDE.U32 R64, R101.reuse, 0x10, R64 ;  /* 0x0000001065407825 */ /* 0x041fe200078e0040 */
[----:B------:R-:W-:-:S04]  /*1c50*/  IADD3 R101, R101, 0x100, RZ ;  /* 0x0000010065657810 */ /* 0x000fc80007ffe0ff */
[----:B------:R0:W-:Y:S04]  /*1c60*/  STG.E.128 desc[UR4][R64.64], R60 ;  /* 0x0000003c40007986 */ /* 0x0001e8000c101d04 */
[----:B------:R0:W-:Y:S02]  /*1c70*/  @P1 STG.E.128 desc[UR4][R66.64], R56 ;  /* 0x0000003842001986 */ /* 0x0001e4000c101d04 */
.L_x_2497:
[----:B------:R-:W-:Y:S05]  /*1c80*/  BSYNC B0 ;  /* 0x0000000000007941 */ /* 0x000fea0003800000 */
.L_x_2496:
        /* <DEDUP_REMOVED lines=24> */
[----:B------:R-:W-:-:S04]  /*1e10*/  ISETP.NE.AND.EX P1, PT, RZ, UR19, PT, P1 ;  /* 0x00000013ff007c0c */ /* 0x000fc8000bf25310 */
[----:B------:R-:W-:Y:S02]  /*1e20*/  SEL R52, R63, R52, P1 ;  /* 0x000000343f347207 */ /* 0x000fe40000800000 */
[----:B------:R-:W-:Y:S02]  /*1e30*/  SEL R53, R62, R53, P1 ;  /* 0x000000353e357207 */ /* 0x000fe40000800000 */
[----:B------:R-:W-:Y:S02]  /*1e40*/  SEL R54, R65, R54, P1 ;  /* 0x0000003641367207 */ /* 0x000fe40000800000 */
[C---:B------:R-:W-:Y:S01]  /*1e50*/  SEL R55, R66.reuse, R55, P1 ;  /* 0x0000003742377207 */ /* 0x040fe20000800000 */
[----:B------:R-:W-:Y:S02]  /*1e60*/  FMUL.FTZ R66, R66, UR17 ;  /* 0x0000001142427c20 */ /* 0x000fe40008410000 */
        /* <DEDUP_REMOVED lines=23> */
[----:B------:R-:W-:-:S04]  /*1fe0*/  LOP3.LUT P6, RZ, R99, 0xff00, RZ, 0xc0, !PT ;  /* 0x0000ff0063ff7812 */ /* 0x000fc800078cc0ff */
[----:B------:R-:W-:Y:S02]  /*1ff0*/  SEL R61, R70, RZ, P6 ;  /* 0x000000ff463d7207 */ /* 0x000fe40003000000 */
[----:B------:R-:W-:-:S04]  /*2000*/  LOP3.LUT P6, RZ, R99, 0xff0000, RZ, 0xc0, !PT ;  /* 0x00ff000063ff7812 */ /* 0x000fc800078cc0ff */
[----:B------:R-:W-:Y:S02]  /*2010*/  SEL R62, R71, RZ, P6 ;  /* 0x000000ff473e7207 */ /* 0x000fe40003000000 */
[----:B------:R-:W-:-:S04]  /*2020*/  LOP3.LUT P6, RZ, R99, 0xff000000, RZ, 0xc0, !PT ;  /* 0xff00000063ff7812 */ /* 0x000fc800078cc0ff */
[----:B------:R-:W-:Y:S02]  /*2030*/  SEL R63, R66, RZ, P6 ;  /* 0x000000ff423f7207 */ /* 0x000fe40003000000 */
[----:B------:R-:W0:Y:S02]  /*2040*/  LDC.64 R66, c[0x0][0x2f8] ;  /* 0x0000be00ff427b82 */ /* 0x000e240000000a00 */
[C---:B0-----:R-:W-:Y:S01]  /*2050*/  IMAD.WIDE.U32 R66, R101.reuse, 0x10, R66 ;  /* 0x0000001065427825 */ /* 0x041fe200078e0042 */
[----:B------:R-:W-:-:S04]  /*2060*/  IADD3 R101, R101, 0x100, RZ ;  /* 0x0000010065657810 */ /* 0x000fc80007ffe0ff */
[----:B------:R1:W-:Y:S04]  /*2070*/  STG.E.128 desc[UR4][R66.64], R60 ;  /* 0x0000003c42007986 */ /* 0x0003e8000c101d04 */
[----:B------:R1:W-:Y:S02]  /*2080*/  @P1 STG.E.128 desc[UR4][R64.64], R56 ;  /* 0x0000003840001986 */ /* 0x0003e4000c101d04 */
.L_x_2499:
[----:B------:R-:W-:Y:S05]  /*2090*/  BSYNC B0 ;  /* 0x0000000000007941 */ /* 0x000fea0003800000 */
.L_x_2498:
        /* <DEDUP_REMOVED lines=60> */
[----:B0-----:R-:W-:-:S04]  /*2460*/  IMAD.WIDE.U32 R66, R101, 0x10, R66 ;  /* 0x0000001065427825 */ /* 0x001fc800078e0042 */
[----:B------:R-:W-:Y:S01]  /*2470*/  VIADD R101, R101, 0x100 ;  /* 0x0000010065657836 */ /* 0x000fe20000000000 */
[----:B------:R2:W-:Y:S04]  /*2480*/  STG.E.128 desc[UR4][R66.64], R60 ;  /* 0x0000003c42007986 */ /* 0x0005e8000c101d04 */
[----:B------:R2:W-:Y:S02]  /*2490*/  @P1 STG.E.128 desc[UR4][R64.64], R56 ;  /* 0x0000003840001986 */ /* 0x0005e4000c101d04 */
.L_x_2501:
[----:B------:R-:W-:Y:S05]  /*24a0*/  BSYNC B0 ;  /* 0x0000000000007941 */ /* 0x000fea0003800000 */
.L_x_2500:
        /* <DEDUP_REMOVED lines=28> */
[C---:B------:R-:W-:Y:S01]  /*2670*/  SEL R54, R65.reuse, R54, P1 ;  /* 0x0000003641367207 */ /* 0x040fe20000800000 */
[----:B------:R-:W-:Y:S01]  /*2680*/  FMUL.FTZ R65, R65, UR17 ;  /* 0x0000001141417c20 */ /* 0x000fe20008410000 */
        /* <DEDUP_REMOVED lines=28> */
[----:B------:R-:W0:Y:S01]  /*2850*/  LDC.64 R64, c[0x0][0x2f8] ;  /* 0x0000be00ff407b82 */ /* 0x000e220000000a00 */
[----:B------:R-:W-:-:S04]  /*2860*/  LOP3.LUT P6, RZ, R97, 0xff000000, RZ, 0xc0, !PT ;  /* 0xff00000061ff7812 */ /* 0x000fc800078cc0ff */
[----:B------:R-:W-:Y:S01]  /*2870*/  SEL R63, R70, RZ, P6 ;  /* 0x000000ff463f7207 */ /* 0x000fe20003000000 */
[----:B0-----:R-:W-:-:S05]  /*2880*/  IMAD.WIDE.U32 R64, R101, 0x10, R64 ;  /* 0x0000001065407825 */ /* 0x001fca00078e0040 */
[----:B------:R3:W-:Y:S04]  /*2890*/  STG.E.128 desc[UR4][R64.64], R60 ;  /* 0x0000003c40007986 */ /* 0x0007e8000c101d04 */
[----:B------:R3:W-:Y:S02]  /*28a0*/  @P1 STG.E.128 desc[UR4][R66.64], R56 ;  /* 0x0000003842001986 */ /* 0x0007e4000c101d04 */
.L_x_2503:
[----:B------:R-:W-:Y:S05]  /*28b0*/  BSYNC B0 ;  /* 0x0000000000007941 */ /* 0x000fea0003800000 */
.L_x_2502:
[----:B------:R-:W-:Y:S02]  /*28c0*/  IADD3 R77, R77, UR20, RZ ;  /* 0x000000144d4d7c10 */ /* 0x000fe4000fffe0ff */
[----:B0123--:R-:W-:Y:S02]  /*28d0*/  SEL R64, RZ, 0x1, P5 ;  /* 0x00000001ff407807 */ /* 0x00ffe40002800000 */
[----:B------:R-:W-:-:S13]  /*28e0*/  ISETP.GE.AND P1, PT, R77, UR21, PT ;  /* 0x000000154d007c0c */ /* 0x000fda000bf26270 */
[----:B------:R-:W-:Y:S05]  /*28f0*/  @!P1 BRA `(.L_x_2504) ;  /* 0xffffffdc004c9947 */ /* 0x000fea000383ffff */
.L_x_2486:
        /* <DEDUP_REMOVED lines=29> */
[----:B------:R-:W-:-:S07]  /*2ad0*/  @P2 VIADD R49, R49, 0x100 ;  /* 0x0000010031312836 */ /* 0x000fce0000000000 */
[----:B------:R-:W1:Y:S01]  /*2ae0*/  LDC.64 R4, c[0x0][0x2d8] ;  /* 0x0000b600ff047b82 */ /* 0x000e620000000a00 */
[----:B0-----:R-:W-:-:S05]  /*2af0*/  IMAD.WIDE.U32 R2, R49, 0x10, R2 ;  /* 0x0000001031027825 */ /* 0x001fca00078e0002 */
[----:B------:R-:W-:Y:S01]  /*2b00*/  STG.E.128 desc[UR4][R2.64], R16 ;  /* 0x0000001002007986 */ /* 0x000fe2000c101d04 */
[----:B-1----:R-:W-:-:S05]  /*2b10*/  IMAD.WIDE.U32 R4, R49, 0x10, R4 ;  /* 0x0000001031047825 */ /* 0x002fca00078e0004 */
[----:B------:R-:W-:Y:S01]  /*2b20*/  STG.E.128 desc[UR4][R4.64], R32 ;  /* 0x0000002004007986 */ /* 0x000fe2000c101d04 */
[----:B------:R-:W-:Y:S05]  /*2b30*/  EXIT ;  /* 0x000000000000794d */ /* 0x000fea0003800000 */
.L_x_2495:
[----:B------:R-:W-:Y:S01]  /*2b40*/  HFMA2.MMA R73, -RZ, RZ, 0, 9.5367431640625e-07 ;  /* 0x00000010ff497435 */ /* 0x000fe200000001ff */
[----:B------:R-:W-:Y:S01]  /*2b50*/  MOV R72, R135 ;  /* 0x0000008700487202 */ /* 0x000fe20000000f00 */
[----:B------:R-:W-:Y:S01]  /*2b60*/  IMAD.MOV.U32 R69, RZ, RZ, -0x1 ;  /* 0xffffffffff457424 */ /* 0x000fe200078e00ff */
[----:B------:R-:W-:-:S08]  /*2b70*/  MOV R74, 0x1f ;  /* 0x0000001f004a7802 */ /* 0x000fd00000000f00 */
[----:B-----5:R-:W-:Y:S05]  /*2b80*/  WARPSYNC.COLLECTIVE R69, `(.L_x_2505) ;  /* 0x0000000045087348 */ /* 0x020fea0003c00000 */
[----:B------:R0:W1:Y:S02]  /*2b90*/  SHFL.DOWN P0, R71, R72, R73, R74 ;  /* 0x0800004948477389 */ /* 0x000064000000004a */
[----:B01---5:R-:W-:Y:S01]  /*2ba0*/  ENDCOLLECTIVE ;  /* 0x000000000000791b */ /* 0x023fe20003800000 */
.L_x_2505:
[----:B------:R-:W-:Y:S02]  /*2bb0*/  MOV R72, R138 ;  /* 0x0000008a00487202 */ /* 0x000fe40000000f00 */
[----:B------:R-:W-:-:S07]  /*2bc0*/  MOV R62, R71 ;  /* 0x00000047003e7202 */ /* 0x000fce0000000f00 */
[----:B------:R-:W-:Y:S05]  /*2bd0*/  WARPSYNC.COLLECTIVE R69, `(.L_x_2506) ;  /* 0x0000000045087348 */ /* 0x000fea0003c00000 */
[----:B------:R0:W1:Y:S02]  /*2be0*/  SHFL.DOWN P0, R71, R72, R73, R74 ;  /* 0x0800004948477389 */ /* 0x000064000000004a */
[----:B01----:R-:W-:Y:S01]  /*2bf0*/  ENDCOLLECTIVE ;  /* 0x000000000000791b */ /* 0x003fe20003800000 */
.L_x_2506:
[----:B------:R-:W-:Y:S01]  /*2c00*/  FADD.FTZ R62, R62, R135 ;  /* 0x000000873e3e7221 */ /* 0x000fe20000010000 */
[----:B------:R-:W-:-:S03]  /*2c10*/  HFMA2.MMA R73, -RZ, RZ, 0, 4.76837158203125e-07 ;  /* 0x00000008ff497435 */ /* 0x000fc600000001ff */
[----:B------:R-:W-:Y:S01]  /*2c20*/  IMAD.MOV.U32 R72, RZ, RZ, R62 ;  /* 0x000000ffff487224 */ /* 0x000fe200078e003e */
[----:B------:R-:W-:-:S07]  /*2c30*/  MOV R61, R71 ;  /* 0x00000047003d7202 */ /* 0x000fce0000000f00 */
[----:B------:R-:W-:Y:S05]  /*2c40*/  WARPSYNC.COLLECTIVE R69, `(.L_x_2507) ;  /* 0x0000000045087348 */ /* 0x000fea0003c00000 */
[----:B------:R0:W1:Y:S02]  /*2c50*/  SHFL.DOWN P0, R71, R72, R73, R74 ;  /* 0x0800004948477389 */ /* 0x000064000000004a */
[----:B01----:R-:W-:Y:S01]  /*2c60*/  ENDCOLLECTIVE ;  /* 0x000000000000791b */ /* 0x003fe20003800000 */
.L_x_2507:
[----:B------:R-:W-:-:S05]  /*2c70*/  FADD.FTZ R61, R61, R138 ;  /* 0x0000008a3d3d7221 */ /* 0x000fca0000010000 */
[----:B------:R-:W-:Y:S02]  /*2c80*/  MOV R72, R61 ;  /* 0x0000003d00487202 */ /* 0x000fe40000000f00 */
[----:B------:R-:W-:-:S07]  /*2c90*/  MOV R63, R71 ;  /* 0x00000047003f7202 */ /* 0x000fce0000000f00 */
[----:B------:R-:W-:Y:S05]  /*2ca0*/  WARPSYNC.COLLECTIVE R69, `(.L_x_2508) ;  /* 0x0000000045087348 */ /* 0x000fea0003c00000 */
[----:B------:R0:W1:Y:S02]  /*2cb0*/  SHFL.DOWN P0, R71, R72, R73, R74 ;  /* 0x0800004948477389 */ /* 0x000064000000004a */
[----:B01----:R-:W-:Y:S01]  /*2cc0*/  ENDCOLLECTIVE ;  /* 0x000000000000791b */ /* 0x003fe20003800000 */
.L_x_2508:
[----:B------:R-:W-:Y:S01]  /*2cd0*/  FADD.FTZ R63, R62, R63 ;  /* 0x0000003f3e3f7221 */ /* 0x000fe20000010000 */
[----:B------:R-:W-:-:S04]  /*2ce0*/  HFMA2.MMA R73, -RZ, RZ, 0, 2.384185791015625e-07 ;  /* 0x00000004ff497435 */ /* 0x000fc800000001ff */
[----:B------:R-:W-:Y:S01]  /*2cf0*/  MOV R72, R63 ;  /* 0x0000003f00487202 */ /* 0x000fe20000000f00 */
[----:B------:R-:W-:-:S07]  /*2d00*/  IMAD.MOV.U32 R64, RZ, RZ, R71 ;  /* 0x000000ffff407224 */ /* 0x000fce00078e0047 */
[----:B------:R-:W-:Y:S05]  /*2d10*/  WARPSYNC.COLLECTIVE R69, `(.L_x_2509) ;  /* 0x0000000045087348 */ /* 0x000fea0003c00000 */
[----:B------:R0:W1:Y:S02]  /*2d20*/  SHFL.DOWN P0, R71, R72, R73, R74 ;  /* 0x0800004948477389 */ /* 0x000064000000004a */
[----:B01----:R-:W-:Y:S01]  /*2d30*/  ENDCOLLECTIVE ;  /* 0x000000000000791b */ /* 0x003fe20003800000 */
.L_x_2509:
[----:B------:R-:W-:-:S04]  /*2d40*/  FADD.FTZ R64, R61, R64 ;  /* 0x000000403d407221 */ /* 0x000fc80000010000 */
[----:B------:R-:W-:Y:S01]  /*2d50*/  IMAD.MOV.U32 R72, RZ, RZ, R64 ;  /* 0x000000ffff487224 */ /* 0x000fe200078e0040 */
[----:B------:R-:W-:-:S07]  /*2d60*/  MOV R66, R71 ;  /* 0x0000004700427202 */ /* 0x000fce0000000f00 */
[----:B------:R-:W-:Y:S05]  /*2d70*/  WARPSYNC.COLLECTIVE R69, `(.L_x_2510) ;  /* 0x0000000045087348 */ /* 0x000fea0003c00000 */
[----:B------:R0:W1:Y:S02]  /*2d80*/  SHFL.DOWN P0, R71, R72, R73, R74 ;  /* 0x0800004948477389 */ /* 0x000064000000004a */
[----:B01----:R-:W-:Y:S01]  /*2d90*/  ENDCOLLECTIVE ;  /* 0x000000000000791b */ /* 0x003fe20003800000 */
.L_x_2510:
[----:B------:R-:W-:Y:S01]  /*2da0*/  FADD.FTZ R66, R63, R66 ;  /* 0x000000423f427221 */ /* 0x000fe20000010000 */
[----:B------:R-:W-:-:S04]  /*2db0*/  HFMA2.MMA R73, -RZ, RZ, 0, 1.1920928955078125e-07 ;  /* 0x00000002ff497435 */ /* 0x000fc800000001ff */
[----:B------:R-:W-:Y:S02]  /*2dc0*/  MOV R72, R66 ;  /* 0x0000004200487202 */ /* 0x000fe40000000f00 */
[----:B------:R-:W-:-:S07]  /*2dd0*/  MOV R65, R71 ;  /* 0x0000004700417202 */ /* 0x000fce0000000f00 */
[----:B------:R-:W-:Y:S05]  /*2de0*/  WARPSYNC.COLLECTIVE R69, `(.L_x_2511) ;  /* 0x0000000045087348 */ /* 0x000fea0003c00000 */
[----:B------:R0:W1:Y:S02]  /*2df0*/  SHFL.DOWN P0, R71, R72, R73, R74 ;  /* 0x0800004948477389 */ /* 0x000064000000004a */
[----:B01----:R-:W-:Y:S01]  /*2e00*/  ENDCOLLECTIVE ;  /* 0x000000000000791b */ /* 0x003fe20003800000 */
.L_x_2511:
[----:B------:R-:W-:-:S05]  /*2e10*/  FADD.FTZ R65, R64, R65 ;  /* 0x0000004140417221 */ /* 0x000fca0000010000 */
[----:B------:R-:W-:Y:S01]  /*2e20*/  MOV R72, R65 ;  /* 0x0000004100487202 */ /* 0x000fe20000000f00 */
[----:B------:R-:W-:-:S07]  /*2e30*/  IMAD.MOV.U32 R67, RZ, RZ, R71 ;  /* 0x000000ffff437224 */ /* 0x000fce00078e0047 */
[----:B------:R-:W-:Y:S05]  /*2e40*/  WARPSYNC.COLLECTIVE R69, `(.L_x_2512) ;  /* 0x0000000045087348 */ /* 0x000fea0003c00000 */
[----:B------:R0:W1:Y:S02]  /*2e50*/  SHFL.DOWN P0, R71, R72, R73, R74 ;  /* 0x0800004948477389 */ /* 0x000064000000004a */
[----:B01----:R-:W-:Y:S01]  /*2e60*/  ENDCOLLECTIVE ;  /* 0x000000000000791b */ /* 0x003fe20003800000 */
.L_x_2512:
[----:B------:R-:W-:-:S05]  /*2e70*/  FADD.FTZ R67, R66, R67 ;  /* 0x0000004342437221 */ /* 0x000fca0000010000 */
[----:B------:R-:W-:Y:S01]  /*2e80*/  MOV R72, R67 ;  /* 0x0000004300487202 */ /* 0x000fe20000000f00 */
[----:B------:R-:W-:Y:S01]  /*2e90*/  IMAD.MOV.U32 R73, RZ, RZ, 0x1 ;  /* 0x00000001ff497424 */ /* 0x000fe200078e00ff */
[----:B------:R-:W-:-:S07]  /*2ea0*/  MOV R70, R71 ;  /* 0x0000004700467202 */ /* 0x000fce0000000f00 */
[----:B------:R-:W-:Y:S05]  /*2eb0*/  WARPSYNC.COLLECTIVE R69, `(.L_x_2513) ;  /* 0x0000000045087348 */ /* 0x000fea0003c00000 */
[----:B------:R0:W1:Y:S02]  /*2ec0*/  SHFL.DOWN P0, R71, R72, R73, R74 ;  /* 0x0800004948477389 */ /* 0x000064000000004a */
[----:B01----:R-:W-:Y:S01]  /*2ed0*/  ENDCOLLECTIVE ;  /* 0x000000000000791b */ /* 0x003fe20003800000 */
.L_x_2513:
[----:B------:R-:W-:-:S05]  /*2ee0*/  FADD.FTZ R70, R65, R70 ;  /* 0x0000004641467221 */ /* 0x000fca0000010000 */
[----:B------:R-:W-:Y:S02]  /*2ef0*/  MOV R72, R70 ;  /* 0x0000004600487202 */ /* 0x000fe40000000f00 */
[----:B------:R-:W-:-:S07]  /*2f00*/  MOV R62, R71 ;  /* 0x00000047003e7202 */ /* 0x000fce0000000f00 */
[----:B------:R-:W-:Y:S05]  /*2f10*/  WARPSYNC.COLLECTIVE R69, `(.L_x_2514) ;  /* 0x0000000045087348 */ /* 0x000fea0003c00000 */
[----:B------:R0:W1:Y:S02]  /*2f20*/  SHFL.DOWN P0, R71, R72, R73, R74 ;  /* 0x0800004948477389 */ /* 0x000064000000004a */
[----:B01----:R-:W-:Y:S01]  /*2f30*/  ENDCOLLECTIVE ;  /* 0x000000000000791b */ /* 0x003fe20003800000 */
.L_x_2514:
[----:B------:R-:W-:Y:S01]  /*2f40*/  MOV R61, R71 ;  /* 0x00000047003d7202 */ /* 0x000fe20000000f00 */
[----:B------:R-:W-:Y:S06]  /*2f50*/  BRA `(.L_x_2515) ;  /* 0xffffffe400b47947 */ /* 0x000fec000383ffff */
.L_x_2516:
        /* <DEDUP_REMOVED lines=10> */
.L_x_3028:


//--------------------- .text._ZN10layer_norm22ln_bwd_finalize_kernelINS_22Kernel_traits_finalizeILj4096E6__halfffffjLb0ELj1024ELj4ENS_18Kernel_traits_baseILj4096ES2_ffffjLj1024EEEEELb0ELb1EEEvNS_9BwdParamsE --------------------------
	.section	.text._ZN10layer_norm22ln_bwd_finalize_kernelINS_22Kernel_traits_finalizeILj4096E6__halfffffjLb0ELj1024ELj4ENS_18Kernel_traits_baseILj4096ES2_ffffjLj1024EEEEELb0ELb1EEEvNS_9BwdParamsE,"ax",@progbits
	.align	128
        .global         _ZN10layer_norm22ln_bwd_finalize_kernelINS_22Kernel_traits_finalizeILj4096E6__halfffffjLb0ELj1024ELj4ENS_18Kernel_traits_baseILj4096ES2_ffffjLj1024EEEEELb0ELb1EEEvNS_9BwdParamsE
        .type           _ZN10layer_norm22ln_bwd_finalize_kernelINS_22Kernel_traits_finalizeILj4096E6__halfffffjLb0ELj1024ELj4ENS_18Kernel_traits_baseILj4096ES2_ffffjLj1024EEEEELb0ELb1EEEvNS_9BwdParamsE,@function
        .size           _ZN10layer_norm22ln_bwd_finalize_kernelINS_22Kernel_traits_finalizeILj4096E6__halfffffjLb0ELj1024ELj4ENS_18Kernel_traits_baseILj4096ES2_ffffjLj1024EEEEELb0ELb1EEEvNS_9BwdParamsE,(.L_x_3029 - _ZN10layer_norm22ln_bwd_finalize_kernelINS_22Kernel_traits_finalizeILj4096E6__halfffffjLb0ELj1024ELj4ENS_18Kernel_traits_baseILj4096ES2_ffffjLj1024EEEEELb0ELb1EEEvNS_9BwdParamsE)
        .other          _ZN10layer_norm22ln_bwd_finalize_kernelINS_22Kernel_traits_finalizeILj4096E6__halfffffjLb0ELj1024ELj4ENS_18Kernel_traits_baseILj4096ES2_ffffjLj1024EEEEELb0ELb1EEEvNS_9BwdParamsE,@"STO_CUDA_ENTRY STV_DEFAULT"
_ZN10layer_norm22ln_bwd_finalize_kernelINS_22Kernel_traits_finalizeILj4096E6__halfffffjLb0ELj1024ELj4ENS_18Kernel_traits_baseILj4096ES2_ffffjLj1024EEEEELb0ELb1EEEvNS_9BwdParamsE:
.text._ZN10layer_norm22ln_bwd_finalize_kernelINS_22Kernel_traits_finalizeILj4096E6__halfffffjLb0ELj1024ELj4ENS_18Kernel_traits_baseILj4096ES2_ffffjLj1024EEEEELb0ELb1EEEvNS_9BwdParamsE:
        /* <DEDUP_REMOVED lines=26> */
.L_x_2528:
        /* <DEDUP_REMOVED lines=31> */
.L_x_2521:
        /* <DEDUP_REMOVED lines=34> */
.L_x_2520:
[----:B------:R-:W-:Y:S05]  /*05b0*/  BSYNC B1 ;  /* 0x0000000000017941 */ /* 0x000fea0003800000 */
.L_x_2519:
        /* <DEDUP_REMOVED lines=25> */
.L_x_2523:
[----:B------:R-:W-:Y:S05]  /*0750*/  BSYNC B1 ;  /* 0x0000000000017941 */ /* 0x000fea0003800000 */
.L_x_2522:
        /* <DEDUP_REMOVED lines=12> */
.L_x_2518:
[----:B------:R-:W-:Y:S05]  /*0820*/  BSYNC B0 ;  /* 0x0000000000007941 */ /* 0x000fea0003800000 */
.L_x_2517:
        /* <DEDUP_REMOVED lines=29> */
.L_x_2539:
[----:B------:R-:W-:Y:S01]  /*0a00*/  @!P1 SHF.R.U32.HI R12, RZ, 0x3, R0 ;  /* 0x00000003ff0c9819 */ /* 0x000fe20000011600 */
[----:B----4-:R-:W-:Y:S01]  /*0a10*/  FADD.FTZ R14, R9, R14 ;  /* 0x0000000e090e7221 */ /* 0x010fe20000010000 */
[----:B---3--:R-:W-:Y:S02]  /*0a20*/  FADD.FTZ R11, R10, R11 ;  /* 0x0000000b0a0b7221 */ /* 0x008fe40000010000 */
[----:B------:R-:W-:-:S05]  /*0a30*/  @!P1 LOP3.LUT R12, R12, 0x1ffffffc, RZ, 0xc0, !PT ;  /* 0x1ffffffc0c0c9812 */ /* 0x000fca00078ec0ff */
[----:B------:R3:W-:Y:S04]  /*0a40*/  @!P1 STS [R12+UR4+0x2000], R14 ;  /* 0x0020000e0c009988 */ /* 0x0007e80008000804 */
[----:B------:R3:W-:Y:S02]  /*0a50*/  @!P1 STS [R12+UR4+0x2080], R11 ;  /* 0x0020800b0c009988 */ /* 0x0007e40008000804 */
.L_x_2524:
        /* <DEDUP_REMOVED lines=14> */
.L_x_2527:
[----:B------:R-:W-:Y:S05]  /*0b40*/  BSYNC B0 ;  /* 0x0000000000007941 */ /* 0x000fea0003800000 */
.L_x_2526:
[C---:B------:R-:W-:Y:S02]  /*0b50*/  ISETP.GT.U32.AND P1, PT, R3.reuse, -0x1001, PT ;  /* 0xffffefff0300780c */ /* 0x040fe40003f24070 */
[----:B------:R-:W-:Y:S02]  /*0b60*/  IADD3 R3, R3, 0x1000, RZ ;  /* 0x0000100003037810 */ /* 0x000fe40007ffe0ff */
[----:B------:R-:W-:-:S09]  /*0b70*/  IADD3 R4, R4, 0x800, RZ ;  /* 0x0000080004047810 */ /* 0x000fd20007ffe0ff */
[----:B------:R-:W-:Y:S05]  /*0b80*/  @P1 BRA `(.L_x_2528) ;  /* 0xfffffff400841947 */ /* 0x000fea000383ffff */
[----:B------:R-:W-:Y:S05]  /*0b90*/  EXIT ;  /* 0x000000000000794d */ /* 0x000fea0003800000 */
.L_x_2525:
[----:B------:R-:W-:Y:S01]  /*0ba0*/  HFMA2.MMA R22, -RZ, RZ, 0, 1.847743988037109375e-06 ;  /* 0x0000001fff167435 */ /* 0x000fe200000001ff */
[----:B0--3--:R-:W-:Y:S01]  /*0bb0*/  MOV R20, R10 ;  /* 0x0000000a00147202 */ /* 0x009fe20000000f00 */
[----:B------:R-:W-:Y:S01]  /*0bc0*/  IMAD.MOV.U32 R19, RZ, RZ, 0x1 ;  /* 0x00000001ff137424 */ /* 0x000fe200078e00ff */
[----:B------:R-:W-:-:S08]  /*0bd0*/  MOV R17, 0xffffffff ;  /* 0xffffffff00117802 */ /* 0x000fd00000000f00 */
[----:B-12---:R-:W-:Y:S05]  /*0be0*/  WARPSYNC.COLLECTIVE R17, `(.L_x_2529) ;  /* 0x0000000011087348 */ /* 0x006fea0003c00000 */
[----:B------:R0:W3:Y:S02]  /*0bf0*/  SHFL.BFLY P2, R18, R20, R19, R22 ;  /* 0x0c00001314127389 */ /* 0x0000e40000040016 */
[----:B0123--:R-:W-:Y:S01]  /*0c00*/  ENDCOLLECTIVE ;  /* 0x000000000000791b */ /* 0x00ffe20003800000 */
.L_x_2529:
[----:B------:R-:W-:Y:S01]  /*0c10*/  HFMA2.MMA R19, -RZ, RZ, 0, 1.1920928955078125e-07 ;  /* 0x00000002ff137435 */ /* 0x000fe200000001ff */
[----:B------:R-:W-:-:S05]  /*0c20*/  MOV R11, R18 ;  /* 0x00000012000b7202 */ /* 0x000fca0000000f00 */
[----:B------:R-:W-:-:S04]  /*0c30*/  FADD.FTZ R11, R10, R11 ;  /* 0x0000000b0a0b7221 */ /* 0x000fc80000010000 */
[----:B------:R-:W-:-:S07]  /*0c40*/  IMAD.MOV.U32 R20, RZ, RZ, R11 ;  /* 0x000000ffff147224 */ /* 0x000fce00078e000b */
[----:B------:R-:W-:Y:S05]  /*0c50*/  WARPSYNC.COLLECTIVE R17, `(.L_x_2530) ;  /* 0x0000000011087348 */ /* 0x000fea0003c00000 */
[----:B------:R0:W1:Y:S02]  /*0c60*/  SHFL.BFLY P2, R18, R20, R19, R22 ;  /* 0x0c00001314127389 */ /* 0x0000640000040016 */
[----:B01----:R-:W-:Y:S01]  /*0c70*/  ENDCOLLECTIVE ;  /* 0x000000000000791b */ /* 0x003fe20003800000 */
.L_x_2530:
[----:B------:R-:W-:Y:S01]  /*0c80*/  IMAD.MOV.U32 R19, RZ, RZ, 0x4 ;  /* 0x00000004ff137424 */ /* 0x000fe200078e00ff */
[----:B------:R-:W-:-:S05]  /*0c90*/  MOV R12, R18 ;  /* 0x00000012000c7202 */ /* 0x000fca0000000f00 */
[----:B------:R-:W-:-:S05]  /*0ca0*/  FADD.FTZ R12, R11, R12 ;  /* 0x0000000c0b0c7221 */ /* 0x000fca0000010000 */
[----:B------:R-:W-:-:S07]  /*0cb0*/  MOV R20, R12 ;  /* 0x0000000c00147202 */ /* 0x000fce0000000f00 */
[----:B------:R-:W-:Y:S05]  /*0cc0*/  WARPSYNC.COLLECTIVE R17, `(.L_x_2531) ;  /* 0x0000000011087348 */ /* 0x000fea0003c00000 */
[----:B------:R0:W1:Y:S02]  /*0cd0*/  SHFL.BFLY P2, R18, R20, R19, R22 ;  /* 0x0c00001314127389 */ /* 0x0000640000040016 */
[----:B01----:R-:W-:Y:S01]  /*0ce0*/  ENDCOLLECTIVE ;  /* 0x000000000000791b */ /* 0x003fe20003800000 */
.L_x_2531:
[----:B------:R-:W-:Y:S01]  /*0cf0*/  HFMA2.MMA R19, -RZ, RZ, 0, 4.76837158203125e-07 ;  /* 0x00000008ff137435 */ /* 0x000fe200000001ff */
[----:B------:R-:W-:-:S05]  /*0d00*/  MOV R13, R18 ;  /* 0x00000012000d7202 */ /* 0x000fca0000000f00 */
[----:B------:R-:W-:-:S05]  /*0d10*/  FADD.FTZ R13, R12, R13 ;  /* 0x0000000d0c0d7221 */ /* 0x000fca0000010000 */
[----:B------:R-:W-:-:S07]  /*0d20*/  MOV R20, R13 ;  /* 0x0000000d00147202 */ /* 0x000fce0000000f00 */
[----:B------:R-:W-:Y:S05]  /*0d30*/  WARPSYNC.COLLECTIVE R17, `(.L_x_2532) ;  /* 0x0000000011087348 */ /* 0x000fea0003c00000 */
[----:B------:R0:W1:Y:S02]  /*0d40*/  SHFL.BFLY P2, R18, R20, R19, R22 ;  /* 0x0c00001314127389 */ /* 0x0000640000040016 */
[----:B01----:R-:W-:Y:S01]  /*0d50*/  ENDCOLLECTIVE ;  /* 0x000000000000791b */ /* 0x003fe20003800000 */
.L_x_2532:
[----:B------:R-:W-:Y:S01]  /*0d60*/  HFMA2.MMA R19, -RZ, RZ, 0, 9.5367431640625e-07 ;  /* 0x00000010ff137435 */ /* 0x000fe200000001ff */
[----:B------:R-:W-:-:S04]  /*0d70*/  IMAD.MOV.U32 R10, RZ, RZ, R18 ;  /* 0x000000ffff0a7224 */ /* 0x000fc800078e0012 */
[----:B------:R-:W-:-:S05]  /*0d80*/  FADD.FTZ R10, R13, R10 ;  /* 0x0000000a0d0a7221 */ /* 0x000fca0000010000 */
[----:B------:R-:W-:-:S07]  /*0d90*/  MOV R20, R10 ;  /* 0x0000000a00147202 */ /* 0x000fce0000000f00 */
[----:B------:R-:W-:Y:S05]  /*0da0*/  WARPSYNC.COLLECTIVE R17, `(.L_x_2533) ;  /* 0x0000000011087348 */ /* 0x000fea0003c00000 */
[----:B------:R0:W1:Y:S02]  /*0db0*/  SHFL.BFLY P2, R18, R20, R19, R22 ;  /* 0x0c00001314127389 */ /* 0x0000640000040016 */
[----:B01----:R-:W-:Y:S01]  /*0dc0*/  ENDCOLLECTIVE ;  /* 0x000000000000791b */ /* 0x003fe20003800000 */
.L_x_2533:
[----:B------:R-:W-:Y:S01]  /*0dd0*/  HFMA2.MMA R19, -RZ, RZ, 0, 5.9604644775390625e-08 ;  /* 0x00000001ff137435 */ /* 0x000fe200000001ff */
[----:B------:R-:W-:Y:S01]  /*0de0*/  IMAD.MOV.U32 R20, RZ, RZ, R9 ;  /* 0x000000ffff147224 */ /* 0x000fe200078e0009 */
[----:B------:R-:W-:-:S09]  /*0df0*/  MOV R11, R18 ;  /* 0x00000012000b7202 */ /* 0x000fd20000000f00 */
[----:B------:R-:W-:Y:S05]  /*0e00*/  WARPSYNC.COLLECTIVE R17, `(.L_x_2534) ;  /* 0x0000000011087348 */ /* 0x000fea0003c00000 */
[----:B------:R0:W1:Y:S02]  /*0e10*/  SHFL.BFLY P2, R18, R20, R19, R22 ;  /* 0x0c00001314127389 */ /* 0x0000640000040016 */
[----:B01----:R-:W-:Y:S01]  /*0e20*/  ENDCOLLECTIVE ;  /* 0x000000000000791b */ /* 0x003fe20003800000 */
.L_x_2534:
[----:B------:R-:W-:Y:S01]  /*0e30*/  HFMA2.MMA R19, -RZ, RZ, 0, 1.1920928955078125e-07 ;  /* 0x00000002ff137435 */ /* 0x000fe200000001ff */
[----:B------:R-:W-:-:S05]  /*0e40*/  MOV R12, R18 ;  /* 0x00000012000c7202 */ /* 0x000fca0000000f00 */
[----:B------:R-:W-:-:S05]  /*0e50*/  FADD.FTZ R14, R9, R12 ;  /* 0x0000000c090e7221 */ /* 0x000fca0000010000 */
[----:B------:R-:W-:-:S07]  /*0e60*/  MOV R20, R14 ;  /* 0x0000000e00147202 */ /* 0x000fce0000000f00 */
[----:B------:R-:W-:Y:S05]  /*0e70*/  WARPSYNC.COLLECTIVE R17, `(.L_x_2535) ;  /* 0x0000000011087348 */ /* 0x000fea0003c00000 */
[----:B------:R0:W1:Y:S02]  /*0e80*/  SHFL.BFLY P2, R18, R20, R19, R22 ;  /* 0x0c00001314127389 */ /* 0x0000640000040016 */
[----:B01----:R-:W-:Y:S01]  /*0e90*/  ENDCOLLECTIVE ;  /* 0x000000000000791b */ /* 0x003fe20003800000 */
.L_x_2535:
[----:B------:R-:W-:Y:S01]  /*0ea0*/  HFMA2.MMA R19, -RZ, RZ, 0, 2.384185791015625e-07 ;  /* 0x00000004ff137435 */ /* 0x000fe200000001ff */
[----:B------:R-:W-:-:S04]  /*0eb0*/  IMAD.MOV.U32 R13, RZ, RZ, R18 ;  /* 0x000000ffff0d7224 */ /* 0x000fc800078e0012 */
[----:B------:R-:W-:-:S05]  /*0ec0*/  FADD.FTZ R15, R14, R13 ;  /* 0x0000000d0e0f7221 */ /* 0x000fca0000010000 */
[----:B------:R-:W-:-:S07]  /*0ed0*/  MOV R20, R15 ;  /* 0x0000000f00147202 */ /* 0x000fce0000000f00 */
[----:B------:R-:W-:Y:S05]  /*0ee0*/  WARPSYNC.COLLECTIVE R17, `(.L_x_2536) ;  /* 0x0000000011087348 */ /* 0x000fea0003c00000 */
[----:B------:R0:W1:Y:S02]  /*0ef0*/  SHFL.BFLY P2, R18, R20, R19, R22 ;  /* 0x0c00001314127389 */ /* 0x0000640000040016 */
[----:B01----:R-:W-:Y:S01]  /*0f00*/  ENDCOLLECTIVE ;  /* 0x000000000000791b */ /* 0x003fe20003800000 */
.L_x_2536:
[----:B------:R-:W-:Y:S01]  /*0f10*/  IMAD.MOV.U32 R19, RZ, RZ, 0x8 ;  /* 0x00000008ff137424 */ /* 0x000fe200078e00ff */
[----:B------:R-:W-:-:S05]  /*0f20*/  MOV R16, R18 ;  /* 0x0000001200107202 */ /* 0x000fca0000000f00 */
[----:B------:R-:W-:-:S05]  /*0f30*/  FADD.FTZ R16, R15, R16 ;  /* 0x000000100f107221 */ /* 0x000fca0000010000 */
[----:B------:R-:W-:-:S07]  /*0f40*/  MOV R20, R16 ;  /* 0x0000001000147202 */ /* 0x000fce0000000f00 */
[----:B------:R-:W-:Y:S05]  /*0f50*/  WARPSYNC.COLLECTIVE R17, `(.L_x_2537) ;  /* 0x0000000011087348 */ /* 0x000fea0003c00000 */
[----:B------:R0:W1:Y:S02]  /*0f60*/  SHFL.BFLY P2, R18, R20, R19, R22 ;  /* 0x0c00001314127389 */ /* 0x0000640000040016 */
[----:B01----:R-:W-:Y:S01]  /*0f70*/  ENDCOLLECTIVE ;  /* 0x000000000000791b */ /* 0x003fe20003800000 */
.L_x_2537:
[----:B------:R-:W-:Y:S01]  /*0f80*/  HFMA2.MMA R19, -RZ, RZ, 0, 9.5367431640625e-07 ;  /* 0x00000010ff137435 */ /* 0x000fe200000001ff */
[----:B------:R-:W-:-:S05]  /*0f90*/  MOV R9, R18 ;  /* 0x0000001200097202 */ /* 0x000fca0000000f00 */
[----:B------:R-:W-:-:S05]  /*0fa0*/  FADD.FTZ R9, R16, R9 ;  /* 0x0000000910097221 */ /* 0x000fca0000010000 */
[----:B------:R-:W-:-:S07]  /*0fb0*/  MOV R20, R9 ;  /* 0x0000000900147202 */ /* 0x000fce0000000f00 */
[----:B------:R-:W-:Y:S05]  /*0fc0*/  WARPSYNC.COLLECTIVE R17, `(.L_x_2538) ;  /* 0x0000000011087348 */ /* 0x000fea0003c00000 */
[----:B------:R0:W1:Y:S02]  /*0fd0*/  SHFL.BFLY P2, R18, R20, R19, R22 ;  /* 0x0c00001314127389 */ /* 0x0000640000040016 */
[----:B01----:R-:W-:Y:S01]  /*0fe0*/  ENDCOLLECTIVE ;  /* 0x000000000000791b */ /* 0x003fe20003800000 */
.L_x_2538:
[----:B------:R-:W-:Y:S01]  /*0ff0*/  MOV R14, R18 ;  /* 0x00000012000e7202 */ /* 0x000fe20000000f00 */
[----:B------:R-:W-:Y:S06]  /*1000*/  BRA `(.L_x_2539) ;  /* 0xfffffff8007c7947 */ /* 0x000fec000383ffff */
.L_x_2540:
        /* <DEDUP_REMOVED lines=15> */
.L_x_3029:


//--------------------- .text._ZN10layer_norm40ln_parallel_residual_bwd_finalize_kernelINS_22Kernel_traits_finalizeILj4096E6__halfffffjLb0ELj1024ELj4ENS_18Kernel_traits_baseILj4096ES2_ffffjLj1024EEEEELb1EEEvNS_9BwdParamsE --------------------------
	.section	.text._ZN10layer_norm40ln_parallel_residual_bwd_finalize_kernelINS_22Kernel_traits_finalizeILj4096E6__halfffffjLb0ELj1024ELj4ENS_18Kernel_traits_baseILj4096ES2_ffffjLj1024EEEEELb1EEEvNS_9BwdParamsE,"ax",@progbits
	.align	128
        .global         _ZN10layer_norm40ln_parallel_residual_bwd_finalize_kernelINS_22Kernel_traits_finalizeILj4096E6__halfffffjLb0ELj1024ELj4ENS_18Kernel_traits_baseILj4096ES2_ffffjLj1024EEEEELb1EEEvNS_9BwdParamsE
        .type           _ZN10layer_norm40ln_parallel_residual_bwd_finalize_kernelINS_22Kernel_traits_finalizeILj4096E6__halfffffjLb0ELj1024ELj4ENS_18Kernel_traits_baseILj4096ES2_ffffjLj1024EEEEELb1EEEvNS_9BwdParamsE,@function
        .size           _ZN10layer_norm40ln_parallel_residual_bwd_finalize_kernelINS_22Kernel_traits_finalizeILj4096E6__halfffffjLb0ELj1024ELj4ENS_18Kernel_traits_baseILj4096ES2_ffffjLj1024EEEEELb1EEEvNS_9BwdParamsE,(.L_x_3030 - _ZN10layer_norm40ln_parallel_residual_bwd_finalize_kernelINS_22Kernel_traits_finalizeILj4096E6__halfffffjLb0ELj1024ELj4ENS_18Kernel_traits_baseILj4096ES2_ffffjLj1024EEEEELb1EEEvNS_9BwdParamsE)
        .other          _ZN10layer_norm40ln_parallel_residual_bwd_finalize_kernelINS_22Kernel_traits_finalizeILj4096E6__halfffffjLb0ELj1024ELj4ENS_18Kernel_traits_baseILj4096ES2_ffffjLj1024EEEEELb1EEEvNS_9BwdParamsE,@"STO_CUDA_ENTRY STV_DEFAULT"
_ZN10layer_norm40ln_parallel_residual_bwd_finalize_kernelINS_22Kernel_traits_finalizeILj4096E6__halfffffjLb0ELj1024ELj4ENS_18Kernel_traits_baseILj4096ES2_ffffjLj1024EEEEELb1EEEvNS_9BwdParamsE:
.text._ZN10layer_norm40ln_parallel_residual_bwd_finalize_kernelINS_22Kernel_traits_finalizeILj4096E6__halfffffjLb0ELj1024ELj4ENS_18Kernel_traits_baseILj4096ES2_ffffjLj1024EEEEELb1EEEvNS_9BwdParamsE:
        /* <DEDUP_REMOVED lines=23> */
.L_x_2552:
        /* <DEDUP_REMOVED lines=41> */
.L_x_2545:
        /* <DEDUP_REMOVED lines=62> */
.L_x_2544:
[----:B------:R-:W-:Y:S05]  /*07e0*/  BSYNC B1 ;  /* 0x0000000000017941 */ /* 0x000fea0003800000 */
.L_x_2543:
        /* <DEDUP_REMOVED lines=39> */
.L_x_2547:
[----:B------:R-:W-:Y:S05]  /*0a60*/  BSYNC B1 ;  /* 0x0000000000017941 */ /* 0x000fea0003800000 */
.L_x_2546:
        /* <DEDUP_REMOVED lines=20> */
.L_x_2542:
[----:B------:R-:W-:Y:S05]  /*0bb0*/  BSYNC B0 ;  /* 0x0000000000007941 */ /* 0x000fea0003800000 */
.L_x_2541:
        /* <DEDUP_REMOVED lines=54> */
.L_x_2573:
        /* <DEDUP_REMOVED lines=10> */
.L_x_2548:
        /* <DEDUP_REMOVED lines=26> */
.L_x_2551:
[----:B------:R-:W-:Y:S05]  /*1160*/  BSYNC B0 ;  /* 0x0000000000007941 */ /* 0x000fea0003800000 */
.L_x_2550:
[C---:B------:R-:W-:Y:S02]  /*1170*/  ISETP.GT.U32.AND P1, PT, R4.reuse, -0x1001, PT ;  /* 0xffffefff0400780c */ /* 0x040fe40003f24070 */
[----:B------:R-:W-:Y:S02]  /*1180*/  IADD3 R4, R4, 0x1000, RZ ;  /* 0x0000100004047810 */ /* 0x000fe40007ffe0ff */
[----:B------:R-:W-:-:S09]  /*1190*/  IADD3 R5, R5, 0x800, RZ ;  /* 0x0000080005057810 */ /* 0x000fd20007ffe0ff */
[----:B------:R-:W-:Y:S05]  /*11a0*/  @P1 BRA `(.L_x_2552) ;  /* 0xffffffec00f01947 */ /* 0x000fea000383ffff */
[----:B------:R-:W-:Y:S05]  /*11b0*/  EXIT ;  /* 0x000000000000794d */ /* 0x000fea0003800000 */
.L_x_2549:
[----:B------:R-:W-:Y:S01]  /*11c0*/  HFMA2.MMA R13, -RZ, RZ, 0, 5.9604644775390625e-08 ;  /* 0x00000001ff0d7435 */ /* 0x000fe200000001ff */
[----:B0-----:R-:W-:Y:S02]  /*11d0*/  MOV R26, R9 ;  /* 0x00000009001a7202 */ /* 0x001fe40000000f00 */
[----:B------:R-:W-:Y:S02]  /*11e0*/  MOV R12, 0x1f ;  /* 0x0000001f000c7802 */ /* 0x000fe40000000f00 */
[----:B------:R-:W-:-:S07]  /*11f0*/  MOV R11, 0xffffffff ;  /* 0xffffffff000b7802 */ /* 0x000fce0000000f00 */
[----:B-1234-:R-:W-:Y:S05]  /*1200*/  WARPSYNC.COLLECTIVE R11, `(.L_x_2553) ;  /* 0x000000000b087348 */ /* 0x01efea0003c00000 */
[----:B------:R0:W0:Y:S02]  /*1210*/  SHFL.BFLY P2, R16, R26, R13, R12 ;  /* 0x0c00000d1a107389 */ /* 0x000024000004000c */
[----:B01234-:R-:W-:Y:S01]  /*1220*/  ENDCOLLECTIVE ;  /* 0x000000000000791b */ /* 0x01ffe20003800000 */
.L_x_2553:
[----:B------:R-:W-:Y:S01]  /*1230*/  HFMA2.MMA R13, -RZ, RZ, 0, 1.1920928955078125e-07 ;  /* 0x00000002ff0d7435 */ /* 0x000fe200000001ff */
[----:B------:R-:W-:-:S05]  /*1240*/  FADD.FTZ R10, R9, R16 ;  /* 0x00000010090a7221 */ /* 0x000fca0000010000 */
[----:B------:R-:W-:-:S07]  /*1250*/  MOV R26, R10 ;  /* 0x0000000a001a7202 */ /* 0x000fce0000000f00 */
[----:B------:R-:W-:Y:S05]  /*1260*/  WARPSYNC.COLLECTIVE R11, `(.L_x_2554) ;  /* 0x000000000b087348 */ /* 0x000fea0003c00000 */
[----:B------:R0:W1:Y:S02]  /*1270*/  SHFL.BFLY P2, R16, R26, R13, R12 ;  /* 0x0c00000d1a107389 */ /* 0x000064000004000c */
[----:B01----:R-:W-:Y:S01]  /*1280*/  ENDCOLLECTIVE ;  /* 0x000000000000791b */ /* 0x003fe20003800000 */
.L_x_2554:
[----:B------:R-:W-:Y:S01]  /*1290*/  HFMA2.MMA R13, -RZ, RZ, 0, 2.384185791015625e-07 ;  /* 0x00000004ff0d7435 */ /* 0x000fe200000001ff */
[----:B------:R-:W-:-:S05]  /*12a0*/  FADD.FTZ R9, R10, R16 ;  /* 0x000000100a097221 */ /* 0x000fca0000010000 */
[----:B------:R-:W-:-:S07]  /*12b0*/  MOV R26, R9 ;  /* 0x00000009001a7202 */ /* 0x000fce0000000f00 */
[----:B------:R-:W-:Y:S05]  /*12c0*/  WARPSYNC.COLLECTIVE R11, `(.L_x_2555) ;  /* 0x000000000b087348 */ /* 0x000fea0003c00000 */
[----:B------:R0:W1:Y:S02]  /*12d0*/  SHFL.BFLY P2, R16, R26, R13, R12 ;  /* 0x0c00000d1a107389 */ /* 0x000064000004000c */
[----:B01----:R-:W-:Y:S01]  /*12e0*/  ENDCOLLECTIVE ;  /* 0x000000000000791b */ /* 0x003fe20003800000 */
.L_x_2555:
[----:B------:R-:W-:Y:S01]  /*12f0*/  HFMA2.MMA R13, -RZ, RZ, 0, 4.76837158203125e-07 ;  /* 0x00000008ff0d7435 */ /* 0x000fe200000001ff */
[----:B------:R-:W-:-:S05]  /*1300*/  FADD.FTZ R18, R9, R16 ;  /* 0x0000001009127221 */ /* 0x000fca0000010000 */
[----:B------:R-:W-:-:S07]  /*1310*/  MOV R26, R18 ;  /* 0x00000012001a7202 */ /* 0x000fce0000000f00 */
[----:B------:R-:W-:Y:S05]  /*1320*/  WARPSYNC.COLLECTIVE R11, `(.L_x_2556) ;  /* 0x000000000b087348 */ /* 0x000fea0003c00000 */
[----:B------:R0:W1:Y:S02]  /*1330*/  SHFL.BFLY P2, R16, R26, R13, R12 ;  /* 0x0c00000d1a107389 */ /* 0x000064000004000c */
[----:B01----:R-:W-:Y:S01]  /*1340*/  ENDCOLLECTIVE ;  /* 0x000000000000791b */ /* 0x003fe20003800000 */
.L_x_2556:
[----:B------:R-:W-:Y:S01]  /*1350*/  HFMA2.MMA R13, -RZ, RZ, 0, 9.5367431640625e-07 ;  /* 0x00000010ff0d7435 */ /* 0x000fe200000001ff */
[----:B------:R-:W-:-:S05]  /*1360*/  FADD.FTZ R10, R18, R16 ;  /* 0x00000010120a7221 */ /* 0x000fca0000010000 */
[----:B------:R-:W-:-:S07]  /*1370*/  MOV R26, R10 ;  /* 0x0000000a001a7202 */ /* 0x000fce0000000f00 */
[----:B------:R-:W-:Y:S05]  /*1380*/  WARPSYNC.COLLECTIVE R11, `(.L_x_2557) ;  /* 0x000000000b087348 */ /* 0x000fea0003c00000 */
[----:B------:R0:W1:Y:S02]  /*1390*/  SHFL.BFLY P2, R16, R26, R13, R12 ;  /* 0x0c00000d1a107389 */ /* 0x000064000004000c */
[----:B01----:R-:W-:Y:S01]  /*13a0*/  ENDCOLLECTIVE ;  /* 0x000000000000791b */ /* 0x003fe20003800000 */
.L_x_2557:
[----:B------:R-:W-:Y:S01]  /*13b0*/  MOV R26, R14 ;  /* 0x0000000e001a7202 */ /* 0x000fe20000000f00 */
[----:B------:R-:W-:Y:S01]  /*13c0*/  IMAD.MOV.U32 R13, RZ, RZ, 0x1 ;  /* 0x00000001ff0d7424 */ /* 0x000fe200078e00ff */
[----:B------:R-:W-:-:S07]  /*13d0*/  MOV R9, R16 ;  /* 0x0000001000097202 */ /* 0x000fce0000000f00 */
[----:B------:R-:W-:Y:S05]  /*13e0*/  WARPSYNC.COLLECTIVE R11, `(.L_x_2558) ;  /* 0x000000000b087348 */ /* 0x000fea0003c00000 */
[----:B------:R0:W1:Y:S02]  /*13f0*/  SHFL.BFLY P2, R16, R26, R13, R12 ;  /* 0x0c00000d1a107389 */ /* 0x000064000004000c */
[----:B01----:R-:W-:Y:S01]  /*1400*/  ENDCOLLECTIVE ;  /* 0x000000000000791b */ /* 0x003fe20003800000 */
.L_x_2558:
[----:B------:R-:W-:Y:S01]  /*1410*/  HFMA2.MMA R13, -RZ, RZ, 0, 1.1920928955078125e-07 ;  /* 0x00000002ff0d7435 */ /* 0x000fe200000001ff */
[----:B------:R-:W-:-:S05]  /*1420*/  MOV R15, R16 ;  /* 0x00000010000f7202 */ /* 0x000fca0000000f00 */
[----:B------:R-:W-:-:S05]  /*1430*/  FADD.FTZ R15, R14, R15 ;  /* 0x0000000f0e0f7221 */ /* 0x000fca0000010000 */
[----:B------:R-:W-:-:S07]  /*1440*/  MOV R26, R15 ;  /* 0x0000000f001a7202 */ /* 0x000fce0000000f00 */
[----:B------:R-:W-:Y:S05]  /*1450*/  WARPSYNC.COLLECTIVE R11, `(.L_x_2559) ;  /* 0x000000000b087348 */ /* 0x000fea0003c00000 */
[----:B------:R0:W1:Y:S02]  /*1460*/  SHFL.BFLY P2, R16, R26, R13, R12 ;  /* 0x0c00000d1a107389 */ /* 0x000064000004000c */
[----:B01----:R-:W-:Y:S01]  /*1470*/  ENDCOLLECTIVE ;  /* 0x000000000000791b */ /* 0x003fe20003800000 */
.L_x_2559:
[----:B------:R-:W-:Y:S01]  /*1480*/  HFMA2.MMA R13, -RZ, RZ, 0, 2.384185791015625e-07 ;  /* 0x00000004ff0d7435 */ /* 0x000fe200000001ff */
[----:B------:R-:W-:-:S05]  /*1490*/  MOV R18, R16 ;  /* 0x0000001000127202 */ /* 0x000fca0000000f00 */
[----:B------:R-:W-:-:S05]  /*14a0*/  FADD.FTZ R14, R15, R18 ;  /* 0x000000120f0e7221 */ /* 0x000fca0000010000 */
[----:B------:R-:W-:-:S07]  /*14b0*/  MOV R26, R14 ;  /* 0x0000000e001a7202 */ /* 0x000fce0000000f00 */
[----:B------:R-:W-:Y:S05]  /*14c0*/  WARPSYNC.COLLECTIVE R11, `(.L_x_2560) ;  /* 0x000000000b087348 */ /* 0x000fea0003c00000 */
[----:B------:R0:W1:Y:S02]  /*14d0*/  SHFL.BFLY P2, R16, R26, R13, R12 ;  /* 0x0c00000d1a107389 */ /* 0x000064000004000c */
[----:B01----:R-:W-:Y:S01]  /*14e0*/  ENDCOLLECTIVE ;  /* 0x000000000000791b */ /* 0x003fe20003800000 */
.L_x_2560:
[----:B------:R-:W-:Y:S01]  /*14f0*/  HFMA2.MMA R13, -RZ, RZ, 0, 4.76837158203125e-07 ;  /* 0x00000008ff0d7435 */ /* 0x000fe200000001ff */
[----:B------:R-:W-:-:S05]  /*1500*/  MOV R17, R16 ;  /* 0x0000001000117202 */ /* 0x000fca0000000f00 */
[----:B------:R-:W-:-:S05]  /*1510*/  FADD.FTZ R19, R14, R17 ;  /* 0x000000110e137221 */ /* 0x000fca0000010000 */
[----:B------:R-:W-:-:S07]  /*1520*/  MOV R26, R19 ;  /* 0x00000013001a7202 */ /* 0x000fce0000000f00 */
[----:B------:R-:W-:Y:S05]  /*1530*/  WARPSYNC.COLLECTIVE R11, `(.L_x_2561) ;  /* 0x000000000b087348 */ /* 0x000fea0003c00000 */
[----:B------:R0:W1:Y:S02]  /*1540*/  SHFL.BFLY P2, R16, R26, R13, R12 ;  /* 0x0c00000d1a107389 */ /* 0x000064000004000c */
[----:B01----:R-:W-:Y:S01]  /*1550*/  ENDCOLLECTIVE ;  /* 0x000000000000791b */ /* 0x003fe20003800000 */
.L_x_2561:
[----:B------:R-:W-:Y:S01]  /*1560*/  HFMA2.MMA R13, -RZ, RZ, 0, 9.5367431640625e-07 ;  /* 0x00000010ff0d7435 */ /* 0x000fe200000001ff */
[----:B------:R-:W-:-:S05]  /*1570*/  MOV R20, R16 ;  /* 0x0000001000147202 */ /* 0x000fca0000000f00 */
[----:B------:R-:W-:-:S05]  /*1580*/  FADD.FTZ R15, R19, R20 ;  /* 0x00000014130f7221 */ /* 0x000fca0000010000 */
[----:B------:R-:W-:-:S07]  /*1590*/  MOV R26, R15 ;  /* 0x0000000f001a7202 */ /* 0x000fce0000000f00 */
[----:B------:R-:W-:Y:S05]  /*15a0*/  WARPSYNC.COLLECTIVE R11, `(.L_x_2562) ;  /* 0x000000000b087348 */ /* 0x000fea0003c00000 */
[----:B------:R0:W1:Y:S02]  /*15b0*/  SHFL.BFLY P2, R16, R26, R13, R12 ;  /* 0x0c00000d1a107389 */ /* 0x000064000004000c */
[----:B01----:R-:W-:Y:S01]  /*15c0*/  ENDCOLLECTIVE ;  /* 0x000000000000791b */ /* 0x003fe20003800000 */
.L_x_2562:
[----:B------:R-:W-:Y:S01]  /*15d0*/  HFMA2.MMA R13, -RZ, RZ, 0, 5.9604644775390625e-08 ;  /* 0x00000001ff0d7435 */ /* 0x000fe200000001ff */
[----:B------:R-:W-:Y:S02]  /*15e0*/  MOV R26, R8 ;  /* 0x00000008001a7202 */ /* 0x000fe40000000f00 */
[----:B------:R-:W-:-:S08]  /*15f0*/  MOV R14, R16 ;  /* 0x00000010000e7202 */ /* 0x000fd00000000f00 */
[----:B------:R-:W-:Y:S05]  /*1600*/  WARPSYNC.COLLECTIVE R11, `(.L_x_2563) ;  /* 0x000000000b087348 */ /* 0x000fea0003c00000 */
[----:B------:R0:W1:Y:S02]  /*1610*/  SHFL.BFLY P2, R16, R26, R13, R12 ;  /* 0x0c00000d1a107389 */ /* 0x000064000004000c */
[----:B01----:R-:W-:Y:S01]  /*1620*/  ENDCOLLECTIVE ;  /* 0x000000000000791b */ /* 0x003fe20003800000 */
.L_x_2563:
[----:B------:R-:W-:Y:S01]  /*1630*/  HFMA2.MMA R13, -RZ, RZ, 0, 1.1920928955078125e-07 ;  /* 0x00000002ff0d7435 */ /* 0x000fe200000001ff */
[----:B------:R-:W-:-:S05]  /*1640*/  MOV R17, R16 ;  /* 0x0000001000117202 */ /* 0x000fca0000000f00 */
[----:B------:R-:W-:-:S05]  /*1650*/  FADD.FTZ R19, R8, R17 ;  /* 0x0000001108137221 */ /* 0x000fca0000010000 */
[----:B------:R-:W-:-:S07]  /*1660*/  MOV R26, R19 ;  /* 0x00000013001a7202 */ /* 0x000fce0000000f00 */
[----:B------:R-:W-:Y:S05]  /*1670*/  WARPSYNC.COLLECTIVE R11, `(.L_x_2564) ;  /* 0x000000000b087348 */ /* 0x000fea0003c00000 */
[----:B------:R0:W1:Y:S02]  /*1680*/  SHFL.BFLY P2, R16, R26, R13, R12 ;  /* 0x0c00000d1a107389 */ /* 0x000064000004000c */
[----:B01----:R-:W-:Y:S01]  /*1690*/  ENDCOLLECTIVE ;  /* 0x000000000000791b */ /* 0x003fe20003800000 */
.L_x_2564:
[----:B------:R-:W-:Y:S01]  /*16a0*/  IMAD.MOV.U32 R13, RZ, RZ, 0x4 ;  /* 0x00000004ff0d7424 */ /* 0x000fe200078e00ff */
[----:B------:R-:W-:-:S05]  /*16b0*/  MOV R20, R16 ;  /* 0x0000001000147202 */ /* 0x000fca0000000f00 */
[----:B------:R-:W-:-:S05]  /*16c0*/  FADD.FTZ R8, R19, R20 ;  /* 0x0000001413087221 */ /* 0x000fca0000010000 */
[----:B------:R-:W-:-:S07]  /*16d0*/  MOV R26, R8 ;  /* 0x00000008001a7202 */ /* 0x000fce0000000f00 */
[----:B------:R-:W-:Y:S05]  /*16e0*/  WARPSYNC.COLLECTIVE R11, `(.L_x_2565) ;  /* 0x000000000b087348 */ /* 0x000fea0003c00000 */
[----:B------:R0:W1:Y:S02]  /*16f0*/  SHFL.BFLY P2, R16, R26, R13, R12 ;  /* 0x0c00000d1a107389 */ /* 0x000064000004000c */
[----:B01----:R-:W-:Y:S01]  /*1700*/  ENDCOLLECTIVE ;  /* 0x000000000000791b */ /* 0x003fe20003800000 */
.L_x_2565:
[----:B------:R-:W-:Y:S01]  /*1710*/  HFMA2.MMA R13, -RZ, RZ, 0, 4.76837158203125e-07 ;  /* 0x00000008ff0d7435 */ /* 0x000fe200000001ff */
[----:B------:R-:W-:-:S05]  /*1720*/  MOV R21, R16 ;  /* 0x0000001000157202 */ /* 0x000fca0000000f00 */
[----:B------:R-:W-:-:S05]  /*1730*/  FADD.FTZ R21, R8, R21 ;  /* 0x0000001508157221 */ /* 0x000fca0000010000 */
[----:B------:R-:W-:-:S07]  /*1740*/  MOV R26, R21 ;  /* 0x00000015001a7202 */ /* 0x000fce0000000f00 */
[----:B------:R-:W-:Y:S05]  /*1750*/  WARPSYNC.COLLECTIVE R11, `(.L_x_2566) ;  /* 0x000000000b087348 */ /* 0x000fea0003c00000 */
[----:B------:R0:W1:Y:S02]  /*1760*/  SHFL.BFLY P2, R16, R26, R13, R12 ;  /* 0x0c00000d1a107389 */ /* 0x000064000004000c */
[----:B01----:R-:W-:Y:S01]  /*1770*/  ENDCOLLECTIVE ;  /* 0x000000000000791b */ /* 0x003fe20003800000 */
.L_x_2566:
[----:B------:R-:W-:Y:S01]  /*1780*/  HFMA2.MMA R13, -RZ, RZ, 0, 9.5367431640625e-07 ;  /* 0x00000010ff0d7435 */ /* 0x000fe200000001ff */
[----:B------:R-:W-:-:S05]  /*1790*/  MOV R22, R16 ;  /* 0x0000001000167202 */ /* 0x000fca0000000f00 */
[----:B------:R-:W-:-:S05]  /*17a0*/  FADD.FTZ R17, R21, R22 ;  /* 0x0000001615117221 */ /* 0x000fca0000010000 */
[----:B------:R-:W-:-:S07]  /*17b0*/  MOV R26, R17 ;  /* 0x00000011001a7202 */ /* 0x000fce0000000f00 */
[----:B------:R-:W-:Y:S05]  /*17c0*/  WARPSYNC.COLLECTIVE R11, `(.L_x_2567) ;  /* 0x000000000b087348 */ /* 0x000fea0003c00000 */
[----:B------:R0:W1:Y:S02]  /*17d0*/  SHFL.BFLY P2, R16, R26, R13, R12 ;  /* 0x0c00000d1a107389 */ /* 0x000064000004000c */
[----:B01----:R-:W-:Y:S01]  /*17e0*/  ENDCOLLECTIVE ;  /* 0x000000000000791b */ /* 0x003fe20003800000 */
.L_x_2567:
[----:B------:R-:W-:Y:S01]  /*17f0*/  HFMA2.MMA R13, -RZ, RZ, 0, 5.9604644775390625e-08 ;  /* 0x00000001ff0d7435 */ /* 0x000fe200000001ff */
[----:B------:R-:W-:Y:S02]  /*1800*/  MOV R26, R7 ;  /* 0x00000007001a7202 */ /* 0x000fe40000000f00 */
[----:B------:R-:W-:-:S08]  /*1810*/  MOV R8, R16 ;  /* 0x0000001000087202 */ /* 0x000fd00000000f00 */
[----:B------:R-:W-:Y:S05]  /*1820*/  WARPSYNC.COLLECTIVE R11, `(.L_x_2568) ;  /* 0x000000000b087348 */ /* 0x000fea0003c00000 */
[----:B------:R0:W1:Y:S02]  /*1830*/  SHFL.BFLY P2, R16, R26, R13, R12 ;  /* 0x0c00000d1a107389 */ /* 0x000064000004000c */
[----:B01----:R-:W-:Y:S01]  /*1840*/  ENDCOLLECTIVE ;  /* 0x000000000000791b */ /* 0x003fe20003800000 */
.L_x_2568:
[----:B------:R-:W-:Y:S01]  /*1850*/  HFMA2.MMA R13, -RZ, RZ, 0, 1.1920928955078125e-07 ;  /* 0x00000002ff0d7435 */ /* 0x000fe200000001ff */
[----:B------:R-:W-:-:S05]  /*1860*/  MOV R18, R16 ;  /* 0x0000001000127202 */ /* 0x000fca0000000f00 */
[----:B------:R-:W-:-:S05]  /*1870*/  FADD.FTZ R22, R7, R18 ;  /* 0x0000001207167221 */ /* 0x000fca0000010000 */
[----:B------:R-:W-:-:S07]  /*1880*/  MOV R26, R22 ;  /* 0x00000016001a7202 */ /* 0x000fce0000000f00 */
[----:B------:R-:W-:Y:S05]  /*1890*/  WARPSYNC.COLLECTIVE R11, `(.L_x_2569) ;  /* 0x000000000b087348 */ /* 0x000fea0003c00000 */
[----:B------:R0:W1:Y:S02]  /*18a0*/  SHFL.BFLY P2, R16, R26, R13, R12 ;  /* 0x0c00000d1a107389 */ /* 0x000064000004000c */
[----:B01----:R-:W-:Y:S01]  /*18b0*/  ENDCOLLECTIVE ;  /* 0x000000000000791b */ /* 0x003fe20003800000 */
.L_x_2569:
[----:B------:R-:W-:Y:S01]  /*18c0*/  HFMA2.MMA R13, -RZ, RZ, 0, 2.384185791015625e-07 ;  /* 0x00000004ff0d7435 */ /* 0x000fe200000001ff */
[----:B------:R-:W-:-:S05]  /*18d0*/  MOV R21, R16 ;  /* 0x0000001000157202 */ /* 0x000fca0000000f00 */
[----:B------:R-:W-:-:S05]  /*18e0*/  FADD.FTZ R7, R22, R21 ;  /* 0x0000001516077221 */ /* 0x000fca0000010000 */
[----:B------:R-:W-:-:S07]  /*18f0*/  MOV R26, R7 ;  /* 0x00000007001a7202 */ /* 0x000fce0000000f00 */
[----:B------:R-:W-:Y:S05]  /*1900*/  WARPSYNC.COLLECTIVE R11, `(.L_x_2570) ;  /* 0x000000000b087348 */ /* 0x000fea0003c00000 */
[----:B------:R0:W1:Y:S02]  /*1910*/  SHFL.BFLY P2, R16, R26, R13, R12 ;  /* 0x0c00000d1a107389 */ /* 0x000064000004000c */
[----:B01----:R-:W-:Y:S01]  /*1920*/  ENDCOLLECTIVE ;  /* 0x000000000000791b */ /* 0x003fe20003800000 */
.L_x_2570:
[----:B------:R-:W-:Y:S01]  /*1930*/  HFMA2.MMA R13, -RZ, RZ, 0, 4.76837158203125e-07 ;  /* 0x00000008ff0d7435 */ /* 0x000fe200000001ff */
[----:B------:R-:W-:-:S05]  /*1940*/  MOV R20, R16 ;  /* 0x0000001000147202 */ /* 0x000fca0000000f00 */
[----:B------:R-:W-:-:S05]  /*1950*/  FADD.FTZ R23, R7, R20 ;  /* 0x0000001407177221 */ /* 0x000fca0000010000 */
[----:B------:R-:W-:-:S07]  /*1960*/  MOV R26, R23 ;  /* 0x00000017001a7202 */ /* 0x000fce0000000f00 */
[----:B------:R-:W-:Y:S05]  /*1970*/  WARPSYNC.COLLECTIVE R11, `(.L_x_2571) ;  /* 0x000000000b087348 */ /* 0x000fea0003c00000 */
[----:B------:R0:W1:Y:S02]  /*1980*/  SHFL.BFLY P2, R16, R26, R13, R12 ;  /* 0x0c00000d1a107389 */ /* 0x000064000004000c */
[----:B01----:R-:W-:Y:S01]  /*1990*/  ENDCOLLECTIVE ;  /* 0x000000000000791b */ /* 0x003fe20003800000 */
.L_x_2571:
[----:B------:R-:W-:Y:S01]  /*19a0*/  HFMA2.MMA R13, -RZ, RZ, 0, 9.5367431640625e-07 ;  /* 0x00000010ff0d7435 */ /* 0x000fe200000001ff */
[----:B------:R-:W-:-:S05]  /*19b0*/  MOV R24, R16 ;  /* 0x0000001000187202 */ /* 0x000fca0000000f00 */
[----:B------:R-:W-:-:S05]  /*19c0*/  FADD.FTZ R24, R23, R24 ;  /* 0x0000001817187221 */ /* 0x000fca0000010000 */
[----:B------:R-:W-:-:S07]  /*19d0*/  MOV R26, R24 ;  /* 0x00000018001a7202 */ /* 0x000fce0000000f00 */
[----:B------:R-:W-:Y:S05]  /*19e0*/  WARPSYNC.COLLECTIVE R11, `(.L_x_2572) ;  /* 0x000000000b087348 */ /* 0x000fea0003c00000 */
[----:B------:R0:W1:Y:S02]  /*19f0*/  SHFL.BFLY P2, R16, R26, R13, R12 ;  /* 0x0c00000d1a107389 */ /* 0x000064000004000c */
[----:B01----:R-:W-:Y:S01]  /*1a00*/  ENDCOLLECTIVE ;  /* 0x000000000000791b */ /* 0x003fe20003800000 */
.L_x_2572:
[----:B------:R-:W-:Y:S05]  /*1a10*/  BRA `(.L_x_2573) ;  /* 0xfffffff400407947 */ /* 0x000fea000383ffff */
.L_x_2574:
        /* <DEDUP_REMOVED lines=14> */
.L_x_3030:


//--------------------- .text._ZN10layer_norm31ln_parallel_residual_bwd_kernelINS_13Kernel_traitsI6__halfffffjLj4096ELj1ELj1ELj8ELj16ENS_18Kernel_traits_baseILj4096ES2_ffffjLj256EEEEELb1ELb1ELb1EEEvNS_9BwdParamsE --------------------------
	.section	.text._ZN10layer_norm31ln_parallel_residual_bwd_kernelINS_13Kernel_traitsI6__halfffffjLj4096ELj1ELj1ELj8ELj16ENS_18Kernel_traits_baseILj4096ES2_ffffjLj256EEEEELb1ELb1ELb1EEEvNS_9BwdParamsE,"ax",@progbits
	.align	128
        .global         _ZN10layer_norm31ln_parallel_residual_bwd_kernelINS_13Kernel_traitsI6__halfffffjLj4096ELj1ELj1ELj8ELj16ENS_18Kernel_traits_baseILj4096ES2_ffffjLj256EEEEELb1ELb1ELb1EEEvNS_9BwdParamsE
        .type           _ZN10layer_norm31ln_parallel_residual_bwd_kernelINS_13Kernel_traitsI6__halfffffjLj4096ELj1ELj1ELj8ELj16ENS_18Kernel_traits_baseILj4096ES2_ffffjLj256EEEEELb1ELb1ELb1EEEvNS_9BwdParamsE,@function
        .size           _ZN10layer_norm31ln_parallel_residual_bwd_kernelINS_13Kernel_traitsI6__halfffffjLj4096ELj1ELj1ELj8ELj16ENS_18Kernel_traits_baseILj4096ES2_ffffjLj256EEEEELb1ELb1ELb1EEEvNS_9BwdParamsE,(.L_x_3031 - _ZN10layer_norm31ln_parallel_residual_bwd_kernelINS_13Kernel_traitsI6__halfffffjLj4096ELj1ELj1ELj8ELj16ENS_18Kernel_traits_baseILj4096ES2_ffffjLj256EEEEELb1ELb1ELb1EEEvNS_9BwdParamsE)
        .other          _ZN10layer_norm31ln_parallel_residual_bwd_kernelINS_13Kernel_traitsI6__halfffffjLj4096ELj1ELj1ELj8ELj16ENS_18Kernel_traits_baseILj4096ES2_ffffjLj256EEEEELb1ELb1ELb1EEEvNS_9BwdParamsE,@"STO_CUDA_ENTRY STV_DEFAULT"
_ZN10layer_norm31ln_parallel_residual_bwd_kernelINS_13Kernel_traitsI6__halfffffjLj4096ELj1ELj1ELj8ELj16ENS_18Kernel_traits_baseILj4096ES2_ffffjLj256EEEEELb1ELb1ELb1EEEvNS_9BwdParamsE:
.text._ZN10layer_norm31ln_parallel_residual_bwd_kernelINS_13Kernel_traitsI6__halfffffjLj4096ELj1ELj1ELj8ELj16ENS_18Kernel_traits_baseILj4096ES2_ffffjLj256EEEEELb1ELb1ELb1EEEvNS_9BwdParamsE:
        /* <DEDUP_REMOVED lines=32> */
.L_x_2575:
        /* <DEDUP_REMOVED lines=9> */
[----:B------:R-:W5:Y:S01]  /*0290*/  LDG.E.64 R8, desc[UR4][R4.64+0x1800] ;  /* 0x0018000404087981 */ /* 0x000f62000c1e1b00 */
[----:B------:R-:W-:Y:S01]  /*02a0*/  ISETP.NE.U32.AND P0, PT, RZ, UR6, PT ;  /* 0x00000006ff007c0c */ /* 0x000fe2000bf05070 */
[----:B------:R-:W-:Y:S01]  /*02b0*/  ULDC.U8 UR6, c[0x0][0x2a0] ;  /* 0x0000a80000067ab9 */ /* 0x000fe20000000000 */
[----:B------:R-:W-:Y:S01]  /*02c0*/  HFMA2.MMA R3, -RZ, RZ, 0, 5.9604644775390625e-08 ;  /* 0x00000001ff037435 */ /* 0x000fe200000001ff */
[----:B------:R-:W-:Y:S01]  /*02d0*/  UISETP.NE.AND UP0, UPT, UR6, URZ, UPT ;  /* 0x0000003f0600728c */ /* 0x000fe2000bf05270 */
[----:B------:R-:W-:Y:S01]  /*02e0*/  HFMA2.MMA R81, -RZ, RZ, 0, 0 ;  /* 0x00000000ff517435 */ /* 0x000fe200000001ff */
[----:B------:R-:W-:Y:S01]  /*02f0*/  ISETP.NE.AND.EX P0, PT, RZ, UR7, PT, P0 ;  /* 0x00000007ff007c0c */ /* 0x000fe2000bf05300 */
[----:B------:R-:W-:Y:S01]  /*0300*/  HFMA2.MMA R114, -RZ, RZ, 0, 0 ;  /* 0x00000000ff727435 */ /* 0x000fe200000001ff */
[----:B------:R-:W-:Y:S01]  /*0310*/  CS2R R112, SRZ ;  /* 0x0000000000707805 */ /* 0x000fe2000001ff00 */
[----:B------:R-:W-:Y:S01]  /*0320*/  HFMA2.MMA R89, -RZ, RZ, 0, 0 ;  /* 0x00000000ff597435 */ /* 0x000fe200000001ff */
        /* <DEDUP_REMOVED lines=9> */
[----:B------:R-:W-:Y:S02]  /*03c0*/  MOV R83, RZ ;  /* 0x000000ff00537202 */ /* 0x000fe40000000f00 */
[----:B------:R-:W-:Y:S02]  /*03d0*/  CS2R R106, SRZ ;  /* 0x00000000006a7805 */ /* 0x000fe4000001ff00 */
[----:B------:R-:W-:Y:S02]  /*03e0*/  MOV R79, RZ ;  /* 0x000000ff004f7202 */ /* 0x000fe40000000f00 */
[----:B------:R-:W-:-:S02]  /*03f0*/  CS2R R98, SRZ ;  /* 0x0000000000627805 */ /* 0x000fc4000001ff00 */
[----:B------:R-:W-:Y:S02]  /*0400*/  CS2R R92, SRZ ;  /* 0x00000000005c7805 */ /* 0x000fe4000001ff00 */
[----:B------:R-:W-:Y:S02]  /*0410*/  MOV R66, RZ ;  /* 0x000000ff00427202 */ /* 0x000fe40000000f00 */
[----:B------:R-:W-:Y:S02]  /*0420*/  PLOP3.LUT P1, PT, PT, PT, UP0, 0x80, 0x0 ;  /* 0x000000000000781c */ /* 0x000fe40003f2f008 */
[--C-:B--2---:R-:W-:Y:S01]  /*0430*/  SHF.R.U64 R70, R64, 0x10, R65.reuse ;  /* 0x0000001040467819 */ /* 0x104fe20000001241 */
[----:B------:R-:W-:Y:S01]  /*0440*/  HADD2.F32 R63, -RZ, R64.H0_H0 ;  /* 0x20000040ff3f7230 */ /* 0x000fe20000004100 */
[----:B------:R-:W-:Y:S01]  /*0450*/  SHF.R.U32.HI R72, RZ, 0x10, R65 ;  /* 0x00000010ff487819 */ /* 0x000fe20000011641 */
[----:B------:R-:W-:Y:S01]  /*0460*/  HFMA2.MMA R64, -RZ, RZ, 0, 0 ;  /* 0x00000000ff407435 */ /* 0x000fe200000001ff */
        /* <DEDUP_REMOVED lines=12> */
[----:B------:R-:W-:Y:S01]  /*0530*/  LOP3.LUT R68, R0, 0xff, RZ, 0xc0, !PT ;  /* 0x000000ff00447812 */ /* 0x000fe200078ec0ff */
        /* <DEDUP_REMOVED lines=8> */
[----:B------:R-:W-:-:S07]  /*05c0*/  HADD2.F32 R84, -RZ, R84.H0_H0 ;  /* 0x20000054ff547230 */ /* 0x000fce0000004100 */
.L_x_2581:
        /* <DEDUP_REMOVED lines=13> */
[----:B------:R-:W0:Y:S02]  /*06a0*/  LDC.64 R60, c[0x0][0x300] ;  /* 0x0000c000ff3c7b82 */ /* 0x000e240000000a00 */
[----:B------:R-:W-:Y:S02]  /*06b0*/  IMAD.WIDE.U32 R36, R118, 0x10, R52 ;  /* 0x0000001076247825 */ /* 0x000fe400078e0034 */
[----:B------:R-:W4:Y:S02]  /*06c0*/  LDG.E.128 R28, desc[UR4][R28.64] ;  /* 0x000000041c1c7981 */ /* 0x000f24000c1e1d00 */
[----:B--2---:R-:W-:Y:S02]  /*06d0*/  IMAD.WIDE R48, R2, 0x4, R48 ;  /* 0x0000000402307825 */ /* 0x004fe400078e0230 */
[----:B------:R-:W2:Y:S01]  /*06e0*/  LDG.E.128 R36, desc[UR4][R36.64] ;  /* 0x0000000424247981 */ /* 0x000ea2000c1e1d00 */
[----:B------:R-:W1:Y:S01]  /*06f0*/  LDC.64 R140, c[0x0][0x240] ;  /* 0x00009000ff8c7b82 */ /* 0x000e620000000a00 */
[----:B------:R-:W-:-:S02]  /*0700*/  IMAD.WIDE.U32 R44, R116, 0x10, R52 ;  /* 0x00000010742c7825 */ /* 0x000fc400078e0034 */
[----:B------:R0:W2:Y:S02]  /*0710*/  LDG.E R115, desc[UR4][R48.64] ;  /* 0x0000000430737981 */ /* 0x0000a4000c1e1900 */
[--C-:B---3--:R-:W-:Y:S02]  /*0720*/  IMAD.WIDE.U32 R32, R119, 0x10, R56.reuse ;  /* 0x0000001077207825 */ /* 0x108fe400078e0038 */
[----:B------:R-:W3:Y:S01]  /*0730*/  LDG.E.128 R44, desc[UR4][R44.64] ;  /* 0x000000042c2c7981 */ /* 0x000ee2000c1e1d00 */
[----:B------:R-:W1:Y:S03]  /*0740*/  @P0 LDC.64 R138, c[0x0][0x2c8] ;  /* 0x0000b200ff8a0b82 */ /* 0x000e660000000a00 */
[----:B------:R-:W3:Y:S01]  /*0750*/  LDG.E.128 R32, desc[UR4][R32.64] ;  /* 0x0000000420207981 */ /* 0x000ee2000c1e1d00 */
[----:B------:R-:W-:-:S04]  /*0760*/  IMAD.WIDE.U32 R42, R118, 0x10, R56 ;  /* 0x00000010762a7825 */ /* 0x000fc800078e0038 */
[----:B------:R-:W1:Y:S02]  /*0770*/  @P0 LDC.64 R146, c[0x0][0x2c8] ;  /* 0x0000b200ff920b82 */ /* 0x000e640000000a00 */
[----:B------:R-:W3:Y:S01]  /*0780*/  LDG.E.128 R40, desc[UR4][R42.64] ;  /* 0x000000042a287981 */ /* 0x000ee2000c1e1d00 */
[----:B0-----:R-:W-:Y:S01]  /*0790*/  ISETP.NE.U32.AND P2, PT, R60, RZ, PT ;  /* 0x000000ff3c00720c */ /* 0x001fe20003f45070 */
[----:B------:R-:W-:Y:S01]  /*07a0*/  IMAD.WIDE.U32 R48, R116, 0x10, R56 ;  /* 0x0000001074307825 */ /* 0x000fe200078e0038 */
[----:B------:R-:W-:Y:S02]  /*07b0*/  IADD3 R117, R119, 0x300, RZ ;  /* 0x0000030077757810 */ /* 0x000fe40007ffe0ff */
[----:B------:R-:W-:Y:S01]  /*07c0*/  ISETP.NE.AND.EX P2, PT, R61, RZ, PT, P2 ;  /* 0x000000ff3d00720c */ /* 0x000fe20003f45320 */
[----:B------:R-:W0:Y:S02]  /*07d0*/  @P0 LDC.64 R132, c[0x0][0x2c8] ;  /* 0x0000b200ff840b82 */ /* 0x000e240000000a00 */
[----:B------:R-:W3:Y:S01]  /*07e0*/  LDG.E.128 R48, desc[UR4][R48.64] ;  /* 0x0000000430307981 */ /* 0x000ee2000c1e1d00 */
[----:B------:R-:W-:-:S04]  /*07f0*/  IMAD.WIDE.U32 R52, R117, 0x10, R52 ;  /* 0x0000001075347825 */ /* 0x000fc800078e0034 */
[C---:B------:R-:W-:Y:S01]  /*0800*/  IMAD.WIDE.U32 R56, R117.reuse, 0x10, R56 ;  /* 0x0000001075387825 */ /* 0x040fe200078e0038 */
[----:B------:R-:W0:Y:S01]  /*0810*/  @P0 LDC.64 R144, c[0x0][0x2c8] ;  /* 0x0000b200ff900b82 */ /* 0x000e220000000a00 */
[----:B------:R-:W3:Y:S04]  /*0820*/  LDG.E.128 R52, desc[UR4][R52.64] ;  /* 0x0000000434347981 */ /* 0x000ee8000c1e1d00 */
[----:B------:R-:W3:Y:S03]  /*0830*/  LDG.E.128 R56, desc[UR4][R56.64] ;  /* 0x0000000438387981 */ /* 0x000ee6000c1e1d00 */
[----:B------:R-:W1:Y:S08]  /*0840*/  @P2 LDC.64 R142, c[0x0][0x248] ;  /* 0x00009200ff8e2b82 */ /* 0x000e700000000a00 */
[----:B------:R-:W0:Y:S08]  /*0850*/  @P2 LDC.64 R128, c[0x0][0x248] ;  /* 0x00009200ff802b82 */ /* 0x000e300000000a00 */
[----:B------:R-:W0:Y:S01]  /*0860*/  @P2 LDC.64 R124, c[0x0][0x248] ;  /* 0x00009200ff7c2b82 */ /* 0x000e220000000a00 */
[----:B-1----:R-:W-:-:S07]  /*0870*/  @P2 IMAD.WIDE.U32 R142, R117, 0x4, R142 ;  /* 0x00000004758e2825 */ /* 0x002fce00078e008e */
[----:B------:R-:W1:Y:S01]  /*0880*/  @P2 LDC.64 R136, c[0x0][0x248] ;  /* 0x00009200ff882b82 */ /* 0x000e620000000a00 */
[----:B------:R-:W5:Y:S01]  /*0890*/  @P2 LDG.E R88, desc[UR4][R142.64] ;  /* 0x000000048e582981 */ /* 0x000f62000c1e1900 */
[----:B0-----:R-:W-:Y:S01]  /*08a0*/  @P2 IMAD.WIDE.U32 R128, R118, 0x4, R128 ;  /* 0x0000000476802825 */ /* 0x001fe200078e0080 */
[----:B------:R-:W-:-:S03]  /*08b0*/  LOP3.LUT P4, RZ, R3, 0xff, RZ, 0xc0, !PT ;  /* 0x000000ff03ff7812 */ /* 0x000fc6000788c0ff */
[----:B------:R-:W-:Y:S01]  /*08c0*/  IMAD.WIDE.U32 R134, R116, 0x4, R140 ;  /* 0x0000000474867825 */ /* 0x000fe200078e008c */
[----:B------:R0:W5:Y:S03]  /*08d0*/  @P2 LDG.E R86, desc[UR4][R128.64] ;  /* 0x0000000480562981 */ /* 0x000166000c1e1900 */
[C---:B------:R-:W-:Y:S01]  /*08e0*/  @P2 IMAD.WIDE.U32 R124, R119.reuse, 0x4, R124 ;  /* 0x00000004777c2825 */ /* 0x040fe200078e007c */
[----:B------:R-:W5:Y:S03]  /*08f0*/  LDG.E R121, desc[UR4][R134.64] ;  /* 0x0000000486797981 */ /* 0x000f66000c1e1900 */
[----:B------:R-:W-:Y:S01]  /*0900*/  IMAD.WIDE.U32 R126, R119, 0x4, R140 ;  /* 0x00000004777e7825 */ /* 0x000fe200078e008c */
[----:B------:R0:W5:Y:S03]  /*0910*/  @P2 LDG.E R85, desc[UR4][R124.64] ;  /* 0x000000047c552981 */ /* 0x000166000c1e1900 */
[C---:B0-----:R-:W-:Y:S01]  /*0920*/  @P0 IMAD.WIDE.U32 R128, R118.reuse, 0x10, R138 ;  /* 0x0000001076800825 */ /* 0x041fe200078e008a */
[----:B------:R0:W5:Y:S03]  /*0930*/  LDG.E R123, desc[UR4][R126.64] ;  /* 0x000000047e7b7981 */ /* 0x000166000c1e1900 */
[----:B------:R-:W-:Y:S01]  /*0940*/  IMAD.WIDE.U32 R130, R118, 0x4, R140 ;  /* 0x0000000476827825 */ /* 0x000fe200078e008c */
[----:B------:R3:W5:Y:S03]  /*0950*/  @P0 LDG.E.128 R8, desc[UR4][R128.64] ;  /* 0x0000000480080981 */ /* 0x000766000c1e1d00 */
[----:B------:R-:W-:Y:S01]  /*0960*/  @P0 IMAD.WIDE.U32 R138, R117, 0x10, R146 ;  /* 0x00000010758a0825 */ /* 0x000fe200078e0092 */
[----:B------:R3:W5:Y:S03]  /*0970*/  LDG.E R122, desc[UR4][R130.64] ;  /* 0x00000004827a7981 */ /* 0x000766000c1e1900 */
[----:B------:R-:W-:Y:S01]  /*0980*/  @P0 IMAD.WIDE.U32 R124, R119, 0x10, R132 ;  /* 0x00000010777c0825 */ /* 0x000fe200078e0084 */
[----:B------:R3:W5:Y:S03]  /*0990*/  @P0 LDG.E.128 R16, desc[UR4][R138.64] ;  /* 0x000000048a100981 */ /* 0x000766000c1e1d00 */
[C---:B------:R-:W-:Y:S01]  /*09a0*/  @P0 IMAD.WIDE.U32 R132, R116.reuse, 0x10, R144 ;  /* 0x0000001074840825 */ /* 0x040fe200078e0090 */
[----:B------:R-:W5:Y:S04]  /*09b0*/  @P0 LDG.E.128 R4, desc[UR4][R124.64] ;  /* 0x000000047c040981 */ /* 0x000f68000c1e1d00 */
[----:B------:R3:W5:Y:S01]  /*09c0*/  @P0 LDG.E.128 R12, desc[UR4][R132.64] ;  /* 0x00000004840c0981 */ /* 0x000762000c1e1d00 */
[----:B-1----:R-:W-:-:S05]  /*09d0*/  @P2 IMAD.WIDE.U32 R136, R116, 0x4, R136 ;  /* 0x0000000474882825 */ /* 0x002fca00078e0088 */
[----:B------:R1:W5:Y:S01]  /*09e0*/  @P2 LDG.E R87, desc[UR4][R136.64] ;  /* 0x0000000488572981 */ /* 0x000362000c1e1900 */
[----:B------:R-:W-:-:S05]  /*09f0*/  IMAD.WIDE.U32 R140, R117, 0x4, R140 ;  /* 0x00000004758c7825 */ /* 0x000fca00078e008c */
[----:B------:R1:W5:Y:S01]  /*0a00*/  LDG.E R120, desc[UR4][R140.64] ;  /* 0x000000048c787981 */ /* 0x000362000c1e1900 */
[----:B------:R-:W-:Y:S01]  /*0a10*/  IADD3 R2, R2, UR10, RZ ;  /* 0x0000000a02027c10 */ /* 0x000fe2000fffe0ff */
[----:B------:R-:W-:Y:S01]  /*0a20*/  UMOV UR6, 0xffffffff ;  /* 0xffffffff00067882 */ /* 0x000fe20000000000 */
[----:B------:R-:W-:Y:S02]  /*0a30*/  LOP3.LUT P3, RZ, R0, 0x1f, RZ, 0xc0, !PT ;  /* 0x0000001f00ff7812 */ /* 0x000fe4000786c0ff */
[----:B----4-:R-:W-:-:S05]  /*0a40*/  FSEL R148, R148, RZ, !P1 ;  /* 0x000000ff94947208 */ /* 0x010fca0004800000 */
[C---:B------:R-:W-:Y:S01]  /*0a50*/  FADD.FTZ R28, -R148.reuse, R28 ;  /* 0x0000001c941c7221 */ /* 0x040fe20000010100 */
[----:B------:R-:W-:-:S03]  /*0a60*/  FADD.FTZ R30, -R148, R30 ;  /* 0x0000001e941e7221 */ /* 0x000fc60000010100 */
[----:B--2---:R-:W-:Y:S01]  /*0a70*/  FMUL.FTZ R3, R115, R28 ;  /* 0x0000001c73037220 */ /* 0x004fe20000410000 */
[C---:B------:R-:W-:Y:S01]  /*0a80*/  FADD.FTZ R28, -R148.reuse, R37 ;  /* 0x00000025941c7221 */ /* 0x040fe20000010100 */
[----:B0-----:R-:W-:-:S03]  /*0a90*/  FADD.FTZ R126, -R148, R29 ;  /* 0x0000001d947e7221 */ /* 0x001fc60000010100 */
[C---:B------:R-:W-:Y:S01]  /*0aa0*/  FMUL.FTZ R135, R115.reuse, R28 ;  /* 0x0000001c73877220 */ /* 0x040fe20000410000 */
[----:B---3--:R-:W-:Y:S01]  /*0ab0*/  FADD.FTZ R28, -R148, R44 ;  /* 0x0000002c941c7221 */ /* 0x008fe20000010100 */
[----:B------:R-:W-:Y:S01]  /*0ac0*/  FMUL.FTZ R129, R115, R30 ;  /* 0x0000001e73817220 */ /* 0x000fe20000410000 */
[----:B------:R-:W-:Y:S01]  /*0ad0*/  FMUL.FTZ R128, R63, R32 ;  /* 0x000000203f807220 */ /* 0x000fe20000410000 */
[C---:B------:R-:W-:Y:S01]  /*0ae0*/  FADD.FTZ R83, R32.reuse, R83 ;  /* 0x0000005320537221 */ /* 0x040fe20000010000 */
[----:B------:R-:W-:Y:S01]  /*0af0*/  FFMA.FTZ R89, R32, R3, R89 ;  /* 0x0000000320597223 */ /* 0x000fe20000010059 */
[C---:B------:R-:W-:Y:S01]  /*0b00*/  FADD.FTZ R30, -R148.reuse, R39 ;  /* 0x00000027941e7221 */ /* 0x040fe20000010100 */
[----:B------:R-:W-:Y:S01]  /*0b10*/  FADD.FTZ R32, -R148, R46 ;  /* 0x0000002e94207221 */ /* 0x000fe20000010100 */
[C---:B------:R-:W-:Y:S01]  /*0b20*/  FMUL.FTZ R46, R115.reuse, R28 ;  /* 0x0000001c732e7220 */ /* 0x040fe20000410000 */
[----:B------:R-:W-:Y:S01]  /*0b30*/  FMUL.FTZ R131, R70, R33 ;  /* 0x0000002146837220 */ /* 0x000fe20000410000 */
[----:B------:R-:W-:Y:S01]  /*0b40*/  FADD.FTZ R28, RZ, R128 ;  /* 0x00000080ff1c7221 */ /* 0x000fe20000010000 */
[----:B------:R-:W-:Y:S01]  /*0b50*/  FMUL.FTZ R126, R115, R126 ;  /* 0x0000007e737e7220 */ /* 0x000fe20000410000 */
[----:B------:R-:W-:Y:S01]  /*0b60*/  FFMA.FTZ R29, R3, R128, RZ ;  /* 0x00000080031d7223 */ /* 0x000fe200000100ff */
[----:B------:R-:W-:Y:S01]  /*0b70*/  FMUL.FTZ R139, R115, R30 ;  /* 0x0000001e738b7220 */ /* 0x000fe20000410000 */
[C---:B------:R-:W-:Y:S01]  /*0b80*/  FADD.FTZ R130, -R148.reuse, R31 ;  /* 0x0000001f94827221 */ /* 0x040fe20000010100 */
[----:B------:R-:W-:Y:S01]  /*0b90*/  FADD.FTZ R30, -R148, R45 ;  /* 0x0000002d941e7221 */ /* 0x000fe20000010100 */
[----:B------:R-:W-:Y:S01]  /*0ba0*/  FMUL.FTZ R132, R65, R34 ;  /* 0x0000002241847220 */ /* 0x000fe20000410000 */
[----:B------:R-:W-:Y:S01]  /*0bb0*/  FADD.FTZ R31, R28, R131 ;  /* 0x000000831c1f7221 */ /* 0x000fe20000010000 */
[C---:B------:R-:W-:Y:S01]  /*0bc0*/  FADD.FTZ R91, R34.reuse, R91 ;  /* 0x0000005b225b7221 */ /* 0x040fe20000010000 */
[----:B------:R-:W-:Y:S01]  /*0bd0*/  FFMA.FTZ R93, R34, R129, R93 ;  /* 0x00000081225d7223 */ /* 0x000fe2000001005d */
[----:B------:R-:W-:Y:S01]  /*0be0*/  FFMA.FTZ R28, R126, R131, R29 ;  /* 0x000000837e1c7223 */ /* 0x000fe2000001001d */
[----:B------:R-:W-:Y:S01]  /*0bf0*/  FADD.FTZ R34, -R148, R47 ;  /* 0x0000002f94227221 */ /* 0x000fe20000010100 */
[----:B------:R-:W-:Y:S01]  /*0c00*/  FMUL.FTZ R47, R115, R30 ;  /* 0x0000001e732f7220 */ /* 0x000fe20000410000 */
[----:B------:R-:W-:Y:S01]  /*0c10*/  FMUL.FTZ R133, R72, R35 ;  /* 0x0000002348857220 */ /* 0x000fe20000410000 */
[----:B------:R-:W-:Y:S01]  /*0c20*/  FADD.FTZ R30, R31, R132 ;  /* 0x000000841f1e7221 */ /* 0x000fe20000010000 */
[----:B------:R-:W-:Y:S01]  /*0c30*/  FMUL.FTZ R130, R115, R130 ;  /* 0x0000008273827220 */ /* 0x000fe20000410000 */
[----:B------:R-:W-:Y:S01]  /*0c40*/  FADD.FTZ R36, -R148, R36 ;  /* 0x0000002494247221 */ /* 0x000fe20000010100 */
[----:B------:R-:W-:Y:S01]  /*0c50*/  FFMA.FTZ R29, R129, R132, R28 ;  /* 0x00000084811d7223 */ /* 0x000fe2000001001c */
[----:B-1----:R-:W-:Y:S01]  /*0c60*/  FMUL.FTZ R137, R67, R40 ;  /* 0x0000002843897220 */ /* 0x002fe20000410000 */
[----:B------:R-:W-:Y:S01]  /*0c70*/  FADD.FTZ R30, R30, R133 ;  /* 0x000000851e1e7221 */ /* 0x000fe20000010000 */
[----:B------:R-:W-:Y:S01]  /*0c80*/  FMUL.FTZ R134, R115, R36 ;  /* 0x0000002473867220 */ /* 0x000fe20000410000 */
[----:B------:R-:W-:Y:S01]  /*0c90*/  FFMA.FTZ R31, R130, R133, R29 ;  /* 0x00000085821f7223 */ /* 0x000fe2000001001d */
[----:B------:R-:W-:Y:S01]  /*0ca0*/  FMUL.FTZ R138, R74, R41 ;  /* 0x000000294a8a7220 */ /* 0x000fe20000410000 */
[----:B------:R-:W-:Y:S01]  /*0cb0*/  FADD.FTZ R29, R30, R137 ;  /* 0x000000891e1d7221 */ /* 0x000fe20000010000 */
[----:B------:R-:W-:Y:S01]  /*0cc0*/  FADD.FTZ R38, -R148, R38 ;  /* 0x0000002694267221 */ /* 0x000fe20000010100 */
        /* <DEDUP_REMOVED lines=18> */
[C---:B------:R-:W-:Y:S01]  /*0df0*/  FADD.FTZ R103, R50.reuse, R103 ;  /* 0x0000006732677221 */ /* 0x040fe20000010000 */
[----:B------:R-:W-:Y:S01]  /*0e00*/  FFMA.FTZ R79, R50, R48, R79 ;  /* 0x00000030324f7223 */ /* 0x000fe2000001004f */
[----:B------:R-:W-:Y:S01]  /*0e10*/  FMUL.FTZ R49, R73, R50 ;  /* 0x0000003249317220 */ /* 0x000fe20000410000 */
[----:B------:R-:W-:Y:S01]  /*0e20*/  FFMA.FTZ R28, R46, R125, R31 ;  /* 0x0000007d2e1c7223 */ /* 0x000fe2000001001f */
[----:B------:R-:W-:Y:S01]  /*0e30*/  FMUL.FTZ R50, R115, R34 ;  /* 0x0000002273327220 */ /* 0x000fe20000410000 */
[----:B------:R-:W-:Y:S01]  /*0e40*/  FADD.FTZ R52, -R148, R52 ;  /* 0x0000003494347221 */ /* 0x000fe20000010100 */
[----:B------:R-:W-:Y:S01]  /*0e50*/  FADD.FTZ R30, R29, R124 ;  /* 0x0000007c1d1e7221 */ /* 0x000fe20000010000 */
[----:B------:R-:W-:Y:S01]  /*0e60*/  FFMA.FTZ R29, R47, R124, R28 ;  /* 0x0000007c2f1d7223 */ /* 0x000fe2000001001c */
[C---:B------:R-:W-:Y:S01]  /*0e70*/  FADD.FTZ R104, R51.reuse, R104 ;  /* 0x0000006833687221 */ /* 0x040fe20000010000 */
[----:B------:R-:W-:Y:S01]  /*0e80*/  FFMA.FTZ R106, R51, R50, R106 ;  /* 0x00000032336a7223 */ /* 0x000fe2000001006a */
[----:B------:R-:W-:Y:S01]  /*0e90*/  FMUL.FTZ R127, R80, R51 ;  /* 0x00000033507f7220 */ /* 0x000fe20000410000 */
[----:B------:R-:W-:Y:S01]  /*0ea0*/  FADD.FTZ R32, -R148, R53 ;  /* 0x0000003594207221 */ /* 0x000fe20000010100 */
[C---:B------:R-:W-:Y:S01]  /*0eb0*/  FMUL.FTZ R51, R115.reuse, R52 ;  /* 0x0000003473337220 */ /* 0x040fe20000410000 */
[----:B------:R-:W-:Y:S01]  /*0ec0*/  FADD.FTZ R30, R30, R49 ;  /* 0x000000311e1e7221 */ /* 0x000fe20000010000 */
[----:B------:R-:W-:Y:S01]  /*0ed0*/  FFMA.FTZ R29, R48, R49, R29 ;  /* 0x00000031301d7223 */ /* 0x000fe2000001001d */
[C---:B------:R-:W-:Y:S01]  /*0ee0*/  FADD.FTZ R109, R56.reuse, R109 ;  /* 0x0000006d386d7221 */ /* 0x040fe20000010000 */
[----:B------:R-:W-:Y:S01]  /*0ef0*/  FFMA.FTZ R107, R56, R51, R107 ;  /* 0x00000033386b7223 */ /* 0x000fe2000001006b */
[----:B------:R-:W-:Y:S01]  /*0f00*/  FMUL.FTZ R52, R115, R32 ;  /* 0x0000002073347220 */ /* 0x000fe20000410000 */
[----:B------:R-:W-:Y:S01]  /*0f10*/  FADD.FTZ R54, -R148, R54 ;  /* 0x0000003694367221 */ /* 0x000fe20000010100 */
        /* <DEDUP_REMOVED lines=11> */
[C---:B------:R-:W-:Y:S01]  /*0fd0*/  FADD.FTZ R113, R58.reuse, R113 ;  /* 0x000000713a717221 */ /* 0x040fe20000010000 */
[----:B------:R-:W-:Y:S01]  /*0fe0*/  FFMA.FTZ R111, R58, R53, R111 ;  /* 0x000000353a6f7223 */ /* 0x000fe2000001006f */
[----:B------:R-:W-:Y:S01]  /*0ff0*/  FADD.FTZ R31, R28, R57 ;  /* 0x000000391c1f7221 */ /* 0x000fe20000010000 */
[----:B------:R-:W-:Y:S01]  /*1000*/  FADD.FTZ R34, -R148, R55 ;  /* 0x0000003794227221 */ /* 0x000fe20000010100 */
[----:B------:R-:W-:Y:S01]  /*1010*/  SHF.R.U32.HI R33, RZ, 0x5, R0 ;  /* 0x00000005ff217819 */ /* 0x000fe20000011600 */
[----:B------:R-:W-:Y:S01]  /*1020*/  FMUL.FTZ R58, R77, R58 ;  /* 0x0000003a4d3a7220 */ /* 0x000fe20000410000 */
[----:B------:R-:W-:Y:S01]  /*1030*/  FFMA.FTZ R28, R52, R57, R29 ;  /* 0x00000039341c7223 */ /* 0x000fe2000001001d */
[C---:B------:R-:W-:Y:S01]  /*1040*/  FADD.FTZ R94, R35.reuse, R94 ;  /* 0x0000005e235e7221 */ /* 0x040fe20000010000 */
[----:B------:R-:W-:Y:S01]  /*1050*/  FFMA.FTZ R66, R35, R130, R66 ;  /* 0x0000008223427223 */ /* 0x000fe20000010042 */
[----:B------:R-:W-:Y:S01]  /*1060*/  LOP3.LUT R35, R33, 0x7fffff8, RZ, 0xc0, !PT ;  /* 0x07fffff821237812 */ /* 0x000fe200078ec0ff */
[----:B------:R-:W-:Y:S01]  /*1070*/  FMUL.FTZ R54, R115, R34 ;  /* 0x0000002273367220 */ /* 0x000fe20000410000 */
[----:B------:R-:W-:Y:S01]  /*1080*/  ISETP.GE.AND P1, PT, R2, UR11, PT ;  /* 0x0000000b02007c0c */ /* 0x000fe2000bf26270 */
        /* <DEDUP_REMOVED lines=36> */
.L_x_2592:
[----:B------:R-:W3:Y:S01]  /*12d0*/  S2R R37, SR_CgaCtaId ;  /* 0x0000000000257919 */ /* 0x000ee20000008800 */
[----:B------:R-:W-:Y:S01]  /*12e0*/  MOV R34, 0x400 ;  /* 0x0000040000227802 */ /* 0x000fe20000000f00 */
[----:B------:R-:W-:Y:S01]  /*12f0*/  UISETP.NE.AND UP0, UPT, UR15, URZ, UPT ;  /* 0x0000003f0f00728c */ /* 0x000fe2000bf05270 */
[----:B------:R-:W-:Y:S01]  /*1300*/  @!P3 LOP3.LUT R32, R33, 0x7, RZ, 0xc0, !PT ;  /* 0x000000072120b812 */ /* 0x000fe200078ec0ff */
[----:B-1----:R-:W-:Y:S01]  /*1310*/  FADD.FTZ R144, R30, R31 ;  /* 0x0000001f1e907221 */ /* 0x002fe20000010000 */
[----:B--2---:R-:W-:Y:S01]  /*1320*/  FADD.FTZ R145, R29, R28 ;  /* 0x0000001c1d917221 */ /* 0x004fe20000010000 */
[----:B------:R-:W-:Y:S02]  /*1330*/  ISETP.NE.U32.AND P5, PT, RZ, UR16, PT ;  /* 0x00000010ff007c0c */ /* 0x000fe4000bfa5070 */
[----:B------:R-:W-:Y:S02]  /*1340*/  @!P3 IADD3 R32, R35, R32, RZ ;  /* 0x000000202320b210 */ /* 0x000fe40007ffe0ff */
[----:B------:R-:W-:Y:S01]  /*1350*/  PLOP3.LUT P1, PT, PT, PT, UP0, 0x80, 0x0 ;  /* 0x000000000000781c */ /* 0x000fe20003f2f008 */
[----:B------:R-:W-:Y:S05]  /*1360*/  WARPSYNC.ALL ;  /* 0x0000000000007948 */ /* 0x000fea0003800000 */
[----:B------:R-:W-:-:S02]  /*1370*/  ISETP.NE.AND.EX P5, PT, RZ, UR17, PT, P5 ;  /* 0x00000011ff007c0c */ /* 0x000fc4000bfa5350 */
[----:B---3--:R-:W-:-:S04]  /*1380*/  LEA R34, R37, R34, 0x18 ;  /* 0x0000002225227211 */ /* 0x008fc800078ec0ff */
[-C--:B------:R-:W-:Y:S02]  /*1390*/  @!P3 LEA R45, R32, R34.reuse, 0x3 ;  /* 0x00000022202db211 */ /* 0x080fe400078e18ff */
[----:B------:R-:W-:-:S03]  /*13a0*/  LEA R59, R35, R34, 0x3 ;  /* 0x00000022233b7211 */ /* 0x000fc600078e18ff */
[----:B------:R-:W-:Y:S01]  /*13b0*/  @!P3 STS.64 [R45+0x4000], R144 ;  /* 0x004000902d00b388 */ /* 0x000fe20000000a00 */
[----:B------:R-:W-:Y:S01]  /*13c0*/  BAR.SYNC.DEFER_BLOCKING 0x0 ;  /* 0x0000000000007b1d */ /* 0x000fe20000010000 */
[----:B-----5:R-:W-:-:S05]  /*13d0*/  LOP3.LUT P3, RZ, R123, 0xff, RZ, 0xc0, !PT ;  /* 0x000000ff7bff7812 */ /* 0x020fca000786c0ff */
[----:B0-----:R-:W0:Y:S04]  /*13e0*/  LDS.128 R28, [R59+0x4000] ;  /* 0x004000003b1c7984 */ /* 0x001e280000000c00 */
[----:B------:R-:W1:Y:S04]  /*13f0*/  LDS.128 R32, [R59+0x4010] ;  /* 0x004010003b207984 */ /* 0x000e680000000c00 */
[----:B------:R-:W2:Y:S04]  /*1400*/  LDS.128 R36, [R59+0x4020] ;  /* 0x004020003b247984 */ /* 0x000ea80000000c00 */
[----:B------:R3:W4:Y:S02]  /*1410*/  LDS.128 R40, [R59+0x4030] ;  /* 0x004030003b287984 */ /* 0x0007240000000c00 */
[----:B---3--:R-:W-:-:S02]  /*1420*/  SEL R59, RZ, 0x1, P4 ;  /* 0x00000001ff3b7807 */ /* 0x008fc40002000000 */
[----:B------:R-:W-:Y:S01]  /*1430*/  LOP3.LUT P4, RZ, R123, 0xff00, RZ, 0xc0, !PT ;  /* 0x0000ff007bff7812 */ /* 0x000fe2000788c0ff */
        /* <DEDUP_REMOVED lines=18> */
[----:B------:R-:W-:Y:S02]  /*1560*/  FSEL R146, R42, RZ, !P1 ;  /* 0x000000ff2a927208 */ /* 0x000fe40004800000 */
[----:B------:R-:W0:Y:S03]  /*1570*/  @P2 LDC.64 R42, c[0x0][0x300] ;  /* 0x0000c000ff2a2b82 */ /* 0x000e260000000a00 */
        /* <DEDUP_REMOVED lines=15> */
[-C--:B------:R-:W-:Y:S01]  /*1670*/  FFMA.FTZ R134, R134, R145.reuse, R146 ;  /* 0x0000009186867223 */ /* 0x080fe20000010092 */
[----:B------:R-:W-:Y:S01]  /*1680*/  FMUL.FTZ R29, R126, UR14 ;  /* 0x0000000e7e1d7c20 */ /* 0x000fe20008410000 */
[----:B------:R-:W-:Y:S01]  /*1690*/  FMUL.FTZ R28, R3, UR14 ;  /* 0x0000000e031c7c20 */ /* 0x000fe20008410000 */
[----:B------:R-:W-:Y:S01]  /*16a0*/  @P5 FADD.FTZ R37, R6, R37 ;  /* 0x0000002506255221 */ /* 0x000fe20000010000 */
[----:B------:R-:W-:Y:S01]  /*16b0*/  FMUL.FTZ R31, R130, UR14 ;  /* 0x0000000e821f7c20 */ /* 0x000fe20008410000 */
[----:B------:R-:W-:Y:S01]  /*16c0*/  FADD.FTZ R134, R137, -R134 ;  /* 0x8000008689867221 */ /* 0x000fe20000010000 */
[----:B------:R-:W-:Y:S01]  /*16d0*/  SEL R33, R29, RZ, P4 ;  /* 0x000000ff1d217207 */ /* 0x000fe20002000000 */
[-CC-:B------:R-:W-:Y:S01]  /*16e0*/  FFMA.FTZ R136, R136, R145.reuse, R146.reuse ;  /* 0x0000009188887223 */ /* 0x180fe20000010092 */
[----:B------:R-:W-:Y:S01]  /*16f0*/  LOP3.LUT P4, RZ, R123, 0xff000000, RZ, 0xc0, !PT ;  /* 0xff0000007bff7812 */ /* 0x000fe2000788c0ff */
[----:B------:R-:W-:Y:S01]  /*1700*/  FMUL.FTZ R30, R37, UR14 ;  /* 0x0000000e251e7c20 */ /* 0x000fe20008410000 */
[----:B------:R-:W-:Y:S01]  /*1710*/  SEL R32, R28, RZ, P3 ;  /* 0x000000ff1c207207 */ /* 0x000fe20001800000 */
[-C--:B------:R-:W-:Y:S01]  /*1720*/  FFMA.FTZ R139, R139, R145.reuse, R146 ;  /* 0x000000918b8b7223 */ /* 0x080fe20000010092 */
[----:B------:R-:W-:Y:S01]  /*1730*/  LOP3.LUT P3, RZ, R123, 0xff0000, RZ, 0xc0, !PT ;  /* 0x00ff00007bff7812 */ /* 0x000fe2000786c0ff */
[----:B------:R-:W-:Y:S01]  /*1740*/  FADD.FTZ R136, R141, -R136 ;  /* 0x800000888d887221 */ /* 0x000fe20000010000 */
[----:B------:R-:W-:Y:S01]  /*1750*/  SEL R35, R31, RZ, P4 ;  /* 0x000000ff1f237207 */ /* 0x000fe20002000000 */
[----:B------:R-:W-:Y:S01]  /*1760*/  FMUL.FTZ R137, R115, R134 ;  /* 0x0000008673897220 */ /* 0x000fe20000410000 */
[C---:B------:R-:W-:Y:S01]  /*1770*/  LOP3.LUT P4, RZ, R85.reuse, 0xff000000, RZ, 0xc0, !PT ;  /* 0xff00000055ff7812 */ /* 0x040fe2000788c0ff */
[----:B------:R-:W-:Y:S01]  /*1780*/  FADD.FTZ R44, R44, -R139 ;  /* 0x8000008b2c2c7221 */ /* 0x000fe20000010000 */
[----:B------:R-:W-:Y:S01]  /*1790*/  SEL R34, R30, RZ, P3 ;  /* 0x000000ff1e227207 */ /* 0x000fe20001800000 */
[----:B------:R-:W-:Y:S01]  /*17a0*/  @P5 FADD.FTZ R137, R8, R137 ;  /* 0x0000008908895221 */ /* 0x000fe20000010000 */
[----:B------:R-:W-:Y:S01]  /*17b0*/  LOP3.LUT P3, RZ, R85, 0xff0000, RZ, 0xc0, !PT ;  /* 0x00ff000055ff7812 */ /* 0x000fe2000786c0ff */
[----:B------:R-:W-:Y:S01]  /*17c0*/  FMUL.FTZ R139, R115, R136 ;  /* 0x00000088738b7220 */ /* 0x000fe20000410000 */
[----:B------:R-:W-:Y:S01]  /*17d0*/  SEL R132, R31, RZ, P4 ;  /* 0x000000ff1f847207 */ /* 0x000fe20002000000 */
[----:B------:R-:W-:Y:S01]  /*17e0*/  FMUL.FTZ R136, R115, R44 ;  /* 0x0000002c73887220 */ /* 0x000fe20000410000 */
[----:B------:R-:W-:Y:S01]  /*17f0*/  LOP3.LUT P4, RZ, R85, 0xff00, RZ, 0xc0, !PT ;  /* 0x0000ff0055ff7812 */ /* 0x000fe2000788c0ff */
[----:B------:R-:W-:Y:S01]  /*1800*/  FFMA.FTZ R135, R135, R145, R146 ;  /* 0x0000009187877223 */ /* 0x000fe20000010092 */
[----:B------:R-:W-:Y:S01]  /*1810*/  SEL R133, R30, RZ, P3 ;  /* 0x000000ff1e857207 */ /* 0x000fe20001800000 */
[----:B------:R-:W-:Y:S01]  /*1820*/  FMUL.FTZ R36, R137, UR14 ;  /* 0x0000000e89247c20 */ /* 0x000fe20008410000 */
[----:B------:R-:W-:Y:S01]  /*1830*/  LOP3.LUT P3, RZ, R85, 0xff, RZ, 0xc0, !PT ;  /* 0x000000ff55ff7812 */ /* 0x000fe2000786c0ff */
[----:B------:R-:W-:Y:S01]  /*1840*/  @P5 FADD.FTZ R136, R11, R136 ;  /* 0x000000880b885221 */ /* 0x000fe20000010000 */
[----:B------:R-:W-:Y:S01]  /*1850*/  SEL R134, R29, RZ, P4 ;  /* 0x000000ff1d867207 */ /* 0x000fe20002000000 */
[----:B------:R-:W-:Y:S01]  /*1860*/  FADD.FTZ R138, R138, -R135 ;  /* 0x800000878a8a7221 */ /* 0x000fe20000010000 */
[----:B------:R-:W-:Y:S01]  /*1870*/  LOP3.LUT P4, RZ, R122, 0xff, RZ, 0xc0, !PT ;  /* 0x000000ff7aff7812 */ /* 0x000fe2000788c0ff */
[----:B------:R-:W-:Y:S01]  /*1880*/  FMUL.FTZ R40, R136, UR14 ;  /* 0x0000000e88287c20 */ /* 0x000fe20008410000 */
[----:B------:R-:W-:Y:S01]  /*1890*/  SEL R135, R28, RZ, P3 ;  /* 0x000000ff1c877207 */ /* 0x000fe20001800000 */
[----:B------:R-:W-:Y:S01]  /*18a0*/  FMUL.FTZ R138, R115, R138 ;  /* 0x0000008a738a7220 */ /* 0x000fe20000410000 */
[----:B------:R-:W-:Y:S01]  /*18b0*/  SEL R28, R36, RZ, P4 ;  /* 0x000000ff241c7207 */ /* 0x000fe20002000000 */
[----:B------:R-:W-:Y:S01]  /*18c0*/  @P5 FADD.FTZ R139, R10, R139 ;  /* 0x0000008b0a8b5221 */ /* 0x000fe20000010000 */
[C---:B------:R-:W-:Y:S01]  /*18d0*/  LOP3.LUT P4, RZ, R122.reuse, 0xff000000, RZ, 0xc0, !PT ;  /* 0xff0000007aff7812 */ /* 0x040fe2000788c0ff */
[----:B------:R-:W-:Y:S01]  /*18e0*/  @P5 FADD.FTZ R138, R9, R138 ;  /* 0x0000008a098a5221 */ /* 0x000fe20000010000 */
[----:B------:R-:W-:Y:S01]  /*18f0*/  LOP3.LUT P3, RZ, R122, 0xff00, RZ, 0xc0, !PT ;  /* 0x0000ff007aff7812 */ /* 0x000fe2000786c0ff */
[----:B------:R-:W1:Y:S01]  /*1900*/  LDC.64 R44, c[0x0][0x2f8] ;  /* 0x0000be00ff2c7b82 */ /* 0x000e620000000a00 */
[----:B------:R-:W-:Y:S01]  /*1910*/  SEL R31, R40, RZ, P4 ;  /* 0x000000ff281f7207 */ /* 0x000fe20002000000 */
[----:B------:R-:W-:Y:S01]  /*1920*/  FMUL.FTZ R38, R138, UR14 ;  /* 0x0000000e8a267c20 */ /* 0x000fe20008410000 */
[----:B------:R-:W-:Y:S01]  /*1930*/  LOP3.LUT P4, RZ, R86, 0xff000000, RZ, 0xc0, !PT ;  /* 0xff00000056ff7812 */ /* 0x000fe2000788c0ff */
[----:B------:R-:W-:-:S03]  /*1940*/  FMUL.FTZ R39, R139, UR14 ;  /* 0x0000000e8b277c20 */ /* 0x000fc60008410000 */
[----:B------:R-:W-:Y:S02]  /*1950*/  SEL R142, R40, RZ, P4 ;  /* 0x000000ff288e7207 */ /* 0x000fe40002000000 */
[----:B------:R-:W-:Y:S01]  /*1960*/  LOP3.LUT P4, RZ, R86, 0xff00, RZ, 0xc0, !PT ;  /* 0x0000ff0056ff7812 */ /* 0x000fe2000788c0ff */
[----:B------:R-:W2:Y:S01]  /*1970*/  @P2 LDC.64 R40, c[0x0][0x300] ;  /* 0x0000c000ff282b82 */ /* 0x000ea20000000a00 */
[C---:B------:R-:W-:Y:S02]  /*1980*/  SEL R29, R38.reuse, RZ, P3 ;  /* 0x000000ff261d7207 */ /* 0x040fe40001800000 */
[----:B------:R-:W-:Y:S02]  /*1990*/  SEL R144, R38, RZ, P4 ;  /* 0x000000ff26907207 */ /* 0x000fe40002000000 */
[----:B------:R-:W-:Y:S02]  /*19a0*/  LOP3.LUT P3, RZ, R122, 0xff0000, RZ, 0xc0, !PT ;  /* 0x00ff00007aff7812 */ /* 0x000fe4000786c0ff */
[----:B------:R-:W-:-:S02]  /*19b0*/  ISETP.NE.U32.AND P4, PT, RZ, UR12, PT ;  /* 0x0000000cff007c0c */ /* 0x000fc4000bf85070 */
[----:B------:R-:W-:Y:S02]  /*19c0*/  SEL R30, R39, RZ, P3 ;  /* 0x000000ff271e7207 */ /* 0x000fe40001800000 */
[----:B------:R-:W-:Y:S02]  /*19d0*/  ISETP.NE.AND.EX P6, PT, RZ, UR13, PT, P4 ;  /* 0x0000000dff007c0c */ /* 0x000fe4000bfc5340 */
[C---:B------:R-:W-:Y:S01]  /*19e0*/  LOP3.LUT P3, RZ, R86.reuse, 0xff0000, RZ, 0xc0, !PT ;  /* 0x00ff000056ff7812 */ /* 0x040fe2000786c0ff */
[----:B-1----:R-:W-:Y:S01]  /*19f0*/  IMAD.WIDE.U32 R122, R119, 0x10, R44 ;  /* 0x00000010777a7825 */ /* 0x002fe200078e002c */
[----:B------:R-:W-:Y:S02]  /*1a00*/  ISETP.NE.U32.AND P4, PT, RZ, UR12, PT ;  /* 0x0000000cff007c0c */ /* 0x000fe4000bf85070 */
[----:B------:R-:W-:Y:S02]  /*1a10*/  SEL R141, R39, RZ, P3 ;  /* 0x000000ff278d7207 */ /* 0x000fe40001800000 */
[----:B------:R-:W-:-:S02]  /*1a20*/  LOP3.LUT P3, RZ, R86, 0xff, RZ, 0xc0, !PT ;  /* 0x000000ff56ff7812 */ /* 0x000fc4000786c0ff */
[----:B------:R-:W-:Y:S02]  /*1a30*/  P2R R147, PR, RZ, 0x40 ;  /* 0x00000040ff937803 */ /* 0x000fe40000000000 */
[----:B------:R-:W-:Y:S02]  /*1a40*/  SEL R143, R36, RZ, P3 ;  /* 0x000000ff248f7207 */ /* 0x000fe40001800000 */
[----:B------:R-:W-:Y:S02]  /*1a50*/  ISETP.NE.U32.AND P3, PT, R60, RZ, PT ;  /* 0x000000ff3c00720c */ /* 0x000fe40003f65070 */
[----:B------:R-:W-:Y:S02]  /*1a60*/  ISETP.NE.AND.EX P4, PT, RZ, UR13, PT, P4 ;  /* 0x0000000dff007c0c */ /* 0x000fe4000bf85340 */
[----:B------:R-:W-:Y:S01]  /*1a70*/  ISETP.NE.AND.EX P3, PT, R61, RZ, PT, P3 ;  /* 0x000000ff3d00720c */ /* 0x000fe20003f65330 */
[----:B0-2---:R-:W-:-:S12]  /*1a80*/  @!P6 BRA `(.L_x_2578) ;  /* 0x00000000001ce947 */ /* 0x005fd80003800000 */
[----:B------:R-:W0:Y:S01]  /*1a90*/  LDC.64 R60, c[0x0][0x308] ;  /* 0x0000c200ff3c7b82 */ /* 0x000e220000000a00 */
[----:B------:R-:W-:Y:S02]  /*1aa0*/  SEL R38, R37, R22, P4 ;  /* 0x0000001625267207 */ /* 0x000fe40002000000 */
[----:B------:R-:W-:Y:S02]  /*1ab0*/  SEL R39, R130, R23, P4 ;  /* 0x0000001782277207 */ /* 0x000fe40002000000 */
[----:B------:R-:W-:Y:S02]  /*1ac0*/  SEL R37, R126, R21, P4 ;  /* 0x000000157e257207 */ /* 0x000fe40002000000 */
[----:B------:R-:W-:Y:S01]  /*1ad0*/  SEL R36, R3, R20, P4 ;  /* 0x0000001403247207 */ /* 0x000fe20002000000 */
[----:B0-----:R-:W-:-:S05]  /*1ae0*/  IMAD.WIDE.U32 R60, R119, 0x10, R60 ;  /* 0x00000010773c7825 */ /* 0x001fca00078e003c */
[----:B------:R0:W-:Y:S02]  /*1af0*/  STG.E.128 desc[UR4][R60.64], R36 ;  /* 0x000000243c007986 */ /* 0x0001e4000c101d04 */
.L_x_2578:
[----:B0-----:R-:W-:Y:S01]  /*1b00*/  @P2 IMAD.WIDE.U32 R60, R119, 0x10, R42 ;  /* 0x00000010773c2825 */ /* 0x001fe200078e002a */
[----:B------:R-:W-:Y:S01]  /*1b10*/  SEL R43, R132, R27, P3 ;  /* 0x0000001b842b7207 */ /* 0x000fe20001800000 */
[----:B------:R0:W-:Y:S01]  /*1b20*/  STG.E.128 desc[UR4][R122.64], R32 ;  /* 0x000000207a007986 */ /* 0x0001e2000c101d04 */
[----:B------:R-:W-:Y:S01]  /*1b30*/  SEL R42, R133, R26, P3 ;  /* 0x0000001a852a7207 */ /* 0x000fe20001800000 */
[----:B------:R-:W-:Y:S01]  /*1b40*/  @P2 IMAD.WIDE.U32 R130, R118, 0x10, R40 ;  /* 0x0000001076822825 */ /* 0x000fe200078e0028 */
[----:B------:R-:W-:Y:S02]  /*1b50*/  SEL R41, R134, R25, P3 ;  /* 0x0000001986297207 */ /* 0x000fe40001800000 */
[----:B------:R-:W-:Y:S01]  /*1b60*/  SEL R40, R135, R24, P3 ;  /* 0x0000001887287207 */ /* 0x000fe20001800000 */
[----:B------:R-:W-:Y:S01]  /*1b70*/  IMAD.WIDE.U32 R128, R118, 0x10, R44 ;  /* 0x0000001076807825 */ /* 0x000fe200078e002c */
[----:B------:R-:W-:Y:S02]  /*1b80*/  SEL R39, R142, R27, P3 ;  /* 0x0000001b8e277207 */ /* 0x000fe40001800000 */
[----:B------:R-:W-:Y:S01]  /*1b90*/  SEL R38, R141, R26, P3 ;  /* 0x0000001a8d267207 */ /* 0x000fe20001800000 */
[----:B------:R0:W-:Y:S01]  /*1ba0*/  @P2 STG.E.128 desc[UR4][R60.64], R40 ;  /* 0x000000283c002986 */ /* 0x0001e2000c101d04 */
[----:B------:R-:W-:-:S02]  /*1bb0*/  SEL R37, R144, R25, P3 ;  /* 0x0000001990257207 */ /* 0x000fc40001800000 */
[----:B------:R-:W-:Y:S01]  /*1bc0*/  SEL R36, R143, R24, P3 ;  /* 0x000000188f247207 */ /* 0x000fe20001800000 */
[----:B------:R-:W-:Y:S06]  /*1bd0*/  @!P6 BRA `(.L_x_2579) ;  /* 0x00000000001ce947 */ /* 0x000fec0003800000 */
[----:B0-----:R-:W0:Y:S01]  /*1be0*/  LDC.64 R32, c[0x0][0x308] ;  /* 0x0000c200ff207b82 */ /* 0x001e220000000a00 */
[----:B------:R-:W-:Y:S02]  /*1bf0*/  SEL R35, R136, R23, P4 ;  /* 0x0000001788237207 */ /* 0x000fe40002000000 */
[----:B------:R-:W-:Y:S01]  /*1c00*/  SEL R34, R139, R22, P4 ;  /* 0x000000168b227207 */ /* 0x000fe20002000000 */
[----:B0-----:R-:W-:Y:S01]  /*1c10*/  IMAD.WIDE.U32 R118, R118, 0x10, R32 ;  /* 0x0000001076767825 */ /* 0x001fe200078e0020 */
[----:B------:R-:W-:Y:S02]  /*1c20*/  SEL R33, R138, R21, P4 ;  /* 0x000000158a217207 */ /* 0x000fe40002000000 */
[----:B------:R-:W-:-:S05]  /*1c30*/  SEL R32, R137, R20, P4 ;  /* 0x0000001489207207 */ /* 0x000fca0002000000 */
[----:B------:R1:W-:Y:S02]  /*1c40*/  STG.E.128 desc[UR4][R118.64], R32 ;  /* 0x0000002076007986 */ /* 0x0003e4000c101d04 */
.L_x_2579:
        /* <DEDUP_REMOVED lines=9> */
[C---:B01----:R-:W-:Y:S01]  /*1ce0*/  FMUL.FTZ R35, R115.reuse, R46 ;  /* 0x0000002e73237220 */ /* 0x043fe20000410000 */
[C---:B------:R-:W-:Y:S01]  /*1cf0*/  FMUL.FTZ R124, R115.reuse, R124 ;  /* 0x0000007c737c7220 */ /* 0x040fe20000410000 */
        /* <DEDUP_REMOVED lines=16> */
.L_x_2580:
[-CC-:B------:R-:W-:Y:S01]  /*1e00*/  FFMA.FTZ R51, R51, R145.reuse, R146.reuse ;  /* 0x0000009133337223 */ /* 0x180fe20000010092 */
[-CC-:B------:R-:W-:Y:S01]  /*1e10*/  FFMA.FTZ R52, R52, R145.reuse, R146.reuse ;  /* 0x0000009134347223 */ /* 0x180fe20000010092 */
[-CC-:B------:R-:W-:Y:S01]  /*1e20*/  FFMA.FTZ R53, R53, R145.reuse, R146.reuse ;  /* 0x0000009135357223 */ /* 0x180fe20000010092 */
[----:B------:R-:W-:Y:S01]  /*1e30*/  FFMA.FTZ R54, R54, R145, R146 ;  /* 0x0000009136367223 */ /* 0x000fe20000010092 */
[----:B------:R-:W-:Y:S01]  /*1e40*/  FADD.FTZ R56, R56, -R51 ;  /* 0x8000003338387221 */ /* 0x000fe20000010000 */
[----:B0-----:R-:W-:Y:S01]  /*1e50*/  FMUL.FTZ R28, R35, UR14 ;  /* 0x0000000e231c7c20 */ /* 0x001fe20008410000 */
        /* <DEDUP_REMOVED lines=11> */
[----:B------:R-:W-:Y:S01]  /*1f10*/  FMUL.FTZ R32, R35, UR14 ;  /* 0x0000000e23207c20 */ /* 0x000fe20008410000 */
[----:B------:R-:W-:Y:S01]  /*1f20*/  LOP3.LUT P5, RZ, R88, 0xff, RZ, 0xc0, !PT ;  /* 0x000000ff58ff7812 */ /* 0x000fe200078ac0ff */
[----:B------:R-:W-:Y:S01]  /*1f30*/  FMUL.FTZ R33, R52, UR14 ;  /* 0x0000000e34217c20 */ /* 0x000fe20008410000 */
[----:B------:R-:W-:Y:S01]  /*1f40*/  FMUL.FTZ R34, R41, UR14 ;  /* 0x0000000e29227c20 */ /* 0x000fe20008410000 */
[----:B------:R-:W-:Y:S01]  /*1f50*/  FMUL.FTZ R31, R50, UR14 ;  /* 0x0000000e321f7c20 */ /* 0x000fe20008410000 */
[----:B------:R-:W-:Y:S01]  /*1f60*/  SEL R51, R32, RZ, P5 ;  /* 0x000000ff20337207 */ /* 0x000fe20002800000 */
[----:B------:R-:W-:Y:S01]  /*1f70*/  FMUL.FTZ R30, R37, UR14 ;  /* 0x0000000e251e7c20 */ /* 0x000fe20008410000 */
[----:B------:R-:W-:Y:S01]  /*1f80*/  LOP3.LUT P5, RZ, R88, 0xff00, RZ, 0xc0, !PT ;  /* 0x0000ff0058ff7812 */ /* 0x000fe200078ac0ff */
[----:B------:R-:W-:Y:S01]  /*1f90*/  FMUL.FTZ R29, R124, UR14 ;  /* 0x0000000e7c1d7c20 */ /* 0x000fe20008410000 */
[----:B------:R-:W-:Y:S01]  /*1fa0*/  LOP3.LUT P6, RZ, R87, 0xff000000, RZ, 0xc0, !PT ;  /* 0xff00000057ff7812 */ /* 0x000fe200078cc0ff */
[----:B------:R-:W0:Y:S01]  /*1fb0*/  @P2 LDC.64 R42, c[0x0][0x300] ;  /* 0x0000c000ff2a2b82 */ /* 0x000e220000000a00 */
[----:B------:R-:W-:Y:S01]  /*1fc0*/  SEL R54, R33, RZ, P5 ;  /* 0x000000ff21367207 */ /* 0x000fe20002800000 */
[----:B------:R-:W-:Y:S01]  /*1fd0*/  IMAD.WIDE.U32 R46, R117, 0x10, R44 ;  /* 0x00000010752e7825 */ /* 0x000fe200078e002c */
[----:B------:R-:W-:-:S02]  /*1fe0*/  LOP3.LUT P5, RZ, R88, 0xff0000, RZ, 0xc0, !PT ;  /* 0x00ff000058ff7812 */ /* 0x000fc400078ac0ff */
[----:B------:R-:W-:Y:S02]  /*1ff0*/  SEL R38, R31, RZ, P6 ;  /* 0x000000ff1f267207 */ /* 0x000fe40003000000 */
[----:B------:R-:W-:Y:S01]  /*2000*/  SEL R53, R34, RZ, P5 ;  /* 0x000000ff22357207 */ /* 0x000fe20002800000 */
[----:B------:R-:W1:Y:S01]  /*2010*/  @P2 LDC.64 R48, c[0x0][0x300] ;  /* 0x0000c000ff302b82 */ /* 0x000e620000000a00 */
[----:B------:R-:W-:Y:S02]  /*2020*/  LOP3.LUT P5, RZ, R120, 0xff, RZ, 0xc0, !PT ;  /* 0x000000ff78ff7812 */ /* 0x000fe400078ac0ff */
[----:B------:R-:W-:Y:S02]  /*2030*/  LOP3.LUT P6, RZ, R87, 0xff0000, RZ, 0xc0, !PT ;  /* 0x00ff000057ff7812 */ /* 0x000fe400078cc0ff */
[----:B------:R-:W-:Y:S02]  /*2040*/  SEL R32, R32, RZ, P5 ;  /* 0x000000ff20207207 */ /* 0x000fe40002800000 */
[----:B------:R-:W-:-:S02]  /*2050*/  LOP3.LUT P5, RZ, R120, 0xff00, RZ, 0xc0, !PT ;  /* 0x0000ff0078ff7812 */ /* 0x000fc400078ac0ff */
[----:B------:R-:W-:Y:S02]  /*2060*/  SEL R59, R30, RZ, P6 ;  /* 0x000000ff1e3b7207 */ /* 0x000fe40003000000 */
[----:B------:R-:W-:Y:S02]  /*2070*/  SEL R33, R33, RZ, P5 ;  /* 0x000000ff21217207 */ /* 0x000fe40002800000 */
[----:B------:R-:W-:Y:S02]  /*2080*/  LOP3.LUT P5, RZ, R120, 0xff0000, RZ, 0xc0, !PT ;  /* 0x00ff000078ff7812 */ /* 0x000fe400078ac0ff */
[----:B------:R-:W-:Y:S01]  /*2090*/  LOP3.LUT P6, RZ, R87, 0xff00, RZ, 0xc0, !PT ;  /* 0x0000ff0057ff7812 */ /* 0x000fe200078cc0ff */
[----:B0-----:R-:W-:Y:S01]  /*20a0*/  @P2 IMAD.WIDE.U32 R42, R116, 0x10, R42 ;  /* 0x00000010742a2825 */ /* 0x001fe200078e002a */
[----:B------:R-:W-:Y:S02]  /*20b0*/  SEL R34, R34, RZ, P5 ;  /* 0x000000ff22227207 */ /* 0x000fe40002800000 */
[----:B------:R-:W-:-:S02]  /*20c0*/  ISETP.NE.AND P5, PT, R147, RZ, PT ;  /* 0x000000ff9300720c */ /* 0x000fc40003fa5270 */
[----:B------:R-:W-:Y:S02]  /*20d0*/  SEL R50, R29, RZ, P6 ;  /* 0x000000ff1d327207 */ /* 0x000fe40003000000 */
[----:B------:R-:W-:Y:S01]  /*20e0*/  LOP3.LUT P6, RZ, R87, 0xff, RZ, 0xc0, !PT ;  /* 0x000000ff57ff7812 */ /* 0x000fe200078cc0ff */
[----:B-1----:R-:W-:Y:S01]  /*20f0*/  @P2 IMAD.WIDE.U32 R48, R117, 0x10, R48 ;  /* 0x0000001075302825 */ /* 0x002fe200078e0030 */
[----:B------:R-:W-:-:S03]  /*2100*/  SEL R21, R52, R21, P4 ;  /* 0x0000001534157207 */ /* 0x000fc60002000000 */
[----:B------:R-:W-:Y:S01]  /*2110*/  FMUL.FTZ R52, R40, UR14 ;  /* 0x0000000e28347c20 */ /* 0x000fe20008410000 */
[C---:B------:R-:W-:Y:S02]  /*2120*/  SEL R39, R28.reuse, RZ, P6 ;  /* 0x000000ff1c277207 */ /* 0x040fe40003000000 */
[----:B------:R-:W-:Y:S02]  /*2130*/  LOP3.LUT P6, RZ, R121, 0xff, RZ, 0xc0, !PT ;  /* 0x000000ff79ff7812 */ /* 0x000fe400078cc0ff */
[----:B------:R-:W-:Y:S01]  /*2140*/  SEL R20, R35, R20, P4 ;  /* 0x0000001423147207 */ /* 0x000fe20002000000 */
[----:B------:R-:W0:Y:S01]  /*2150*/  @P5 LDC.64 R36, c[0x0][0x308] ;  /* 0x0000c200ff245b82 */ /* 0x000e220000000a00 */
[----:B------:R-:W-:Y:S02]  /*2160*/  SEL R28, R28, RZ, P6 ;  /* 0x000000ff1c1c7207 */ /* 0x000fe40003000000 */
[----:B------:R-:W-:Y:S02]  /*2170*/  LOP3.LUT P6, RZ, R121, 0xff00, RZ, 0xc0, !PT ;  /* 0x0000ff0079ff7812 */ /* 0x000fe400078cc0ff */
[----:B------:R-:W-:-:S02]  /*2180*/  SEL R22, R41, R22, P4 ;  /* 0x0000001629167207 */ /* 0x000fc40002000000 */
[----:B------:R-:W-:Y:S02]  /*2190*/  SEL R29, R29, RZ, P6 ;  /* 0x000000ff1d1d7207 */ /* 0x000fe40003000000 */
[----:B------:R-:W-:Y:S01]  /*21a0*/  SEL R23, R40, R23, P4 ;  /* 0x0000001728177207 */ /* 0x000fe20002000000 */
[----:B------:R-:W-:Y:S01]  /*21b0*/  IMAD.WIDE.U32 R40, R116, 0x10, R44 ;  /* 0x0000001074287825 */ /* 0x000fe200078e002c */
[----:B------:R-:W-:Y:S02]  /*21c0*/  LOP3.LUT P6, RZ, R121, 0xff000000, RZ, 0xc0, !PT ;  /* 0xff00000079ff7812 */ /* 0x000fe400078cc0ff */
[----:B------:R-:W-:Y:S02]  /*21d0*/  LOP3.LUT P4, RZ, R120, 0xff000000, RZ, 0xc0, !PT ;  /* 0xff00000078ff7812 */ /* 0x000fe4000788c0ff */
[----:B------:R-:W-:Y:S02]  /*21e0*/  SEL R31, R31, RZ, P6 ;  /* 0x000000ff1f1f7207 */ /* 0x000fe40003000000 */
[----:B------:R-:W-:-:S02]  /*21f0*/  SEL R35, R52, RZ, P4 ;  /* 0x000000ff34237207 */ /* 0x000fc40002000000 */
[----:B------:R-:W-:Y:S02]  /*2200*/  LOP3.LUT P6, RZ, R121, 0xff0000, RZ, 0xc0, !PT ;  /* 0x00ff000079ff7812 */ /* 0x000fe400078cc0ff */
[----:B------:R-:W-:Y:S02]  /*2210*/  LOP3.LUT P4, RZ, R88, 0xff000000, RZ, 0xc0, !PT ;  /* 0xff00000058ff7812 */ /* 0x000fe4000788c0ff */
[----:B------:R-:W-:Y:S01]  /*2220*/  SEL R30, R30, RZ, P6 ;  /* 0x000000ff1e1e7207 */ /* 0x000fe20003000000 */
[----:B0-----:R-:W-:Y:S01]  /*2230*/  @P5 IMAD.WIDE.U32 R44, R117, 0x10, R36 ;  /* 0x00000010752c5825 */ /* 0x001fe200078e0024 */
[----:B------:R-:W-:Y:S02]  /*2240*/  SEL R36, R39, R24, P3 ;  /* 0x0000001827247207 */ /* 0x000fe40001800000 */
[----:B------:R-:W-:Y:S01]  /*2250*/  SEL R39, R38, R27, P3 ;  /* 0x0000001b26277207 */ /* 0x000fe20001800000 */
[----:B------:R0:W-:Y:S01]  /*2260*/  STG.E.128 desc[UR4][R40.64], R28 ;  /* 0x0000001c28007986 */ /* 0x0001e2000c101d04 */
[----:B------:R-:W-:-:S02]  /*2270*/  SEL R52, R52, RZ, P4 ;  /* 0x000000ff34347207 */ /* 0x000fc40002000000 */
[----:B------:R-:W-:Y:S02]  /*2280*/  SEL R38, R59, R26, P3 ;  /* 0x0000001a3b267207 */ /* 0x000fe40001800000 */
[-C--:B------:R-:W-:Y:S02]  /*2290*/  SEL R37, R50, R25.reuse, P3 ;  /* 0x0000001932257207 */ /* 0x080fe40001800000 */
[----:B------:R-:W-:Y:S02]  /*22a0*/  SEL R24, R51, R24, P3 ;  /* 0x0000001833187207 */ /* 0x000fe40001800000 */
[----:B------:R-:W-:Y:S01]  /*22b0*/  SEL R25, R54, R25, P3 ;  /* 0x0000001936197207 */ /* 0x000fe20001800000 */
[----:B------:R0:W-:Y:S01]  /*22c0*/  @P2 STG.E.128 desc[UR4][R42.64], R36 ;  /* 0x000000242a002986 */ /* 0x0001e2000c101d04 */
[----:B------:R-:W-:Y:S02]  /*22d0*/  SEL R26, R53, R26, P3 ;  /* 0x0000001a351a7207 */ /* 0x000fe40001800000 */
[----:B------:R-:W-:Y:S01]  /*22e0*/  SEL R27, R52, R27, P3 ;  /* 0x0000001b341b7207 */ /* 0x000fe20001800000 */
[----:B------:R0:W-:Y:S01]  /*22f0*/  @P5 STG.E.128 desc[UR4][R44.64], R20 ;  /* 0x000000142c005986 */ /* 0x0001e2000c101d04 */
[----:B------:R-:W-:-:S03]  /*2300*/  ISETP.NE.AND P6, PT, R140, RZ, PT ;  /* 0x000000ff8c00720c */ /* 0x000fc60003fc5270 */
[----:B------:R0:W-:Y:S04]  /*2310*/  STG.E.128 desc[UR4][R46.64], R32 ;  /* 0x000000202e007986 */ /* 0x0001e8000c101d04 */
[----:B------:R0:W-:Y:S06]  /*2320*/  @P2 STG.E.128 desc[UR4][R48.64], R24 ;  /* 0x0000001830002986 */ /* 0x0001ec000c101d04 */
        /* <DEDUP_REMOVED lines=10> */
[----:B0-----:R-:W-:Y:S02]  /*23d0*/  MOV R20, R81 ;  /* 0x0000005100147202 */ /* 0x001fe40000000f00 */
        /* <DEDUP_REMOVED lines=22> */
.L_x_2576:
        /* <DEDUP_REMOVED lines=19> */
.L_x_2577:
[----:B------:R-:W-:Y:S01]  /*2670*/  HFMA2.MMA R40, -RZ, RZ, 0, 9.5367431640625e-07 ;  /* 0x00000010ff287435 */ /* 0x000fe200000001ff */
[----:B------:R-:W-:Y:S02]  /*2680*/  MOV R41, R30 ;  /* 0x0000001e00297202 */ /* 0x000fe40000000f00 */
[----:B------:R-:W-:Y:S02]  /*2690*/  MOV R43, 0x1f ;  /* 0x0000001f002b7802 */ /* 0x000fe40000000f00 */
[----:B------:R-:W-:-:S07]  /*26a0*/  MOV R36, 0xffffffff ;  /* 0xffffffff00247802 */ /* 0x000fce0000000f00 */
[----:B-----5:R-:W-:Y:S05]  /*26b0*/  WARPSYNC.COLLECTIVE R36, `(.L_x_2582) ;  /* 0x0000000024087348 */ /* 0x020fea0003c00000 */
[----:B------:R0:W1:Y:S02]  /*26c0*/  SHFL.DOWN P1, R38, R41, R40, R43 ;  /* 0x0800002829267389 */ /* 0x000064000002002b */
[----:B01---5:R-:W-:Y:S01]  /*26d0*/  ENDCOLLECTIVE ;  /* 0x000000000000791b */ /* 0x023fe20003800000 */
.L_x_2582:
[----:B------:R-:W-:Y:S02]  /*26e0*/  MOV R41, R29 ;  /* 0x0000001d00297202 */ /* 0x000fe40000000f00 */
[----:B------:R-:W-:-:S07]  /*26f0*/  MOV R31, R38 ;  /* 0x00000026001f7202 */ /* 0x000fce0000000f00 */
[----:B------:R-:W-:Y:S05]  /*2700*/  WARPSYNC.COLLECTIVE R36, `(.L_x_2583) ;  /* 0x0000000024087348 */ /* 0x000fea0003c00000 */
[----:B------:R0:W1:Y:S02]  /*2710*/  SHFL.DOWN P1, R38, R41, R40, R43 ;  /* 0x0800002829267389 */ /* 0x000064000002002b */
[----:B01----:R-:W-:Y:S01]  /*2720*/  ENDCOLLECTIVE ;  /* 0x000000000000791b */ /* 0x003fe20003800000 */
.L_x_2583:
[----:B------:R-:W-:Y:S01]  /*2730*/  FADD.FTZ R31, R30, R31 ;  /* 0x0000001f1e1f7221 */ /* 0x000fe20000010000 */
[----:B------:R-:W-:-:S04]  /*2740*/  HFMA2.MMA R40, -RZ, RZ, 0, 4.76837158203125e-07 ;  /* 0x00000008ff287435 */ /* 0x000fc800000001ff */
[----:B------:R-:W-:Y:S02]  /*2750*/  MOV R41, R31 ;  /* 0x0000001f00297202 */ /* 0x000fe40000000f00 */
[----:B------:R-:W-:-:S07]  /*2760*/  MOV R28, R38 ;  /* 0x00000026001c7202 */ /* 0x000fce0000000f00 */
[----:B------:R-:W-:Y:S05]  /*2770*/  WARPSYNC.COLLECTIVE R36, `(.L_x_2584) ;  /* 0x0000000024087348 */ /* 0x000fea0003c00000 */
[----:B------:R0:W1:Y:S02]  /*2780*/  SHFL.DOWN P1, R38, R41, R40, R43 ;  /* 0x0800002829267389 */ /* 0x000064000002002b */
[----:B01----:R-:W-:Y:S01]  /*2790*/  ENDCOLLECTIVE ;  /* 0x000000000000791b */ /* 0x003fe20003800000 */
.L_x_2584:
[----:B------:R-:W-:-:S05]  /*27a0*/  FADD.FTZ R28, R29, R28 ;  /* 0x0000001c1d1c7221 */ /* 0x000fca0000010000 */
[----:B------:R-:W-:Y:S02]  /*27b0*/  MOV R41, R28 ;  /* 0x0000001c00297202 */ /* 0x000fe40000000f00 */
[----:B------:R-:W-:-:S07]  /*27c0*/  MOV R32, R38 ;  /* 0x0000002600207202 */ /* 0x000fce0000000f00 */
[----:B------:R-:W-:Y:S05]  /*27d0*/  WARPSYNC.COLLECTIVE R36, `(.L_x_2585) ;  /* 0x0000000024087348 */ /* 0x000fea0003c00000 */
[----:B------:R0:W1:Y:S02]  /*27e0*/  SHFL.DOWN P1, R38, R41, R40, R43 ;  /* 0x0800002829267389 */ /* 0x000064000002002b */
[----:B01----:R-:W-:Y:S01]  /*27f0*/  ENDCOLLECTIVE ;  /* 0x000000000000791b */ /* 0x003fe20003800000 */
.L_x_2585:
[----:B------:R-:W-:Y:S01]  /*2800*/  FADD.FTZ R32, R31, R32 ;  /* 0x000000201f207221 */ /* 0x000fe20000010000 */
[----:B------:R-:W-:-:S04]  /*2810*/  HFMA2.MMA R40, -RZ, RZ, 0, 2.384185791015625e-07 ;  /* 0x00000004ff287435 */ /* 0x000fc800000001ff */
[----:B------:R-:W-:Y:S02]  /*2820*/  MOV R41, R32 ;  /* 0x0000002000297202 */ /* 0x000fe40000000f00 */
[----:B------:R-:W-:-:S07]  /*2830*/  MOV R37, R38 ;  /* 0x0000002600257202 */ /* 0x000fce0000000f00 */
[----:B------:R-:W-:Y:S05]  /*2840*/  WARPSYNC.COLLECTIVE R36, `(.L_x_2586) ;  /* 0x0000000024087348 */ /* 0x000fea0003c00000 */
[----:B------:R0:W1:Y:S02]  /*2850*/  SHFL.DOWN P1, R38, R41, R40, R43 ;  /* 0x0800002829267389 */ /* 0x000064000002002b */
[----:B01----:R-:W-:Y:S01]  /*2860*/  ENDCOLLECTIVE ;  /* 0x000000000000791b */ /* 0x003fe20003800000 */
.L_x_2586:
[----:B------:R-:W-:-:S05]  /*2870*/  FADD.FTZ R37, R28, R37 ;  /* 0x000000251c257221 */ /* 0x000fca0000010000 */
[----:B------:R-:W-:Y:S02]  /*2880*/  MOV R41, R37 ;  /* 0x0000002500297202 */ /* 0x000fe40000000f00 */
[----:B------:R-:W-:-:S07]  /*2890*/  MOV R39, R38 ;  /* 0x0000002600277202 */ /* 0x000fce0000000f00 */
[----:B------:R-:W-:Y:S05]  /*28a0*/  WARPSYNC.COLLECTIVE R36, `(.L_x_2587) ;  /* 0x0000000024087348 */ /* 0x000fea0003c00000 */
[----:B------:R0:W1:Y:S02]  /*28b0*/  SHFL.DOWN P1, R38, R41, R40, R43 ;  /* 0x0800002829267389 */ /* 0x000064000002002b */
[----:B01----:R-:W-:Y:S01]  /*28c0*/  ENDCOLLECTIVE ;  /* 0x000000000000791b */ /* 0x003fe20003800000 */
.L_x_2587:
[----:B------:R-:W-:Y:S01]  /*28d0*/  FADD.FTZ R39, R32, R39 ;  /* 0x0000002720277221 */ /* 0x000fe20000010000 */
[----:B------:R-:W-:-:S04]  /*28e0*/  HFMA2.MMA R40, -RZ, RZ, 0, 1.1920928955078125e-07 ;  /* 0x00000002ff287435 */ /* 0x000fc800000001ff */
[----:B------:R-:W-:Y:S02]  /*28f0*/  MOV R41, R39 ;  /* 0x0000002700297202 */ /* 0x000fe40000000f00 */
[----:B------:R-:W-:-:S07]  /*2900*/  MOV R34, R38 ;  /* 0x0000002600227202 */ /* 0x000fce0000000f00 */
[----:B------:R-:W-:Y:S05]  /*2910*/  WARPSYNC.COLLECTIVE R36, `(.L_x_2588) ;  /* 0x0000000024087348 */ /* 0x000fea0003c00000 */
[----:B------:R0:W1:Y:S02]  /*2920*/  SHFL.DOWN P1, R38, R41, R40, R43 ;  /* 0x0800002829267389 */ /* 0x000064000002002b */
[----:B01----:R-:W-:Y:S01]  /*2930*/  ENDCOLLECTIVE ;  /* 0x000000000000791b */ /* 0x003fe20003800000 */
.L_x_2588:
[----:B------:R-:W-:-:S05]  /*2940*/  FADD.FTZ R34, R37, R34 ;  /* 0x0000002225227221 */ /* 0x000fca0000010000 */
[----:B------:R-:W-:Y:S02]  /*2950*/  MOV R41, R34 ;  /* 0x0000002200297202 */ /* 0x000fe40000000f00 */
[----:B------:R-:W-:-:S07]  /*2960*/  MOV R30, R38 ;  /* 0x00000026001e7202 */ /* 0x000fce0000000f00 */
[----:B------:R-:W-:Y:S05]  /*2970*/  WARPSYNC.COLLECTIVE R36, `(.L_x_2589) ;  /* 0x0000000024087348 */ /* 0x000fea0003c00000 */
[----:B------:R0:W1:Y:S02]  /*2980*/  SHFL.DOWN P1, R38, R41, R40, R43 ;  /* 0x0800002829267389 */ /* 0x000064000002002b */
[----:B01----:R-:W-:Y:S01]  /*2990*/  ENDCOLLECTIVE ;  /* 0x000000000000791b */ /* 0x003fe20003800000 */
.L_x_2589:
[----:B------:R-:W-:Y:S01]  /*29a0*/  FADD.FTZ R30, R39, R30 ;  /* 0x0000001e271e7221 */ /* 0x000fe20000010000 */
[----:B------:R-:W-:-:S04]  /*29b0*/  HFMA2.MMA R40, -RZ, RZ, 0, 5.9604644775390625e-08 ;  /* 0x00000001ff287435 */ /* 0x000fc800000001ff */
[----:B------:R-:W-:Y:S02]  /*29c0*/  MOV R41, R30 ;  /* 0x0000001e00297202 */ /* 0x000fe40000000f00 */
[----:B------:R-:W-:-:S07]  /*29d0*/  MOV R29, R38 ;  /* 0x00000026001d7202 */ /* 0x000fce0000000f00 */
[----:B------:R-:W-:Y:S05]  /*29e0*/  WARPSYNC.COLLECTIVE R36, `(.L_x_2590) ;  /* 0x0000000024087348 */ /* 0x000fea0003c00000 */
[----:B------:R0:W1:Y:S02]  /*29f0*/  SHFL.DOWN P1, R38, R41, R40, R43 ;  /* 0x0800002829267389 */ /* 0x000064000002002b */
[----:B01----:R-:W-:Y:S01]  /*2a00*/  ENDCOLLECTIVE ;  /* 0x000000000000791b */ /* 0x003fe20003800000 */
.L_x_2590:
[----:B------:R-:W-:-:S05]  /*2a10*/  FADD.FTZ R29, R34, R29 ;  /* 0x0000001d221d7221 */ /* 0x000fca0000010000 */
[----:B------:R-:W-:Y:S02]  /*2a20*/  MOV R41, R29 ;  /* 0x0000001d00297202 */ /* 0x000fe40000000f00 */
[----:B------:R-:W-:-:S07]  /*2a30*/  MOV R31, R38 ;  /* 0x00000026001f7202 */ /* 0x000fce0000000f00 */
[----:B------:R-:W-:Y:S05]  /*2a40*/  WARPSYNC.COLLECTIVE R36, `(.L_x_2591) ;  /* 0x0000000024087348 */ /* 0x000fea0003c00000 */
[----:B------:R0:W1:Y:S02]  /*2a50*/  SHFL.DOWN P1, R38, R41, R40, R43 ;  /* 0x0800002829267389 */ /* 0x000064000002002b */
[----:B01----:R-:W-:Y:S01]  /*2a60*/  ENDCOLLECTIVE ;  /* 0x000000000000791b */ /* 0x003fe20003800000 */
.L_x_2591:
[----:B------:R-:W-:Y:S01]  /*2a70*/  MOV R28, R38 ;  /* 0x00000026001c7202 */ /* 0x000fe20000000f00 */
[----:B------:R-:W-:Y:S06]  /*2a80*/  BRA `(.L_x_2592) ;  /* 0xffffffe800107947 */ /* 0x000fec000383ffff */
.L_x_2593:
        /* <DEDUP_REMOVED lines=15> */
.L_x_3031:


//--------------------- .text._ZN10layer_norm31ln_parallel_residual_bwd_kernelINS_13Kernel_traitsIfffffjLj4096ELj1ELj1ELj8ELj16ENS_18Kernel_traits_baseILj4096EfffffjLj256EEEEELb0ELb0ELb0EEEvNS_9BwdParamsE --------------------------
	.section	.text._ZN10layer_norm31ln_parallel_residual_bwd_kernelINS_13Kernel_traitsIfffffjLj4096ELj1ELj1ELj8ELj16ENS_18Kernel_traits_baseILj4096EfffffjLj256EEEEELb0ELb0ELb0EEEvNS_9BwdParamsE,"ax",@progbits
	.align	128
        .global         _ZN10layer_norm31ln_parallel_residual_bwd_kernelINS_13Kernel_traitsIfffffjLj4096ELj1ELj1ELj8ELj16ENS_18Kernel_traits_baseILj4096EfffffjLj256EEEEELb0ELb0ELb0EEEvNS_9BwdParamsE
        .type           _ZN10layer_norm31ln_parallel_residual_bwd_kernelINS_13Kernel_traitsIfffffjLj4096ELj1ELj1ELj8ELj16ENS_18Kernel_traits_baseILj4096EfffffjLj256EEEEELb0ELb0ELb0EEEvNS_9BwdParamsE,@function
        .size           _ZN10layer_norm31ln_parallel_residual_bwd_kernelINS_13Kernel_traitsIfffffjLj4096ELj1ELj1ELj8ELj16ENS_18Kernel_traits_baseILj4096EfffffjLj256EEEEELb0ELb0ELb0EEEvNS_9BwdParamsE,(.L_x_3032 - _ZN10layer_norm31ln_parallel_residual_bwd_kernelINS_13Kernel_traitsIfffffjLj4096ELj1ELj1ELj8ELj16ENS_18Kernel_traits_baseILj4096EfffffjLj256EEEEELb0ELb0ELb0EEEvNS_9BwdParamsE)
        .other          _ZN10layer_norm31ln_parallel_residual_bwd_kernelINS_13Kernel_traitsIfffffjLj4096ELj1ELj1ELj8ELj16ENS_18Kernel_traits_baseILj4096EfffffjLj256EEEEELb0ELb0ELb0EEEvNS_9BwdParamsE,@"STO_CUDA_ENTRY STV_DEFAULT"
_ZN10layer_norm31ln_parallel_residual_bwd_kernelINS_13Kernel_traitsIfffffjLj4096ELj1ELj1ELj8ELj16ENS_18Kernel_traits_baseILj4096EfffffjLj256EEEEELb0ELb0ELb0EEEvNS_9BwdParamsE:
.text._ZN10layer_norm31ln_parallel_residual_bwd_kernelINS_13Kernel_traitsIfffffjLj4096ELj1ELj1ELj8ELj16ENS_18Kernel_traits_baseILj4096EfffffjLj256EEEEELb0ELb0ELb0EEEvNS_9BwdParamsE:
        /* <DEDUP_REMOVED lines=32> */
[----:B------:R-:W5:Y:S01]  /*0200*/  @P0 LDG.E.128 R100, desc[UR4][R4.64] ;  /* 0x0000000404640981 */ /* 0x000f62000c1e1d00 */
[----:B-1----:R-:W-:-:S06]  /*0210*/  @P0 IMAD.WIDE.U32 R6, R3, 0x10, R6 ;  /* 0x0000001003060825 */ /* 0x002fcc00078e0006 */
[----:B------:R-:W1:Y:S01]  /*0220*/  @P2 LDC.64 R16, c[0x0][0x260] ;  /* 0x00009800ff102b82 */ /* 0x000e620000000a00 */
[----:B------:R-:W-:Y:S01]  /*0230*/  @P0 LOP3.LUT R3, R3, 0x100, RZ, 0xfc, !PT ;  /* 0x0000010003030812 */ /* 0x000fe200078efcff */
[----:B------:R-:W5:Y:S04]  /*0240*/  @P0 LDG.E.128 R96, desc[UR4][R6.64] ;  /* 0x0000000406600981 */ /* 0x000f68000c1e1d00 */
[----:B--2---:R-:W-:Y:S02]  /*0250*/  @P1 IMAD.WIDE.U32 R12, R3, 0x10, R8 ;  /* 0x00000010030c1825 */ /* 0x004fe400078e0008 */
[----:B------:R-:W2:Y:S01]  /*0260*/  @P2 LDC.64 R18, c[0x0][0x268] ;  /* 0x00009a00ff122b82 */ /* 0x000ea20000000a00 */
[----:B------:R-:W-:Y:S02]  /*0270*/  CS2R R68, SRZ ;  /* 0x0000000000447805 */ /* 0x000fe4000001ff00 */
[----:B------:R-:W-:-:S02]  /*0280*/  CS2R R70, SRZ ;  /* 0x0000000000467805 */ /* 0x000fc4000001ff00 */
[----:B------:R-:W-:Y:S01]  /*0290*/  CS2R R64, SRZ ;  /* 0x0000000000407805 */ /* 0x000fe2000001ff00 */
[----:B------:R-:W5:Y:S02]  /*02a0*/  @P1 LDG.E.128 R92, desc[UR4][R12.64] ;  /* 0x000000040c5c1981 */ /* 0x000f64000c1e1d00 */
[----:B------:R-:W3:Y:S01]  /*02b0*/  @P3 LDC.64 R20, c[0x0][0x260] ;  /* 0x00009800ff143b82 */ /* 0x000ee20000000a00 */
[C---:B0-----:R-:W-:Y:S01]  /*02c0*/  @P1 IMAD.WIDE.U32 R14, R3.reuse, 0x10, R10 ;  /* 0x00000010030e1825 */ /* 0x041fe200078e000a */
[----:B------:R-:W-:Y:S02]  /*02d0*/  @P1 IADD3 R3, R3, 0x100, RZ ;  /* 0x0000010003031810 */ /* 0x000fe40007ffe0ff */
[----:B------:R-:W-:Y:S02]  /*02e0*/  CS2R R66, SRZ ;  /* 0x0000000000427805 */ /* 0x000fe4000001ff00 */
[----:B------:R-:W-:Y:S02]  /*02f0*/  CS2R R60, SRZ ;  /* 0x00000000003c7805 */ /* 0x000fe4000001ff00 */
[----:B------:R-:W-:Y:S01]  /*0300*/  CS2R R62, SRZ ;  /* 0x00000000003e7805 */ /* 0x000fe2000001ff00 */
[----:B------:R-:W5:Y:S01]  /*0310*/  @P1 LDG.E.128 R88, desc[UR4][R14.64] ;  /* 0x000000040e581981 */ /* 0x000f62000c1e1d00 */
[----:B------:R-:W0:Y:S01]  /*0320*/  @P3 LDC.64 R22, c[0x0][0x268] ;  /* 0x00009a00ff163b82 */ /* 0x000e220000000a00 */
[----:B-1----:R-:W-:Y:S01]  /*0330*/  @P2 IMAD.WIDE.U32 R16, R3, 0x10, R16 ;  /* 0x0000001003102825 */ /* 0x002fe200078e0010 */
[----:B------:R-:W-:-:S02]  /*0340*/  CS2R R56, SRZ ;  /* 0x0000000000387805 */ /* 0x000fc4000001ff00 */
[----:B------:R-:W-:Y:S02]  /*0350*/  CS2R R58, SRZ ;  /* 0x00000000003a7805 */ /* 0x000fe4000001ff00 */
[----:B------:R-:W-:Y:S02]  /*0360*/  CS2R R52, SRZ ;  /* 0x0000000000347805 */ /* 0x000fe4000001ff00 */
[----:B------:R-:W-:Y:S01]  /*0370*/  CS2R R54, SRZ ;  /* 0x0000000000367805 */ /* 0x000fe2000001ff00 */
[----:B------:R1:W5:Y:S01]  /*0380*/  @P2 LDG.E.128 R84, desc[UR4][R16.64] ;  /* 0x0000000410542981 */ /* 0x000362000c1e1d00 */
[C---:B--2---:R-:W-:Y:S01]  /*0390*/  @P2 IMAD.WIDE.U32 R18, R3.reuse, 0x10, R18 ;  /* 0x0000001003122825 */ /* 0x044fe200078e0012 */
[----:B------:R-:W-:Y:S02]  /*03a0*/  @P2 IADD3 R3, R3, 0x100, RZ ;  /* 0x0000010003032810 */ /* 0x000fe40007ffe0ff */
[----:B------:R-:W-:Y:S02]  /*03b0*/  CS2R R48, SRZ ;  /* 0x0000000000307805 */ /* 0x000fe4000001ff00 */
[----:B------:R-:W-:-:S02]  /*03c0*/  CS2R R50, SRZ ;  /* 0x0000000000327805 */ /* 0x000fc4000001ff00 */
[----:B------:R-:W-:Y:S01]  /*03d0*/  CS2R R44, SRZ ;  /* 0x00000000002c7805 */ /* 0x000fe2000001ff00 */
[----:B------:R2:W5:Y:S01]  /*03e0*/  @P2 LDG.E.128 R80, desc[UR4][R18.64] ;  /* 0x0000000412502981 */ /* 0x000562000c1e1d00 */
[----:B---3--:R-:W-:-:S05]  /*03f0*/  @P3 IMAD.WIDE.U32 R8, R3, 0x10, R20 ;  /* 0x0000001003083825 */ /* 0x008fca00078e0014 */
[----:B------:R3:W5:Y:S01]  /*0400*/  @P3 LDG.E.128 R76, desc[UR4][R8.64] ;  /* 0x00000004084c3981 */ /* 0x000762000c1e1d00 */
[----:B0-----:R-:W-:-:S05]  /*0410*/  @P3 IMAD.WIDE.U32 R10, R3, 0x10, R22 ;  /* 0x00000010030a3825 */ /* 0x001fca00078e0016 */
[----:B------:R0:W5:Y:S01]  /*0420*/  @P3 LDG.E.128 R72, desc[UR4][R10.64] ;  /* 0x000000040a483981 */ /* 0x000162000c1e1d00 */
        /* <DEDUP_REMOVED lines=14> */
[----:B-1----:R-:W-:Y:S02]  /*0510*/  CS2R R16, SRZ ;  /* 0x0000000000107805 */ /* 0x002fe4000001ff00 */
[----:B--2---:R-:W-:Y:S02]  /*0520*/  CS2R R18, SRZ ;  /* 0x0000000000127805 */ /* 0x004fe4000001ff00 */
[----:B------:R-:W-:Y:S02]  /*0530*/  CS2R R12, SRZ ;  /* 0x00000000000c7805 */ /* 0x000fe4000001ff00 */
[----:B------:R-:W-:-:S02]  /*0540*/  CS2R R14, SRZ ;  /* 0x00000000000e7805 */ /* 0x000fc4000001ff00 */
[----:B---3--:R-:W-:Y:S02]  /*0550*/  CS2R R8, SRZ ;  /* 0x0000000000087805 */ /* 0x008fe4000001ff00 */
[----:B0-----:R-:W-:Y:S01]  /*0560*/  CS2R R10, SRZ ;  /* 0x00000000000a7805 */ /* 0x001fe2000001ff00 */
[----:B------:R-:W-:Y:S06]  /*0570*/  @P3 BRA `(.L_x_2594) ;  /* 0x0000001c00c83947 */ /* 0x000fec0003800000 */
[----:B------:R-:W-:Y:S01]  /*0580*/  ULDC.U8 UR6, c[0x0][0x2a0] ;  /* 0x0000a80000067ab9 */ /* 0x000fe20000000000 */
[----:B------:R-:W-:Y:S01]  /*0590*/  HFMA2.MMA R128, -RZ, RZ, 0, 5.9604644775390625e-08 ;  /* 0x00000001ff807435 */ /* 0x000fe200000001ff */
[----:B------:R-:W-:Y:S01]  /*05a0*/  UISETP.NE.AND UP0, UPT, UR6, URZ, UPT ;  /* 0x0000003f0600728c */ /* 0x000fe2000bf05270 */
[----:B------:R-:W-:-:S05]  /*05b0*/  MOV R69, RZ ;  /* 0x000000ff00457202 */ /* 0x000fca0000000f00 */
[----:B------:R-:W-:-:S13]  /*05c0*/  PLOP3.LUT P3, PT, PT, PT, UP0, 0x80, 0x0 ;  /* 0x000000000000781c */ /* 0x000fda0003f6f008 */
.L_x_2612:
        /* <DEDUP_REMOVED lines=43> */
[----:B----4-:R-:W-:Y:S01]  /*0880*/  FADD.FTZ R53, R53, R129 ;  /* 0x0000008135357221 */ /* 0x010fe20000010000 */
[----:B------:R-:W-:Y:S01]  /*0890*/  FFMA.FTZ R151, R101, R129, R132 ;  /* 0x0000008165977223 */ /* 0x000fe20000010084 */
[----:B------:R-:W-:Y:S01]  /*08a0*/  FFMA.FTZ R69, R129, R150, R69 ;  /* 0x0000009681457223 */ /* 0x000fe20000010045 */
[----:B------:R-:W-:Y:S01]  /*08b0*/  FFMA.FTZ R148, R100, R128, R133 ;  /* 0x0000008064947223 */ /* 0x000fe20000010085 */
[----:B------:R-:W-:-:S03]  /*08c0*/  FMUL.FTZ R129, R98, R126 ;  /* 0x0000007e62817220 */ /* 0x000fc60000410000 */
[----:B------:R-:W-:Y:S01]  /*08d0*/  FADD.FTZ R124, RZ, R148 ;  /* 0x00000094ff7c7221 */ /* 0x000fe20000010000 */
[----:B------:R-:W-:Y:S01]  /*08e0*/  FFMA.FTZ R164, R102, R130, R129 ;  /* 0x0000008266a47223 */ /* 0x000fe20000010081 */
[----:B------:R-:W-:Y:S01]  /*08f0*/  FFMA.FTZ R129, R3, R148, RZ ;  /* 0x0000009403817223 */ /* 0x000fe200000100ff */
[----:B------:R-:W-:Y:S01]  /*0900*/  FMUL.FTZ R157, R140, R157 ;  /* 0x0000009d8c9d7220 */ /* 0x000fe20000410000 */
[----:B------:R-:W-:Y:S01]  /*0910*/  FADD.FTZ R21, R21, R125 ;  /* 0x0000007d15157221 */ /* 0x000fe20000010000 */
[----:B------:R-:W-:Y:S01]  /*0920*/  FFMA.FTZ R37, R125, R150, R37 ;  /* 0x000000967d257223 */ /* 0x000fe20000010025 */
[----:B------:R-:W-:Y:S01]  /*0930*/  FADD.FTZ R52, R52, R128 ;  /* 0x0000008034347221 */ /* 0x000fe20000010000 */
        /* <DEDUP_REMOVED lines=19> */
.L_x_2596:
[----:B------:R-:W-:Y:S05]  /*0a70*/  BSYNC B0 ;  /* 0x0000000000007941 */ /* 0x000fea0003800000 */
.L_x_2595:
[----:B------:R-:W-:Y:S04]  /*0a80*/  BSSY B0, `(.L_x_2597) ;  /* 0x0000039000007945 */ /* 0x000fe80003800000 */
[----:B------:R-:W-:Y:S05]  /*0a90*/  @!P1 BRA `(.L_x_2598) ;  /* 0x0000000000dc9947 */ /* 0x000fea0003800000 */
[----:B------:R-:W0:Y:S01]  /*0aa0*/  LDC.64 R124, c[0x0][0x2c0] ;  /* 0x0000b000ff7c7b82 */ /* 0x000e220000000a00 */
[----:B------:R-:W-:-:S04]  /*0ab0*/  LEA R132, P3, R138, UR10, 0x4 ;  /* 0x0000000a8a847c11 */ /* 0x000fc8000f8620ff */
[----:B------:R-:W-:-:S03]  /*0ac0*/  LEA.HI.X R133, R138, UR11, RZ, 0x4, P3 ;  /* 0x0000000b8a857c11 */ /* 0x000fc600098f24ff */
[----:B------:R-:W1:Y:S03]  /*0ad0*/  LDC.64 R128, c[0x0][0x2b8] ;  /* 0x0000ae00ff807b82 */ /* 0x000e660000000a00 */
[----:B------:R-:W2:Y:S01]  /*0ae0*/  LDG.E.128 R132, desc[UR4][R132.64] ;  /* 0x0000000484847981 */ /* 0x000ea2000c1e1d00 */
[----:B------:R-:W-:Y:S01]  /*0af0*/  ISETP.NE.U32.AND P3, PT, RZ, UR8, PT ;  /* 0x00000008ff007c0c */ /* 0x000fe2000bf65070 */
[----:B0-----:R-:W-:-:S06]  /*0b00*/  IMAD.WIDE.U32 R124, R138, 0x10, R124 ;  /* 0x000000108a7c7825 */ /* 0x001fcc00078e007c */
[----:B------:R-:W3:Y:S01]  /*0b10*/  LDG.E.128 R124, desc[UR4][R124.64] ;  /* 0x000000047c7c7981 */ /* 0x000ee2000c1e1d00 */
[----:B-1----:R-:W-:Y:S01]  /*0b20*/  IMAD.WIDE.U32 R128, R138, 0x10, R128 ;  /* 0x000000108a807825 */ /* 0x002fe200078e0080 */
[----:B------:R-:W-:-:S05]  /*0b30*/  ISETP.NE.AND.EX P3, PT, RZ, UR9, PT, P3 ;  /* 0x00000009ff007c0c */ /* 0x000fca000bf65330 */
[----:B------:R-:W4:Y:S08]  /*0b40*/  LDG.E.128 R128, desc[UR4][R128.64] ;  /* 0x0000000480807981 */ /* 0x000f30000c1e1d00 */
[----:B------:R-:W-:-:S04]  /*0b50*/  @P3 LEA R178, P5, R138, UR8, 0x4 ;  /* 0x000000088ab23c11 */ /* 0x000fc8000f8a20ff */
[----:B------:R-:W-:-:S05]  /*0b60*/  @P3 LEA.HI.X R179, R138, UR9, RZ, 0x4, P5 ;  /* 0x000000098ab33c11 */ /* 0x000fca000a8f24ff */
[----:B------:R0:W5:Y:S01]  /*0b70*/  @P3 LDG.E.128 R104, desc[UR4][R178.64] ;  /* 0x00000004b2683981 */ /* 0x000162000c1e1d00 */
[----:B------:R-:W-:Y:S01]  /*0b80*/  IADD3 R138, R138, 0x100, RZ ;  /* 0x000001008a8a7810 */ /* 0x000fe20007ffe0ff */
[C---:B--2---:R-:W-:Y:S01]  /*0b90*/  FADD.FTZ R145, -R137.reuse, R132 ;  /* 0x0000008489917221 */ /* 0x044fe20000010100 */
[----:B------:R-:W-:-:S03]  /*0ba0*/  FADD.FTZ R161, -R137, R133 ;  /* 0x0000008589a17221 */ /* 0x000fc60000010100 */
[C---:B-----5:R-:W-:Y:S01]  /*0bb0*/  FMUL.FTZ R145, R140.reuse, R145 ;  /* 0x000000918c917220 */ /* 0x060fe20000410000 */
[----:B------:R-:W-:Y:S01]  /*0bc0*/  FMUL.FTZ R154, R140, R161 ;  /* 0x000000a18c9a7220 */ /* 0x000fe20000410000 */
[----:B------:R-:W-:Y:S01]  /*0bd0*/  FADD.FTZ R133, -R137, R134 ;  /* 0x0000008689857221 */ /* 0x000fe20000010100 */
[----:B---3--:R-:W-:Y:S01]  /*0be0*/  FMUL.FTZ R159, R88, R124 ;  /* 0x0000007c589f7220 */ /* 0x008fe20000410000 */
[----:B------:R-:W-:Y:S01]  /*0bf0*/  FADD.FTZ R16, R16, R124 ;  /* 0x0000007c10107221 */ /* 0x000fe20000010000 */
[-C--:B------:R-:W-:Y:S01]  /*0c00*/  FFMA.FTZ R32, R124, R145.reuse, R32 ;  /* 0x000000917c207223 */ /* 0x080fe20000010020 */
[----:B----4-:R-:W-:Y:S01]  /*0c10*/  FADD.FTZ R48, R48, R128 ;  /* 0x0000008030307221 */ /* 0x010fe20000010000 */
[----:B------:R-:W-:Y:S01]  /*0c20*/  FFMA.FTZ R152, R92, R128, R159 ;  /* 0x000000805c987223 */ /* 0x000fe2000001009f */
[----:B------:R-:W-:Y:S01]  /*0c30*/  FFMA.FTZ R64, R128, R145, R64 ;  /* 0x0000009180407223 */ /* 0x000fe20000010040 */
[----:B------:R-:W-:Y:S01]  /*0c40*/  FMUL.FTZ R128, R89, R125 ;  /* 0x0000007d59807220 */ /* 0x000fe20000410000 */
[----:B------:R-:W-:Y:S01]  /*0c50*/  FADD.FTZ R49, R49, R129 ;  /* 0x0000008131317221 */ /* 0x000fe20000010000 */
[----:B------:R-:W-:Y:S01]  /*0c60*/  FFMA.FTZ R65, R129, R154, R65 ;  /* 0x0000009a81417223 */ /* 0x000fe20000010041 */
[----:B------:R-:W-:Y:S01]  /*0c70*/  FMUL.FTZ R161, R140, R133 ;  /* 0x000000858ca17220 */ /* 0x000fe20000410000 */
        /* <DEDUP_REMOVED lines=8> */
[----:B------:R-:W-:Y:S01]  /*0d00*/  FFMA.FTZ R34, R126, R161, R34 ;  /* 0x000000a17e227223 */ /* 0x000fe20000010022 */
[----:B------:R-:W-:Y:S01]  /*0d10*/  FMUL.FTZ R126, R91, R127 ;  /* 0x0000007f5b7e7220 */ /* 0x000fe20000410000 */
[----:B------:R-:W-:Y:S01]  /*0d20*/  FADD.FTZ R129, R124, R159 ;  /* 0x0000009f7c817221 */ /* 0x000fe20000010000 */
[----:B------:R-:W-:Y:S01]  /*0d30*/  FADD.FTZ R135, -R137, R135 ;  /* 0x0000008789877221 */ /* 0x000fe20000010100 */
[----:B------:R-:W-:Y:S01]  /*0d40*/  FFMA.FTZ R124, R154, R159, R125 ;  /* 0x0000009f9a7c7223 */ /* 0x000fe2000001007d */
[----:B------:R-:W-:Y:S01]  /*0d50*/  FFMA.FTZ R171, R95, R131, R126 ;  /* 0x000000835fab7223 */ /* 0x000fe2000001007e */
[----:B------:R-:W-:Y:S01]  /*0d60*/  FADD.FTZ R126, R129, R172 ;  /* 0x000000ac817e7221 */ /* 0x000fe20000010000 */
[----:B------:R-:W-:Y:S01]  /*0d70*/  FMUL.FTZ R174, R140, R135 ;  /* 0x000000878cae7220 */ /* 0x000fe20000410000 */
        /* <DEDUP_REMOVED lines=9> */
.L_x_2598:
[----:B------:R-:W-:Y:S05]  /*0e10*/  BSYNC B0 ;  /* 0x0000000000007941 */ /* 0x000fea0003800000 */
.L_x_2597:
[----:B------:R-:W-:Y:S04]  /*0e20*/  BSSY B0, `(.L_x_2599) ;  /* 0x0000039000007945 */ /* 0x000fe80003800000 */
[----:B------:R-:W-:Y:S05]  /*0e30*/  @!P2 BRA `(.L_x_2600) ;  /* 0x0000000000dca947 */ /* 0x000fea0003800000 */
[----:B------:R-:W0:Y:S01]  /*0e40*/  LDC.64 R126, c[0x0][0x2c0] ;  /* 0x0000b000ff7e7b82 */ /* 0x000e220000000a00 */
[----:B------:R-:W-:-:S04]  /*0e50*/  LEA R132, P3, R138, UR10, 0x4 ;  /* 0x0000000a8a847c11 */ /* 0x000fc8000f8620ff */
[----:B------:R-:W-:-:S03]  /*0e60*/  LEA.HI.X R133, R138, UR11, RZ, 0x4, P3 ;  /* 0x0000000b8a857c11 */ /* 0x000fc600098f24ff */
[----:B------:R-:W1:Y:S03]  /*0e70*/  LDC.64 R124, c[0x0][0x2b8] ;  /* 0x0000ae00ff7c7b82 */ /* 0x000e660000000a00 */
[----:B------:R-:W2:Y:S01]  /*0e80*/  LDG.E.128 R132, desc[UR4][R132.64] ;  /* 0x0000000484847981 */ /* 0x000ea2000c1e1d00 */
[----:B0-----:R-:W-:-:S04]  /*0e90*/  IMAD.WIDE.U32 R126, R138, 0x10, R126 ;  /* 0x000000108a7e7825 */ /* 0x001fc800078e007e */
[----:B-1----:R-:W-:Y:S02]  /*0ea0*/  IMAD.WIDE.U32 R128, R138, 0x10, R124 ;  /* 0x000000108a807825 */ /* 0x002fe400078e007c */
[----:B------:R-:W3:Y:S04]  /*0eb0*/  LDG.E.128 R124, desc[UR4][R126.64] ;  /* 0x000000047e7c7981 */ /* 0x000ee8000c1e1d00 */
[----:B------:R-:W4:Y:S01]  /*0ec0*/  LDG.E.128 R128, desc[UR4][R128.64] ;  /* 0x0000000480807981 */ /* 0x000f22000c1e1d00 */
[----:B------:R-:W-:-:S04]  /*0ed0*/  ISETP.NE.U32.AND P3, PT, RZ, UR8, PT ;  /* 0x00000008ff007c0c */ /* 0x000fc8000bf65070 */
[----:B------:R-:W-:-:S13]  /*0ee0*/  ISETP.NE.AND.EX P3, PT, RZ, UR9, PT, P3 ;  /* 0x00000009ff007c0c */ /* 0x000fda000bf65330 */
[----:B------:R-:W-:-:S04]  /*0ef0*/  @P3 LEA R146, P5, R138, UR8, 0x4 ;  /* 0x000000088a923c11 */ /* 0x000fc8000f8a20ff */
[----:B------:R-:W-:-:S05]  /*0f00*/  @P3 LEA.HI.X R147, R138, UR9, RZ, 0x4, P5 ;  /* 0x000000098a933c11 */ /* 0x000fca000a8f24ff */
[----:B------:R0:W5:Y:S01]  /*0f10*/  @P3 LDG.E.128 R108, desc[UR4][R146.64] ;  /* 0x00000004926c3981 */ /* 0x000162000c1e1d00 */
[----:B------:R-:W-:Y:S01]  /*0f20*/  IADD3 R138, R138, 0x100, RZ ;  /* 0x000001008a8a7810 */ /* 0x000fe20007ffe0ff */
[C---:B--2---:R-:W-:Y:S01]  /*0f30*/  FADD.FTZ R143, -R137.reuse, R132 ;  /* 0x00000084898f7221 */ /* 0x044fe20000010100 */
[----:B------:R-:W-:-:S03]  /*0f40*/  FADD.FTZ R163, -R137, R133 ;  /* 0x0000008589a37221 */ /* 0x000fc60000010100 */
[C---:B-----5:R-:W-:Y:S01]  /*0f50*/  FMUL.FTZ R143, R140.reuse, R143 ;  /* 0x0000008f8c8f7220 */ /* 0x060fe20000410000 */
[----:B0-----:R-:W-:Y:S01]  /*0f60*/  FMUL.FTZ R146, R140, R163 ;  /* 0x000000a38c927220 */ /* 0x001fe20000410000 */
[C---:B------:R-:W-:Y:S01]  /*0f70*/  FADD.FTZ R133, -R137.reuse, R134 ;  /* 0x0000008689857221 */ /* 0x040fe20000010100 */
[----:B------:R-:W-:Y:S01]  /*0f80*/  FADD.FTZ R135, -R137, R135 ;  /* 0x0000008789877221 */ /* 0x000fe20000010100 */
[----:B---3--:R-:W-:Y:S01]  /*0f90*/  FMUL.FTZ R149, R80, R124 ;  /* 0x0000007c50957220 */ /* 0x008fe20000410000 */
[----:B----4-:R-:W-:-:S03]  /*0fa0*/  FADD.FTZ R44, R44, R128 ;  /* 0x000000802c2c7221 */ /* 0x010fc60000010000 */
        /* <DEDUP_REMOVED lines=32> */
.L_x_2600:
[----:B------:R-:W-:Y:S05]  /*11b0*/  BSYNC B0 ;  /* 0x0000000000007941 */ /* 0x000fea0003800000 */
.L_x_2599:
        /* <DEDUP_REMOVED lines=46> */
[----:B0-----:R-:W-:Y:S01]  /*14a0*/  FMUL.FTZ R168, R140, R135 ;  /* 0x000000878ca87220 */ /* 0x001fe20000410000 */
        /* <DEDUP_REMOVED lines=10> */
.L_x_2602:
[----:B------:R-:W-:Y:S05]  /*1550*/  BSYNC B0 ;  /* 0x0000000000007941 */ /* 0x000fea0003800000 */
.L_x_2601:
        /* <DEDUP_REMOVED lines=23> */
.L_x_2629:
        /* <DEDUP_REMOVED lines=81> */
.L_x_2605:
[----:B------:R-:W-:Y:S05]  /*1be0*/  BSYNC B0 ;  /* 0x0000000000007941 */ /* 0x000fea0003800000 */
.L_x_2604:
        /* <DEDUP_REMOVED lines=44> */
.L_x_2607:
[----:B------:R-:W-:Y:S05]  /*1eb0*/  BSYNC B0 ;  /* 0x0000000000007941 */ /* 0x000fea0003800000 */
.L_x_2606:
        /* <DEDUP_REMOVED lines=44> */
.L_x_2609:
[----:B------:R-:W-:Y:S05]  /*2180*/  BSYNC B0 ;  /* 0x0000000000007941 */ /* 0x000fea0003800000 */
.L_x_2608:
        /* <DEDUP_REMOVED lines=44> */
.L_x_2611:
[----:B------:R-:W-:Y:S05]  /*2450*/  BSYNC B0 ;  /* 0x0000000000007941 */ /* 0x000fea0003800000 */
.L_x_2610:
[----:B------:R-:W-:Y:S02]  /*2460*/  IADD3 R141, R141, UR18, RZ ;  /* 0x000000128d8d7c10 */ /* 0x000fe4000fffe0ff */
[----:B0123--:R-:W-:Y:S02]  /*2470*/  SEL R128, RZ, 0x1, P4 ;  /* 0x00000001ff807807 */ /* 0x00ffe40002000000 */
[----:B------:R-:W-:-:S13]  /*2480*/  ISETP.GE.AND P5, PT, R141, UR19, PT ;  /* 0x000000138d007c0c */ /* 0x000fda000bfa6270 */
[----:B------:R-:W-:Y:S05]  /*2490*/  @!P5 BRA `(.L_x_2612) ;  /* 0xffffffe0004cd947 */ /* 0x000fea000383ffff */
.L_x_2594:
        /* <DEDUP_REMOVED lines=21> */
.L_x_2614:
[----:B------:R-:W-:Y:S05]  /*25f0*/  BSYNC B0 ;  /* 0x0000000000007941 */ /* 0x000fea0003800000 */
.L_x_2613:
        /* <DEDUP_REMOVED lines=15> */
.L_x_2616:
[----:B------:R-:W-:Y:S05]  /*26f0*/  BSYNC B0 ;  /* 0x0000000000007941 */ /* 0x000fea0003800000 */
.L_x_2615:
        /* <DEDUP_REMOVED lines=15> */
.L_x_2618:
[----:B------:R-:W-:Y:S05]  /*27f0*/  BSYNC B0 ;  /* 0x0000000000007941 */ /* 0x000fea0003800000 */
.L_x_2617:
        /* <DEDUP_REMOVED lines=15> */
.L_x_2603:
[----:B------:R-:W-:Y:S01]  /*28f0*/  HFMA2.MMA R135, -RZ, RZ, 0, 9.5367431640625e-07 ;  /* 0x00000010ff877435 */ /* 0x000fe200000001ff */
[----:B------:R-:W-:Y:S02]  /*2900*/  MOV R138, R139 ;  /* 0x0000008b008a7202 */ /* 0x000fe40000000f00 */
[----:B------:R-:W-:Y:S02]  /*2910*/  MOV R178, 0x1f ;  /* 0x0000001f00b27802 */ /* 0x000fe40000000f00 */
[----:B------:R-:W-:-:S07]  /*2920*/  MOV R133, 0xffffffff ;  /* 0xffffffff00857802 */ /* 0x000fce0000000f00 */
[----:B-----5:R-:W-:Y:S05]  /*2930*/  WARPSYNC.COLLECTIVE R133, `(.L_x_2619) ;  /* 0x0000000085087348 */ /* 0x020fea0003c00000 */
[----:B------:R0:W1:Y:S02]  /*2940*/  SHFL.DOWN P3, R134, R138, R135, R178 ;  /* 0x080000878a867389 */ /* 0x00006400000600b2 */
[----:B01---5:R-:W-:Y:S01]  /*2950*/  ENDCOLLECTIVE ;  /* 0x000000000000791b */ /* 0x023fe20003800000 */
.L_x_2619:
[----:B------:R-:W-:Y:S02]  /*2960*/  MOV R138, R176 ;  /* 0x000000b0008a7202 */ /* 0x000fe40000000f00 */
[----:B------:R-:W-:-:S07]  /*2970*/  MOV R126, R134 ;  /* 0x00000086007e7202 */ /* 0x000fce0000000f00 */
[----:B------:R-:W-:Y:S05]  /*2980*/  WARPSYNC.COLLECTIVE R133, `(.L_x_2620) ;  /* 0x0000000085087348 */ /* 0x000fea0003c00000 */
[----:B------:R0:W1:Y:S02]  /*2990*/  SHFL.DOWN P3, R134, R138, R135, R178 ;  /* 0x080000878a867389 */ /* 0x00006400000600b2 */
[----:B01----:R-:W-:Y:S01]  /*29a0*/  ENDCOLLECTIVE ;  /* 0x000000000000791b */ /* 0x003fe20003800000 */
.L_x_2620:
[----:B------:R-:W-:Y:S01]  /*29b0*/  FADD.FTZ R126, R126, R139 ;  /* 0x0000008b7e7e7221 */ /* 0x000fe20000010000 */
[----:B------:R-:W-:-:S04]  /*29c0*/  HFMA2.MMA R135, -RZ, RZ, 0, 4.76837158203125e-07 ;  /* 0x00000008ff877435 */ /* 0x000fc800000001ff */
[----:B------:R-:W-:Y:S02]  /*29d0*/  MOV R138, R126 ;  /* 0x0000007e008a7202 */ /* 0x000fe40000000f00 */
[----:B------:R-:W-:-:S07]  /*29e0*/  MOV R125, R134 ;  /* 0x00000086007d7202 */ /* 0x000fce0000000f00 */
[----:B------:R-:W-:Y:S05]  /*29f0*/  WARPSYNC.COLLECTIVE R133, `(.L_x_2621) ;  /* 0x0000000085087348 */ /* 0x000fea0003c00000 */
[----:B------:R0:W1:Y:S02]  /*2a00*/  SHFL.DOWN P3, R134, R138, R135, R178 ;  /* 0x080000878a867389 */ /* 0x00006400000600b2 */
[----:B01----:R-:W-:Y:S01]  /*2a10*/  ENDCOLLECTIVE ;  /* 0x000000000000791b */ /* 0x003fe20003800000 */
.L_x_2621:
[----:B------:R-:W-:-:S05]  /*2a20*/  FADD.FTZ R125, R125, R176 ;  /* 0x000000b07d7d7221 */ /* 0x000fca0000010000 */
[----:B------:R-:W-:Y:S02]  /*2a30*/  MOV R138, R125 ;  /* 0x0000007d008a7202 */ /* 0x000fe40000000f00 */
[----:B------:R-:W-:-:S07]  /*2a40*/  MOV R127, R134 ;  /* 0x00000086007f7202 */ /* 0x000fce0000000f00 */
[----:B------:R-:W-:Y:S05]  /*2a50*/  WARPSYNC.COLLECTIVE R133, `(.L_x_2622) ;  /* 0x0000000085087348 */ /* 0x000fea0003c00000 */
[----:B------:R0:W1:Y:S02]  /*2a60*/  SHFL.DOWN P3, R134, R138, R135, R178 ;  /* 0x080000878a867389 */ /* 0x00006400000600b2 */
[----:B01----:R-:W-:Y:S01]  /*2a70*/  ENDCOLLECTIVE ;  /* 0x000000000000791b */ /* 0x003fe20003800000 */
.L_x_2622:
[----:B------:R-:W-:Y:S01]  /*2a80*/  FADD.FTZ R127, R126, R127 ;  /* 0x0000007f7e7f7221 */ /* 0x000fe20000010000 */
[----:B------:R-:W-:-:S04]  /*2a90*/  HFMA2.MMA R135, -RZ, RZ, 0, 2.384185791015625e-07 ;  /* 0x00000004ff877435 */ /* 0x000fc800000001ff */
[----:B------:R-:W-:Y:S02]  /*2aa0*/  MOV R138, R127 ;  /* 0x0000007f008a7202 */ /* 0x000fe40000000f00 */
[----:B------:R-:W-:-:S07]  /*2ab0*/  MOV R128, R134 ;  /* 0x0000008600807202 */ /* 0x000fce0000000f00 */
[----:B------:R-:W-:Y:S05]  /*2ac0*/  WARPSYNC.COLLECTIVE R133, `(.L_x_2623) ;  /* 0x0000000085087348 */ /* 0x000fea0003c00000 */
[----:B------:R0:W1:Y:S02]  /*2ad0*/  SHFL.DOWN P3, R134, R138, R135, R178 ;  /* 0x080000878a867389 */ /* 0x00006400000600b2 */
[----:B01----:R-:W-:Y:S01]  /*2ae0*/  ENDCOLLECTIVE ;  /* 0x000000000000791b */ /* 0x003fe20003800000 */
.L_x_2623:
[----:B------:R-:W-:-:S05]  /*2af0*/  FADD.FTZ R128, R125, R128 ;  /* 0x000000807d807221 */ /* 0x000fca0000010000 */
[----:B------:R-:W-:Y:S02]  /*2b00*/  MOV R138, R128 ;  /* 0x00000080008a7202 */ /* 0x000fe40000000f00 */
[----:B------:R-:W-:-:S07]  /*2b10*/  MOV R130, R134 ;  /* 0x0000008600827202 */ /* 0x000fce0000000f00 */
[----:B------:R-:W-:Y:S05]  /*2b20*/  WARPSYNC.COLLECTIVE R133, `(.L_x_2624) ;  /* 0x0000000085087348 */ /* 0x000fea0003c00000 */
[----:B------:R0:W1:Y:S02]  /*2b30*/  SHFL.DOWN P3, R134, R138, R135, R178 ;  /* 0x080000878a867389 */ /* 0x00006400000600b2 */
[----:B01----:R-:W-:Y:S01]  /*2b40*/  ENDCOLLECTIVE ;  /* 0x000000000000791b */ /* 0x003fe20003800000 */
.L_x_2624:
[----:B------:R-:W-:Y:S01]  /*2b50*/  FADD.FTZ R130, R127, R130 ;  /* 0x000000827f827221 */ /* 0x000fe20000010000 */
[----:B------:R-:W-:-:S04]  /*2b60*/  HFMA2.MMA R135, -RZ, RZ, 0, 1.1920928955078125e-07 ;  /* 0x00000002ff877435 */ /* 0x000fc800000001ff */
[----:B------:R-:W-:Y:S02]  /*2b70*/  MOV R138, R130 ;  /* 0x00000082008a7202 */ /* 0x000fe40000000f00 */
[----:B------:R-:W-:-:S07]  /*2b80*/  MOV R129, R134 ;  /* 0x0000008600817202 */ /* 0x000fce0000000f00 */
[----:B------:R-:W-:Y:S05]  /*2b90*/  WARPSYNC.COLLECTIVE R133, `(.L_x_2625) ;  /* 0x0000000085087348 */ /* 0x000fea0003c00000 */
[----:B------:R0:W1:Y:S02]  /*2ba0*/  SHFL.DOWN P3, R134, R138, R135, R178 ;  /* 0x080000878a867389 */ /* 0x00006400000600b2 */
[----:B01----:R-:W-:Y:S01]  /*2bb0*/  ENDCOLLECTIVE ;  /* 0x000000000000791b */ /* 0x003fe20003800000 */
.L_x_2625:
[----:B------:R-:W-:-:S05]  /*2bc0*/  FADD.FTZ R129, R128, R129 ;  /* 0x0000008180817221 */ /* 0x000fca0000010000 */
[----:B------:R-:W-:Y:S02]  /*2bd0*/  MOV R138, R129 ;  /* 0x00000081008a7202 */ /* 0x000fe40000000f00 */
[----:B------:R-:W-:-:S07]  /*2be0*/  MOV R131, R134 ;  /* 0x0000008600837202 */ /* 0x000fce0000000f00 */
[----:B------:R-:W-:Y:S05]  /*2bf0*/  WARPSYNC.COLLECTIVE R133, `(.L_x_2626) ;  /* 0x0000000085087348 */ /* 0x000fea0003c00000 */
[----:B------:R0:W1:Y:S02]  /*2c00*/  SHFL.DOWN P3, R134, R138, R135, R178 ;  /* 0x080000878a867389 */ /* 0x00006400000600b2 */
[----:B01----:R-:W-:Y:S01]  /*2c10*/  ENDCOLLECTIVE ;  /* 0x000000000000791b */ /* 0x003fe20003800000 */
.L_x_2626:
[----:B------:R-:W-:Y:S01]  /*2c20*/  FADD.FTZ R131, R130, R131 ;  /* 0x0000008382837221 */ /* 0x000fe20000010000 */
[----:B------:R-:W-:-:S04]  /*2c30*/  HFMA2.MMA R135, -RZ, RZ, 0, 5.9604644775390625e-08 ;  /* 0x00000001ff877435 */ /* 0x000fc800000001ff */
[----:B------:R-:W-:Y:S02]  /*2c40*/  MOV R138, R131 ;  /* 0x00000083008a7202 */ /* 0x000fe40000000f00 */
[----:B------:R-:W-:-:S07]  /*2c50*/  MOV R132, R134 ;  /* 0x0000008600847202 */ /* 0x000fce0000000f00 */
[----:B------:R-:W-:Y:S05]  /*2c60*/  WARPSYNC.COLLECTIVE R133, `(.L_x_2627) ;  /* 0x0000000085087348 */ /* 0x000fea0003c00000 */
[----:B------:R0:W1:Y:S02]  /*2c70*/  SHFL.DOWN P3, R134, R138, R135, R178 ;  /* 0x080000878a867389 */ /* 0x00006400000600b2 */
[----:B01----:R-:W-:Y:S01]  /*2c80*/  ENDCOLLECTIVE ;  /* 0x000000000000791b */ /* 0x003fe20003800000 */
.L_x_2627:
[----:B------:R-:W-:-:S05]  /*2c90*/  FADD.FTZ R132, R129, R132 ;  /* 0x0000008481847221 */ /* 0x000fca0000010000 */
[----:B------:R-:W-:Y:S02]  /*2ca0*/  MOV R138, R132 ;  /* 0x00000084008a7202 */ /* 0x000fe40000000f00 */
[----:B------:R-:W-:-:S07]  /*2cb0*/  MOV R126, R134 ;  /* 0x00000086007e7202 */ /* 0x000fce0000000f00 */
[----:B------:R-:W-:Y:S05]  /*2cc0*/  WARPSYNC.COLLECTIVE R133, `(.L_x_2628) ;  /* 0x0000000085087348 */ /* 0x000fea0003c00000 */
[----:B------:R0:W1:Y:S02]  /*2cd0*/  SHFL.DOWN P3, R134, R138, R135, R178 ;  /* 0x080000878a867389 */ /* 0x00006400000600b2 */
[----:B01----:R-:W-:Y:S01]  /*2ce0*/  ENDCOLLECTIVE ;  /* 0x000000000000791b */ /* 0x003fe20003800000 */
.L_x_2628:
[----:B------:R-:W-:Y:S01]  /*2cf0*/  MOV R125, R134 ;  /* 0x00000086007d7202 */ /* 0x000fe20000000f00 */
[----:B------:R-:W-:Y:S06]  /*2d00*/  BRA `(.L_x_2629) ;  /* 0xffffffe800707947 */ /* 0x000fec000383ffff */
.L_x_2630:
        /* <DEDUP_REMOVED lines=15> */
.L_x_3032:


//--------------------- .text._ZN10layer_norm31ln_parallel_residual_bwd_kernelINS_13Kernel_traitsIfffffjLj4096ELj1ELj1ELj8ELj16ENS_18Kernel_traits_baseILj4096EfffffjLj256EEEEELb0ELb0ELb1EEEvNS_9BwdParamsE --------------------------
	.section	.text._ZN10layer_norm31ln_parallel_residual_bwd_kernelINS_13Kernel_traitsIfffffjLj4096ELj1ELj1ELj8ELj16ENS_18Kernel_traits_baseILj4096EfffffjLj256EEEEELb0ELb0ELb1EEEvNS_9BwdParamsE,"ax",@progbits
	.align	128
        .global         _ZN10layer_norm31ln_parallel_residual_bwd_kernelINS_13Kernel_traitsIfffffjLj4096ELj1ELj1ELj8ELj16ENS_18Kernel_traits_baseILj4096EfffffjLj256EEEEELb0ELb0ELb1EEEvNS_9BwdParamsE
        .type           _ZN10layer_norm31ln_parallel_residual_bwd_kernelINS_13Kernel_traitsIfffffjLj4096ELj1ELj1ELj8ELj16ENS_18Kernel_traits_baseILj4096EfffffjLj256EEEEELb0ELb0ELb1EEEvNS_9BwdParamsE,@function
        .size           _ZN10layer_norm31ln_parallel_residual_bwd_kernelINS_13Kernel_traitsIfffffjLj4096ELj1ELj1ELj8ELj16ENS_18Kernel_traits_baseILj4096EfffffjLj256EEEEELb0ELb0ELb1EEEvNS_9BwdParamsE,(.L_x_3033 - _ZN10layer_norm31ln_parallel_residual_bwd_kernelINS_13Kernel_traitsIfffffjLj4096ELj1ELj1ELj8ELj16ENS_18Kernel_traits_baseILj4096EfffffjLj256EEEEELb0ELb0ELb1EEEvNS_9BwdParamsE)
        .other          _ZN10layer_norm31ln_parallel_residual_bwd_kernelINS_13Kernel_traitsIfffffjLj4096ELj1ELj1ELj8ELj16ENS_18Kernel_traits_baseILj4096EfffffjLj256EEEEELb0ELb0ELb1EEEvNS_9BwdParamsE,@"STO_CUDA_ENTRY STV_DEFAULT"
_ZN10layer_norm31ln_parallel_residual_bwd_kernelINS_13Kernel_traitsIfffffjLj4096ELj1ELj1ELj8ELj16ENS_18Kernel_traits_baseILj4096EfffffjLj256EEEEELb0ELb0ELb1EEEvNS_9BwdParamsE:
.text._ZN10layer_norm31ln_parallel_residual_bwd_kernelINS_13Kernel_traitsIfffffjLj4096ELj1ELj1ELj8ELj16ENS_18Kernel_traits_baseILj4096EfffffjLj256EEEEELb0ELb0ELb1EEEvNS_9BwdParamsE:
[----:B------:R-:W-:Y:S01]  /*0000*/  LDC R1, c[0x0][0x28] ;  /* 0x00000a00ff017b82 */ /* 0x000fe20000000800 */
[----:B------:R-:W0:Y:S07]  /*0010*/  S2R R154, SR_TID.X ;  /* 0x00000000009a7919 */ /* 0x000e2e0000002100 */
[----:B------:R-:W0:Y:S01]  /*0020*/  S2UR UR4, SR_CTAID.X ;  /* 0x00000000000479c3 */ /* 0x000e220000002500 */
        /* <DEDUP_REMOVED lines=46> */
.L_x_2631:
[----:B------:R-:W-:Y:S01]  /*0310*/  SHF.L.U32 R0, R154, 0x4, RZ ;  /* 0x000000049a007819 */ /* 0x000fe200000006ff */
[----:B------:R-:W-:Y:S01]  /*0320*/  ULDC.64 UR8, c[0x0][0x268] ;  /* 0x00009a0000087ab9 */ /* 0x000fe20000000a00 */
[----:B------:R-:W-:Y:S02]  /*0330*/  ULDC.64 UR6, c[0x0][0x260] ;  /* 0x0000980000067ab9 */ /* 0x000fe40000000a00 */
[----:B------:R-:W-:-:S04]  /*0340*/  LOP3.LUT R0, R0, 0xff0, RZ, 0xc0, !PT ;  /* 0x00000ff000007812 */ /* 0x000fc800078ec0ff */
[C---:B------:R-:W-:Y:S02]  /*0350*/  IADD3 R36, P1, R0.reuse, UR8, RZ ;  /* 0x0000000800247c10 */ /* 0x040fe4000ff3e0ff */
[----:B------:R-:W-:Y:S02]  /*0360*/  IADD3 R2, P0, R0, UR6, RZ ;  /* 0x0000000600027c10 */ /* 0x000fe4000ff1e0ff */
[----:B------:R-:W-:Y:S02]  /*0370*/  IADD3.X R37, RZ, UR9, RZ, P1, !PT ;  /* 0x00000009ff257c10 */ /* 0x000fe40008ffe4ff */
[----:B------:R-:W-:Y:S01]  /*0380*/  IADD3.X R3, RZ, UR7, RZ, P0, !PT ;  /* 0x00000007ff037c10 */ /* 0x000fe200087fe4ff */
[----:B------:R-:W-:Y:S02]  /*0390*/  ULDC.64 UR6, c[0x0][0x2c8] ;  /* 0x0000b20000067ab9 */ /* 0x000fe40000000a00 */
[----:B------:R-:W5:Y:S04]  /*03a0*/  LDG.E.128 R16, desc[UR4][R36.64] ;  /* 0x0000000424107981 */ /* 0x000f68000c1e1d00 */
[----:B------:R-:W5:Y:S04]  /*03b0*/  LDG.E.128 R12, desc[UR4][R36.64+0x1000] ;  /* 0x00100004240c7981 */ /* 0x000f68000c1e1d00 */
[----:B------:R-:W5:Y:S04]  /*03c0*/  LDG.E.128 R8, desc[UR4][R36.64+0x2000] ;  /* 0x0020000424087981 */ /* 0x000f68000c1e1d00 */
[----:B------:R-:W5:Y:S01]  /*03d0*/  LDG.E.128 R4, desc[UR4][R36.64+0x3000] ;  /* 0x0030000424047981 */ /* 0x000f62000c1e1d00 */
[----:B------:R-:W-:Y:S01]  /*03e0*/  HFMA2.MMA R38, -RZ, RZ, 0, 5.9604644775390625e-08 ;  /* 0x00000001ff267435 */ /* 0x000fe200000001ff */
[----:B------:R-:W-:Y:S01]  /*03f0*/  ISETP.NE.U32.AND P0, PT, RZ, UR6, PT ;  /* 0x00000006ff007c0c */ /* 0x000fe2000bf05070 */
[----:B------:R-:W-:Y:S01]  /*0400*/  ULDC.U8 UR6, c[0x0][0x2a0] ;  /* 0x0000a80000067ab9 */ /* 0x000fe20000000000 */
[----:B------:R-:W5:Y:S01]  /*0410*/  LDG.E.128 R32, desc[UR4][R2.64] ;  /* 0x0000000402207981 */ /* 0x000f62000c1e1d00 */
[----:B------:R-:W-:Y:S01]  /*0420*/  UISETP.NE.AND UP0, UPT, UR6, URZ, UPT ;  /* 0x0000003f0600728c */ /* 0x000fe2000bf05270 */
[----:B------:R-:W-:-:S02]  /*0430*/  HFMA2.MMA R181, -RZ, RZ, 0, 0 ;  /* 0x00000000ffb57435 */ /* 0x000fc400000001ff */
[----:B------:R-:W5:Y:S01]  /*0440*/  LDG.E.128 R28, desc[UR4][R2.64+0x1000] ;  /* 0x00100004021c7981 */ /* 0x000f62000c1e1d00 */
[----:B------:R-:W-:-:S03]  /*0450*/  ISETP.NE.AND.EX P0, PT, RZ, UR7, PT, P0 ;  /* 0x00000007ff007c0c */ /* 0x000fc6000bf05300 */
[----:B------:R-:W5:Y:S01]  /*0460*/  LDG.E.128 R24, desc[UR4][R2.64+0x2000] ;  /* 0x0020000402187981 */ /* 0x000f62000c1e1d00 */
[----:B------:R-:W-:-:S03]  /*0470*/  CS2R R156, SRZ ;  /* 0x00000000009c7805 */ /* 0x000fc6000001ff00 */
[----:B------:R0:W5:Y:S01]  /*0480*/  LDG.E.128 R20, desc[UR4][R2.64+0x3000] ;  /* 0x0030000402147981 */ /* 0x000162000c1e1d00 */
[----:B------:R-:W-:Y:S02]  /*0490*/  CS2R R152, SRZ ;  /* 0x0000000000987805 */ /* 0x000fe4000001ff00 */
[----:B------:R-:W-:Y:S02]  /*04a0*/  MOV R155, RZ ;  /* 0x000000ff009b7202 */ /* 0x000fe40000000f00 */
[----:B------:R-:W-:Y:S02]  /*04b0*/  CS2R R150, SRZ ;  /* 0x0000000000967805 */ /* 0x000fe4000001ff00 */
[----:B------:R-:W-:Y:S02]  /*04c0*/  CS2R R148, SRZ ;  /* 0x0000000000947805 */ /* 0x000fe4000001ff00 */
[----:B------:R-:W-:Y:S02]  /*04d0*/  CS2R R146, SRZ ;  /* 0x0000000000927805 */ /* 0x000fe4000001ff00 */
[----:B------:R-:W-:-:S02]  /*04e0*/  CS2R R144, SRZ ;  /* 0x0000000000907805 */ /* 0x000fc4000001ff00 */
[----:B------:R-:W-:Y:S02]  /*04f0*/  CS2R R142, SRZ ;  /* 0x00000000008e7805 */ /* 0x000fe4000001ff00 */
[----:B------:R-:W-:Y:S01]  /*0500*/  CS2R R158, SRZ ;  /* 0x00000000009e7805 */ /* 0x000fe2000001ff00 */
[----:B0-----:R-:W-:Y:S01]  /*0510*/  HFMA2.MMA R2, -RZ, RZ, 0, 0 ;  /* 0x00000000ff027435 */ /* 0x001fe200000001ff */
        /* <DEDUP_REMOVED lines=23> */
[----:B------:R-:W-:Y:S02]  /*0690*/  PLOP3.LUT P1, PT, PT, PT, UP0, 0x80, 0x0 ;  /* 0x000000000000781c */ /* 0x000fe40003f2f008 */
[----:B------:R-:W-:Y:S02]  /*06a0*/  LOP3.LUT R180, R154, 0xff, RZ, 0xc0, !PT ;  /* 0x000000ff9ab47812 */ /* 0x000fe400078ec0ff */
[----:B------:R-:W-:-:S09]  /*06b0*/  PRMT R3, R38, 0x7610, R3 ;  /* 0x0000761026037816 */ /* 0x000fd20000000003 */
.L_x_2637:
[----:B0-----:R-:W0:Y:S01]  /*06c0*/  LDC.64 R68, c[0x0][0x250] ;  /* 0x00009400ff447b82 */ /* 0x001e220000000a00 */
[----:B------:R-:W-:-:S05]  /*06d0*/  IMAD R60, R182, UR10, RZ ;  /* 0x0000000ab63c7c24 */ /* 0x000fca000f8e02ff */
[----:B------:R-:W-:Y:S02]  /*06e0*/  SHF.R.S32.HI R61, RZ, 0x1f, R60 ;  /* 0x0000001fff3d7819 */ /* 0x000fe4000001143c */
[----:B------:R-:W1:Y:S02]  /*06f0*/  LDC.64 R100, c[0x0][0x2c0] ;  /* 0x0000b000ff647b82 */ /* 0x000e640000000a00 */
[----:B------:R-:W-:-:S04]  /*0700*/  LEA.HI R61, R61, R60, RZ, 0x2 ;  /* 0x0000003c3d3d7211 */ /* 0x000fc800078f10ff */
[----:B------:R-:W-:Y:S02]  /*0710*/  LEA.HI.SX32 R163, R61, R180, 0x1e ;  /* 0x000000b43da37211 */ /* 0x000fe400078ff2ff */
[----:B------:R-:W2:Y:S02]  /*0720*/  LDC.64 R76, c[0x0][0x258] ;  /* 0x00009600ff4c7b82 */ /* 0x000ea40000000a00 */
[----:B------:R-:W-:Y:S02]  /*0730*/  SHF.L.U32 R190, R163, 0x4, RZ ;  /* 0x00000004a3be7819 */ /* 0x000fe400000006ff */
[----:B------:R-:W-:Y:S02]  /*0740*/  SHF.R.U32.HI R192, RZ, 0x1c, R163 ;  /* 0x0000001cffc07819 */ /* 0x000fe400000116a3 */
[----:B------:R-:W-:Y:S02]  /*0750*/  IADD3 R104, P2, R190, UR14, RZ ;  /* 0x0000000ebe687c10 */ /* 0x000fe4000ff5e0ff */
[----:B------:R-:W3:Y:S01]  /*0760*/  LDC.64 R96, c[0x0][0x2b8] ;  /* 0x0000ae00ff607b82 */ /* 0x000ee20000000a00 */
[----:B0-----:R-:W-:Y:S01]  /*0770*/  IMAD.WIDE R68, R182, 0x4, R68 ;  /* 0x00000004b6447825 */ /* 0x001fe200078e0244 */
[----:B------:R-:W-:-:S02]  /*0780*/  IADD3.X R105, R192, UR15, RZ, P2, !PT ;  /* 0x0000000fc0697c10 */ /* 0x000fc400097fe4ff */
[C---:B------:R-:W-:Y:S02]  /*0790*/  IADD3 R165, R163.reuse, 0x100, RZ ;  /* 0x00000100a3a57810 */ /* 0x040fe40007ffe0ff */
[----:B------:R0:W4:Y:S01]  /*07a0*/  LDG.E R191, desc[UR4][R68.64] ;  /* 0x0000000444bf7981 */ /* 0x000122000c1e1900 */
[----:B-1----:R-:W-:Y:S01]  /*07b0*/  IMAD.WIDE.U32 R64, R163, 0x10, R100 ;  /* 0x00000010a3407825 */ /* 0x002fe200078e0064 */
[----:B------:R-:W-:Y:S02]  /*07c0*/  SHF.L.U32 R189, R165, 0x4, RZ ;  /* 0x00000004a5bd7819 */ /* 0x000fe400000006ff */
[----:B------:R-:W4:Y:S01]  /*07d0*/  LDG.E.128 R104, desc[UR4][R104.64] ;  /* 0x0000000468687981 */ /* 0x000f22000c1e1d00 */
[----:B------:R-:W1:Y:S01]  /*07e0*/  LDC.64 R108, c[0x0][0x2c8] ;  /* 0x0000b200ff6c7b82 */ /* 0x000e620000000a00 */
[----:B------:R-:W-:Y:S02]  /*07f0*/  VIADD R167, R163, 0x200 ;  /* 0x00000200a3a77836 */ /* 0x000fe40000000000 */
[----:B--2---:R-:W-:Y:S01]  /*0800*/  IMAD.WIDE R76, R182, 0x4, R76 ;  /* 0x00000004b64c7825 */ /* 0x004fe200078e024c */
[----:B------:R-:W2:Y:S01]  /*0810*/  LDG.E.128 R64, desc[UR4][R64.64] ;  /* 0x0000000440407981 */ /* 0x000ea2000c1e1d00 */
[----:B------:R-:W-:-:S02]  /*0820*/  SHF.R.U32.HI R188, RZ, 0x1c, R165 ;  /* 0x0000001cffbc7819 */ /* 0x000fc400000116a5 */
[----:B0-----:R-:W-:Y:S01]  /*0830*/  IADD3 R68, P2, R189, UR14, RZ ;  /* 0x0000000ebd447c10 */ /* 0x001fe2000ff5e0ff */
[----:B------:R-:W2:Y:S01]  /*0840*/  LDG.E R187, desc[UR4][R76.64] ;  /* 0x000000044cbb7981 */ /* 0x000ea2000c1e1900 */
[----:B---3--:R-:W-:Y:S01]  /*0850*/  IMAD.WIDE.U32 R60, R163, 0x10, R96 ;  /* 0x00000010a33c7825 */ /* 0x008fe200078e0060 */
[----:B------:R-:W-:Y:S02]  /*0860*/  SHF.L.U32 R186, R167, 0x4, RZ ;  /* 0x00000004a7ba7819 */ /* 0x000fe400000006ff */
[----:B------:R-:W-:Y:S01]  /*0870*/  IADD3.X R69, R188, UR15, RZ, P2, !PT ;  /* 0x0000000fbc457c10 */ /* 0x000fe200097fe4ff */
[C---:B------:R-:W-:Y:S01]  /*0880*/  IMAD.WIDE.U32 R78, R165.reuse, 0x10, R100 ;  /* 0x00000010a54e7825 */ /* 0x040fe200078e0064 */
[----:B------:R-:W-:Y:S01]  /*0890*/  SHF.R.U32.HI R185, RZ, 0x1c, R167 ;  /* 0x0000001cffb97819 */ /* 0x000fe200000116a7 */
[----:B------:R-:W3:Y:S01]  /*08a0*/  LDG.E.128 R60, desc[UR4][R60.64] ;  /* 0x000000043c3c7981 */ /* 0x000ee2000c1e1d00 */
[----:B------:R-:W-:Y:S01]  /*08b0*/  IADD3 R80, P2, R186, UR14, RZ ;  /* 0x0000000eba507c10 */ /* 0x000fe2000ff5e0ff */
[----:B------:R-:W-:-:S02]  /*08c0*/  IMAD.WIDE.U32 R72, R165, 0x10, R96 ;  /* 0x00000010a5487825 */ /* 0x000fc400078e0060 */
[----:B------:R-:W3:Y:S01]  /*08d0*/  LDG.E.128 R68, desc[UR4][R68.64] ;  /* 0x0000000444447981 */ /* 0x000ee2000c1e1d00 */
[----:B------:R-:W-:-:S03]  /*08e0*/  IADD3.X R81, R185, UR15, RZ, P2, !PT ;  /* 0x0000000fb9517c10 */ /* 0x000fc600097fe4ff */
[----:B------:R-:W3:Y:S04]  /*08f0*/  LDG.E.128 R76, desc[UR4][R78.64] ;  /* 0x000000044e4c7981 */ /* 0x000ee8000c1e1d00 */
[----:B------:R-:W3:Y:S04]  /*0900*/  LDG.E.128 R72, desc[UR4][R72.64] ;  /* 0x0000000448487981 */ /* 0x000ee8000c1e1d00 */
[----:B------:R-:W3:Y:S01]  /*0910*/  LDG.E.128 R80, desc[UR4][R80.64] ;  /* 0x0000000450507981 */ /* 0x000ee2000c1e1d00 */
[----:B------:R-:W-:-:S04]  /*0920*/  IADD3 R169, R163, 0x300, RZ ;  /* 0x00000300a3a97810 */ /* 0x000fc80007ffe0ff */
[----:B------:R-:W-:Y:S02]  /*0930*/  SHF.L.U32 R183, R169, 0x4, RZ ;  /* 0x00000004a9b77819 */ /* 0x000fe400000006ff */
[----:B------:R-:W-:Y:S02]  /*0940*/  SHF.R.U32.HI R184, RZ, 0x1c, R169 ;  /* 0x0000001cffb87819 */ /* 0x000fe400000116a9 */
[----:B------:R-:W-:Y:S01]  /*0950*/  IADD3 R92, P2, R183, UR14, RZ ;  /* 0x0000000eb75c7c10 */ /* 0x000fe2000ff5e0ff */
[----:B------:R-:W-:-:S03]  /*0960*/  IMAD.WIDE.U32 R88, R167, 0x10, R100 ;  /* 0x00000010a7587825 */ /* 0x000fc600078e0064 */
[----:B------:R-:W-:Y:S01]  /*0970*/  IADD3.X R93, R184, UR15, RZ, P2, !PT ;  /* 0x0000000fb85d7c10 */ /* 0x000fe200097fe4ff */
[----:B------:R-:W-:Y:S02]  /*0980*/  IMAD.WIDE.U32 R84, R167, 0x10, R96 ;  /* 0x00000010a7547825 */ /* 0x000fe400078e0060 */
[----:B------:R-:W3:Y:S02]  /*0990*/  LDG.E.128 R88, desc[UR4][R88.64] ;  /* 0x0000000458587981 */ /* 0x000ee4000c1e1d00 */
[C---:B------:R-:W-:Y:S02]  /*09a0*/  IMAD.WIDE.U32 R100, R169.reuse, 0x10, R100 ;  /* 0x00000010a9647825 */ /* 0x040fe400078e0064 */
[----:B------:R-:W3:Y:S02]  /*09b0*/  LDG.E.128 R92, desc[UR4][R92.64] ;  /* 0x000000045c5c7981 */ /* 0x000ee4000c1e1d00 */
[C---:B------:R-:W-:Y:S02]  /*09c0*/  IMAD.WIDE.U32 R96, R169.reuse, 0x10, R96 ;  /* 0x00000010a9607825 */ /* 0x040fe400078e0060 */
[----:B------:R-:W3:Y:S04]  /*09d0*/  LDG.E.128 R84, desc[UR4][R84.64] ;  /* 0x0000000454547981 */ /* 0x000ee8000c1e1d00 */
[----:B------:R-:W3:Y:S04]  /*09e0*/  LDG.E.128 R100, desc[UR4][R100.64] ;  /* 0x0000000464647981 */ /* 0x000ee8000c1e1d00 */
[----:B------:R-:W3:Y:S01]  /*09f0*/  LDG.E.128 R96, desc[UR4][R96.64] ;  /* 0x0000000460607981 */ /* 0x000ee2000c1e1d00 */
[----:B-1----:R-:W-:-:S02]  /*0a00*/  @P0 LEA R168, P4, R169, R108, 0x4 ;  /* 0x0000006ca9a80211 */ /* 0x002fc400078820ff */
[-C--:B------:R-:W-:Y:S02]  /*0a10*/  @P0 LEA R162, P2, R163, R108.reuse, 0x4 ;  /* 0x0000006ca3a20211 */ /* 0x080fe400078420ff */
[-C--:B------:R-:W-:Y:S02]  /*0a20*/  @P0 LEA.HI.X R169, R169, R109.reuse, RZ, 0x4, P4 ;  /* 0x0000006da9a90211 */ /* 0x080fe400020f24ff */
[----:B------:R-:W-:Y:S02]  /*0a30*/  @P0 LEA R166, P3, R167, R108, 0x4 ;  /* 0x0000006ca7a60211 */ /* 0x000fe400078620ff */
[----:B------:R-:W-:Y:S01]  /*0a40*/  LOP3.LUT P4, RZ, R3, 0xff, RZ, 0xc0, !PT ;  /* 0x000000ff03ff7812 */ /* 0x000fe2000788c0ff */
[----:B-----5:R-:W5:Y:S01]  /*0a50*/  @P0 LDG.E.128 R48, desc[UR4][R168.64] ;  /* 0x00000004a8300981 */ /* 0x020f62000c1e1d00 */
[-C--:B------:R-:W-:Y:S02]  /*0a60*/  @P0 LEA.HI.X R163, R163, R109.reuse, RZ, 0x4, P2 ;  /* 0x0000006da3a30211 */ /* 0x080fe400010f24ff */
[----:B------:R-:W-:-:S03]  /*0a70*/  @P0 LEA.HI.X R167, R167, R109, RZ, 0x4, P3 ;  /* 0x0000006da7a70211 */ /* 0x000fc600018f24ff */
[----:B------:R0:W5:Y:S01]  /*0a80*/  @P0 LDG.E.128 R36, desc[UR4][R162.64] ;  /* 0x00000004a2240981 */ /* 0x000162000c1e1d00 */
[----:B------:R-:W-:-:S03]  /*0a90*/  @P0 LEA R164, P2, R165, R108, 0x4 ;  /* 0x0000006ca5a40211 */ /* 0x000fc600078420ff */
[----:B------:R1:W5:Y:S01]  /*0aa0*/  @P0 LDG.E.128 R44, desc[UR4][R166.64] ;  /* 0x00000004a62c0981 */ /* 0x000362000c1e1d00 */
[----:B------:R-:W-:-:S05]  /*0ab0*/  @P0 LEA.HI.X R165, R165, R109, RZ, 0x4, P2 ;  /* 0x0000006da5a50211 */ /* 0x000fca00010f24ff */
[----:B------:R1:W5:Y:S01]  /*0ac0*/  @P0 LDG.E.128 R40, desc[UR4][R164.64] ;  /* 0x00000004a4280981 */ /* 0x000362000c1e1d00 */
[----:B------:R-:W-:Y:S01]  /*0ad0*/  IADD3 R182, R182, UR12, RZ ;  /* 0x0000000cb6b67c10 */ /* 0x000fe2000fffe0ff */
[----:B------:R-:W-:Y:S01]  /*0ae0*/  UMOV UR6, 0xffffffff ;  /* 0xffffffff00067882 */ /* 0x000fe20000000000 */
[----:B------:R-:W-:Y:S02]  /*0af0*/  LOP3.LUT P2, RZ, R154, 0x1f, RZ, 0xc0, !PT ;  /* 0x0000001f9aff7812 */ /* 0x000fe4000784c0ff */
[----:B----4-:R-:W-:-:S05]  /*0b00*/  FSEL R195, R191, RZ, !P1 ;  /* 0x000000ffbfc37208 */ /* 0x010fca0004800000 */
[C---:B------:R-:W-:Y:S01]  /*0b10*/  FADD.FTZ R104, -R195.reuse, R104 ;  /* 0x00000068c3687221 */ /* 0x040fe20000010100 */
[C---:B------:R-:W-:Y:S01]  /*0b20*/  FADD.FTZ R194, -R195.reuse, R105 ;  /* 0x00000069c3c27221 */ /* 0x040fe20000010100 */
[----:B------:R-:W-:Y:S01]  /*0b30*/  FADD.FTZ R196, -R195, R106 ;  /* 0x0000006ac3c47221 */ /* 0x000fe20000010100 */
[----:B--2---:R-:W-:Y:S01]  /*0b40*/  FMUL.FTZ R105, R16, R64 ;  /* 0x0000004010697220 */ /* 0x004fe20000410000 */
[----:B------:R-:W-:Y:S01]  /*0b50*/  FMUL.FTZ R3, R187, R104 ;  /* 0x00000068bb037220 */ /* 0x000fe20000410000 */
[----:B0-----:R-:W-:Y:S01]  /*0b60*/  FMUL.FTZ R162, R17, R65 ;  /* 0x0000004111a27220 */ /* 0x001fe20000410000 */
[----:B------:R-:W-:Y:S01]  /*0b70*/  FMUL.FTZ R104, R187, R194 ;  /* 0x000000c2bb687220 */ /* 0x000fe20000410000 */
[C---:B---3--:R-:W-:Y:S01]  /*0b80*/  FADD.FTZ R179, R60.reuse, R179 ;  /* 0x000000b33cb37221 */ /* 0x048fe20000010000 */
[----:B------:R-:W-:Y:S01]  /*0b90*/  FFMA.FTZ R181, R60, R3, R181 ;  /* 0x000000033cb57223 */ /* 0x000fe200000100b5 */
[----:B------:R-:W-:Y:S01]  /*0ba0*/  FFMA.FTZ R106, R32, R60, R105 ;  /* 0x0000003c206a7223 */ /* 0x000fe20000010069 */
[----:B------:R-:W-:Y:S01]  /*0bb0*/  FMUL.FTZ R60, R19, R67 ;  /* 0x00000043133c7220 */ /* 0x000fe20000410000 */
[C---:B------:R-:W-:Y:S01]  /*0bc0*/  FADD.FTZ R176, R61.reuse, R176 ;  /* 0x000000b03db07221 */ /* 0x040fe20000010000 */
[----:B------:R-:W-:Y:S01]  /*0bd0*/  FFMA.FTZ R178, R61, R104, R178 ;  /* 0x000000683db27223 */ /* 0x000fe200000100b2 */
[----:B------:R-:W-:Y:S01]  /*0be0*/  FFMA.FTZ R105, R33, R61, R162 ;  /* 0x0000003d21697223 */ /* 0x000fe200000100a2 */
[----:B-1----:R-:W-:Y:S01]  /*0bf0*/  FFMA.FTZ R167, R35, R63, R60 ;  /* 0x0000003f23a77223 */ /* 0x002fe2000001003c */
[C---:B------:R-:W-:Y:S01]  /*0c00*/  FADD.FTZ R60, -R195.reuse, R69 ;  /* 0x00000045c33c7221 */ /* 0x040fe20000010100 */
[----:B------:R-:W-:Y:S01]  /*0c10*/  FMUL.FTZ R61, R12, R76 ;  /* 0x0000004c0c3d7220 */ /* 0x000fe20000410000 */
[----:B------:R-:W-:-:S02]  /*0c20*/  FADD.FTZ R198, -R195, R107 ;  /* 0x0000006bc3c67221 */ /* 0x000fc40000010100 */
[----:B------:R-:W-:Y:S01]  /*0c30*/  FMUL.FTZ R107, R187, R60 ;  /* 0x0000003cbb6b7220 */ /* 0x000fe20000410000 */
[----:B------:R-:W-:Y:S01]  /*0c40*/  FFMA.FTZ R166, R28, R72, R61 ;  /* 0x000000481ca67223 */ /* 0x000fe2000001003d */
[----:B------:R-:W-:Y:S01]  /*0c50*/  FMUL.FTZ R61, R14, R78 ;  /* 0x0000004e0e3d7220 */ /* 0x000fe20000410000 */
[----:B------:R-:W-:Y:S01]  /*0c60*/  FADD.FTZ R60, -R195, R81 ;  /* 0x00000051c33c7221 */ /* 0x000fe20000010100 */
[----:B------:R-:W-:Y:S02]  /*0c70*/  FMUL.FTZ R165, R18, R66 ;  /* 0x0000004212a57220 */ /* 0x000fe40000410000 */
[----:B------:R-:W-:Y:S01]  /*0c80*/  FFMA.FTZ R194, R30, R74, R61 ;  /* 0x0000004a1ec27223 */ /* 0x000fe2000001003d */
[----:B------:R-:W-:Y:S01]  /*0c90*/  FMUL.FTZ R81, R187, R60 ;  /* 0x0000003cbb517220 */ /* 0x000fe20000410000 */
[----:B------:R-:W-:Y:S01]  /*0ca0*/  FADD.FTZ R60, RZ, R106 ;  /* 0x0000006aff3c7221 */ /* 0x000fe20000010000 */
[----:B------:R-:W-:Y:S01]  /*0cb0*/  FFMA.FTZ R61, R3, R106, RZ ;  /* 0x0000006a033d7223 */ /* 0x000fe200000100ff */
[----:B------:R-:W-:Y:S01]  /*0cc0*/  FFMA.FTZ R165, R34, R62, R165 ;  /* 0x0000003e22a57223 */ /* 0x000fe200000100a5 */
[----:B------:R-:W-:Y:S01]  /*0cd0*/  FMUL.FTZ R162, R187, R196 ;  /* 0x000000c4bba27220 */ /* 0x000fe20000410000 */
[----:B------:R-:W-:Y:S01]  /*0ce0*/  FADD.FTZ R60, R105, R60 ;  /* 0x0000003c693c7221 */ /* 0x000fe20000010000 */
[----:B------:R-:W-:Y:S01]  /*0cf0*/  FFMA.FTZ R61, R104, R105, R61 ;  /* 0x00000069683d7223 */ /* 0x000fe2000001003d */
[----:B------:R-:W-:Y:S01]  /*0d00*/  FMUL.FTZ R164, R187, R198 ;  /* 0x000000c6bba47220 */ /* 0x000fe20000410000 */
[----:B------:R-:W-:Y:S01]  /*0d10*/  FADD.FTZ R68, -R195, R68 ;  /* 0x00000044c3447221 */ /* 0x000fe20000010100 */
[----:B------:R-:W-:Y:S01]  /*0d20*/  FADD.FTZ R60, R165, R60 ;  /* 0x0000003ca53c7221 */ /* 0x000fe20000010000 */
[----:B------:R-:W-:Y:S01]  /*0d30*/  FADD.FTZ R80, -R195, R80 ;  /* 0x00000050c3507221 */ /* 0x000fe20000010100 */
[----:B------:R-:W-:Y:S01]  /*0d40*/  FFMA.FTZ R61, R162, R165, R61 ;  /* 0x000000a5a23d7223 */ /* 0x000fe2000001003d */
[C---:B------:R-:W-:Y:S01]  /*0d50*/  FADD.FTZ R160, R63.reuse, R160 ;  /* 0x000000a03fa07221 */ /* 0x040fe20000010000 */
[----:B------:R-:W-:Y:S01]  /*0d60*/  FFMA.FTZ R170, R63, R164, R170 ;  /* 0x000000a43faa7223 */ /* 0x000fe200000100aa */
[C---:B------:R-:W-:Y:S01]  /*0d70*/  FADD.FTZ R171, R62.reuse, R171 ;  /* 0x000000ab3eab7221 */ /* 0x040fe20000010000 */
[----:B------:R-:W-:Y:S01]  /*0d80*/  FFMA.FTZ R173, R62, R162, R173 ;  /* 0x000000a23ead7223 */ /* 0x000fe200000100ad */
[----:B------:R-:W-:Y:S01]  /*0d90*/  FMUL.FTZ R168, R13, R77 ;  /* 0x0000004d0da87220 */ /* 0x000fe20000410000 */
[----:B------:R-:W-:Y:S01]  /*0da0*/  FADD.FTZ R63, R167, R60 ;  /* 0x0000003ca73f7221 */ /* 0x000fe20000010000 */
[----:B------:R-:W-:Y:S01]  /*0db0*/  FADD.FTZ R62, -R195, R71 ;  /* 0x00000047c33e7221 */ /* 0x000fe20000010100 */
[C---:B------:R-:W-:Y:S01]  /*0dc0*/  FMUL.FTZ R163, R187.reuse, R68 ;  /* 0x00000044bba37220 */ /* 0x040fe20000410000 */
[----:B------:R-:W-:Y:S01]  /*0dd0*/  FMUL.FTZ R80, R187, R80 ;  /* 0x00000050bb507220 */ /* 0x000fe20000410000 */
[----:B------:R-:W-:Y:S01]  /*0de0*/  FFMA.FTZ R60, R164, R167, R61 ;  /* 0x000000a7a43c7223 */ /* 0x000fe2000001003d */
[C---:B------:R-:W-:Y:S01]  /*0df0*/  FADD.FTZ R177, R64.reuse, R177 ;  /* 0x000000b140b17221 */ /* 0x040fe20000010000 */
[----:B------:R-:W-:Y:S01]  /*0e00*/  FFMA.FTZ R175, R64, R3, R175 ;  /* 0x0000000340af7223 */ /* 0x000fe200000100af */
[----:B------:R-:W-:Y:S01]  /*0e10*/  FFMA.FTZ R168, R29, R73, R168 ;  /* 0x000000491da87223 */ /* 0x000fe200000100a8 */
[C---:B------:R-:W-:Y:S01]  /*0e20*/  FADD.FTZ R64, -R195.reuse, R83 ;  /* 0x00000053c3407221 */ /* 0x040fe20000010100 */
[----:B------:R-:W-:Y:S01]  /*0e30*/  FADD.FTZ R63, R166, R63 ;  /* 0x0000003fa63f7221 */ /* 0x000fe20000010000 */
[----:B------:R-:W-:Y:S01]  /*0e40*/  FADD.FTZ R70, -R195, R70 ;  /* 0x00000046c3467221 */ /* 0x000fe20000010100 */
[----:B------:R-:W-:Y:S01]  /*0e50*/  FMUL.FTZ R169, R187, R62 ;  /* 0x0000003ebba97220 */ /* 0x000fe20000410000 */
[----:B------:R-:W-:Y:S01]  /*0e60*/  FMUL.FTZ R83, R8, R88 ;  /* 0x0000005808537220 */ /* 0x000fe20000410000 */
[C---:B------:R-:W-:Y:S01]  /*0e70*/  FADD.FTZ R151, R88.reuse, R151 ;  /* 0x0000009758977221 */ /* 0x040fe20000010000 */
[----:B------:R-:W-:Y:S01]  /*0e80*/  FFMA.FTZ R139, R88, R80, R139 ;  /* 0x00000050588b7223 */ /* 0x000fe2000001008b */
[----:B------:R-:W-:Y:S01]  /*0e90*/  FFMA.FTZ R60, R163, R166, R60 ;  /* 0x000000a6a33c7223 */ /* 0x000fe2000001003c */
[C---:B------:R-:W-:Y:S01]  /*0ea0*/  FADD.FTZ R62, -R195.reuse, R82 ;  /* 0x00000052c33e7221 */ /* 0x040fe20000010100 */
[----:B------:R-:W-:Y:S01]  /*0eb0*/  FADD.FTZ R88, -R195, R93 ;  /* 0x0000005dc3587221 */ /* 0x000fe20000010100 */
[----:B------:R-:W-:Y:S01]  /*0ec0*/  FMUL.FTZ R196, R15, R79 ;  /* 0x0000004f0fc47220 */ /* 0x000fe20000410000 */
[----:B------:R-:W-:Y:S01]  /*0ed0*/  FADD.FTZ R63, R168, R63 ;  /* 0x0000003fa83f7221 */ /* 0x000fe20000010000 */
[----:B------:R-:W-:Y:S01]  /*0ee0*/  FMUL.FTZ R191, R187, R70 ;  /* 0x00000046bbbf7220 */ /* 0x000fe20000410000 */
[C---:B------:R-:W-:Y:S01]  /*0ef0*/  FADD.FTZ R127, R84.reuse, R127 ;  /* 0x0000007f547f7221 */ /* 0x040fe20000010000 */
[----:B------:R-:W-:Y:S01]  /*0f00*/  FFMA.FTZ R115, R84, R80, R115 ;  /* 0x0000005054737223 */ /* 0x000fe20000010073 */
[----:B------:R-:W-:Y:S01]  /*0f10*/  FFMA.FTZ R83, R24, R84, R83 ;  /* 0x0000005418537223 */ /* 0x000fe20000010053 */
[----:B------:R-:W-:Y:S01]  /*0f20*/  FFMA.FTZ R60, R107, R168, R60 ;  /* 0x000000a86b3c7223 */ /* 0x000fe2000001003c */
[----:B------:R-:W-:Y:S01]  /*0f30*/  FMUL.FTZ R84, R187, R62 ;  /* 0x0000003ebb547220 */ /* 0x000fe20000410000 */
[----:B------:R-:W-:Y:S01]  /*0f40*/  FADD.FTZ R94, -R195, R94 ;  /* 0x0000005ec35e7221 */ /* 0x000fe20000010100 */
[----:B------:R-:W-:Y:S01]  /*0f50*/  FMUL.FTZ R88, R187, R88 ;  /* 0x00000058bb587220 */ /* 0x000fe20000410000 */
[----:B------:R-:W-:Y:S01]  /*0f60*/  FMUL.FTZ R62, R5, R101 ;  /* 0x00000065053e7220 */ /* 0x000fe20000410000 */
[----:B------:R-:W-:Y:S01]  /*0f70*/  FFMA.FTZ R196, R31, R75, R196 ;  /* 0x0000004b1fc47223 */ /* 0x000fe200000100c4 */
[----:B------:R-:W-:Y:S01]  /*0f80*/  FADD.FTZ R63, R194, R63 ;  /* 0x0000003fc23f7221 */ /* 0x000fe20000010000 */
[----:B------:R-:W-:Y:S01]  /*0f90*/  FMUL.FTZ R82, R9, R89 ;  /* 0x0000005909527220 */ /* 0x000fe20000410000 */
[C---:B------:R-:W-:Y:S01]  /*0fa0*/  FADD.FTZ R146, R89.reuse, R146 ;  /* 0x0000009259927221 */ /* 0x040fe20000010000 */
[----:B------:R-:W-:Y:S01]  /*0fb0*/  FFMA.FTZ R134, R89, R81, R134 ;  /* 0x0000005159867223 */ /* 0x000fe20000010086 */
[----:B------:R-:W-:Y:S01]  /*0fc0*/  FFMA.FTZ R60, R191, R194, R60 ;  /* 0x000000c2bf3c7223 */ /* 0x000fe2000001003c */
[C---:B------:R-:W-:Y:S01]  /*0fd0*/  FADD.FTZ R126, R97.reuse, R126 ;  /* 0x0000007e617e7221 */ /* 0x040fe20000010000 */
[----:B------:R-:W-:Y:S01]  /*0fe0*/  FFMA.FTZ R114, R97, R88, R114 ;  /* 0x0000005861727223 */ /* 0x000fe20000010072 */
[----:B------:R-:W-:Y:S01]  /*0ff0*/  FMUL.FTZ R89, R187, R94 ;  /* 0x0000005ebb597220 */ /* 0x000fe20000410000 */
[----:B------:R-:W-:Y:S01]  /*1000*/  FFMA.FTZ R97, R21, R97, R62 ;  /* 0x0000006115617223 */ /* 0x000fe2000001003e */
[----:B------:R-:W-:Y:S01]  /*1010*/  FMUL.FTZ R61, R6, R102 ;  /* 0x00000066063d7220 */ /* 0x000fe20000410000 */
[----:B------:R-:W-:Y:S01]  /*1020*/  FADD.FTZ R62, R196, R63 ;  /* 0x0000003fc43e7221 */ /* 0x000fe20000010000 */
[----:B------:R-:W-:Y:S01]  /*1030*/  FFMA.FTZ R63, R169, R196, R60 ;  /* 0x000000c4a93f7223 */ /* 0x000fe2000001003c */
[C---:B------:R-:W-:Y:S01]  /*1040*/  FADD.FTZ R133, R98.reuse, R133 ;  /* 0x0000008562857221 */ /* 0x040fe20000010000 */
[----:B------:R-:W-:Y:S01]  /*1050*/  FFMA.FTZ R121, R98, R89, R121 ;  /* 0x0000005962797223 */ /* 0x000fe20000010079 */
[----:B------:R-:W-:Y:S01]  /*1060*/  FFMA.FTZ R98, R22, R98, R61 ;  /* 0x0000006216627223 */ /* 0x000fe2000001003d */
[----:B------:R-:W-:Y:S01]  /*1070*/  FFMA.FTZ R82, R25, R85, R82 ;  /* 0x0000005519527223 */ /* 0x000fe20000010052 */
[----:B------:R-:W-:Y:S01]  /*1080*/  FADD.FTZ R61, R83, R62 ;  /* 0x0000003e533d7221 */ /* 0x000fe20000010000 */
[----:B------:R-:W-:Y:S01]  /*1090*/  FMUL.FTZ R193, R10, R90 ;  /* 0x0000005a0ac17220 */ /* 0x000fe20000410000 */
[----:B------:R-:W-:Y:S01]  /*10a0*/  FFMA.FTZ R60, R80, R83, R63 ;  /* 0x00000053503c7223 */ /* 0x000fe2000001003f */
[C---:B------:R-:W-:Y:S01]  /*10b0*/  FADD.FTZ R122, R85.reuse, R122 ;  /* 0x0000007a557a7221 */ /* 0x040fe20000010000 */
[----:B------:R-:W-:Y:S01]  /*10c0*/  FFMA.FTZ R110, R85, R81, R110 ;  /* 0x00000051556e7223 */ /* 0x000fe2000001006e */
[----:B------:R-:W-:Y:S01]  /*10d0*/  FMUL.FTZ R198, R11, R91 ;  /* 0x0000005b0bc67220 */ /* 0x000fe20000410000 */
[----:B------:R-:W-:Y:S01]  /*10e0*/  FMUL.FTZ R85, R187, R64 ;  /* 0x00000040bb557220 */ /* 0x000fe20000410000 */
[----:B------:R-:W-:Y:S01]  /*10f0*/  FADD.FTZ R62, R82, R61 ;  /* 0x0000003d523e7221 */ /* 0x000fe20000010000 */
[----:B------:R-:W-:Y:S01]  /*1100*/  FFMA.FTZ R193, R26, R86, R193 ;  /* 0x000000561ac17223 */ /* 0x000fe200000100c1 */
[----:B------:R-:W-:Y:S01]  /*1110*/  FFMA.FTZ R61, R81, R82, R60 ;  /* 0x00000052513d7223 */ /* 0x000fe2000001003c */
[C---:B------:R-:W-:Y:S01]  /*1120*/  FADD.FTZ R129, R86.reuse, R129 ;  /* 0x0000008156817221 */ /* 0x040fe20000010000 */
[----:B------:R-:W-:Y:S01]  /*1130*/  FFMA.FTZ R117, R86, R84, R117 ;  /* 0x0000005456757223 */ /* 0x000fe20000010075 */
[C---:B------:R-:W-:Y:S01]  /*1140*/  FADD.FTZ R124, R87.reuse, R124 ;  /* 0x0000007c577c7221 */ /* 0x040fe20000010000 */
[----:B------:R-:W-:Y:S01]  /*1150*/  FFMA.FTZ R112, R87, R85, R112 ;  /* 0x0000005557707223 */ /* 0x000fe20000010070 */
[----:B------:R-:W-:Y:S01]  /*1160*/  FFMA.FTZ R198, R27, R87, R198 ;  /* 0x000000571bc67223 */ /* 0x000fe200000100c6 */
[----:B------:R-:W-:Y:S01]  /*1170*/  FADD.FTZ R86, -R195, R92 ;  /* 0x0000005cc3567221 */ /* 0x000fe20000010100 */
[----:B------:R-:W-:Y:S01]  /*1180*/  FMUL.FTZ R87, R4, R100 ;  /* 0x0000006404577220 */ /* 0x000fe20000410000 */
[----:B------:R-:W-:Y:S01]  /*1190*/  FADD.FTZ R63, R193, R62 ;  /* 0x0000003ec13f7221 */ /* 0x000fe20000010000 */
[----:B------:R-:W-:Y:S01]  /*11a0*/  FFMA.FTZ R60, R84, R193, R61 ;  /* 0x000000c1543c7223 */ /* 0x000fe2000001003d */
[C---:B------:R-:W-:Y:S01]  /*11b0*/  FADD.FTZ R153, R90.reuse, R153 ;  /* 0x000000995a997221 */ /* 0x040fe20000010000 */
[----:B------:R-:W-:Y:S01]  /*11c0*/  FFMA.FTZ R141, R90, R84, R141 ;  /* 0x000000545a8d7223 */ /* 0x000fe2000001008d */
[----:B------:R-:W-:Y:S01]  /*11d0*/  FADD.FTZ R90, -R195, R95 ;  /* 0x0000005fc35a7221 */ /* 0x000fe20000010100 */
[----:B------:R-:W-:Y:S01]  /*11e0*/  FMUL.FTZ R86, R187, R86 ;  /* 0x00000056bb567220 */ /* 0x000fe20000410000 */
[----:B------:R-:W-:Y:S01]  /*11f0*/  FFMA.FTZ R87, R20, R96, R87 ;  /* 0x0000006014577223 */ /* 0x000fe20000010057 */
[----:B------:R-:W-:Y:S01]  /*1200*/  FADD.FTZ R62, R198, R63 ;  /* 0x0000003fc63e7221 */ /* 0x000fe20000010000 */
[----:B------:R-:W-:Y:S01]  /*1210*/  FFMA.FTZ R61, R85, R198, R60 ;  /* 0x000000c6553d7223 */ /* 0x000fe2000001003c */
[----:B------:R-:W-:Y:S01]  /*1220*/  FMUL.FTZ R90, R187, R90 ;  /* 0x0000005abb5a7220 */ /* 0x000fe20000410000 */
[----:B------:R-:W-:Y:S01]  /*1230*/  FMUL.FTZ R64, R7, R103 ;  /* 0x0000006707407220 */ /* 0x000fe20000410000 */
[----:B------:R-:W-:Y:S01]  /*1240*/  FADD.FTZ R62, R87, R62 ;  /* 0x0000003e573e7221 */ /* 0x000fe20000010000 */
[----:B------:R-:W-:Y:S01]  /*1250*/  FFMA.FTZ R61, R86, R87, R61 ;  /* 0x00000057563d7223 */ /* 0x000fe2000001003d */
[C---:B------:R-:W-:Y:S01]  /*1260*/  FADD.FTZ R128, R99.reuse, R128 ;  /* 0x0000008063807221 */ /* 0x040fe20000010000 */
[----:B------:R-:W-:Y:S01]  /*1270*/  FFMA.FTZ R116, R99, R90, R116 ;  /* 0x0000005a63747223 */ /* 0x000fe20000010074 */
[----:B------:R-:W-:Y:S01]  /*1280*/  FFMA.FTZ R99, R23, R99, R64 ;  /* 0x0000006317637223 */ /* 0x000fe20000010040 */
[----:B------:R-:W-:Y:S01]  /*1290*/  SHF.R.U32.HI R64, RZ, 0x5, R154 ;  /* 0x00000005ff407819 */ /* 0x000fe2000001169a */
[----:B------:R-:W-:Y:S01]  /*12a0*/  FADD.FTZ R63, R62, R97 ;  /* 0x000000613e3f7221 */ /* 0x000fe20000010000 */
[----:B------:R-:W-:Y:S01]  /*12b0*/  FFMA.FTZ R60, R88, R97, R61 ;  /* 0x00000061583c7223 */ /* 0x000fe2000001003d */
[C---:B------:R-:W-:Y:S01]  /*12c0*/  FADD.FTZ R172, R65.reuse, R172 ;  /* 0x000000ac41ac7221 */ /* 0x040fe20000010000 */
[----:B------:R-:W-:Y:S01]  /*12d0*/  FFMA.FTZ R174, R65, R104, R174 ;  /* 0x0000006841ae7223 */ /* 0x000fe200000100ae */
[----:B------:R-:W-:Y:S01]  /*12e0*/  LOP3.LUT R65, R64, 0x7fffff8, RZ, 0xc0, !PT ;  /* 0x07fffff840417812 */ /* 0x000fe200078ec0ff */
[----:B------:R-:W-:Y:S01]  /*12f0*/  FADD.FTZ R62, R63, R98 ;  /* 0x000000623f3e7221 */ /* 0x000fe20000010000 */
[----:B------:R-:W-:Y:S01]  /*1300*/  ISETP.GE.AND P1, PT, R182, UR13, PT ;  /* 0x0000000db6007c0c */ /* 0x000fe2000bf26270 */
        /* <DEDUP_REMOVED lines=56> */
.L_x_2648:
        /* <DEDUP_REMOVED lines=11> */
[----:B------:R-:W-:Y:S02]  /*1740*/  ISETP.NE.U32.AND P3, PT, RZ, UR18, PT ;  /* 0x00000012ff007c0c */ /* 0x000fe4000bf65070 */
[----:B------:R-:W-:Y:S02]  /*1750*/  P2R R94, PR, RZ, 0x40 ;  /* 0x00000040ff5e7803 */ /* 0x000fe40000000000 */
[----:B------:R-:W-:Y:S02]  /*1760*/  ISETP.NE.AND.EX P3, PT, RZ, UR19, PT, P3 ;  /* 0x00000013ff007c0c */ /* 0x000fe4000bf65330 */
[----:B---3--:R-:W-:-:S04]  /*1770*/  LEA R66, R67, R66, 0x18 ;  /* 0x0000004243427211 */ /* 0x008fc800078ec0ff */
[-C--:B------:R-:W-:Y:S02]  /*1780*/  @!P2 LEA R78, R64, R66.reuse, 0x3 ;  /* 0x00000042404ea211 */ /* 0x080fe400078e18ff */
[----:B------:R-:W-:-:S03]  /*1790*/  LEA R79, R65, R66, 0x3 ;  /* 0x00000042414f7211 */ /* 0x000fc600078e18ff */
[----:B------:R-:W-:Y:S01]  /*17a0*/  @!P2 STS.64 [R78+0x4000], R76 ;  /* 0x0040004c4e00a388 */ /* 0x000fe20000000a00 */
[----:B------:R-:W-:Y:S01]  /*17b0*/  BAR.SYNC.DEFER_BLOCKING 0x0 ;  /* 0x0000000000007b1d */ /* 0x000fe20000010000 */
[----:B------:R-:W-:-:S04]  /*17c0*/  ISETP.NE.U32.AND P2, PT, R108, RZ, PT ;  /* 0x000000ff6c00720c */ /* 0x000fc80003f45070 */
[----:B------:R-:W-:Y:S01]  /*17d0*/  ISETP.NE.AND.EX P2, PT, R109, RZ, PT, P2 ;  /* 0x000000ff6d00720c */ /* 0x000fe20003f45320 */
        /* <DEDUP_REMOVED lines=31> */
[----:B------:R-:W-:Y:S01]  /*19d0*/  SEL R3, RZ, 0x1, P4 ;  /* 0x00000001ff037807 */ /* 0x000fe20002000000 */
[C---:B------:R-:W-:Y:S01]  /*19e0*/  FMUL.FTZ R64, R187.reuse, R64 ;  /* 0x00000040bb407220 */ /* 0x040fe20000410000 */
[----:B------:R-:W-:Y:S01]  /*19f0*/  IADD3 R74, P4, R190, UR20, RZ ;  /* 0x00000014be4a7c10 */ /* 0x000fe2000ff9e0ff */
[C---:B------:R-:W-:Y:S01]  /*1a00*/  FMUL.FTZ R65, R187.reuse, R104 ;  /* 0x00000068bb417220 */ /* 0x040fe20000410000 */
[C---:B------:R-:W-:Y:S01]  /*1a10*/  FMUL.FTZ R66, R187.reuse, R162 ;  /* 0x000000a2bb427220 */ /* 0x040fe20000410000 */
[----:B------:R-:W-:Y:S01]  /*1a20*/  FMUL.FTZ R67, R187, R164 ;  /* 0x000000a4bb437220 */ /* 0x000fe20000410000 */
[----:B------:R-:W-:Y:S01]  /*1a30*/  IADD3.X R75, R192, UR21, RZ, P4, !PT ;  /* 0x00000015c04b7c10 */ /* 0x000fe2000a7fe4ff */
[----:B-----5:R-:W-:Y:S01]  /*1a40*/  @P2 FADD.FTZ R64, R36, R64 ;  /* 0x0000004024402221 */ /* 0x020fe20000010000 */
[----:B------:R-:W-:Y:S01]  /*1a50*/  @P2 FADD.FTZ R65, R37, R65 ;  /* 0x0000004125412221 */ /* 0x000fe20000010000 */
[----:B------:R-:W-:Y:S01]  /*1a60*/  @P2 FADD.FTZ R66, R38, R66 ;  /* 0x0000004226422221 */ /* 0x000fe20000010000 */
[----:B------:R-:W-:Y:S01]  /*1a70*/  @P2 FADD.FTZ R67, R39, R67 ;  /* 0x0000004327432221 */ /* 0x000fe20000010000 */
[----:B------:R-:W-:Y:S06]  /*1a80*/  @!P6 BRA `(.L_x_2634) ;  /* 0x000000000024e947 */ /* 0x000fec0003800000 */
[----:B------:R-:W-:-:S04]  /*1a90*/  IADD3 R68, P4, R190, UR16, RZ ;  /* 0x00000010be447c10 */ /* 0x000fc8000ff9e0ff */
[----:B------:R-:W-:Y:S02]  /*1aa0*/  IADD3.X R69, R192, UR17, RZ, P4, !PT ;  /* 0x00000011c0457c10 */ /* 0x000fe4000a7fe4ff */
[----:B------:R-:W-:-:S04]  /*1ab0*/  ISETP.NE.U32.AND P4, PT, RZ, UR16, PT ;  /* 0x00000010ff007c0c */ /* 0x000fc8000bf85070 */
[----:B------:R-:W-:-:S04]  /*1ac0*/  ISETP.NE.AND.EX P4, PT, RZ, UR17, PT, P4 ;  /* 0x00000011ff007c0c */ /* 0x000fc8000bf85340 */
[----:B------:R-:W-:Y:S02]  /*1ad0*/  SEL R63, R67, R55, P4 ;  /* 0x00000037433f7207 */ /* 0x000fe40002000000 */
[----:B------:R-:W-:Y:S02]  /*1ae0*/  SEL R62, R66, R54, P4 ;  /* 0x00000036423e7207 */ /* 0x000fe40002000000 */
[----:B------:R-:W-:Y:S02]  /*1af0*/  SEL R61, R65, R53, P4 ;  /* 0x00000035413d7207 */ /* 0x000fe40002000000 */
[----:B------:R-:W-:-:S05]  /*1b00*/  SEL R60, R64, R52, P4 ;  /* 0x00000034403c7207 */ /* 0x000fca0002000000 */
[----:B------:R0:W-:Y:S02]  /*1b10*/  STG.E.128 desc[UR4][R68.64], R60 ;  /* 0x0000003c44007986 */ /* 0x0001e4000c101d04 */
.L_x_2634:
[----:B------:R-:W-:Y:S01]  /*1b20*/  @P3 IADD3 R78, P4, R190, UR18, RZ ;  /* 0x00000012be4e3c10 */ /* 0x000fe2000ff9e0ff */
[----:B------:R1:W-:Y:S01]  /*1b30*/  STG.E.128 desc[UR4][R74.64], R64 ;  /* 0x000000404a007986 */ /* 0x0003e2000c101d04 */
[-CC-:B------:R-:W-:Y:S01]  /*1b40*/  FFMA.FTZ R163, R163, R92.reuse, R93.reuse ;  /* 0x0000005ca3a37223 */ /* 0x180fe2000001005d */
[-CC-:B------:R-:W-:Y:S01]  /*1b50*/  FFMA.FTZ R107, R107, R92.reuse, R93.reuse ;  /* 0x0000005c6b6b7223 */ /* 0x180fe2000001005d */
[----:B------:R-:W-:Y:S01]  /*1b60*/  @P3 IADD3.X R79, R192, UR19, RZ, P4, !PT ;  /* 0x00000013c04f3c10 */ /* 0x000fe2000a7fe4ff */
[-CC-:B------:R-:W-:Y:S01]  /*1b70*/  FFMA.FTZ R191, R191, R92.reuse, R93.reuse ;  /* 0x0000005cbfbf7223 */ /* 0x180fe2000001005d */
[----:B------:R-:W-:Y:S01]  /*1b80*/  IADD3 R72, P4, R189, UR20, RZ ;  /* 0x00000014bd487c10 */ /* 0x000fe2000ff9e0ff */
[----:B------:R-:W-:Y:S01]  /*1b90*/  FFMA.FTZ R169, R169, R92, R93 ;  /* 0x0000005ca9a97223 */ /* 0x000fe2000001005d */
[----:B0-----:R-:W-:Y:S01]  /*1ba0*/  FADD.FTZ R60, R166, -R163 ;  /* 0x800000a3a63c7221 */ /* 0x001fe20000010000 */
[----:B------:R-:W-:Y:S01]  /*1bb0*/  FADD.FTZ R168, R168, -R107 ;  /* 0x8000006ba8a87221 */ /* 0x000fe20000010000 */
[----:B------:R-:W-:Y:S01]  /*1bc0*/  IADD3.X R73, R188, UR21, RZ, P4, !PT ;  /* 0x00000015bc497c10 */ /* 0x000fe2000a7fe4ff */
[----:B------:R-:W-:Y:S01]  /*1bd0*/  FADD.FTZ R62, R194, -R191 ;  /* 0x800000bfc23e7221 */ /* 0x000fe20000010000 */
[----:B------:R-:W-:Y:S01]  /*1be0*/  @P3 IADD3 R76, P4, R189, UR18, RZ ;  /* 0x00000012bd4c3c10 */ /* 0x000fe2000ff9e0ff */
[----:B------:R-:W-:Y:S01]  /*1bf0*/  FADD.FTZ R196, R196, -R169 ;  /* 0x800000a9c4c47221 */ /* 0x000fe20000010000 */
[C---:B------:R-:W-:Y:S01]  /*1c00*/  FMUL.FTZ R60, R187.reuse, R60 ;  /* 0x0000003cbb3c7220 */ /* 0x040fe20000410000 */
[C---:B------:R-:W-:Y:S01]  /*1c10*/  FMUL.FTZ R61, R187.reuse, R168 ;  /* 0x000000a8bb3d7220 */ /* 0x040fe20000410000 */
[----:B------:R-:W-:Y:S01]  /*1c20*/  @P3 IADD3.X R77, R188, UR19, RZ, P4, !PT ;  /* 0x00000013bc4d3c10 */ /* 0x000fe2000a7fe4ff */
[C---:B------:R-:W-:Y:S01]  /*1c30*/  FMUL.FTZ R62, R187.reuse, R62 ;  /* 0x0000003ebb3e7220 */ /* 0x040fe20000410000 */
[----:B------:R-:W-:Y:S01]  /*1c40*/  ISETP.NE.U32.AND P4, PT, RZ, UR18, PT ;  /* 0x00000012ff007c0c */ /* 0x000fe2000bf85070 */
[----:B------:R-:W-:Y:S01]  /*1c50*/  FMUL.FTZ R63, R187, R196 ;  /* 0x000000c4bb3f7220 */ /* 0x000fe20000410000 */
[----:B------:R-:W-:Y:S01]  /*1c60*/  @P2 FADD.FTZ R61, R41, R61 ;  /* 0x0000003d293d2221 */ /* 0x000fe20000010000 */
[----:B------:R-:W-:Y:S01]  /*1c70*/  @P2 FADD.FTZ R62, R42, R62 ;  /* 0x0000003e2a3e2221 */ /* 0x000fe20000010000 */
[----:B------:R-:W-:Y:S01]  /*1c80*/  ISETP.NE.AND.EX P4, PT, RZ, UR19, PT, P4 ;  /* 0x00000013ff007c0c */ /* 0x000fe2000bf85340 */
[----:B------:R-:W-:Y:S01]  /*1c90*/  @P2 FADD.FTZ R63, R43, R63 ;  /* 0x0000003f2b3f2221 */ /* 0x000fe20000010000 */
[----:B------:R-:W-:Y:S01]  /*1ca0*/  @P2 FADD.FTZ R60, R40, R60 ;  /* 0x0000003c283c2221 */ /* 0x000fe20000010000 */
[----:B------:R-:W-:-:S02]  /*1cb0*/  ISETP.NE.U32.AND P5, PT, RZ, UR16, PT ;  /* 0x00000010ff007c0c */ /* 0x000fc4000bfa5070 */
[----:B------:R-:W-:Y:S02]  /*1cc0*/  SEL R68, R64, R56, P4 ;  /* 0x0000003840447207 */ /* 0x000fe40002000000 */
[----:B------:R-:W-:Y:S02]  /*1cd0*/  SEL R69, R65, R57, P4 ;  /* 0x0000003941457207 */ /* 0x000fe40002000000 */
[-C--:B------:R-:W-:Y:S02]  /*1ce0*/  SEL R70, R66, R58.reuse, P4 ;  /* 0x0000003a42467207 */ /* 0x080fe40002000000 */
[-C--:B------:R-:W-:Y:S02]  /*1cf0*/  @P3 SEL R71, R67, R59.reuse, P4 ;  /* 0x0000003b43473207 */ /* 0x080fe40002000000 */
[----:B-1----:R-:W-:Y:S02]  /*1d00*/  SEL R67, R63, R59, P4 ;  /* 0x0000003b3f437207 */ /* 0x002fe40002000000 */
[----:B------:R-:W-:Y:S01]  /*1d10*/  SEL R66, R62, R58, P4 ;  /* 0x0000003a3e427207 */ /* 0x000fe20002000000 */
[----:B------:R0:W-:Y:S01]  /*1d20*/  @P3 STG.E.128 desc[UR4][R78.64], R68 ;  /* 0x000000444e003986 */ /* 0x0001e2000c101d04 */
[----:B------:R-:W-:-:S02]  /*1d30*/  SEL R65, R61, R57, P4 ;  /* 0x000000393d417207 */ /* 0x000fc40002000000 */
[----:B------:R-:W-:Y:S02]  /*1d40*/  SEL R64, R60, R56, P4 ;  /* 0x000000383c407207 */ /* 0x000fe40002000000 */
[----:B------:R-:W-:Y:S01]  /*1d50*/  ISETP.NE.AND.EX P5, PT, RZ, UR17, PT, P5 ;  /* 0x00000011ff007c0c */ /* 0x000fe2000bfa5350 */
[----:B------:R-:W-:-:S12]  /*1d60*/  @!P6 BRA `(.L_x_2635) ;  /* 0x00000000001ce947 */ /* 0x000fd80003800000 */
[----:B------:R-:W-:Y:S02]  /*1d70*/  IADD3 R74, P6, R189, UR16, RZ ;  /* 0x00000010bd4a7c10 */ /* 0x000fe4000ffde0ff */
[----:B0-----:R-:W-:Y:S02]  /*1d80*/  SEL R71, R63, R55, P5 ;  /* 0x000000373f477207 */ /* 0x001fe40002800000 */
[----:B------:R-:W-:Y:S02]  /*1d90*/  IADD3.X R75, R188, UR17, RZ, P6, !PT ;  /* 0x00000011bc4b7c10 */ /* 0x000fe4000b7fe4ff */
[----:B------:R-:W-:Y:S02]  /*1da0*/  SEL R70, R62, R54, P5 ;  /* 0x000000363e467207 */ /* 0x000fe40002800000 */
[----:B------:R-:W-:Y:S02]  /*1db0*/  SEL R69, R61, R53, P5 ;  /* 0x000000353d457207 */ /* 0x000fe40002800000 */
[----:B------:R-:W-:-:S05]  /*1dc0*/  SEL R68, R60, R52, P5 ;  /* 0x000000343c447207 */ /* 0x000fca0002800000 */
[----:B------:R1:W-:Y:S02]  /*1dd0*/  STG.E.128 desc[UR4][R74.64], R68 ;  /* 0x000000444a007986 */ /* 0x0003e4000c101d04 */
.L_x_2635:
[----:B------:R2:W-:Y:S01]  /*1de0*/  STG.E.128 desc[UR4][R72.64], R60 ;  /* 0x0000003c48007986 */ /* 0x0005e2000c101d04 */
[----:B------:R-:W-:Y:S01]  /*1df0*/  ISETP.NE.AND P6, PT, R94, RZ, PT ;  /* 0x000000ff5e00720c */ /* 0x000fe20003fc5270 */
[-CC-:B------:R-:W-:Y:S01]  /*1e00*/  FFMA.FTZ R80, R80, R92.reuse, R93.reuse ;  /* 0x0000005c50507223 */ /* 0x180fe2000001005d */
[-CC-:B------:R-:W-:Y:S01]  /*1e10*/  FFMA.FTZ R81, R81, R92.reuse, R93.reuse ;  /* 0x0000005c51517223 */ /* 0x180fe2000001005d */
[----:B------:R3:W-:Y:S01]  /*1e20*/  @P3 STG.E.128 desc[UR4][R76.64], R64 ;  /* 0x000000404c003986 */ /* 0x0007e2000c101d04 */
[-CC-:B------:R-:W-:Y:S01]  /*1e30*/  FFMA.FTZ R84, R84, R92.reuse, R93.reuse ;  /* 0x0000005c54547223 */ /* 0x180fe2000001005d */
[----:B------:R-:W-:Y:S01]  /*1e40*/  FFMA.FTZ R85, R85, R92, R93 ;  /* 0x0000005c55557223 */ /* 0x000fe2000001005d */
[----:B------:R-:W-:Y:S01]  /*1e50*/  FADD.FTZ R80, R83, -R80 ;  /* 0x8000005053507221 */ /* 0x000fe20000010000 */
[----:B------:R-:W-:Y:S01]  /*1e60*/  FADD.FTZ R82, R82, -R81 ;  /* 0x8000005152527221 */ /* 0x000fe20000010000 */
[----:B------:R-:W-:Y:S01]  /*1e70*/  FADD.FTZ R84, R193, -R84 ;  /* 0x80000054c1547221 */ /* 0x000fe20000010000 */
[----:B------:R-:W-:Y:S01]  /*1e80*/  FADD.FTZ R198, R198, -R85 ;  /* 0x80000055c6c67221 */ /* 0x000fe20000010000 */
[C---:B--2---:R-:W-:Y:S01]  /*1e90*/  FMUL.FTZ R60, R187.reuse, R80 ;  /* 0x00000050bb3c7220 */ /* 0x044fe20000410000 */
[C---:B------:R-:W-:Y:S01]  /*1ea0*/  FMUL.FTZ R61, R187.reuse, R82 ;  /* 0x00000052bb3d7220 */ /* 0x040fe20000410000 */
[C---:B------:R-:W-:Y:S01]  /*1eb0*/  FMUL.FTZ R62, R187.reuse, R84 ;  /* 0x00000054bb3e7220 */ /* 0x040fe20000410000 */
[----:B------:R-:W-:Y:S01]  /*1ec0*/  FMUL.FTZ R63, R187, R198 ;  /* 0x000000c6bb3f7220 */ /* 0x000fe20000410000 */
[----:B------:R-:W-:Y:S01]  /*1ed0*/  @P2 FADD.FTZ R60, R44, R60 ;  /* 0x0000003c2c3c2221 */ /* 0x000fe20000010000 */
[----:B------:R-:W-:Y:S01]  /*1ee0*/  @P2 FADD.FTZ R61, R45, R61 ;  /* 0x0000003d2d3d2221 */ /* 0x000fe20000010000 */
[----:B------:R-:W-:Y:S01]  /*1ef0*/  @P2 FADD.FTZ R62, R46, R62 ;  /* 0x0000003e2e3e2221 */ /* 0x000fe20000010000 */
[----:B------:R-:W-:Y:S01]  /*1f00*/  @P2 FADD.FTZ R63, R47, R63 ;  /* 0x0000003f2f3f2221 */ /* 0x000fe20000010000 */
[----:B---3--:R-:W-:Y:S06]  /*1f10*/  @!P6 BRA `(.L_x_2636) ;  /* 0x00000000001ce947 */ /* 0x008fec0003800000 */
[----:B01----:R-:W-:Y:S02]  /*1f20*/  IADD3 R68, P6, R186, UR16, RZ ;  /* 0x00000010ba447c10 */ /* 0x003fe4000ffde0ff */
[----:B------:R-:W-:Y:S02]  /*1f30*/  SEL R67, R63, R55, P5 ;  /* 0x000000373f437207 */ /* 0x000fe40002800000 */
[----:B------:R-:W-:Y:S02]  /*1f40*/  IADD3.X R69, R185, UR17, RZ, P6, !PT ;  /* 0x00000011b9457c10 */ /* 0x000fe4000b7fe4ff */
[----:B------:R-:W-:Y:S02]  /*1f50*/  SEL R66, R62, R54, P5 ;  /* 0x000000363e427207 */ /* 0x000fe40002800000 */
[----:B------:R-:W-:Y:S02]  /*1f60*/  SEL R65, R61, R53, P5 ;  /* 0x000000353d417207 */ /* 0x000fe40002800000 */
[----:B------:R-:W-:-:S05]  /*1f70*/  SEL R64, R60, R52, P5 ;  /* 0x000000343c407207 */ /* 0x000fca0002800000 */
[----:B------:R2:W-:Y:S02]  /*1f80*/  STG.E.128 desc[UR4][R68.64], R64 ;  /* 0x0000004044007986 */ /* 0x0005e4000c101d04 */
.L_x_2636:
[-CC-:B------:R-:W-:Y:S01]  /*1f90*/  FFMA.FTZ R86, R86, R92.reuse, R93.reuse ;  /* 0x0000005c56567223 */ /* 0x180fe2000001005d */
[-CC-:B------:R-:W-:Y:S01]  /*1fa0*/  FFMA.FTZ R88, R88, R92.reuse, R93.reuse ;  /* 0x0000005c58587223 */ /* 0x180fe2000001005d */
[-CC-:B------:R-:W-:Y:S01]  /*1fb0*/  FFMA.FTZ R89, R89, R92.reuse, R93.reuse ;  /* 0x0000005c59597223 */ /* 0x180fe2000001005d */
[----:B------:R-:W-:Y:S01]  /*1fc0*/  FFMA.FTZ R90, R90, R92, R93 ;  /* 0x0000005c5a5a7223 */ /* 0x000fe2000001005d */
[----:B------:R-:W-:Y:S01]  /*1fd0*/  FADD.FTZ R86, R87, -R86 ;  /* 0x8000005657567221 */ /* 0x000fe20000010000 */
[----:B------:R-:W-:Y:S01]  /*1fe0*/  FADD.FTZ R88, R97, -R88 ;  /* 0x8000005861587221 */ /* 0x000fe20000010000 */
[----:B--2---:R-:W-:Y:S01]  /*1ff0*/  FADD.FTZ R66, R98, -R89 ;  /* 0x8000005962427221 */ /* 0x004fe20000010000 */
        /* <DEDUP_REMOVED lines=9> */
[----:B------:R-:W-:-:S02]  /*2090*/  IADD3 R72, P6, R186, UR20, RZ ;  /* 0x00000014ba487c10 */ /* 0x000fc4000ffde0ff */
[----:B------:R-:W-:Y:S02]  /*20a0*/  SEL R52, R64, R52, P5 ;  /* 0x0000003440347207 */ /* 0x000fe40002800000 */
[----:B------:R-:W-:Y:S02]  /*20b0*/  SEL R53, R65, R53, P5 ;  /* 0x0000003541357207 */ /* 0x000fe40002800000 */
[----:B------:R-:W-:Y:S02]  /*20c0*/  SEL R54, R66, R54, P5 ;  /* 0x0000003642367207 */ /* 0x000fe40002800000 */
[----:B------:R-:W-:Y:S02]  /*20d0*/  SEL R55, R67, R55, P5 ;  /* 0x0000003743377207 */ /* 0x000fe40002800000 */
[----:B------:R-:W-:Y:S02]  /*20e0*/  ISETP.NE.AND P5, PT, R94, RZ, PT ;  /* 0x000000ff5e00720c */ /* 0x000fe40003fa5270 */
[----:B------:R-:W-:-:S02]  /*20f0*/  @P3 IADD3 R186, P2, R186, UR18, RZ ;  /* 0x00000012baba3c10 */ /* 0x000fc4000ff5e0ff */
[C---:B------:R-:W-:Y:S02]  /*2100*/  IADD3.X R73, R185.reuse, UR21, RZ, P6, !PT ;  /* 0x00000015b9497c10 */ /* 0x040fe4000b7fe4ff */
[----:B------:R-:W-:Y:S02]  /*2110*/  @P3 IADD3.X R187, R185, UR19, RZ, P2, !PT ;  /* 0x00000013b9bb3c10 */ /* 0x000fe400097fe4ff */
[----:B01----:R-:W-:Y:S01]  /*2120*/  SEL R71, R63, R59, P4 ;  /* 0x0000003b3f477207 */ /* 0x003fe20002000000 */
[----:B------:R0:W-:Y:S01]  /*2130*/  STG.E.128 desc[UR4][R72.64], R60 ;  /* 0x0000003c48007986 */ /* 0x0001e2000c101d04 */
[----:B------:R-:W-:Y:S02]  /*2140*/  SEL R70, R62, R58, P4 ;  /* 0x0000003a3e467207 */ /* 0x000fe40002000000 */
[----:B------:R-:W-:Y:S02]  /*2150*/  SEL R69, R61, R57, P4 ;  /* 0x000000393d457207 */ /* 0x000fe40002000000 */
[----:B------:R-:W-:-:S02]  /*2160*/  @P5 IADD3 R74, P2, R183, UR16, RZ ;  /* 0x00000010b74a5c10 */ /* 0x000fc4000ff5e0ff */
[-C--:B------:R-:W-:Y:S02]  /*2170*/  SEL R68, R60, R56.reuse, P4 ;  /* 0x000000383c447207 */ /* 0x080fe40002000000 */
[----:B------:R-:W-:Y:S02]  /*2180*/  @P5 IADD3.X R75, R184, UR17, RZ, P2, !PT ;  /* 0x00000011b84b5c10 */ /* 0x000fe400097fe4ff */
[C---:B------:R-:W-:Y:S01]  /*2190*/  IADD3 R76, P2, R183.reuse, UR20, RZ ;  /* 0x00000014b74c7c10 */ /* 0x040fe2000ff5e0ff */
[----:B------:R0:W-:Y:S01]  /*21a0*/  @P3 STG.E.128 desc[UR4][R186.64], R68 ;  /* 0x00000044ba003986 */ /* 0x0001e2000c101d04 */
[----:B------:R-:W-:Y:S02]  /*21b0*/  SEL R56, R64, R56, P4 ;  /* 0x0000003840387207 */ /* 0x000fe40002000000 */
[----:B------:R-:W-:Y:S01]  /*21c0*/  IADD3.X R77, R184, UR21, RZ, P2, !PT ;  /* 0x00000015b84d7c10 */ /* 0x000fe200097fe4ff */
[----:B------:R0:W-:Y:S01]  /*21d0*/  @P5 STG.E.128 desc[UR4][R74.64], R52 ;  /* 0x000000344a005986 */ /* 0x0001e2000c101d04 */
[----:B------:R-:W-:-:S02]  /*21e0*/  @P3 IADD3 R78, P2, R183, UR18, RZ ;  /* 0x00000012b74e3c10 */ /* 0x000fc4000ff5e0ff */
[----:B------:R-:W-:Y:S01]  /*21f0*/  SEL R57, R65, R57, P4 ;  /* 0x0000003941397207 */ /* 0x000fe20002000000 */
[----:B------:R0:W-:Y:S01]  /*2200*/  STG.E.128 desc[UR4][R76.64], R64 ;  /* 0x000000404c007986 */ /* 0x0001e2000c101d04 */
[----:B------:R-:W-:Y:S02]  /*2210*/  @P3 IADD3.X R79, R184, UR19, RZ, P2, !PT ;  /* 0x00000013b84f3c10 */ /* 0x000fe400097fe4ff */
[----:B------:R-:W-:Y:S02]  /*2220*/  SEL R58, R66, R58, P4 ;  /* 0x0000003a423a7207 */ /* 0x000fe40002000000 */
[----:B------:R-:W-:Y:S02]  /*2230*/  SEL R59, R67, R59, P4 ;  /* 0x0000003b433b7207 */ /* 0x000fe40002000000 */
[----:B------:R-:W-:-:S03]  /*2240*/  ISETP.NE.AND P6, PT, R91, RZ, PT ;  /* 0x000000ff5b00720c */ /* 0x000fc60003fc5270 */
[----:B------:R0:W-:Y:S10]  /*2250*/  @P3 STG.E.128 desc[UR4][R78.64], R56 ;  /* 0x000000384e003986 */ /* 0x0001f4000c101d04 */
        /* <DEDUP_REMOVED lines=8> */
[----:B0-----:R-:W-:Y:S01]  /*22e0*/  IMAD.MOV.U32 R56, RZ, RZ, R151 ;  /* 0x000000ffff387224 */ /* 0x001fe200078e0097 */
        /* <DEDUP_REMOVED lines=56> */
.L_x_2632:
        /* <DEDUP_REMOVED lines=31> */
.L_x_2633:
[----:B------:R-:W-:Y:S01]  /*2860*/  HFMA2.MMA R72, -RZ, RZ, 0, 9.5367431640625e-07 ;  /* 0x00000010ff487435 */ /* 0x000fe200000001ff */
[----:B------:R-:W-:Y:S02]  /*2870*/  MOV R73, R62 ;  /* 0x0000003e00497202 */ /* 0x000fe40000000f00 */
[----:B------:R-:W-:Y:S02]  /*2880*/  MOV R75, 0x1f ;  /* 0x0000001f004b7802 */ /* 0x000fe40000000f00 */
[----:B------:R-:W-:-:S07]  /*2890*/  MOV R70, 0xffffffff ;  /* 0xffffffff00467802 */ /* 0x000fce0000000f00 */
[----:B-----5:R-:W-:Y:S05]  /*28a0*/  WARPSYNC.COLLECTIVE R70, `(.L_x_2638) ;  /* 0x0000000046087348 */ /* 0x020fea0003c00000 */
[----:B------:R0:W1:Y:S02]  /*28b0*/  SHFL.DOWN P1, R71, R73, R72, R75 ;  /* 0x0800004849477389 */ /* 0x000064000002004b */
[----:B01---5:R-:W-:Y:S01]  /*28c0*/  ENDCOLLECTIVE ;  /* 0x000000000000791b */ /* 0x023fe20003800000 */
.L_x_2638:
[----:B------:R-:W-:Y:S01]  /*28d0*/  MOV R73, R61 ;  /* 0x0000003d00497202 */ /* 0x000fe20000000f00 */
[----:B------:R-:W-:-:S07]  /*28e0*/  IMAD.MOV.U32 R63, RZ, RZ, R71 ;  /* 0x000000ffff3f7224 */ /* 0x000fce00078e0047 */
[----:B------:R-:W-:Y:S05]  /*28f0*/  WARPSYNC.COLLECTIVE R70, `(.L_x_2639) ;  /* 0x0000000046087348 */ /* 0x000fea0003c00000 */
[----:B------:R0:W1:Y:S02]  /*2900*/  SHFL.DOWN P1, R71, R73, R72, R75 ;  /* 0x0800004849477389 */ /* 0x000064000002004b */
[----:B01----:R-:W-:Y:S01]  /*2910*/  ENDCOLLECTIVE ;  /* 0x000000000000791b */ /* 0x003fe20003800000 */
.L_x_2639:
[----:B------:R-:W-:Y:S01]  /*2920*/  FADD.FTZ R63, R62, R63 ;  /* 0x0000003f3e3f7221 */ /* 0x000fe20000010000 */
[----:B------:R-:W-:-:S04]  /*2930*/  HFMA2.MMA R72, -RZ, RZ, 0, 4.76837158203125e-07 ;  /* 0x00000008ff487435 */ /* 0x000fc800000001ff */
[----:B------:R-:W-:Y:S02]  /*2940*/  MOV R73, R63 ;  /* 0x0000003f00497202 */ /* 0x000fe40000000f00 */
[----:B------:R-:W-:-:S07]  /*2950*/  MOV R60, R71 ;  /* 0x00000047003c7202 */ /* 0x000fce0000000f00 */
[----:B------:R-:W-:Y:S05]  /*2960*/  WARPSYNC.COLLECTIVE R70, `(.L_x_2640) ;  /* 0x0000000046087348 */ /* 0x000fea0003c00000 */
[----:B------:R0:W1:Y:S02]  /*2970*/  SHFL.DOWN P1, R71, R73, R72, R75 ;  /* 0x0800004849477389 */ /* 0x000064000002004b */
[----:B01----:R-:W-:Y:S01]  /*2980*/  ENDCOLLECTIVE ;  /* 0x000000000000791b */ /* 0x003fe20003800000 */
.L_x_2640:
[----:B------:R-:W-:-:S05]  /*2990*/  FADD.FTZ R60, R61, R60 ;  /* 0x0000003c3d3c7221 */ /* 0x000fca0000010000 */
[----:B------:R-:W-:Y:S02]  /*29a0*/  MOV R73, R60 ;  /* 0x0000003c00497202 */ /* 0x000fe40000000f00 */
[----:B------:R-:W-:-:S07]  /*29b0*/  MOV R66, R71 ;  /* 0x0000004700427202 */ /* 0x000fce0000000f00 */
[----:B------:R-:W-:Y:S05]  /*29c0*/  WARPSYNC.COLLECTIVE R70, `(.L_x_2641) ;  /* 0x0000000046087348 */ /* 0x000fea0003c00000 */
[----:B------:R0:W1:Y:S02]  /*29d0*/  SHFL.DOWN P1, R71, R73, R72, R75 ;  /* 0x0800004849477389 */ /* 0x000064000002004b */
[----:B01----:R-:W-:Y:S01]  /*29e0*/  ENDCOLLECTIVE ;  /* 0x000000000000791b */ /* 0x003fe20003800000 */
.L_x_2641:
[----:B------:R-:W-:Y:S01]  /*29f0*/  FADD.FTZ R66, R63, R66 ;  /* 0x000000423f427221 */ /* 0x000fe20000010000 */
[----:B------:R-:W-:-:S04]  /*2a00*/  HFMA2.MMA R72, -RZ, RZ, 0, 2.384185791015625e-07 ;  /* 0x00000004ff487435 */ /* 0x000fc800000001ff */
[----:B------:R-:W-:Y:S02]  /*2a10*/  MOV R73, R66 ;  /* 0x0000004200497202 */ /* 0x000fe40000000f00 */
[----:B------:R-:W-:-:S07]  /*2a20*/  MOV R67, R71 ;  /* 0x0000004700437202 */ /* 0x000fce0000000f00 */
[----:B------:R-:W-:Y:S05]  /*2a30*/  WARPSYNC.COLLECTIVE R70, `(.L_x_2642) ;  /* 0x0000000046087348 */ /* 0x000fea0003c00000 */
[----:B------:R0:W1:Y:S02]  /*2a40*/  SHFL.DOWN P1, R71, R73, R72, R75 ;  /* 0x0800004849477389 */ /* 0x000064000002004b */
[----:B01----:R-:W-:Y:S01]  /*2a50*/  ENDCOLLECTIVE ;  /* 0x000000000000791b */ /* 0x003fe20003800000 */
.L_x_2642:
[----:B------:R-:W-:-:S04]  /*2a60*/  FADD.FTZ R67, R60, R67 ;  /* 0x000000433c437221 */ /* 0x000fc80000010000 */
[----:B------:R-:W-:Y:S01]  /*2a70*/  IMAD.MOV.U32 R73, RZ, RZ, R67 ;  /* 0x000000ffff497224 */ /* 0x000fe200078e0043 */
[----:B------:R-:W-:-:S07]  /*2a80*/  MOV R69, R71 ;  /* 0x0000004700457202 */ /* 0x000fce0000000f00 */
[----:B------:R-:W-:Y:S05]  /*2a90*/  WARPSYNC.COLLECTIVE R70, `(.L_x_2643) ;  /* 0x0000000046087348 */ /* 0x000fea0003c00000 */
[----:B------:R0:W1:Y:S02]  /*2aa0*/  SHFL.DOWN P1, R71, R73, R72, R75 ;  /* 0x0800004849477389 */ /* 0x000064000002004b */
[----:B01----:R-:W-:Y:S01]  /*2ab0*/  ENDCOLLECTIVE ;  /* 0x000000000000791b */ /* 0x003fe20003800000 */
.L_x_2643:
[----:B------:R-:W-:Y:S01]  /*2ac0*/  FADD.FTZ R69, R66, R69 ;  /* 0x0000004542457221 */ /* 0x000fe20000010000 */
[----:B------:R-:W-:-:S04]  /*2ad0*/  HFMA2.MMA R72, -RZ, RZ, 0, 1.1920928955078125e-07 ;  /* 0x00000002ff487435 */ /* 0x000fc800000001ff */
[----:B------:R-:W-:Y:S02]  /*2ae0*/  MOV R73, R69 ;  /* 0x0000004500497202 */ /* 0x000fe40000000f00 */
[----:B------:R-:W-:-:S07]  /*2af0*/  MOV R68, R71 ;  /* 0x0000004700447202 */ /* 0x000fce0000000f00 */
[----:B------:R-:W-:Y:S05]  /*2b00*/  WARPSYNC.COLLECTIVE R70, `(.L_x_2644) ;  /* 0x0000000046087348 */ /* 0x000fea0003c00000 */
[----:B------:R0:W1:Y:S02]  /*2b10*/  SHFL.DOWN P1, R71, R73, R72, R75 ;  /* 0x0800004849477389 */ /* 0x000064000002004b */
[----:B01----:R-:W-:Y:S01]  /*2b20*/  ENDCOLLECTIVE ;  /* 0x000000000000791b */ /* 0x003fe20003800000 */
.L_x_2644:
[----:B------:R-:W-:-:S05]  /*2b30*/  FADD.FTZ R68, R67, R68 ;  /* 0x0000004443447221 */ /* 0x000fca0000010000 */
[----:B------:R-:W-:Y:S02]  /*2b40*/  MOV R73, R68 ;  /* 0x0000004400497202 */ /* 0x000fe40000000f00 */
[----:B------:R-:W-:-:S07]  /*2b50*/  MOV R62, R71 ;  /* 0x00000047003e7202 */ /* 0x000fce0000000f00 */
[----:B------:R-:W-:Y:S05]  /*2b60*/  WARPSYNC.COLLECTIVE R70, `(.L_x_2645) ;  /* 0x0000000046087348 */ /* 0x000fea0003c00000 */
[----:B------:R0:W1:Y:S02]  /*2b70*/  SHFL.DOWN P1, R71, R73, R72, R75 ;  /* 0x0800004849477389 */ /* 0x000064000002004b */
[----:B01----:R-:W-:Y:S01]  /*2b80*/  ENDCOLLECTIVE ;  /* 0x000000000000791b */ /* 0x003fe20003800000 */
.L_x_2645:
[----:B------:R-:W-:Y:S01]  /*2b90*/  FADD.FTZ R62, R69, R62 ;  /* 0x0000003e453e7221 */ /* 0x000fe20000010000 */
[----:B------:R-:W-:-:S04]  /*2ba0*/  HFMA2.MMA R72, -RZ, RZ, 0, 5.9604644775390625e-08 ;  /* 0x00000001ff487435 */ /* 0x000fc800000001ff */
[----:B------:R-:W-:Y:S02]  /*2bb0*/  MOV R73, R62 ;  /* 0x0000003e00497202 */ /* 0x000fe40000000f00 */
[----:B------:R-:W-:-:S07]  /*2bc0*/  MOV R61, R71 ;  /* 0x00000047003d7202 */ /* 0x000fce0000000f00 */
[----:B------:R-:W-:Y:S05]  /*2bd0*/  WARPSYNC.COLLECTIVE R70, `(.L_x_2646) ;  /* 0x0000000046087348 */ /* 0x000fea0003c00000 */
[----:B------:R0:W1:Y:S02]  /*2be0*/  SHFL.DOWN P1, R71, R73, R72, R75 ;  /* 0x0800004849477389 */ /* 0x000064000002004b */
[----:B01----:R-:W-:Y:S01]  /*2bf0*/  ENDCOLLECTIVE ;  /* 0x000000000000791b */ /* 0x003fe20003800000 */
.L_x_2646:
[----:B------:R-:W-:-:S05]  /*2c00*/  FADD.FTZ R61, R68, R61 ;  /* 0x0000003d443d7221 */ /* 0x000fca0000010000 */
[----:B------:R-:W-:Y:S02]  /*2c10*/  MOV R73, R61 ;  /* 0x0000003d00497202 */ /* 0x000fe40000000f00 */
[----:B------:R-:W-:-:S07]  /*2c20*/  MOV R63, R71 ;  /* 0x00000047003f7202 */ /* 0x000fce0000000f00 */
[----:B------:R-:W-:Y:S05]  /*2c30*/  WARPSYNC.COLLECTIVE R70, `(.L_x_2647) ;  /* 0x0000000046087348 */ /* 0x000fea0003c00000 */
[----:B------:R0:W1:Y:S02]  /*2c40*/  SHFL.DOWN P1, R71, R73, R72, R75 ;  /* 0x0800004849477389 */ /* 0x000064000002004b */
[----:B01----:R-:W-:Y:S01]  /*2c50*/  ENDCOLLECTIVE ;  /* 0x000000000000791b */ /* 0x003fe20003800000 */
.L_x_2647:
[----:B------:R-:W-:Y:S01]  /*2c60*/  MOV R60, R71 ;  /* 0x00000047003c7202 */ /* 0x000fe20000000f00 */
[----:B------:R-:W-:Y:S06]  /*2c70*/  BRA `(.L_x_2648) ;  /* 0xffffffe800847947 */ /* 0x000fec000383ffff */
.L_x_2649:
        /* <DEDUP_REMOVED lines=16> */
.L_x_3033:


//--------------------- .text._ZN10layer_norm31ln_parallel_residual_bwd_kernelINS_13Kernel_traitsIfffffjLj4096ELj1ELj1ELj8ELj16ENS_18Kernel_traits_baseILj4096EfffffjLj256EEEEELb0ELb1ELb0EEEvNS_9BwdParamsE --------------------------
	.section	.text._ZN10layer_norm31ln_parallel_residual_bwd_kernelINS_13Kernel_traitsIfffffjLj4096ELj1ELj1ELj8ELj16ENS_18Kernel_traits_baseILj4096EfffffjLj256EEEEELb0ELb1ELb0EEEvNS_9BwdParamsE,"ax",@progbits
	.align	128
        .global         _ZN10layer_norm31ln_parallel_residual_bwd_kernelINS_13Kernel_traitsIfffffjLj4096ELj1ELj1ELj8ELj16ENS_18Kernel_traits_baseILj4096EfffffjLj256EEEEELb0ELb1ELb0EEEvNS_9BwdParamsE
        .type           _ZN10layer_norm31ln_parallel_residual_bwd_kernelINS_13Kernel_traitsIfffffjLj4096ELj1ELj1ELj8ELj16ENS_18Kernel_traits_baseILj4096EfffffjLj256EEEEELb0ELb1ELb0EEEvNS_9BwdParamsE,@function
        .size           _ZN10layer_norm31ln_parallel_residual_bwd_kernelINS_13Kernel_traitsIfffffjLj4096ELj1ELj1ELj8ELj16ENS_18Kernel_traits_baseILj4096EfffffjLj256EEEEELb0ELb1ELb0EEEvNS_9BwdParamsE,(.L_x_3034 - _ZN10layer_norm31ln_parallel_residual_bwd_kernelINS_13Kernel_traitsIfffffjLj4096ELj1ELj1ELj8ELj16ENS_18Kernel_traits_baseILj4096EfffffjLj256EEEEELb0ELb1ELb0EEEvNS_9BwdParamsE)
        .other          _ZN10layer_norm31ln_parallel_residual_bwd_kernelINS_13Kernel_traitsIfffffjLj4096ELj1ELj1ELj8ELj16ENS_18Kernel_traits_baseILj4096EfffffjLj256EEEEELb0ELb1ELb0EEEvNS_9BwdParamsE,@"STO_CUDA_ENTRY STV_DEFAULT"
_ZN10layer_norm31ln_parallel_residual_bwd_kernelINS_13Kernel_traitsIfffffjLj4096ELj1ELj1ELj8ELj16ENS_18Kernel_traits_baseILj4096EfffffjLj256EEEEELb0ELb1ELb0EEEvNS_9BwdParamsE:
.text._ZN10layer_norm31ln_parallel_residual_bwd_kernelINS_13Kernel_traitsIfffffjLj4096ELj1ELj1ELj8ELj16ENS_18Kernel_traits_baseILj4096EfffffjLj256EEEEELb0ELb1ELb0EEEvNS_9BwdParamsE:
        /* <DEDUP_REMOVED lines=23> */
[----:B------:R-:W-:-:S04]  /*0170*/  ISETP.GE.U32.AND P0, PT, R0, 0x400, PT ;  /* 0x000004000000780c */ /* 0x000fc80003f06070 */
[----:B------:R-:W-:-:S03]  /*0180*/  P2R R9, PR, RZ, 0x1 ;  /* 0x00000001ff097803 */ /* 0x000fc60000000000 */
[----:B------:R-:W0:Y:S08]  /*0190*/  @P1 LDC.64 R2, c[0x0][0x260] ;  /* 0x00009800ff021b82 */ /* 0x000e300000000a00 */
[----:B------:R-:W2:Y:S08]  /*01a0*/  @P2 LDC.64 R6, c[0x0][0x260] ;  /* 0x00009800ff062b82 */ /* 0x000eb00000000a00 */
[----:B------:R-:W3:Y:S01]  /*01b0*/  @P3 LDC.64 R12, c[0x0][0x260] ;  /* 0x00009800ff0c3b82 */ /* 0x000ee20000000a00 */
[C---:B0-----:R-:W-:Y:S01]  /*01c0*/  @P1 IMAD.WIDE.U32 R2, R17.reuse, 0x10, R2 ;  /* 0x0000001011021825 */ /* 0x041fe200078e0002 */
[----:B------:R-:W-:-:S06]  /*01d0*/  @P1 LOP3.LUT R17, R17, 0x100, RZ, 0xfc, !PT ;  /* 0x0000010011111812 */ /* 0x000fcc00078efcff */
[----:B------:R-:W0:Y:S01]  /*01e0*/  @P0 LDC.64 R14, c[0x0][0x260] ;  /* 0x00009800ff0e0b82 */ /* 0x000e220000000a00 */
[----:B------:R-:W5:Y:S01]  /*01f0*/  @P1 LDG.E.128 R64, desc[UR4][R2.64] ;  /* 0x0000000402401981 */ /* 0x000f62000c1e1d00 */
[C---:B--2---:R-:W-:Y:S01]  /*0200*/  @P2 IMAD.WIDE.U32 R10, R17.reuse, 0x10, R6 ;  /* 0x00000010110a2825 */ /* 0x044fe200078e0006 */
[----:B------:R-:W-:-:S04]  /*0210*/  @P2 IADD3 R17, R17, 0x100, RZ ;  /* 0x0000010011112810 */ /* 0x000fc80007ffe0ff */
[----:B------:R-:W5:Y:S01]  /*0220*/  @P2 LDG.E.128 R60, desc[UR4][R10.64] ;  /* 0x000000040a3c2981 */ /* 0x000f62000c1e1d00 */
[C---:B---3--:R-:W-:Y:S01]  /*0230*/  @P3 IMAD.WIDE.U32 R12, R17.reuse, 0x10, R12 ;  /* 0x00000010110c3825 */ /* 0x048fe200078e000c */
[----:B------:R-:W-:-:S04]  /*0240*/  @P3 IADD3 R17, R17, 0x100, RZ ;  /* 0x0000010011113810 */ /* 0x000fc80007ffe0ff */
[----:B------:R-:W5:Y:S01]  /*0250*/  @P3 LDG.E.128 R56, desc[UR4][R12.64] ;  /* 0x000000040c383981 */ /* 0x000f62000c1e1d00 */
[----:B0-----:R-:W-:-:S05]  /*0260*/  @P0 IMAD.WIDE.U32 R6, R17, 0x10, R14 ;  /* 0x0000001011060825 */ /* 0x001fca00078e000e */
[----:B------:R1:W5:Y:S02]  /*0270*/  @P0 LDG.E.128 R52, desc[UR4][R6.64] ;  /* 0x0000000406340981 */ /* 0x000364000c1e1d00 */
        /* <DEDUP_REMOVED lines=18> */
[----:B------:R-:W-:Y:S06]  /*03a0*/  @P0 BRA `(.L_x_2650) ;  /* 0x0000001800d80947 */ /* 0x000fec0003800000 */
[----:B------:R-:W-:Y:S01]  /*03b0*/  ULDC.U8 UR6, c[0x0][0x2a0] ;  /* 0x0000a80000067ab9 */ /* 0x000fe20000000000 */
[----:B------:R-:W-:Y:S01]  /*03c0*/  HFMA2.MMA R8, -RZ, RZ, 0, 5.9604644775390625e-08 ;  /* 0x00000001ff087435 */ /* 0x000fe200000001ff */
[----:B------:R-:W-:Y:S01]  /*03d0*/  UISETP.NE.AND UP0, UPT, UR6, URZ, UPT ;  /* 0x0000003f0600728c */ /* 0x000fe2000bf05270 */
[----:B------:R-:W-:-:S05]  /*03e0*/  MOV R49, RZ ;  /* 0x000000ff00317202 */ /* 0x000fca0000000f00 */
[----:B------:R-:W-:-:S13]  /*03f0*/  PLOP3.LUT P4, PT, PT, PT, UP0, 0x80, 0x0 ;  /* 0x000000000000781c */ /* 0x000fda0003f8f008 */
.L_x_2668:
[----:B0123--:R-:W0:Y:S02]  /*0400*/  LDC.64 R84, c[0x0][0x250] ;  /* 0x00009400ff547b82 */ /* 0x00fe240000000a00 */
        /* <DEDUP_REMOVED lines=8> */
[----:B------:R-:W-:Y:S01]  /*0490*/  CS2R R94, SRZ ;  /* 0x00000000005e7805 */ /* 0x000fe2000001ff00 */
[----:B------:R-:W-:-:S05]  /*04a0*/  IMAD R86, R6, R5, RZ ;  /* 0x0000000506567224 */ /* 0x000fca00078e02ff */
[----:B------:R-:W-:-:S04]  /*04b0*/  SHF.R.S32.HI R87, RZ, 0x1f, R86 ;  /* 0x0000001fff577819 */ /* 0x000fc80000011456 */
[----:B------:R-:W-:Y:S02]  /*04c0*/  LEA.HI R87, R87, R86, RZ, 0x2 ;  /* 0x0000005657577211 */ /* 0x000fe400078f10ff */
[----:B------:R-:W-:-:S04]  /*04d0*/  LOP3.LUT R86, R4, 0xff, RZ, 0xc0, !PT ;  /* 0x000000ff04567812 */ /* 0x000fc800078ec0ff */
        /* <DEDUP_REMOVED lines=11> */
[----:B------:R-:W-:Y:S02]  /*0590*/  ISETP.NE.AND.EX P0, PT, RZ, UR9, PT, P0 ;  /* 0x00000009ff007c0c */ /* 0x000fe4000bf05300 */
[----:B------:R-:W-:-:S11]  /*05a0*/  IADD3 R93, R8, 0x100, RZ ;  /* 0x00000100085d7810 */ /* 0x000fd60007ffe0ff */
        /* <DEDUP_REMOVED lines=10> */
[----:B------:R-:W-:Y:S01]  /*0650*/  FMUL.FTZ R109, R7, R86 ;  /* 0x00000056076d7220 */ /* 0x000fe20000410000 */
        /* <DEDUP_REMOVED lines=20> */
.L_x_2652:
[----:B------:R-:W-:Y:S05]  /*07a0*/  BSYNC B0 ;  /* 0x0000000000007941 */ /* 0x000fea0003800000 */
.L_x_2651:
        /* <DEDUP_REMOVED lines=42> */
.L_x_2654:
[----:B------:R-:W-:Y:S05]  /*0a50*/  BSYNC B0 ;  /* 0x0000000000007941 */ /* 0x000fea0003800000 */
.L_x_2653:
        /* <DEDUP_REMOVED lines=42> */
.L_x_2656:
[----:B------:R-:W-:Y:S05]  /*0d00*/  BSYNC B0 ;  /* 0x0000000000007941 */ /* 0x000fea0003800000 */
.L_x_2655:
[----:B------:R-:W-:Y:S01]  /*0d10*/  ISETP.NE.AND P0, PT, R9, RZ, PT ;  /* 0x000000ff0900720c */ /* 0x000fe20003f05270 */
[----:B------:R-:W-:-:S12]  /*0d20*/  BSSY B0, `(.L_x_2657) ;  /* 0x0000029000007945 */ /* 0x000fd80003800000 */
[----:B------:R-:W-:Y:S05]  /*0d30*/  @!P0 BRA `(.L_x_2658) ;  /* 0x00000000009c8947 */ /* 0x000fea0003800000 */
[----:B------:R-:W0:Y:S01]  /*0d40*/  LDC.64 R2, c[0x0][0x2b8] ;  /* 0x0000ae00ff027b82 */ /* 0x000e220000000a00 */
[----:B------:R-:W-:-:S04]  /*0d50*/  LEA R88, P0, R93, UR10, 0x4 ;  /* 0x0000000a5d587c11 */ /* 0x000fc8000f8020ff */
[----:B------:R-:W-:-:S06]  /*0d60*/  LEA.HI.X R89, R93, UR11, RZ, 0x4, P0 ;  /* 0x0000000b5d597c11 */ /* 0x000fcc00080f24ff */
[----:B------:R-:W2:Y:S01]  /*0d70*/  LDG.E.128 R88, desc[UR4][R88.64] ;  /* 0x0000000458587981 */ /* 0x000ea2000c1e1d00 */
[----:B0-----:R-:W-:-:S05]  /*0d80*/  IMAD.WIDE.U32 R2, R93, 0x10, R2 ;  /* 0x000000105d027825 */ /* 0x001fca00078e0002 */
[----:B------:R0:W3:Y:S01]  /*0d90*/  LDG.E.128 R84, desc[UR4][R2.64] ;  /* 0x0000000402547981 */ /* 0x0000e2000c1e1d00 */
[----:B------:R-:W-:-:S04]  /*0da0*/  ISETP.NE.U32.AND P0, PT, RZ, UR8, PT ;  /* 0x00000008ff007c0c */ /* 0x000fc8000bf05070 */
[----:B------:R-:W-:-:S13]  /*0db0*/  ISETP.NE.AND.EX P0, PT, RZ, UR9, PT, P0 ;  /* 0x00000009ff007c0c */ /* 0x000fda000bf05300 */
[----:B0-----:R-:W-:-:S04]  /*0dc0*/  @P0 LEA R2, P4, R93, UR8, 0x4 ;  /* 0x000000085d020c11 */ /* 0x001fc8000f8820ff */
[----:B------:R-:W-:-:S05]  /*0dd0*/  @P0 LEA.HI.X R3, R93, UR9, RZ, 0x4, P4 ;  /* 0x000000095d030c11 */ /* 0x000fca000a0f24ff */
[----:B------:R0:W5:Y:S01]  /*0de0*/  @P0 LDG.E.128 R72, desc[UR4][R2.64] ;  /* 0x0000000402480981 */ /* 0x000162000c1e1d00 */
[C---:B--2---:R-:W-:Y:S01]  /*0df0*/  FADD.FTZ R112, -R92.reuse, R89 ;  /* 0x000000595c707221 */ /* 0x044fe20000010100 */
[C---:B------:R-:W-:Y:S01]  /*0e00*/  FADD.FTZ R106, -R92.reuse, R88 ;  /* 0x000000585c6a7221 */ /* 0x040fe20000010100 */
[C---:B------:R-:W-:Y:S01]  /*0e10*/  FADD.FTZ R90, -R92.reuse, R90 ;  /* 0x0000005a5c5a7221 */ /* 0x040fe20000010100 */
[----:B------:R-:W-:Y:S01]  /*0e20*/  FADD.FTZ R92, -R92, R91 ;  /* 0x0000005b5c5c7221 */ /* 0x000fe20000010100 */
[C---:B0----5:R-:W-:Y:S01]  /*0e30*/  FMUL.FTZ R2, R7.reuse, R112 ;  /* 0x0000007007027220 */ /* 0x061fe20000410000 */
[C---:B------:R-:W-:Y:S01]  /*0e40*/  FMUL.FTZ R3, R7.reuse, R106 ;  /* 0x0000006a07037220 */ /* 0x040fe20000410000 */
[C---:B------:R-:W-:Y:S01]  /*0e50*/  FMUL.FTZ R105, R7.reuse, R90 ;  /* 0x0000005a07697220 */ /* 0x040fe20000410000 */
[----:B------:R-:W-:Y:S01]  /*0e60*/  FMUL.FTZ R112, R7, R92 ;  /* 0x0000005c07707220 */ /* 0x000fe20000410000 */
[----:B---3--:R-:W-:Y:S01]  /*0e70*/  FMUL.FTZ R99, R52, R84 ;  /* 0x0000005434637220 */ /* 0x008fe20000410000 */
        /* <DEDUP_REMOVED lines=14> */
[----:B------:R-:W-:Y:S01]  /*0f60*/  FADD.FTZ R84, R84, R113 ;  /* 0x0000007154547221 */ /* 0x000fe20000010000 */
[----:B------:R-:W-:Y:S01]  /*0f70*/  FFMA.FTZ R85, R105, R113, R86 ;  /* 0x0000007169557223 */ /* 0x000fe20000010056 */
[----:B------:R-:W-:-:S02]  /*0f80*/  FFMA.FTZ R39, R87, R112, R39 ;  /* 0x0000007057277223 */ /* 0x000fc40000010027 */
[----:B------:R-:W-:Y:S01]  /*0f90*/  FADD.FTZ R95, R84, R111 ;  /* 0x0000006f545f7221 */ /* 0x000fe20000010000 */
[----:B------:R-:W-:-:S07]  /*0fa0*/  FFMA.FTZ R94, R112, R111, R85 ;  /* 0x0000006f705e7223 */ /* 0x000fce0000010055 */
.L_x_2658:
[----:B------:R-:W-:Y:S05]  /*0fb0*/  BSYNC B0 ;  /* 0x0000000000007941 */ /* 0x000fea0003800000 */
.L_x_2657:
        /* <DEDUP_REMOVED lines=24> */
.L_x_2679:
        /* <DEDUP_REMOVED lines=45> */
[----:B------:R-:W-:Y:S01]  /*1410*/  FFMA.FTZ R85, R109, R88, R89 ;  /* 0x000000586d557223 */ /* 0x000fe20000010059 */
[----:B------:R-:W-:Y:S01]  /*1420*/  FADD.FTZ R86, R110, -R87 ;  /* 0x800000576e567221 */ /* 0x000fe20000010000 */
[----:B------:R-:W-:Y:S01]  /*1430*/  FADD.FTZ R92, R118, -R91 ;  /* 0x8000005b765c7221 */ /* 0x000fe20000010000 */
[C---:B-----5:R-:W-:Y:S01]  /*1440*/  FMUL.FTZ R84, R7.reuse, R84 ;  /* 0x0000005407547220 */ /* 0x060fe20000410000 */
[----:B------:R-:W-:Y:S01]  /*1450*/  FADD.FTZ R90, R120, -R85 ;  /* 0x80000055785a7221 */ /* 0x000fe20000010000 */
[C---:B------:R-:W-:Y:S01]  /*1460*/  FMUL.FTZ R85, R7.reuse, R86 ;  /* 0x0000005607557220 */ /* 0x040fe20000410000 */
[----:B------:R-:W-:-:S02]  /*1470*/  FMUL.FTZ R87, R7, R92 ;  /* 0x0000005c07577220 */ /* 0x000fc40000410000 */
        /* <DEDUP_REMOVED lines=29> */
.L_x_2661:
[----:B------:R-:W-:Y:S05]  /*1650*/  BSYNC B0 ;  /* 0x0000000000007941 */ /* 0x000fea0003800000 */
.L_x_2660:
        /* <DEDUP_REMOVED lines=44> */
.L_x_2663:
[----:B------:R-:W-:Y:S05]  /*1920*/  BSYNC B0 ;  /* 0x0000000000007941 */ /* 0x000fea0003800000 */
.L_x_2662:
        /* <DEDUP_REMOVED lines=44> */
.L_x_2665:
[----:B------:R-:W-:Y:S05]  /*1bf0*/  BSYNC B0 ;  /* 0x0000000000007941 */ /* 0x000fea0003800000 */
.L_x_2664:
        /* <DEDUP_REMOVED lines=44> */
.L_x_2667:
[----:B------:R-:W-:Y:S05]  /*1ec0*/  BSYNC B0 ;  /* 0x0000000000007941 */ /* 0x000fea0003800000 */
.L_x_2666:
[----:B------:R-:W-:Y:S02]  /*1ed0*/  IADD3 R6, R6, UR18, RZ ;  /* 0x0000001206067c10 */ /* 0x000fe4000fffe0ff */
[----:B------:R-:W-:Y:S02]  /*1ee0*/  SEL R8, RZ, 0x1, P5 ;  /* 0x00000001ff087807 */ /* 0x000fe40002800000 */
[----:B------:R-:W-:-:S13]  /*1ef0*/  ISETP.GE.AND P0, PT, R6, UR19, PT ;  /* 0x0000001306007c0c */ /* 0x000fda000bf06270 */
[----:B------:R-:W-:Y:S05]  /*1f00*/  @!P0 BRA `(.L_x_2668) ;  /* 0xffffffe4003c8947 */ /* 0x000fea000383ffff */
.L_x_2650:
[----:B------:R-:W4:Y:S01]  /*1f10*/  S2R R0, SR_TID.X ;  /* 0x0000000000007919 */ /* 0x000f220000002100 */
[----:B------:R-:W4:Y:S01]  /*1f20*/  S2UR UR6, SR_CTAID.X ;  /* 0x00000000000679c3 */ /* 0x000f220000002500 */
[----:B------:R-:W-:-:S07]  /*1f30*/  ISETP.NE.AND P0, PT, R9, RZ, PT ;  /* 0x000000ff0900720c */ /* 0x000fce0003f05270 */
[----:B------:R-:W0:Y:S08]  /*1f40*/  @P1 LDC.64 R2, c[0x0][0x2d0] ;  /* 0x0000b400ff021b82 */ /* 0x000e300000000a00 */
[----:B-----5:R-:W1:Y:S08]  /*1f50*/  @P1 LDC.64 R6, c[0x0][0x2d8] ;  /* 0x0000b600ff061b82 */ /* 0x020e700000000a00 */
[----:B------:R-:W2:Y:S01]  /*1f60*/  @P2 LDC.64 R8, c[0x0][0x2d0] ;  /* 0x0000b400ff082b82 */ /* 0x000ea20000000a00 */
[----:B----4-:R-:W-:-:S07]  /*1f70*/  LEA.HI R4, R0, UR6, RZ, 0x18 ;  /* 0x0000000600047c11 */ /* 0x010fce000f8fc0ff */
[----:B------:R-:W4:Y:S01]  /*1f80*/  @P2 LDC.64 R10, c[0x0][0x2d8] ;  /* 0x0000b600ff0a2b82 */ /* 0x000f220000000a00 */
[----:B------:R-:W-:Y:S01]  /*1f90*/  LOP3.LUT R0, R0, 0xff, RZ, 0xc0, !PT ;  /* 0x000000ff00007812 */ /* 0x000fe200078ec0ff */
[----:B------:R-:W-:-:S06]  /*1fa0*/  IMAD R5, R4, R5, RZ ;  /* 0x0000000504057224 */ /* 0x000fcc00078e02ff */
[----:B------:R-:W3:Y:S01]  /*1fb0*/  @P3 LDC.64 R12, c[0x0][0x2d0] ;  /* 0x0000b400ff0c3b82 */ /* 0x000ee20000000a00 */
[----:B------:R-:W-:-:S05]  /*1fc0*/  LEA.HI R17, R5, R0, RZ, 0x1e ;  /* 0x0000000005117211 */ /* 0x000fca00078ff0ff */
[C---:B0-----:R-:W-:Y:S02]  /*1fd0*/  @P1 IMAD.WIDE.U32 R2, R17.reuse, 0x10, R2 ;  /* 0x0000001011021825 */ /* 0x041fe400078e0002 */
[----:B------:R-:W0:Y:S02]  /*1fe0*/  @P3 LDC.64 R14, c[0x0][0x2d8] ;  /* 0x0000b600ff0e3b82 */ /* 0x000e240000000a00 */
[C---:B-1----:R-:W-:Y:S01]  /*1ff0*/  @P1 IMAD.WIDE.U32 R4, R17.reuse, 0x10, R6 ;  /* 0x0000001011041825 */ /* 0x042fe200078e0006 */
[----:B------:R-:W-:Y:S01]  /*2000*/  @P1 IADD3 R17, R17, 0x100, RZ ;  /* 0x0000010011111810 */ /* 0x000fe20007ffe0ff */
[----:B------:R1:W-:Y:S04]  /*2010*/  @P1 STG.E.128 desc[UR4][R2.64], R32 ;  /* 0x0000002002001986 */ /* 0x0003e8000c101d04 */
[C---:B--2---:R-:W-:Y:S01]  /*2020*/  @P2 IMAD.WIDE.U32 R8, R17.reuse, 0x10, R8 ;  /* 0x0000001011082825 */ /* 0x044fe200078e0008 */
[----:B------:R1:W-:Y:S03]  /*2030*/  @P1 STG.E.128 desc[UR4][R4.64], R48 ;  /* 0x0000003004001986 */ /* 0x0003e6000c101d04 */
[C---:B----4-:R-:W-:Y:S01]  /*2040*/  @P2 IMAD.WIDE.U32 R10, R17.reuse, 0x10, R10 ;  /* 0x00000010110a2825 */ /* 0x050fe200078e000a */
[----:B------:R-:W-:Y:S01]  /*2050*/  @P2 IADD3 R17, R17, 0x100, RZ ;  /* 0x0000010011112810 */ /* 0x000fe20007ffe0ff */
[----:B------:R1:W-:Y:S04]  /*2060*/  @P2 STG.E.128 desc[UR4][R8.64], R28 ;  /* 0x0000001c08002986 */ /* 0x0003e8000c101d04 */
[C---:B---3--:R-:W-:Y:S01]  /*2070*/  @P3 IMAD.WIDE.U32 R12, R17.reuse, 0x10, R12 ;  /* 0x00000010110c3825 */ /* 0x048fe200078e000c */
[----:B------:R1:W-:Y:S04]  /*2080*/  @P2 STG.E.128 desc[UR4][R10.64], R44 ;  /* 0x0000002c0a002986 */ /* 0x0003e8000c101d04 */
[----:B------:R1:W-:Y:S01]  /*2090*/  @P3 STG.E.128 desc[UR4][R12.64], R24 ;  /* 0x000000180c003986 */ /* 0x0003e2000c101d04 */
[----:B0-----:R-:W-:-:S05]  /*20a0*/  @P3 IMAD.WIDE.U32 R14, R17, 0x10, R14 ;  /* 0x00000010110e3825 */ /* 0x001fca00078e000e */
[----:B------:R1:W-:Y:S01]  /*20b0*/  @P3 STG.E.128 desc[UR4][R14.64], R40 ;  /* 0x000000280e003986 */ /* 0x0003e2000c101d04 */
[----:B------:R-:W-:Y:S05]  /*20c0*/  @!P0 EXIT ;  /* 0x000000000000894d */ /* 0x000fea0003800000 */
[----:B-1----:R-:W0:Y:S01]  /*20d0*/  LDC.64 R2, c[0x0][0x2d0] ;  /* 0x0000b400ff027b82 */ /* 0x002e220000000a00 */
[----:B------:R-:W-:-:S07]  /*20e0*/  @P3 IADD3 R17, R17, 0x100, RZ ;  /* 0x0000010011113810 */ /* 0x000fce0007ffe0ff */
[----:B------:R-:W1:Y:S01]  /*20f0*/  LDC.64 R4, c[0x0][0x2d8] ;  /* 0x0000b600ff047b82 */ /* 0x000e620000000a00 */
[----:B0-----:R-:W-:-:S05]  /*2100*/  IMAD.WIDE.U32 R2, R17, 0x10, R2 ;  /* 0x0000001011027825 */ /* 0x001fca00078e0002 */
[----:B------:R-:W-:Y:S01]  /*2110*/  STG.E.128 desc[UR4][R2.64], R20 ;  /* 0x0000001402007986 */ /* 0x000fe2000c101d04 */
[----:B-1----:R-:W-:-:S05]  /*2120*/  IMAD.WIDE.U32 R4, R17, 0x10, R4 ;  /* 0x0000001011047825 */ /* 0x002fca00078e0004 */
[----:B------:R-:W-:Y:S01]  /*2130*/  STG.E.128 desc[UR4][R4.64], R36 ;  /* 0x0000002404007986 */ /* 0x000fe2000c101d04 */
[----:B------:R-:W-:Y:S05]  /*2140*/  EXIT ;  /* 0x000000000000794d */ /* 0x000fea0003800000 */
.L_x_2659:
[----:B------:R-:W-:Y:S01]  /*2150*/  HFMA2.MMA R85, -RZ, RZ, 0, 9.5367431640625e-07 ;  /* 0x00000010ff557435 */ /* 0x000fe200000001ff */
[----:B------:R-:W-:Y:S02]  /*2160*/  MOV R88, R95 ;  /* 0x0000005f00587202 */ /* 0x000fe40000000f00 */
[----:B------:R-:W-:Y:S02]  /*2170*/  MOV R86, 0x1f ;  /* 0x0000001f00567802 */ /* 0x000fe40000000f00 */
[----:B------:R-:W-:-:S07]  /*2180*/  MOV R87, 0xffffffff ;  /* 0xffffffff00577802 */ /* 0x000fce0000000f00 */
[----:B-----5:R-:W-:Y:S05]  /*2190*/  WARPSYNC.COLLECTIVE R87, `(.L_x_2669) ;  /* 0x0000000057087348 */ /* 0x020fea0003c00000 */
[----:B------:R0:W1:Y:S02]  /*21a0*/  SHFL.DOWN P4, R85, R88, R85, R86 ;  /* 0x0800005558557389 */ /* 0x0000640000080056 */
[----:B01---5:R-:W-:Y:S01]  /*21b0*/  ENDCOLLECTIVE ;  /* 0x000000000000791b */ /* 0x023fe20003800000 */
.L_x_2669:
[----:B------:R-:W-:Y:S02]  /*21c0*/  MOV R88, R94 ;  /* 0x0000005e00587202 */ /* 0x000fe40000000f00 */
[----:B------:R-:W-:Y:S01]  /*21d0*/  MOV R90, R85 ;  /* 0x00000055005a7202 */ /* 0x000fe20000000f00 */
[----:B------:R-:W-:-:S04]  /*21e0*/  HFMA2.MMA R85, -RZ, RZ, 0, 9.5367431640625e-07 ;  /* 0x00000010ff557435 */ /* 0x000fc800000001ff */
[----:B------:R-:W-:-:S07]  /*21f0*/  FADD.FTZ R90, R90, R95 ;  /* 0x0000005f5a5a7221 */ /* 0x000fce0000010000 */
[----:B------:R-:W-:Y:S05]  /*2200*/  WARPSYNC.COLLECTIVE R87, `(.L_x_2670) ;  /* 0x0000000057087348 */ /* 0x000fea0003c00000 */
[----:B------:R0:W1:Y:S02]  /*2210*/  SHFL.DOWN P4, R85, R88, R85, R86 ;  /* 0x0800005558557389 */ /* 0x0000640000080056 */
[----:B01----:R-:W-:Y:S01]  /*2220*/  ENDCOLLECTIVE ;  /* 0x000000000000791b */ /* 0x003fe20003800000 */
.L_x_2670:
[----:B------:R-:W-:Y:S02]  /*2230*/  MOV R88, R90 ;  /* 0x0000005a00587202 */ /* 0x000fe40000000f00 */
[----:B------:R-:W-:Y:S01]  /*2240*/  MOV R89, R85 ;  /* 0x0000005500597202 */ /* 0x000fe20000000f00 */
[----:B------:R-:W-:-:S04]  /*2250*/  HFMA2.MMA R85, -RZ, RZ, 0, 4.76837158203125e-07 ;  /* 0x00000008ff557435 */ /* 0x000fc800000001ff */
[----:B------:R-:W-:-:S07]  /*2260*/  FADD.FTZ R91, R89, R94 ;  /* 0x0000005e595b7221 */ /* 0x000fce0000010000 */
[----:B------:R-:W-:Y:S05]  /*2270*/  WARPSYNC.COLLECTIVE R87, `(.L_x_2671) ;  /* 0x0000000057087348 */ /* 0x000fea0003c00000 */
[----:B------:R0:W1:Y:S02]  /*2280*/  SHFL.DOWN P4, R85, R88, R85, R86 ;  /* 0x0800005558557389 */ /* 0x0000640000080056 */
[----:B01----:R-:W-:Y:S01]  /*2290*/  ENDCOLLECTIVE ;  /* 0x000000000000791b */ /* 0x003fe20003800000 */
.L_x_2671:
[----:B------:R-:W-:Y:S02]  /*22a0*/  MOV R88, R91 ;  /* 0x0000005b00587202 */ /* 0x000fe40000000f00 */
[----:B------:R-:W-:Y:S01]  /*22b0*/  MOV R89, R85 ;  /* 0x0000005500597202 */ /* 0x000fe20000000f00 */
[----:B------:R-:W-:-:S04]  /*22c0*/  HFMA2.MMA R85, -RZ, RZ, 0, 4.76837158203125e-07 ;  /* 0x00000008ff557435 */ /* 0x000fc800000001ff */
[----:B------:R-:W-:-:S07]  /*22d0*/  FADD.FTZ R93, R90, R89 ;  /* 0x000000595a5d7221 */ /* 0x000fce0000010000 */
[----:B------:R-:W-:Y:S05]  /*22e0*/  WARPSYNC.COLLECTIVE R87, `(.L_x_2672) ;  /* 0x0000000057087348 */ /* 0x000fea0003c00000 */
[----:B------:R0:W1:Y:S02]  /*22f0*/  SHFL.DOWN P4, R85, R88, R85, R86 ;  /* 0x0800005558557389 */ /* 0x0000640000080056 */
[----:B01----:R-:W-:Y:S01]  /*2300*/  ENDCOLLECTIVE ;  /* 0x000000000000791b */ /* 0x003fe20003800000 */
.L_x_2672:
[----:B------:R-:W-:Y:S02]  /*2310*/  MOV R88, R93 ;  /* 0x0000005d00587202 */ /* 0x000fe40000000f00 */
[----:B------:R-:W-:Y:S01]  /*2320*/  MOV R92, R85 ;  /* 0x00000055005c7202 */ /* 0x000fe20000000f00 */
[----:B------:R-:W-:-:S04]  /*2330*/  HFMA2.MMA R85, -RZ, RZ, 0, 2.384185791015625e-07 ;  /* 0x00000004ff557435 */ /* 0x000fc800000001ff */
[----:B------:R-:W-:-:S07]  /*2340*/  FADD.FTZ R124, R91, R92 ;  /* 0x0000005c5b7c7221 */ /* 0x000fce0000010000 */
[----:B------:R-:W-:Y:S05]  /*2350*/  WARPSYNC.COLLECTIVE R87, `(.L_x_2673) ;  /* 0x0000000057087348 */ /* 0x000fea0003c00000 */
[----:B------:R0:W1:Y:S02]  /*2360*/  SHFL.DOWN P4, R85, R88, R85, R86 ;  /* 0x0800005558557389 */ /* 0x0000640000080056 */
[----:B01----:R-:W-:Y:S01]  /*2370*/  ENDCOLLECTIVE ;  /* 0x000000000000791b */ /* 0x003fe20003800000 */
.L_x_2673:
[----:B------:R-:W-:Y:S02]  /*2380*/  MOV R88, R124 ;  /* 0x0000007c00587202 */ /* 0x000fe40000000f00 */
[----:B------:R-:W-:Y:S01]  /*2390*/  MOV R92, R85 ;  /* 0x00000055005c7202 */ /* 0x000fe20000000f00 */
[----:B------:R-:W-:-:S04]  /*23a0*/  HFMA2.MMA R85, -RZ, RZ, 0, 2.384185791015625e-07 ;  /* 0x00000004ff557435 */ /* 0x000fc800000001ff */
[----:B------:R-:W-:-:S07]  /*23b0*/  FADD.FTZ R125, R93, R92 ;  /* 0x0000005c5d7d7221 */ /* 0x000fce0000010000 */
[----:B------:R-:W-:Y:S05]  /*23c0*/  WARPSYNC.COLLECTIVE R87, `(.L_x_2674) ;  /* 0x0000000057087348 */ /* 0x000fea0003c00000 */
[----:B------:R0:W1:Y:S02]  /*23d0*/  SHFL.DOWN P4, R85, R88, R85, R86 ;  /* 0x0800005558557389 */ /* 0x0000640000080056 */
[----:B01----:R-:W-:Y:S01]  /*23e0*/  ENDCOLLECTIVE ;  /* 0x000000000000791b */ /* 0x003fe20003800000 */
.L_x_2674:
[----:B------:R-:W-:Y:S02]  /*23f0*/  MOV R88, R125 ;  /* 0x0000007d00587202 */ /* 0x000fe40000000f00 */
[----:B------:R-:W-:Y:S01]  /*2400*/  MOV R89, R85 ;  /* 0x0000005500597202 */ /* 0x000fe20000000f00 */
[----:B------:R-:W-:-:S04]  /*2410*/  HFMA2.MMA R85, -RZ, RZ, 0, 1.1920928955078125e-07 ;  /* 0x00000002ff557435 */ /* 0x000fc800000001ff */
[----:B------:R-:W-:-:S07]  /*2420*/  FADD.FTZ R95, R124, R89 ;  /* 0x000000597c5f7221 */ /* 0x000fce0000010000 */
[----:B------:R-:W-:Y:S05]  /*2430*/  WARPSYNC.COLLECTIVE R87, `(.L_x_2675) ;  /* 0x0000000057087348 */ /* 0x000fea0003c00000 */
[----:B------:R0:W1:Y:S02]  /*2440*/  SHFL.DOWN P4, R85, R88, R85, R86 ;  /* 0x0800005558557389 */ /* 0x0000640000080056 */
[----:B01----:R-:W-:Y:S01]  /*2450*/  ENDCOLLECTIVE ;  /* 0x000000000000791b */ /* 0x003fe20003800000 */
.L_x_2675:
[----:B------:R-:W-:Y:S02]  /*2460*/  MOV R88, R95 ;  /* 0x0000005f00587202 */ /* 0x000fe40000000f00 */
[----:B------:R-:W-:Y:S01]  /*2470*/  MOV R92, R85 ;  /* 0x00000055005c7202 */ /* 0x000fe20000000f00 */
[----:B------:R-:W-:-:S04]  /*2480*/  HFMA2.MMA R85, -RZ, RZ, 0, 1.1920928955078125e-07 ;  /* 0x00000002ff557435 */ /* 0x000fc800000001ff */
[----:B------:R-:W-:-:S07]  /*2490*/  FADD.FTZ R89, R125, R92 ;  /* 0x0000005c7d597221 */ /* 0x000fce0000010000 */
[----:B------:R-:W-:Y:S05]  /*24a0*/  WARPSYNC.COLLECTIVE R87, `(.L_x_2676) ;  /* 0x0000000057087348 */ /* 0x000fea0003c00000 */
[----:B------:R0:W1:Y:S02]  /*24b0*/  SHFL.DOWN P4, R85, R88, R85, R86 ;  /* 0x0800005558557389 */ /* 0x0000640000080056 */
[----:B01----:R-:W-:Y:S01]  /*24c0*/  ENDCOLLECTIVE ;  /* 0x000000000000791b */ /* 0x003fe20003800000 */
.L_x_2676:
[----:B------:R-:W-:Y:S02]  /*24d0*/  MOV R88, R89 ;  /* 0x0000005900587202 */ /* 0x000fe40000000f00 */
[----:B------:R-:W-:Y:S01]  /*24e0*/  MOV R94, R85 ;  /* 0x00000055005e7202 */ /* 0x000fe20000000f00 */
[----:B------:R-:W-:-:S04]  /*24f0*/  HFMA2.MMA R85, -RZ, RZ, 0, 5.9604644775390625e-08 ;  /* 0x00000001ff557435 */ /* 0x000fc800000001ff */
[----:B------:R-:W-:-:S07]  /*2500*/  FADD.FTZ R90, R95, R94 ;  /* 0x0000005e5f5a7221 */ /* 0x000fce0000010000 */
[----:B------:R-:W-:Y:S05]  /*2510*/  WARPSYNC.COLLECTIVE R87, `(.L_x_2677) ;  /* 0x0000000057087348 */ /* 0x000fea0003c00000 */
[----:B------:R0:W1:Y:S02]  /*2520*/  SHFL.DOWN P4, R85, R88, R85, R86 ;  /* 0x0800005558557389 */ /* 0x0000640000080056 */
[----:B01----:R-:W-:Y:S01]  /*2530*/  ENDCOLLECTIVE ;  /* 0x000000000000791b */ /* 0x003fe20003800000 */
.L_x_2677:
[----:B------:R-:W-:Y:S02]  /*2540*/  MOV R88, R90 ;  /* 0x0000005a00587202 */ /* 0x000fe40000000f00 */
[----:B------:R-:W-:Y:S01]  /*2550*/  MOV R92, R85 ;  /* 0x00000055005c7202 */ /* 0x000fe20000000f00 */
[----:B------:R-:W-:-:S11]  /*2560*/  HFMA2.MMA R85, -RZ, RZ, 0, 5.9604644775390625e-08 ;  /* 0x00000001ff557435 */ /* 0x000fd600000001ff */
[----:B------:R-:W-:Y:S05]  /*2570*/  WARPSYNC.COLLECTIVE R87, `(.L_x_2678) ;  /* 0x0000000057087348 */ /* 0x000fea0003c00000 */
[----:B------:R0:W1:Y:S02]  /*2580*/  SHFL.DOWN P4, R85, R88, R85, R86 ;  /* 0x0800005558557389 */ /* 0x0000640000080056 */
[----:B01----:R-:W-:Y:S01]  /*2590*/  ENDCOLLECTIVE ;  /* 0x000000000000791b */ /* 0x003fe20003800000 */
.L_x_2678:
[----:B------:R-:W-:Y:S01]  /*25a0*/  MOV R91, R85 ;  /* 0x00000055005b7202 */ /* 0x000fe20000000f00 */
[----:B------:R-:W-:Y:S06]  /*25b0*/  BRA `(.L_x_2679) ;  /* 0xffffffe800e07947 */ /* 0x000fec000383ffff */
.L_x_2680:
        /* <DEDUP_REMOVED lines=12> */
.L_x_3034:


//--------------------- .text._ZN10layer_norm31ln_parallel_residual_bwd_kernelINS_13Kernel_traitsIfffffjLj4096ELj1ELj1ELj8ELj16ENS_18Kernel_traits_baseILj4096EfffffjLj256EEEEELb0ELb1ELb1EEEvNS_9BwdParamsE --------------------------
	.section	.text._ZN10layer_norm31ln_parallel_residual_bwd_kernelINS_13Kernel_traitsIfffffjLj4096ELj1ELj1ELj8ELj16ENS_18Kernel_traits_baseILj4096EfffffjLj256EEEEELb0ELb1ELb1EEEvNS_9BwdParamsE,"ax",@progbits
	.align	128
        .global         _ZN10layer_norm31ln_parallel_residual_bwd_kernelINS_13Kernel_traitsIfffffjLj4096ELj1ELj1ELj8ELj16ENS_18Kernel_traits_baseILj4096EfffffjLj256EEEEELb0ELb1ELb1EEEvNS_9BwdParamsE
        .type           _ZN10layer_norm31ln_parallel_residual_bwd_kernelINS_13Kernel_traitsIfffffjLj4096ELj1ELj1ELj8ELj16ENS_18Kernel_traits_baseILj4096EfffffjLj256EEEEELb0ELb1ELb1EEEvNS_9BwdParamsE,@function
        .size           _ZN10layer_norm31ln_parallel_residual_bwd_kernelINS_13Kernel_traitsIfffffjLj4096ELj1ELj1ELj8ELj16ENS_18Kernel_traits_baseILj4096EfffffjLj256EEEEELb0ELb1ELb1EEEvNS_9BwdParamsE,(.L_x_3035 - _ZN10layer_norm31ln_parallel_residual_bwd_kernelINS_13Kernel_traitsIfffffjLj4096ELj1ELj1ELj8ELj16ENS_18Kernel_traits_baseILj4096EfffffjLj256EEEEELb0ELb1ELb1EEEvNS_9BwdParamsE)
        .other          _ZN10layer_norm31ln_parallel_residual_bwd_kernelINS_13Kernel_traitsIfffffjLj4096ELj1ELj1ELj8ELj16ENS_18Kernel_traits_baseILj4096EfffffjLj256EEEEELb0ELb1ELb1EEEvNS_9BwdParamsE,@"STO_CUDA_ENTRY STV_DEFAULT"
_ZN10layer_norm31ln_parallel_residual_bwd_kernelINS_13Kernel_traitsIfffffjLj4096ELj1ELj1ELj8ELj16ENS_18Kernel_traits_baseILj4096EfffffjLj256EEEEELb0ELb1ELb1EEEvNS_9BwdParamsE:
.text._ZN10layer_norm31ln_parallel_residual_bwd_kernelINS_13Kernel_traitsIfffffjLj4096ELj1ELj1ELj8ELj16ENS_18Kernel_traits_baseILj4096EfffffjLj256EEEEELb0ELb1ELb1EEEvNS_9BwdParamsE:
        /* <DEDUP_REMOVED lines=32> */
.L_x_2681:
        /* <DEDUP_REMOVED lines=11> */
[----:B------:R-:W5:Y:S04]  /*02b0*/  LDG.E.128 R28, desc[UR6][R2.64] ;  /* 0x00000006021c7981 */ /* 0x000f68000c1e1d00 */
[----:B------:R-:W-:Y:S01]  /*02c0*/  PLOP3.LUT P1, PT, PT, PT, UP0, 0x80, 0x0 ;  /* 0x000000000000781c */ /* 0x000fe20003f2f008 */
[----:B------:R-:W5:Y:S01]  /*02d0*/  LDG.E.128 R24, desc[UR6][R2.64+0x1000] ;  /* 0x0010000602187981 */ /* 0x000f62000c1e1d00 */
[----:B------:R-:W-:-:S02]  /*02e0*/  ISETP.NE.AND.EX P0, PT, RZ, UR5, PT, P0 ;  /* 0x00000005ff007c0c */ /* 0x000fc4000bf05300 */
[----:B------:R-:W-:Y:S02]  /*02f0*/  CS2R R98, SRZ ;  /* 0x0000000000627805 */ /* 0x000fe4000001ff00 */
[----:B------:R-:W-:Y:S01]  /*0300*/  CS2R R100, SRZ ;  /* 0x0000000000647805 */ /* 0x000fe2000001ff00 */
[----:B------:R-:W5:Y:S01]  /*0310*/  LDG.E.128 R20, desc[UR6][R2.64+0x2000] ;  /* 0x0020000602147981 */ /* 0x000f62000c1e1d00 */
[----:B------:R-:W-:Y:S02]  /*0320*/  CS2R R96, SRZ ;  /* 0x0000000000607805 */ /* 0x000fe4000001ff00 */
[----:B------:R-:W-:Y:S02]  /*0330*/  CS2R R94, SRZ ;  /* 0x00000000005e7805 */ /* 0x000fe4000001ff00 */
[----:B------:R-:W-:Y:S01]  /*0340*/  CS2R R92, SRZ ;  /* 0x00000000005c7805 */ /* 0x000fe2000001ff00 */
[----:B------:R0:W5:Y:S01]  /*0350*/  LDG.E.128 R16, desc[UR6][R2.64+0x3000] ;  /* 0x0030000602107981 */ /* 0x000162000c1e1d00 */
        /* <DEDUP_REMOVED lines=9> */
[----:B0-----:R-:W-:Y:S02]  /*03f0*/  CS2R R2, SRZ ;  /* 0x0000000000027805 */ /* 0x001fe4000001ff00 */
[----:B------:R-:W-:Y:S02]  /*0400*/  P2R R68, PR, RZ, 0x2 ;  /* 0x00000002ff447803 */ /* 0x000fe40000000000 */
[----:B------:R-:W-:Y:S02]  /*0410*/  MOV R107, RZ ;  /* 0x000000ff006b7202 */ /* 0x000fe40000000f00 */
[----:B------:R-:W-:-:S07]  /*0420*/  LOP3.LUT R105, R0, 0xff, RZ, 0xc0, !PT ;  /* 0x000000ff00697812 */ /* 0x000fce00078ec0ff */
.L_x_2689:
        /* <DEDUP_REMOVED lines=38> */
[----:B-----5:R-:W5:Y:S02]  /*0690*/  @P0 LDG.E.128 R32, desc[UR6][R122.64] ;  /* 0x000000067a200981 */ /* 0x020f64000c1e1d00 */
        /* <DEDUP_REMOVED lines=22> */
[----:B------:R-:W-:Y:S01]  /*0800*/  FADD.FTZ R59, -R125, R72 ;  /* 0x000000487d3b7221 */ /* 0x000fe20000010100 */
[----:B-1----:R-:W-:Y:S01]  /*0810*/  FMUL.FTZ R121, R29, R61 ;  /* 0x0000003d1d797220 */ /* 0x002fe20000410000 */
[C---:B------:R-:W-:Y:S01]  /*0820*/  FADD.FTZ R61, -R125.reuse, R73 ;  /* 0x000000497d3d7221 */ /* 0x040fe20000010100 */
[----:B------:R-:W-:Y:S01]  /*0830*/  FADD.FTZ R56, RZ, R116 ;  /* 0x00000074ff387221 */ /* 0x000fe20000010000 */
[C---:B------:R-:W-:Y:S01]  /*0840*/  FMUL.FTZ R73, R110.reuse, R59 ;  /* 0x0000003b6e497220 */ /* 0x040fe20000410000 */
[----:B------:R-:W-:Y:S01]  /*0850*/  FADD.FTZ R115, -R125, R58 ;  /* 0x0000003a7d737221 */ /* 0x000fe20000010100 */
[C---:B------:R-:W-:Y:S01]  /*0860*/  FADD.FTZ R4, R63.reuse, R4 ;  /* 0x000000043f047221 */ /* 0x040fe20000010000 */
[----:B------:R-:W-:Y:S01]  /*0870*/  FFMA.FTZ R90, R63, R119, R90 ;  /* 0x000000773f5a7223 */ /* 0x000fe2000001005a */
[----:B------:R-:W-:Y:S01]  /*0880*/  FMUL.FTZ R124, R31, R63 ;  /* 0x0000003f1f7c7220 */ /* 0x000fe20000410000 */
[----:B------:R-:W-:Y:S01]  /*0890*/  FFMA.FTZ R59, R113, R116, RZ ;  /* 0x00000074713b7223 */ /* 0x000fe200000100ff */
[C---:B------:R-:W-:Y:S01]  /*08a0*/  FADD.FTZ R63, -R125.reuse, R74 ;  /* 0x0000004a7d3f7221 */ /* 0x040fe20000010100 */
        /* <DEDUP_REMOVED lines=110> */
.L_x_2700:
        /* <DEDUP_REMOVED lines=12> */
.L_x_2684:
        /* <DEDUP_REMOVED lines=66> */
.L_x_2685:
        /* <DEDUP_REMOVED lines=24> */
.L_x_2686:
        /* <DEDUP_REMOVED lines=18> */
.L_x_2687:
        /* <DEDUP_REMOVED lines=34> */
.L_x_2688:
        /* <DEDUP_REMOVED lines=77> */
.L_x_2682:
[----:B------:R-:W0:Y:S01]  /*1e00*/  S2UR UR4, SR_CTAID.X ;  /* 0x00000000000479c3 */ /* 0x000e220000002500 */
[----:B------:R-:W-:-:S07]  /*1e10*/  LOP3.LUT R7, R0, 0xff, RZ, 0xc0, !PT ;  /* 0x000000ff00077812 */ /* 0x000fce00078ec0ff */
[----:B------:R-:W1:Y:S08]  /*1e20*/  LDC.64 R2, c[0x0][0x2d0] ;  /* 0x0000b400ff027b82 */ /* 0x000e700000000a00 */
[----:B------:R-:W3:Y:S01]  /*1e30*/  LDC.64 R4, c[0x0][0x2d8] ;  /* 0x0000b600ff047b82 */ /* 0x000ee20000000a00 */
[----:B0-----:R-:W-:Y:S01]  /*1e40*/  LEA.HI R6, R0, UR4, RZ, 0x18 ;  /* 0x0000000400067c11 */ /* 0x001fe2000f8fc0ff */
[----:B------:R-:W-:-:S04]  /*1e50*/  ULDC UR4, c[0x0][0x218] ;  /* 0x0000860000047ab9 */ /* 0x000fc80000000800 */
[----:B------:R-:W-:-:S05]  /*1e60*/  IMAD R6, R6, UR4, RZ ;  /* 0x0000000406067c24 */ /* 0x000fca000f8e02ff */
[----:B------:R-:W-:-:S05]  /*1e70*/  LEA.HI R7, R6, R7, RZ, 0x1e ;  /* 0x0000000706077211 */ /* 0x000fca00078ff0ff */
[----:B-1----:R-:W-:-:S04]  /*1e80*/  IMAD.WIDE.U32 R2, R7, 0x10, R2 ;  /* 0x0000001007027825 */ /* 0x002fc800078e0002 */
        /* <DEDUP_REMOVED lines=10> */
.L_x_2683:
[----:B------:R-:W-:Y:S01]  /*1f30*/  HFMA2.MMA R60, -RZ, RZ, 0, 9.5367431640625e-07 ;  /* 0x00000010ff3c7435 */ /* 0x000fe200000001ff */
[----:B------:R-:W-:Y:S02]  /*1f40*/  MOV R61, 0x1f ;  /* 0x0000001f003d7802 */ /* 0x000fe40000000f00 */
[----:B------:R-:W-:-:S08]  /*1f50*/  MOV R62, 0xffffffff ;  /* 0xffffffff003e7802 */ /* 0x000fd00000000f00 */
[----:B-----5:R-:W-:Y:S05]  /*1f60*/  WARPSYNC.COLLECTIVE R62, `(.L_x_2690) ;  /* 0x000000003e087348 */ /* 0x020fea0003c00000 */
[----:B------:R0:W1:Y:S02]  /*1f70*/  SHFL.DOWN P3, R60, R63, R60, R61 ;  /* 0x0800003c3f3c7389 */ /* 0x000064000006003d */
[----:B01---5:R-:W-:Y:S01]  /*1f80*/  ENDCOLLECTIVE ;  /* 0x000000000000791b */ /* 0x023fe20003800000 */
.L_x_2690:
[----:B------:R-:W-:Y:S01]  /*1f90*/  MOV R56, R60 ;  /* 0x0000003c00387202 */ /* 0x000fe20000000f00 */
[----:B------:R-:W-:-:S04]  /*1fa0*/  HFMA2.MMA R60, -RZ, RZ, 0, 9.5367431640625e-07 ;  /* 0x00000010ff3c7435 */ /* 0x000fc800000001ff */
[----:B------:R-:W-:Y:S01]  /*1fb0*/  FADD.FTZ R59, R63, R56 ;  /* 0x000000383f3b7221 */ /* 0x000fe20000010000 */
[----:B------:R-:W-:-:S07]  /*1fc0*/  MOV R63, R57 ;  /* 0x00000039003f7202 */ /* 0x000fce0000000f00 */
[----:B------:R-:W-:Y:S05]  /*1fd0*/  WARPSYNC.COLLECTIVE R62, `(.L_x_2691) ;  /* 0x000000003e087348 */ /* 0x000fea0003c00000 */
[----:B------:R0:W1:Y:S02]  /*1fe0*/  SHFL.DOWN P3, R60, R63, R60, R61 ;  /* 0x0800003c3f3c7389 */ /* 0x000064000006003d */
[----:B01----:R-:W-:Y:S01]  /*1ff0*/  ENDCOLLECTIVE ;  /* 0x000000000000791b */ /* 0x003fe20003800000 */
.L_x_2691:
[----:B------:R-:W-:Y:S02]  /*2000*/  MOV R63, R59 ;  /* 0x0000003b003f7202 */ /* 0x000fe40000000f00 */
[----:B------:R-:W-:Y:S01]  /*2010*/  MOV R58, R60 ;  /* 0x0000003c003a7202 */ /* 0x000fe20000000f00 */
[----:B------:R-:W-:-:S04]  /*2020*/  HFMA2.MMA R60, -RZ, RZ, 0, 4.76837158203125e-07 ;  /* 0x00000008ff3c7435 */ /* 0x000fc800000001ff */
[----:B------:R-:W-:-:S07]  /*2030*/  FADD.FTZ R58, R57, R58 ;  /* 0x0000003a393a7221 */ /* 0x000fce0000010000 */
[----:B------:R-:W-:Y:S05]  /*2040*/  WARPSYNC.COLLECTIVE R62, `(.L_x_2692) ;  /* 0x000000003e087348 */ /* 0x000fea0003c00000 */
[----:B------:R0:W1:Y:S02]  /*2050*/  SHFL.DOWN P3, R60, R63, R60, R61 ;  /* 0x0800003c3f3c7389 */ /* 0x000064000006003d */
[----:B01----:R-:W-:Y:S01]  /*2060*/  ENDCOLLECTIVE ;  /* 0x000000000000791b */ /* 0x003fe20003800000 */
.L_x_2692:
[----:B------:R-:W-:Y:S02]  /*2070*/  MOV R63, R58 ;  /* 0x0000003a003f7202 */ /* 0x000fe40000000f00 */
[----:B------:R-:W-:Y:S01]  /*2080*/  MOV R56, R60 ;  /* 0x0000003c00387202 */ /* 0x000fe20000000f00 */
[----:B------:R-:W-:-:S04]  /*2090*/  HFMA2.MMA R60, -RZ, RZ, 0, 4.76837158203125e-07 ;  /* 0x00000008ff3c7435 */ /* 0x000fc800000001ff */
[----:B------:R-:W-:-:S07]  /*20a0*/  FADD.FTZ R68, R59, R56 ;  /* 0x000000383b447221 */ /* 0x000fce0000010000 */
[----:B------:R-:W-:Y:S05]  /*20b0*/  WARPSYNC.COLLECTIVE R62, `(.L_x_2693) ;  /* 0x000000003e087348 */ /* 0x000fea0003c00000 */
[----:B------:R0:W1:Y:S02]  /*20c0*/  SHFL.DOWN P3, R60, R63, R60, R61 ;  /* 0x0800003c3f3c7389 */ /* 0x000064000006003d */
[----:B01----:R-:W-:Y:S01]  /*20d0*/  ENDCOLLECTIVE ;  /* 0x000000000000791b */ /* 0x003fe20003800000 */
.L_x_2693:
[----:B------:R-:W-:Y:S02]  /*20e0*/  MOV R63, R68 ;  /* 0x00000044003f7202 */ /* 0x000fe40000000f00 */
[----:B------:R-:W-:Y:S01]  /*20f0*/  MOV R83, R60 ;  /* 0x0000003c00537202 */ /* 0x000fe20000000f00 */
[----:B------:R-:W-:-:S04]  /*2100*/  HFMA2.MMA R60, -RZ, RZ, 0, 2.384185791015625e-07 ;  /* 0x00000004ff3c7435 */ /* 0x000fc800000001ff */
[----:B------:R-:W-:-:S07]  /*2110*/  FADD.FTZ R83, R58, R83 ;  /* 0x000000533a537221 */ /* 0x000fce0000010000 */
[----:B------:R-:W-:Y:S05]  /*2120*/  WARPSYNC.COLLECTIVE R62, `(.L_x_2694) ;  /* 0x000000003e087348 */ /* 0x000fea0003c00000 */
[----:B------:R0:W1:Y:S02]  /*2130*/  SHFL.DOWN P3, R60, R63, R60, R61 ;  /* 0x0800003c3f3c7389 */ /* 0x000064000006003d */
[----:B01----:R-:W-:Y:S01]  /*2140*/  ENDCOLLECTIVE ;  /* 0x000000000000791b */ /* 0x003fe20003800000 */
.L_x_2694:
[----:B------:R-:W-:Y:S02]  /*2150*/  MOV R63, R83 ;  /* 0x00000053003f7202 */ /* 0x000fe40000000f00 */
[----:B------:R-:W-:Y:S01]  /*2160*/  MOV R125, R60 ;  /* 0x0000003c007d7202 */ /* 0x000fe20000000f00 */
[----:B------:R-:W-:-:S04]  /*2170*/  HFMA2.MMA R60, -RZ, RZ, 0, 2.384185791015625e-07 ;  /* 0x00000004ff3c7435 */ /* 0x000fc800000001ff */
[----:B------:R-:W-:-:S07]  /*2180*/  FADD.FTZ R125, R68, R125 ;  /* 0x0000007d447d7221 */ /* 0x000fce0000010000 */
[----:B------:R-:W-:Y:S05]  /*2190*/  WARPSYNC.COLLECTIVE R62, `(.L_x_2695) ;  /* 0x000000003e087348 */ /* 0x000fea0003c00000 */
[----:B------:R0:W1:Y:S02]  /*21a0*/  SHFL.DOWN P3, R60, R63, R60, R61 ;  /* 0x0800003c3f3c7389 */ /* 0x000064000006003d */
[----:B01----:R-:W-:Y:S01]  /*21b0*/  ENDCOLLECTIVE ;  /* 0x000000000000791b */ /* 0x003fe20003800000 */
.L_x_2695:
[----:B------:R-:W-:Y:S02]  /*21c0*/  MOV R63, R125 ;  /* 0x0000007d003f7202 */ /* 0x000fe40000000f00 */
[----:B------:R-:W-:Y:S01]  /*21d0*/  MOV R56, R60 ;  /* 0x0000003c00387202 */ /* 0x000fe20000000f00 */
[----:B------:R-:W-:-:S04]  /*21e0*/  HFMA2.MMA R60, -RZ, RZ, 0, 1.1920928955078125e-07 ;  /* 0x00000002ff3c7435 */ /* 0x000fc800000001ff */
[----:B------:R-:W-:-:S07]  /*21f0*/  FADD.FTZ R82, R83, R56 ;  /* 0x0000003853527221 */ /* 0x000fce0000010000 */
[----:B------:R-:W-:Y:S05]  /*2200*/  WARPSYNC.COLLECTIVE R62, `(.L_x_2696) ;  /* 0x000000003e087348 */ /* 0x000fea0003c00000 */
[----:B------:R0:W1:Y:S02]  /*2210*/  SHFL.DOWN P3, R60, R63, R60, R61 ;  /* 0x0800003c3f3c7389 */ /* 0x000064000006003d */
[----:B01----:R-:W-:Y:S01]  /*2220*/  ENDCOLLECTIVE ;  /* 0x000000000000791b */ /* 0x003fe20003800000 */
.L_x_2696:
[----:B------:R-:W-:Y:S02]  /*2230*/  MOV R63, R82 ;  /* 0x00000052003f7202 */ /* 0x000fe40000000f00 */
[----:B------:R-:W-:Y:S01]  /*2240*/  MOV R56, R60 ;  /* 0x0000003c00387202 */ /* 0x000fe20000000f00 */
[----:B------:R-:W-:-:S04]  /*2250*/  HFMA2.MMA R60, -RZ, RZ, 0, 1.1920928955078125e-07 ;  /* 0x00000002ff3c7435 */ /* 0x000fc800000001ff */
[----:B------:R-:W-:-:S07]  /*2260*/  FADD.FTZ R56, R125, R56 ;  /* 0x000000387d387221 */ /* 0x000fce0000010000 */
[----:B------:R-:W-:Y:S05]  /*2270*/  WARPSYNC.COLLECTIVE R62, `(.L_x_2697) ;  /* 0x000000003e087348 */ /* 0x000fea0003c00000 */
[----:B------:R0:W1:Y:S02]  /*2280*/  SHFL.DOWN P3, R60, R63, R60, R61 ;  /* 0x0800003c3f3c7389 */ /* 0x000064000006003d */
[----:B01----:R-:W-:Y:S01]  /*2290*/  ENDCOLLECTIVE ;  /* 0x000000000000791b */ /* 0x003fe20003800000 */
.L_x_2697:
[----:B------:R-:W-:Y:S02]  /*22a0*/  MOV R63, R56 ;  /* 0x00000038003f7202 */ /* 0x000fe40000000f00 */
[----:B------:R-:W-:Y:S01]  /*22b0*/  MOV R57, R60 ;  /* 0x0000003c00397202 */ /* 0x000fe20000000f00 */
[----:B------:R-:W-:-:S04]  /*22c0*/  HFMA2.MMA R60, -RZ, RZ, 0, 5.9604644775390625e-08 ;  /* 0x00000001ff3c7435 */ /* 0x000fc800000001ff */
[----:B------:R-:W-:-:S07]  /*22d0*/  FADD.FTZ R57, R82, R57 ;  /* 0x0000003952397221 */ /* 0x000fce0000010000 */
[----:B------:R-:W-:Y:S05]  /*22e0*/  WARPSYNC.COLLECTIVE R62, `(.L_x_2698) ;  /* 0x000000003e087348 */ /* 0x000fea0003c00000 */
[----:B------:R0:W1:Y:S02]  /*22f0*/  SHFL.DOWN P3, R60, R63, R60, R61 ;  /* 0x0800003c3f3c7389 */ /* 0x000064000006003d */
[----:B01----:R-:W-:Y:S01]  /*2300*/  ENDCOLLECTIVE ;  /* 0x000000000000791b */ /* 0x003fe20003800000 */
.L_x_2698:
[----:B------:R-:W-:Y:S02]  /*2310*/  MOV R63, R57 ;  /* 0x00000039003f7202 */ /* 0x000fe40000000f00 */
[----:B------:R-:W-:Y:S01]  /*2320*/  MOV R59, R60 ;  /* 0x0000003c003b7202 */ /* 0x000fe20000000f00 */
[----:B------:R-:W-:-:S11]  /*2330*/  HFMA2.MMA R60, -RZ, RZ, 0, 5.9604644775390625e-08 ;  /* 0x00000001ff3c7435 */ /* 0x000fd600000001ff */
[----:B------:R-:W-:Y:S05]  /*2340*/  WARPSYNC.COLLECTIVE R62, `(.L_x_2699) ;  /* 0x000000003e087348 */ /* 0x000fea0003c00000 */
[----:B------:R0:W1:Y:S02]  /*2350*/  SHFL.DOWN P3, R60, R63, R60, R61 ;  /* 0x0800003c3f3c7389 */ /* 0x000064000006003d */
[----:B01----:R-:W-:Y:S01]  /*2360*/  ENDCOLLECTIVE ;  /* 0x000000000000791b */ /* 0x003fe20003800000 */
.L_x_2699:
[----:B------:R-:W-:Y:S01]  /*2370*/  MOV R58, R60 ;  /* 0x0000003c003a7202 */ /* 0x000fe20000000f00 */
[----:B------:R-:W-:Y:S06]  /*2380*/  BRA `(.L_x_2700) ;  /* 0xffffffec00007947 */ /* 0x000fec000383ffff */
.L_x_2701:
        /* <DEDUP_REMOVED lines=15> */
.L_x_3035:


//--------------------- .text._ZN10layer_norm31ln_parallel_residual_bwd_kernelINS_13Kernel_traitsIfffffjLj4096ELj1ELj1ELj8ELj16ENS_18Kernel_traits_baseILj4096EfffffjLj256EEEEELb1ELb0ELb0EEEvNS_9BwdParamsE --------------------------
	.section	.text._ZN10layer_norm31ln_parallel_residual_bwd_kernelINS_13Kernel_traitsIfffffjLj4096ELj1ELj1ELj8ELj16ENS_18Kernel_traits_baseILj4096EfffffjLj256EEEEELb1ELb0ELb0EEEvNS_9BwdParamsE,"ax",@progbits
	.align	128
        .global         _ZN10layer_norm31ln_parallel_residual_bwd_kernelINS_13Kernel_traitsIfffffjLj4096ELj1ELj1ELj8ELj16ENS_18Kernel_traits_baseILj4096EfffffjLj256EEEEELb1ELb0ELb0EEEvNS_9BwdParamsE
        .type           _ZN10layer_norm31ln_parallel_residual_bwd_kernelINS_13Kernel_traitsIfffffjLj4096ELj1ELj1ELj8ELj16ENS_18Kernel_traits_baseILj4096EfffffjLj256EEEEELb1ELb0ELb0EEEvNS_9BwdParamsE,@function
        .size           _ZN10layer_norm31ln_parallel_residual_bwd_kernelINS_13Kernel_traitsIfffffjLj4096ELj1ELj1ELj8ELj16ENS_18Kernel_traits_baseILj4096EfffffjLj256EEEEELb1ELb0ELb0EEEvNS_9BwdParamsE,(.L_x_3036 - _ZN10layer_norm31ln_parallel_residual_bwd_kernelINS_13Kernel_traitsIfffffjLj4096ELj1ELj1ELj8ELj16ENS_18Kernel_traits_baseILj4096EfffffjLj256EEEEELb1ELb0ELb0EEEvNS_9BwdParamsE)
        .other          _ZN10layer_norm31ln_parallel_residual_bwd_kernelINS_13Kernel_traitsIfffffjLj4096ELj1ELj1ELj8ELj16ENS_18Kernel_traits_baseILj4096EfffffjLj256EEEEELb1ELb0ELb0EEEvNS_9BwdParamsE,@"STO_CUDA_ENTRY STV_DEFAULT"
_ZN10layer_norm31ln_parallel_residual_bwd_kernelINS_13Kernel_traitsIfffffjLj4096ELj1ELj1ELj8ELj16ENS_18Kernel_traits_baseILj4096EfffffjLj256EEEEELb1ELb0ELb0EEEvNS_9BwdParamsE:
.text._ZN10layer_norm31ln_parallel_residual_bwd_kernelINS_13Kernel_traitsIfffffjLj4096ELj1ELj1ELj8ELj16ENS_18Kernel_traits_baseILj4096EfffffjLj256EEEEELb1ELb0ELb0EEEvNS_9BwdParamsE:
        /* <DEDUP_REMOVED lines=22> */
[C---:B------:R-:W-:Y:S02]  /*0160*/  ISETP.GE.U32.AND P3, PT, R0.reuse, 0x200, PT ;  /* 0x000002000000780c */ /* 0x040fe40003f66070 */
[----:B------:R-:W-:-:S02]  /*0170*/  ISETP.GE.U32.AND P4, PT, R0, 0x300, PT ;  /* 0x000003000000780c */ /* 0x000fc40003f86070 */
[----:B------:R-:W-:-:S07]  /*0180*/  ISETP.GE.U32.AND P5, PT, R0, 0x400, PT ;  /* 0x000004000000780c */ /* 0x000fce0003fa6070 */
[----:B------:R-:W0:Y:S08]  /*0190*/  @P2 LDC.64 R2, c[0x0][0x260] ;  /* 0x00009800ff022b82 */ /* 0x000e300000000a00 */
[----:B------:R-:W2:Y:S08]  /*01a0*/  @P2 LDC.64 R36, c[0x0][0x268] ;  /* 0x00009a00ff242b82 */ /* 0x000eb00000000a00 */
[----:B------:R-:W3:Y:S01]  /*01b0*/  @P3 LDC.64 R38, c[0x0][0x260] ;  /* 0x00009800ff263b82 */ /* 0x000ee20000000a00 */
[----:B0-----:R-:W-:-:S07]  /*01c0*/  @P2 IMAD.WIDE.U32 R2, R55, 0x10, R2 ;  /* 0x0000001037022825 */ /* 0x001fce00078e0002 */
[----:B------:R-:W0:Y:S01]  /*01d0*/  @P3 LDC.64 R40, c[0x0][0x268] ;  /* 0x00009a00ff283b82 */ /* 0x000e220000000a00 */
[----:B------:R-:W5:Y:S01]  /*01e0*/  @P2 LDG.E.128 R4, desc[UR4][R2.64] ;  /* 0x0000000402042981 */ /* 0x000f62000c1e1d00 */
[----:B--2---:R-:W-:-:S06]  /*01f0*/  @P2 IMAD.WIDE.U32 R36, R55, 0x10, R36 ;  /* 0x0000001037242825 */ /* 0x004fcc00078e0024 */
[----:B------:R-:W2:Y:S01]  /*0200*/  @P4 LDC.64 R46, c[0x0][0x260] ;  /* 0x00009800ff2e4b82 */ /* 0x000ea20000000a00 */
[----:B------:R-:W-:Y:S02]  /*0210*/  @P2 LOP3.LUT R55, R55, 0x100, RZ, 0xfc, !PT ;  /* 0x0000010037372812 */ /* 0x000fe400078efcff */
[----:B-1----:R-:W-:Y:S01]  /*0220*/  LEA.HI R147, R184, UR6, RZ, 0x18 ;  /* 0x00000006b8937c11 */ /* 0x002fe2000f8fc0ff */
[----:B------:R1:W5:Y:S02]  /*0230*/  @P2 LDG.E.128 R8, desc[UR4][R36.64] ;  /* 0x0000000424082981 */ /* 0x000364000c1e1d00 */
[C---:B---3--:R-:W-:Y:S02]  /*0240*/  @P3 IMAD.WIDE.U32 R42, R55.reuse, 0x10, R38 ;  /* 0x00000010372a3825 */ /* 0x048fe400078e0026 */
[----:B------:R-:W3:Y:S08]  /*0250*/  @P4 LDC.64 R48, c[0x0][0x268] ;  /* 0x00009a00ff304b82 */ /* 0x000ef00000000a00 */
[----:B------:R-:W4:Y:S01]  /*0260*/  @P5 LDC.64 R50, c[0x0][0x260] ;  /* 0x00009800ff325b82 */ /* 0x000f220000000a00 */
[C---:B0-----:R-:W-:Y:S01]  /*0270*/  @P3 IMAD.WIDE.U32 R44, R55.reuse, 0x10, R40 ;  /* 0x00000010372c3825 */ /* 0x041fe200078e0028 */
[----:B------:R-:W-:Y:S01]  /*0280*/  @P3 IADD3 R55, R55, 0x100, RZ ;  /* 0x0000010037373810 */ /* 0x000fe20007ffe0ff */
[----:B------:R0:W5:Y:S05]  /*0290*/  @P3 LDG.E.128 R12, desc[UR4][R42.64] ;  /* 0x000000042a0c3981 */ /* 0x00016a000c1e1d00 */
[----:B------:R-:W4:Y:S01]  /*02a0*/  @P5 LDC.64 R52, c[0x0][0x268] ;  /* 0x00009a00ff345b82 */ /* 0x000f220000000a00 */
[----:B------:R-:W-:Y:S01]  /*02b0*/  ISETP.GE.AND P0, PT, R147, UR7, PT ;  /* 0x0000000793007c0c */ /* 0x000fe2000bf06270 */
[C---:B--2---:R-:W-:Y:S01]  /*02c0*/  @P4 IMAD.WIDE.U32 R46, R55.reuse, 0x10, R46 ;  /* 0x00000010372e4825 */ /* 0x044fe200078e002e */
[----:B------:R-:W-:Y:S01]  /*02d0*/  ULDC.64 UR6, c[0x0][0x308] ;  /* 0x0000c20000067ab9 */ /* 0x000fe20000000a00 */
[----:B------:R2:W5:Y:S02]  /*02e0*/  @P3 LDG.E.128 R16, desc[UR4][R44.64] ;  /* 0x000000042c103981 */ /* 0x000564000c1e1d00 */
[C---:B---3--:R-:W-:Y:S01]  /*02f0*/  @P4 IMAD.WIDE.U32 R48, R55.reuse, 0x10, R48 ;  /* 0x0000001037304825 */ /* 0x048fe200078e0030 */
[----:B------:R-:W-:Y:S01]  /*0300*/  @P4 IADD3 R55, R55, 0x100, RZ ;  /* 0x0000010037374810 */ /* 0x000fe20007ffe0ff */
[----:B------:R3:W5:Y:S01]  /*0310*/  @P4 LDG.E.128 R20, desc[UR4][R46.64] ;  /* 0x000000042e144981 */ /* 0x000762000c1e1d00 */
[----:B-1----:R-:W-:-:S02]  /*0320*/  CS2R R36, SRZ ;  /* 0x0000000000247805 */ /* 0x002fc4000001ff00 */
[----:B0-----:R-:W-:Y:S02]  /*0330*/  CS2R R42, SRZ ;  /* 0x00000000002a7805 */ /* 0x001fe4000001ff00 */
[----:B------:R-:W-:Y:S01]  /*0340*/  CS2R R56, SRZ ;  /* 0x0000000000387805 */ /* 0x000fe2000001ff00 */
[----:B------:R0:W5:Y:S01]  /*0350*/  @P4 LDG.E.128 R24, desc[UR4][R48.64] ;  /* 0x0000000430184981 */ /* 0x000162000c1e1d00 */
[C---:B----4-:R-:W-:Y:S01]  /*0360*/  @P5 IMAD.WIDE.U32 R38, R55.reuse, 0x10, R50 ;  /* 0x0000001037265825 */ /* 0x050fe200078e0032 */
[----:B--2---:R-:W-:Y:S02]  /*0370*/  CS2R R44, SRZ ;  /* 0x00000000002c7805 */ /* 0x004fe4000001ff00 */
[----:B------:R-:W-:Y:S01]  /*0380*/  CS2R R50, SRZ ;  /* 0x0000000000327805 */ /* 0x000fe2000001ff00 */
[----:B------:R-:W-:Y:S01]  /*0390*/  @P5 IMAD.WIDE.U32 R40, R55, 0x10, R52 ;  /* 0x0000001037285825 */ /* 0x000fe200078e0034 */
[----:B------:R1:W5:Y:S01]  /*03a0*/  @P5 LDG.E.128 R28, desc[UR4][R38.64] ;  /* 0x00000004261c5981 */ /* 0x000362000c1e1d00 */
[----:B---3--:R-:W-:-:S02]  /*03b0*/  CS2R R46, SRZ ;  /* 0x00000000002e7805 */ /* 0x008fc4000001ff00 */
[----:B0-----:R-:W-:Y:S02]  /*03c0*/  CS2R R48, SRZ ;  /* 0x0000000000307805 */ /* 0x001fe4000001ff00 */
[----:B------:R-:W-:Y:S01]  /*03d0*/  CS2R R52, SRZ ;  /* 0x0000000000347805 */ /* 0x000fe2000001ff00 */
[----:B------:R0:W5:Y:S01]  /*03e0*/  @P5 LDG.E.128 R32, desc[UR4][R40.64] ;  /* 0x0000000428205981 */ /* 0x000162000c1e1d00 */
[----:B------:R-:W-:Y:S02]  /*03f0*/  CS2R R54, SRZ ;  /* 0x0000000000367805 */ /* 0x000fe4000001ff00 */
[----:B------:R-:W-:Y:S02]  /*0400*/  CS2R R58, SRZ ;  /* 0x00000000003a7805 */ /* 0x000fe4000001ff00 */
[----:B------:R-:W-:Y:S02]  /*0410*/  CS2R R60, SRZ ;  /* 0x00000000003c7805 */ /* 0x000fe4000001ff00 */
[----:B------:R-:W-:-:S02]  /*0420*/  CS2R R62, SRZ ;  /* 0x00000000003e7805 */ /* 0x000fc4000001ff00 */
[----:B------:R-:W-:Y:S02]  /*0430*/  CS2R R64, SRZ ;  /* 0x0000000000407805 */ /* 0x000fe4000001ff00 */
[----:B-1----:R-:W-:Y:S02]  /*0440*/  CS2R R38, SRZ ;  /* 0x0000000000267805 */ /* 0x002fe4000001ff00 */
[----:B------:R-:W-:Y:S02]  /*0450*/  CS2R R66, SRZ ;  /* 0x0000000000427805 */ /* 0x000fe4000001ff00 */
[----:B------:R-:W-:Y:S02]  /*0460*/  CS2R R68, SRZ ;  /* 0x0000000000447805 */ /* 0x000fe4000001ff00 */
        /* <DEDUP_REMOVED lines=16> */
[----:B------:R-:W-:Y:S06]  /*0570*/  @P0 BRA `(.L_x_2702) ;  /* 0x0000002400c40947 */ /* 0x000fec0003800000 */
[----:B------:R-:W0:Y:S01]  /*0580*/  LDC.U8 R183, c[0x0][0x2a0] ;  /* 0x0000a800ffb77b82 */ /* 0x000e220000000000 */
[----:B------:R-:W-:Y:S01]  /*0590*/  HFMA2.MMA R128, -RZ, RZ, 0, 5.9604644775390625e-08 ;  /* 0x00000001ff807435 */ /* 0x000fe200000001ff */
[----:B------:R-:W-:-:S10]  /*05a0*/  MOV R37, RZ ;  /* 0x000000ff00257202 */ /* 0x000fd40000000f00 */
.L_x_2720:
[----:B012---:R-:W1:Y:S08]  /*05b0*/  LDC.64 R124, c[0x0][0x250] ;  /* 0x00009400ff7c7b82 */ /* 0x007e700000000a00 */
        /* <DEDUP_REMOVED lines=11> */
[----:B------:R-:W-:Y:S02]  /*0670*/  CS2R R138, SRZ ;  /* 0x00000000008a7805 */ /* 0x000fe4000001ff00 */
[----:B------:R-:W-:Y:S02]  /*0680*/  LOP3.LUT P6, RZ, R128, 0xff, RZ, 0xc0, !PT ;  /* 0x000000ff80ff7812 */ /* 0x000fe400078cc0ff */
[----:B------:R-:W-:-:S02]  /*0690*/  SHF.R.U32.HI R137, RZ, 0x5, R184 ;  /* 0x00000005ff897819 */ /* 0x000fc400000116b8 */
[----:B------:R-:W-:Y:S01]  /*06a0*/  MOV R181, R146 ;  /* 0x0000009200b57202 */ /* 0x000fe20000000f00 */
[----:B-1----:R-:W-:Y:S08]  /*06b0*/  @!P2 BRA `(.L_x_2704) ;  /* 0x000000040010a947 */ /* 0x002ff00003800000 */
[----:B------:R-:W1:Y:S01]  /*06c0*/  LDC.64 R124, c[0x0][0x2c0] ;  /* 0x0000b000ff7c7b82 */ /* 0x000e620000000a00 */
[C---:B------:R-:W-:Y:S02]  /*06d0*/  LEA R132, P1, R146.reuse, UR10, 0x4 ;  /* 0x0000000a92847c11 */ /* 0x040fe4000f8220ff */
[----:B------:R-:W-:Y:S02]  /*06e0*/  ISETP.NE.U32.AND P0, PT, RZ, UR14, PT ;  /* 0x0000000eff007c0c */ /* 0x000fe4000bf05070 */
[C---:B------:R-:W-:Y:S02]  /*06f0*/  LEA.HI.X R133, R146.reuse, UR11, RZ, 0x4, P1 ;  /* 0x0000000b92857c11 */ /* 0x040fe400088f24ff */
[----:B------:R-:W-:Y:S01]  /*0700*/  ISETP.NE.AND.EX P0, PT, RZ, UR15, PT, P0 ;  /* 0x0000000fff007c0c */ /* 0x000fe2000bf05300 */
[----:B------:R-:W2:Y:S03]  /*0710*/  LDC.64 R128, c[0x0][0x2b8] ;  /* 0x0000ae00ff807b82 */ /* 0x000ea60000000a00 */
[----:B------:R-:W3:Y:S09]  /*0720*/  LDG.E.128 R132, desc[UR4][R132.64] ;  /* 0x0000000484847981 */ /* 0x000ef2000c1e1d00 */
[----:B------:R-:W4:Y:S01]  /*0730*/  @P0 LDC.64 R186, c[0x0][0x248] ;  /* 0x00009200ffba0b82 */ /* 0x000f220000000a00 */
[----:B-1----:R-:W-:-:S06]  /*0740*/  IMAD.WIDE.U32 R124, R146, 0x10, R124 ;  /* 0x00000010927c7825 */ /* 0x002fcc00078e007c */
[----:B------:R-:W3:Y:S01]  /*0750*/  LDG.E.128 R124, desc[UR4][R124.64] ;  /* 0x000000047c7c7981 */ /* 0x000ee2000c1e1d00 */
[----:B--2---:R-:W-:-:S06]  /*0760*/  IMAD.WIDE.U32 R128, R146, 0x10, R128 ;  /* 0x0000001092807825 */ /* 0x004fcc00078e0080 */
[----:B------:R-:W2:Y:S01]  /*0770*/  LDG.E.128 R128, desc[UR4][R128.64] ;  /* 0x0000000480807981 */ /* 0x000ea2000c1e1d00 */
[C---:B------:R-:W-:Y:S02]  /*0780*/  SHF.L.U32 R3, R146.reuse, 0x2, RZ ;  /* 0x0000000292037819 */ /* 0x040fe400000006ff */
[----:B------:R-:W-:Y:S02]  /*0790*/  SHF.L.U64.HI R138, R146, 0x2, RZ ;  /* 0x00000002928a7819 */ /* 0x000fe400000102ff */
[----:B------:R-:W-:-:S04]  /*07a0*/  IADD3 R180, P1, R3, UR12, RZ ;  /* 0x0000000c03b47c10 */ /* 0x000fc8000ff3e0ff */
[----:B------:R-:W-:Y:S02]  /*07b0*/  IADD3.X R181, R138, UR13, RZ, P1, !PT ;  /* 0x0000000d8ab57c10 */ /* 0x000fe40008ffe4ff */
[----:B----4-:R-:W-:-:S03]  /*07c0*/  @P0 IADD3 R186, P1, R3, R186, RZ ;  /* 0x000000ba03ba0210 */ /* 0x010fc60007f3e0ff */
[----:B------:R1:W5:Y:S01]  /*07d0*/  LDG.E R144, desc[UR4][R180.64] ;  /* 0x00000004b4907981 */ /* 0x000362000c1e1900 */
[----:B------:R-:W-:Y:S02]  /*07e0*/  @P0 IADD3.X R187, R138, R187, RZ, P1, !PT ;  /* 0x000000bb8abb0210 */ /* 0x000fe40000ffe4ff */
[----:B------:R-:W-:-:S03]  /*07f0*/  ISETP.NE.U32.AND P1, PT, RZ, UR8, PT ;  /* 0x00000008ff007c0c */ /* 0x000fc6000bf25070 */
[----:B------:R-:W5:Y:S01]  /*0800*/  @P0 LDG.E R145, desc[UR4][R186.64] ;  /* 0x00000004ba910981 */ /* 0x000f62000c1e1900 */
[----:B------:R-:W-:-:S13]  /*0810*/  ISETP.NE.AND.EX P1, PT, RZ, UR9, PT, P1 ;  /* 0x00000009ff007c0c */ /* 0x000fda000bf25310 */
[----:B------:R-:W-:-:S04]  /*0820*/  @P1 LEA R138, P0, R146, UR8, 0x4 ;  /* 0x00000008928a1c11 */ /* 0x000fc8000f8020ff */
[C---:B------:R-:W-:Y:S02]  /*0830*/  @P1 LEA.HI.X R139, R146.reuse, UR9, RZ, 0x4, P0 ;  /* 0x00000009928b1c11 */ /* 0x040fe400080f24ff */
[----:B0-----:R-:W-:Y:S02]  /*0840*/  ISETP.NE.AND P0, PT, R183, RZ, PT ;  /* 0x000000ffb700720c */ /* 0x001fe40003f05270 */
[----:B-1----:R-:W-:Y:S01]  /*0850*/  IADD3 R181, R146, 0x100, RZ ;  /* 0x0000010092b57810 */ /* 0x002fe20007ffe0ff */
[----:B------:R0:W5:Y:S02]  /*0860*/  @P1 LDG.E.128 R100, desc[UR4][R138.64] ;  /* 0x000000048a641981 */ /* 0x000164000c1e1d00 */
[----:B-----5:R-:W-:-:S05]  /*0870*/  FSEL R3, R136, RZ, !P0 ;  /* 0x000000ff88037208 */ /* 0x020fca0004000000 */
[--C-:B---3--:R-:W-:Y:S01]  /*0880*/  FADD.FTZ R154, R133, -R3.reuse ;  /* 0x80000003859a7221 */ /* 0x108fe20000010000 */
[--C-:B------:R-:W-:Y:S01]  /*0890*/  FADD.FTZ R182, R134, -R3.reuse ;  /* 0x8000000386b67221 */ /* 0x100fe20000010000 */
[--C-:B------:R-:W-:Y:S02]  /*08a0*/  FADD.FTZ R132, R132, -R3.reuse ;  /* 0x8000000384847221 */ /* 0x100fe40000010000 */
[----:B------:R-:W-:Y:S01]  /*08b0*/  FMUL.FTZ R154, R169, R154 ;  /* 0x0000009aa99a7220 */ /* 0x000fe20000410000 */
[----:B------:R-:W-:Y:S01]  /*08c0*/  FADD.FTZ R188, R135, -R3 ;  /* 0x8000000387bc7221 */ /* 0x000fe20000010000 */
[C---:B------:R-:W-:Y:S01]  /*08d0*/  FMUL.FTZ R3, R169.reuse, R132 ;  /* 0x00000084a9037220 */ /* 0x040fe20000410000 */
[----:B------:R-:W-:Y:S01]  /*08e0*/  FMUL.FTZ R177, R169, R182 ;  /* 0x000000b6a9b17220 */ /* 0x000fe20000410000 */
[----:B------:R-:W-:Y:S01]  /*08f0*/  FMUL.FTZ R134, R9, R125 ;  /* 0x0000007d09867220 */ /* 0x000fe20000410000 */
[----:B------:R-:W-:Y:S01]  /*0900*/  FMUL.FTZ R133, R8, R124 ;  /* 0x0000007c08857220 */ /* 0x000fe20000410000 */
[----:B------:R-:W-:Y:S01]  /*0910*/  FADD.FTZ R84, R84, R124 ;  /* 0x0000007c54547221 */ /* 0x000fe20000010000 */
[----:B------:R-:W-:Y:S01]  /*0920*/  FFMA.FTZ R68, R124, R3, R68 ;  /* 0x000000037c447223 */ /* 0x000fe20000010044 */
[----:B--2---:R-:W-:Y:S01]  /*0930*/  FADD.FTZ R53, R53, R129 ;  /* 0x0000008135357221 */ /* 0x004fe20000010000 */
[----:B------:R-:W-:Y:S01]  /*0940*/  FFMA.FTZ R149, R5, R129, R134 ;  /* 0x0000008105957223 */ /* 0x000fe20000010086 */
[----:B------:R-:W-:Y:S01]  /*0950*/  FFMA.FTZ R37, R129, R154, R37 ;  /* 0x0000009a81257223 */ /* 0x000fe20000010025 */
[----:B------:R-:W-:Y:S01]  /*0960*/  FFMA.FTZ R152, R4, R128, R133 ;  /* 0x0000008004987223 */ /* 0x000fe20000010085 */
[----:B------:R-:W-:-:S03]  /*0970*/  FMUL.FTZ R129, R10, R126 ;  /* 0x0000007e0a817220 */ /* 0x000fc60000410000 */
[----:B------:R-:W-:Y:S01]  /*0980*/  FADD.FTZ R124, RZ, R152 ;  /* 0x00000098ff7c7221 */ /* 0x000fe20000010000 */
[----:B------:R-:W-:Y:S01]  /*0990*/  FFMA.FTZ R182, R6, R130, R129 ;  /* 0x0000008206b67223 */ /* 0x000fe20000010081 */
[----:B------:R-:W-:Y:S01]  /*09a0*/  FFMA.FTZ R129, R3, R152, RZ ;  /* 0x0000009803817223 */ /* 0x000fe200000100ff */
[----:B------:R-:W-:Y:S01]  /*09b0*/  FADD.FTZ R85, R85, R125 ;  /* 0x0000007d55557221 */ /* 0x000fe20000010000 */
        /* <DEDUP_REMOVED lines=18> */
[----:B0-----:R-:W-:Y:S01]  /*0ae0*/  FADD.FTZ R139, R126, R179 ;  /* 0x000000b37e8b7221 */ /* 0x001fe20000010000 */
[----:B------:R-:W-:-:S07]  /*0af0*/  FFMA.FTZ R138, R180, R179, R125 ;  /* 0x000000b3b48a7223 */ /* 0x000fce000001007d */
.L_x_2704:
[----:B------:R-:W-:Y:S05]  /*0b00*/  BSYNC B0 ;  /* 0x0000000000007941 */ /* 0x000fea0003800000 */
.L_x_2703:
[----:B------:R-:W-:Y:S04]  /*0b10*/  BSSY B0, `(.L_x_2705) ;  /* 0x0000046000007945 */ /* 0x000fe80003800000 */
[----:B------:R-:W-:Y:S05]  /*0b20*/  @!P3 BRA `(.L_x_2706) ;  /* 0x000000040010b947 */ /* 0x000fea0003800000 */
[----:B------:R-:W1:Y:S01]  /*0b30*/  LDC.64 R124, c[0x0][0x2c0] ;  /* 0x0000b000ff7c7b82 */ /* 0x000e620000000a00 */
[----:B------:R-:W-:Y:S02]  /*0b40*/  ISETP.NE.U32.AND P0, PT, RZ, UR14, PT ;  /* 0x0000000eff007c0c */ /* 0x000fe4000bf05070 */
[C---:B------:R-:W-:Y:S02]  /*0b50*/  LEA R132, P1, R181.reuse, UR10, 0x4 ;  /* 0x0000000ab5847c11 */ /* 0x040fe4000f8220ff */
[----:B------:R-:W-:Y:S02]  /*0b60*/  ISETP.NE.AND.EX P0, PT, RZ, UR15, PT, P0 ;  /* 0x0000000fff007c0c */ /* 0x000fe4000bf05300 */
[C---:B------:R-:W-:Y:S01]  /*0b70*/  LEA.HI.X R133, R181.reuse, UR11, RZ, 0x4, P1 ;  /* 0x0000000bb5857c11 */ /* 0x040fe200088f24ff */
[----:B------:R-:W2:Y:S05]  /*0b80*/  LDC.64 R128, c[0x0][0x2b8] ;  /* 0x0000ae00ff807b82 */ /* 0x000eaa0000000a00 */
[----:B------:R-:W3:Y:S05]  /*0b90*/  LDG.E.128 R132, desc[UR4][R132.64] ;  /* 0x0000000484847981 */ /* 0x000eea000c1e1d00 */
        /* <DEDUP_REMOVED lines=9> */
[----:B----4-:R-:W-:-:S04]  /*0c30*/  @P0 IADD3 R188, P1, R189, R170, RZ ;  /* 0x000000aabdbc0210 */ /* 0x010fc80007f3e0ff */
[----:B------:R-:W-:Y:S02]  /*0c40*/  @P0 IADD3.X R189, R142, R171, RZ, P1, !PT ;  /* 0x000000ab8ebd0210 */ /* 0x000fe40000ffe4ff */
[----:B------:R-:W5:Y:S01]  /*0c50*/  LDG.E R142, desc[UR4][R186.64] ;  /* 0x00000004ba8e7981 */ /* 0x000f62000c1e1900 */
[----:B------:R-:W-:-:S03]  /*0c60*/  ISETP.NE.U32.AND P1, PT, RZ, UR8, PT ;  /* 0x00000008ff007c0c */ /* 0x000fc6000bf25070 */
[----:B------:R-:W5:Y:S01]  /*0c70*/  @P0 LDG.E R143, desc[UR4][R188.64] ;  /* 0x00000004bc8f0981 */ /* 0x000f62000c1e1900 */
[----:B------:R-:W-:-:S13]  /*0c80*/  ISETP.NE.AND.EX P1, PT, RZ, UR9, PT, P1 ;  /* 0x00000009ff007c0c */ /* 0x000fda000bf25310 */
[----:B------:R-:W-:-:S04]  /*0c90*/  @P1 LEA R170, P0, R181, UR8, 0x4 ;  /* 0x00000008b5aa1c11 */ /* 0x000fc8000f8020ff */
[----:B------:R-:W-:Y:S02]  /*0ca0*/  @P1 LEA.HI.X R171, R181, UR9, RZ, 0x4, P0 ;  /* 0x00000009b5ab1c11 */ /* 0x000fe400080f24ff */
[----:B0-----:R-:W-:-:S03]  /*0cb0*/  ISETP.NE.AND P0, PT, R183, RZ, PT ;  /* 0x000000ffb700720c */ /* 0x001fc60003f05270 */
[----:B------:R0:W5:Y:S02]  /*0cc0*/  @P1 LDG.E.128 R104, desc[UR4][R170.64] ;  /* 0x00000004aa681981 */ /* 0x000164000c1e1d00 */
[----:B-----5:R-:W-:Y:S02]  /*0cd0*/  FSEL R190, R136, RZ, !P0 ;  /* 0x000000ff88be7208 */ /* 0x020fe40004000000 */
[----:B------:R-:W-:-:S03]  /*0ce0*/  IADD3 R181, R181, 0x100, RZ ;  /* 0x00000100b5b57810 */ /* 0x000fc60007ffe0ff */
[C---:B---3--:R-:W-:Y:S01]  /*0cf0*/  FADD.FTZ R158, -R190.reuse, R133 ;  /* 0x00000085be9e7221 */ /* 0x048fe20000010100 */
[C---:B------:R-:W-:Y:S01]  /*0d00*/  FADD.FTZ R168, -R190.reuse, R134 ;  /* 0x00000086bea87221 */ /* 0x040fe20000010100 */
[----:B------:R-:W-:Y:S02]  /*0d10*/  FADD.FTZ R132, -R190, R132 ;  /* 0x00000084be847221 */ /* 0x000fe40000010100 */
[C---:B------:R-:W-:Y:S02]  /*0d20*/  FMUL.FTZ R158, R169.reuse, R158 ;  /* 0x0000009ea99e7220 */ /* 0x040fe40000410000 */
        /* <DEDUP_REMOVED lines=10> */
[----:B------:R-:W-:Y:S01]  /*0dd0*/  FADD.FTZ R124, R139, R156 ;  /* 0x0000009c8b7c7221 */ /* 0x000fe20000010000 */
[----:B0-----:R-:W-:Y:S01]  /*0de0*/  FFMA.FTZ R170, R14, R130, R129 ;  /* 0x000000820eaa7223 */ /* 0x001fe20000010081 */
        /* <DEDUP_REMOVED lines=24> */
.L_x_2706:
[----:B------:R-:W-:Y:S05]  /*0f70*/  BSYNC B0 ;  /* 0x0000000000007941 */ /* 0x000fea0003800000 */
.L_x_2705:
        /* <DEDUP_REMOVED lines=10> */
[----:B-1----:R-:W-:-:S04]  /*1020*/  IMAD.WIDE.U32 R126, R181, 0x10, R126 ;  /* 0x00000010b57e7825 */ /* 0x002fc800078e007e */
[C---:B--2---:R-:W-:Y:S02]  /*1030*/  IMAD.WIDE.U32 R128, R181.reuse, 0x10, R124 ;  /* 0x00000010b5807825 */ /* 0x044fe400078e007c */
[----:B------:R-:W2:Y:S04]  /*1040*/  LDG.E.128 R124, desc[UR4][R126.64] ;  /* 0x000000047e7c7981 */ /* 0x000ea8000c1e1d00 */
        /* <DEDUP_REMOVED lines=21> */
[C---:B------:R-:W-:Y:S01]  /*11a0*/  FMUL.FTZ R155, R169.reuse, R132 ;  /* 0x00000084a99b7220 */ /* 0x040fe20000410000 */
[----:B------:R-:W-:Y:S01]  /*11b0*/  FMUL.FTZ R165, R169, R174 ;  /* 0x000000aea9a57220 */ /* 0x000fe20000410000 */
[----:B--2---:R-:W-:Y:S01]  /*11c0*/  FMUL.FTZ R134, R25, R125 ;  /* 0x0000007d19867220 */ /* 0x004fe20000410000 */
[----:B------:R-:W-:Y:S01]  /*11d0*/  FMUL.FTZ R133, R24, R124 ;  /* 0x0000007c18857220 */ /* 0x000fe20000410000 */
[----:B------:R-:W-:-:S02]  /*11e0*/  FADD.FTZ R61, R61, R129 ;  /* 0x000000813d3d7221 */ /* 0x000fc40000010000 */
[----:B------:R-:W-:Y:S01]  /*11f0*/  FFMA.FTZ R157, R21, R129, R134 ;  /* 0x00000081159d7223 */ /* 0x000fe20000010086 */
[----:B------:R-:W-:Y:S01]  /*1200*/  FFMA.FTZ R45, R129, R162, R45 ;  /* 0x000000a2812d7223 */ /* 0x000fe2000001002d */
[----:B------:R-:W-:Y:S01]  /*1210*/  FFMA.FTZ R160, R20, R128, R133 ;  /* 0x0000008014a07223 */ /* 0x000fe20000010085 */
[----:B------:R-:W-:Y:S01]  /*1220*/  FMUL.FTZ R129, R26, R126 ;  /* 0x0000007e1a817220 */ /* 0x000fe20000410000 */
[----:B------:R-:W-:Y:S01]  /*1230*/  FADD.FTZ R92, R92, R124 ;  /* 0x0000007c5c5c7221 */ /* 0x000fe20000010000 */
[-C--:B------:R-:W-:Y:S01]  /*1240*/  FFMA.FTZ R76, R124, R155.reuse, R76 ;  /* 0x0000009b7c4c7223 */ /* 0x080fe2000001004c */
        /* <DEDUP_REMOVED lines=25> */
.L_x_2708:
[----:B------:R-:W-:Y:S05]  /*13e0*/  BSYNC B0 ;  /* 0x0000000000007941 */ /* 0x000fea0003800000 */
.L_x_2707:
        /* <DEDUP_REMOVED lines=9> */
[C---:B------:R-:W-:Y:S02]  /*1480*/  IADD3 R186, P0, R189.reuse, UR12, RZ ;  /* 0x0000000cbdba7c10 */ /* 0x040fe4000ff1e0ff */
[----:B------:R-:W-:Y:S01]  /*1490*/  P2R R126, PR, RZ, 0x4 ;  /* 0x00000004ff7e7803 */ /* 0x000fe20000000000 */
[----:B------:R-:W2:Y:S01]  /*14a0*/  LDG.E.128 R132, desc[UR4][R132.64] ;  /* 0x0000000484847981 */ /* 0x000ea2000c1e1d00 */
[----:B------:R-:W-:Y:S01]  /*14b0*/  IADD3.X R187, R2, UR13, RZ, P0, !PT ;  /* 0x0000000d02bb7c10 */ /* 0x000fe200087fe4ff */
[----:B------:R-:W3:Y:S02]  /*14c0*/  @P1 LDC.64 R124, c[0x0][0x248] ;  /* 0x00009200ff7c1b82 */ /* 0x000ee40000000a00 */
[----:B---3--:R-:W-:-:S04]  /*14d0*/  @P1 IADD3 R188, P0, R189, R124, RZ ;  /* 0x0000007cbdbc1210 */ /* 0x008fc80007f1e0ff */
[----:B------:R-:W-:Y:S02]  /*14e0*/  @P1 IADD3.X R189, R2, R125, RZ, P0, !PT ;  /* 0x0000007d02bd1210 */ /* 0x000fe400007fe4ff */
[----:B------:R-:W3:Y:S01]  /*14f0*/  LDC.64 R124, c[0x0][0x2c0] ;  /* 0x0000b000ff7c7b82 */ /* 0x000ee20000000a00 */
[----:B------:R-:W-:Y:S01]  /*1500*/  ISETP.NE.U32.AND P0, PT, RZ, UR8, PT ;  /* 0x00000008ff007c0c */ /* 0x000fe2000bf05070 */
[C---:B-1----:R-:W-:Y:S01]  /*1510*/  IMAD.WIDE.U32 R128, R181.reuse, 0x10, R128 ;  /* 0x00000010b5807825 */ /* 0x042fe200078e0080 */
[----:B------:R-:W5:Y:S02]  /*1520*/  LDG.E R2, desc[UR4][R186.64] ;  /* 0x00000004ba027981 */ /* 0x000f64000c1e1900 */
[----:B------:R-:W-:Y:S02]  /*1530*/  ISETP.NE.AND.EX P0, PT, RZ, UR9, PT, P0 ;  /* 0x00000009ff007c0c */ /* 0x000fe4000bf05300 */
[----:B------:R-:W5:Y:S04]  /*1540*/  @P1 LDG.E R0, desc[UR4][R188.64] ;  /* 0x00000004bc001981 */ /* 0x000f68000c1e1900 */
[----:B------:R-:W4:Y:S07]  /*1550*/  LDG.E.128 R128, desc[UR4][R128.64] ;  /* 0x0000000480807981 */ /* 0x000f2e000c1e1d00 */
[----:B------:R-:W-:-:S04]  /*1560*/  @P0 LEA R166, P2, R181, UR8, 0x4 ;  /* 0x00000008b5a60c11 */ /* 0x000fc8000f8420ff */
[C---:B------:R-:W-:Y:S01]  /*1570*/  @P0 LEA.HI.X R167, R181.reuse, UR9, RZ, 0x4, P2 ;  /* 0x00000009b5a70c11 */ /* 0x040fe200090f24ff */
[----:B---3--:R-:W-:Y:S01]  /*1580*/  IMAD.WIDE.U32 R124, R181, 0x10, R124 ;  /* 0x00000010b57c7825 */ /* 0x008fe200078e007c */
[----:B------:R-:W-:-:S03]  /*1590*/  ISETP.NE.AND P2, PT, R126, RZ, PT ;  /* 0x000000ff7e00720c */ /* 0x000fc60003f45270 */
[----:B------:R1:W5:Y:S04]  /*15a0*/  @P0 LDG.E.128 R112, desc[UR4][R166.64] ;  /* 0x00000004a6700981 */ /* 0x000368000c1e1d00 */
[----:B------:R-:W3:Y:S01]  /*15b0*/  LDG.E.128 R124, desc[UR4][R124.64] ;  /* 0x000000047c7c7981 */ /* 0x000ee2000c1e1d00 */
[----:B0-----:R-:W-:-:S04]  /*15c0*/  ISETP.NE.AND P0, PT, R183, RZ, PT ;  /* 0x000000ffb700720c */ /* 0x001fc80003f05270 */
[----:B-----5:R-:W-:-:S05]  /*15d0*/  FSEL R178, R136, RZ, !P0 ;  /* 0x000000ff88b27208 */ /* 0x020fca0004000000 */
[C---:B--2---:R-:W-:Y:S01]  /*15e0*/  FADD.FTZ R176, -R178.reuse, R133 ;  /* 0x00000085b2b07221 */ /* 0x044fe20000010100 */
[----:B------:R-:W-:-:S03]  /*15f0*/  FADD.FTZ R136, -R178, R132 ;  /* 0x00000084b2887221 */ /* 0x000fc60000010100 */
[C---:B-1----:R-:W-:Y:S01]  /*1600*/  FMUL.FTZ R166, R169.reuse, R176 ;  /* 0x000000b0a9a67220 */ /* 0x042fe20000410000 */
[C---:B------:R-:W-:Y:S01]  /*1610*/  FADD.FTZ R134, -R178.reuse, R134 ;  /* 0x00000086b2867221 */ /* 0x040fe20000010100 */
[----:B------:R-:W-:Y:S01]  /*1620*/  FADD.FTZ R178, -R178, R135 ;  /* 0x00000087b2b27221 */ /* 0x000fe20000010100 */
[----:B------:R-:W-:-:S03]  /*1630*/  FMUL.FTZ R159, R169, R136 ;  /* 0x00000088a99f7220 */ /* 0x000fc60000410000 */
[C---:B------:R-:W-:Y:S01]  /*1640*/  FMUL.FTZ R176, R169.reuse, R178 ;  /* 0x000000b2a9b07220 */ /* 0x040fe20000410000 */
[----:B------:R-:W-:Y:S01]  /*1650*/  FMUL.FTZ R167, R169, R134 ;  /* 0x00000086a9a77220 */ /* 0x000fe20000410000 */
[----:B----4-:R-:W-:Y:S01]  /*1660*/  FADD.FTZ R65, R65, R129 ;  /* 0x0000008141417221 */ /* 0x010fe20000010000 */
[----:B------:R-:W-:Y:S01]  /*1670*/  FFMA.FTZ R49, R129, R166, R49 ;  /* 0x000000a681317223 */ /* 0x000fe20000010031 */
[----:B------:R-:W-:Y:S01]  /*1680*/  FADD.FTZ R64, R64, R128 ;  /* 0x0000008040407221 */ /* 0x000fe20000010000 */
[----:B------:R-:W-:Y:S01]  /*1690*/  FFMA.FTZ R48, R128, R159, R48 ;  /* 0x0000009f80307223 */ /* 0x000fe20000010030 */
[----:B---3--:R-:W-:Y:S01]  /*16a0*/  FMUL.FTZ R132, R33, R125 ;  /* 0x0000007d21847220 */ /* 0x008fe20000410000 */
[----:B------:R-:W-:-:S03]  /*16b0*/  FMUL.FTZ R133, R32, R124 ;  /* 0x0000007c20857220 */ /* 0x000fc60000410000 */
        /* <DEDUP_REMOVED lines=26> */
.L_x_2710:
[----:B------:R-:W-:Y:S05]  /*1860*/  BSYNC B0 ;  /* 0x0000000000007941 */ /* 0x000fea0003800000 */
.L_x_2709:
[----:B------:R-:W-:Y:S01]  /*1870*/  UMOV UR20, 0xffffffff ;  /* 0xffffffff00147882 */ /* 0x000fe20000000000 */
[----:B------:R-:W-:Y:S02]  /*1880*/  LOP3.LUT R124, R137, 0x7fffff8, RZ, 0xc0, !PT ;  /* 0x07fffff8897c7812 */ /* 0x000fe400078ec0ff */
[----:B------:R-:W-:Y:S02]  /*1890*/  LOP3.LUT P0, RZ, R184, 0x1f, RZ, 0xc0, !PT ;  /* 0x0000001fb8ff7812 */ /* 0x000fe4000780c0ff */
        /* <DEDUP_REMOVED lines=20> */
.L_x_2737:
        /* <DEDUP_REMOVED lines=12> */
[----:B------:R-:W-:Y:S01]  /*1aa0*/  BAR.SYNC.DEFER_BLOCKING 0x0 ;  /* 0x0000000000007b1d */ /* 0x000fe20000010000 */
[----:B0-----:R-:W-:-:S05]  /*1ab0*/  ISETP.NE.AND P0, PT, R183, RZ, PT ;  /* 0x000000ffb700720c */ /* 0x001fca0003f05270 */
[----:B------:R-:W0:Y:S04]  /*1ac0*/  LDS.128 R124, [R185+0x4000] ;  /* 0x00400000b97c7984 */ /* 0x000e280000000c00 */
[----:B-1----:R-:W1:Y:S04]  /*1ad0*/  LDS.128 R128, [R185+0x4010] ;  /* 0x00401000b9807984 */ /* 0x002e680000000c00 */
[----:B------:R-:W2:Y:S04]  /*1ae0*/  LDS.128 R132, [R185+0x4020] ;  /* 0x00402000b9847984 */ /* 0x000ea80000000c00 */
[----:B-----5:R-:W3:Y:S01]  /*1af0*/  LDS.128 R136, [R185+0x4030] ;  /* 0x00403000b9887984 */ /* 0x020ee20000000c00 */
        /* <DEDUP_REMOVED lines=82> */
.L_x_2713:
[----:B------:R-:W-:Y:S05]  /*2020*/  BSYNC B0 ;  /* 0x0000000000007941 */ /* 0x000fea0003800000 */
.L_x_2712:
        /* <DEDUP_REMOVED lines=27> */
[C---:B------:R-:W-:Y:S01]  /*21e0*/  SEL R117, R130.reuse, R117, P1 ;  /* 0x0000007582757207 */ /* 0x040fe20000800000 */
[----:B------:R-:W-:Y:S01]  /*21f0*/  FMUL.FTZ R130, R130, UR17 ;  /* 0x0000001182827c20 */ /* 0x000fe20008410000 */
[----:B------:R-:W-:-:S02]  /*2200*/  SEL R118, R131, R118, P1 ;  /* 0x0000007683767207 */ /* 0x000fc40000800000 */
        /* <DEDUP_REMOVED lines=12> */
[C---:B------:R-:W-:Y:S02]  /*22d0*/  LOP3.LUT P1, RZ, R143.reuse, 0xff0000, RZ, 0xc0, !PT ;  /* 0x00ff00008fff7812 */ /* 0x040fe4000782c0ff */
        /* <DEDUP_REMOVED lines=21> */
.L_x_2715:
[----:B------:R-:W-:Y:S05]  /*2430*/  BSYNC B0 ;  /* 0x0000000000007941 */ /* 0x000fea0003800000 */
.L_x_2714:
        /* <DEDUP_REMOVED lines=64> */
.L_x_2717:
[----:B------:R-:W-:Y:S05]  /*2840*/  BSYNC B0 ;  /* 0x0000000000007941 */ /* 0x000fea0003800000 */
.L_x_2716:
        /* <DEDUP_REMOVED lines=27> */
[----:B------:R-:W-:Y:S01]  /*2a00*/  FMUL.FTZ R134, R132, UR17 ;  /* 0x0000001184867c20 */ /* 0x000fe20008410000 */
[----:B------:R-:W-:-:S02]  /*2a10*/  SEL R118, R129, R118, P1 ;  /* 0x0000007681767207 */ /* 0x000fc40000800000 */
[----:B------:R-:W-:Y:S01]  /*2a20*/  SEL R119, R132, R119, P1 ;  /* 0x0000007784777207 */ /* 0x000fe20000800000 */
        /* <DEDUP_REMOVED lines=8> */
[C---:B------:R-:W-:Y:S02]  /*2ab0*/  LOP3.LUT P1, RZ, R0.reuse, 0xff00, RZ, 0xc0, !PT ;  /* 0x0000ff0000ff7812 */ /* 0x040fe4000782c0ff */
        /* <DEDUP_REMOVED lines=24> */
.L_x_2719:
[----:B------:R-:W-:Y:S05]  /*2c40*/  BSYNC B0 ;  /* 0x0000000000007941 */ /* 0x000fea0003800000 */
.L_x_2718:
[----:B------:R-:W-:Y:S02]  /*2c50*/  IADD3 R147, R147, UR18, RZ ;  /* 0x0000001293937c10 */ /* 0x000fe4000fffe0ff */
[----:B---3--:R-:W-:Y:S02]  /*2c60*/  SEL R128, RZ, 0x1, P6 ;  /* 0x00000001ff807807 */ /* 0x008fe40003000000 */
[----:B------:R-:W-:-:S13]  /*2c70*/  ISETP.GE.AND P0, PT, R147, UR19, PT ;  /* 0x0000001393007c0c */ /* 0x000fda000bf06270 */
[----:B------:R-:W-:Y:S05]  /*2c80*/  @!P0 BRA `(.L_x_2720) ;  /* 0xffffffd800488947 */ /* 0x000fea000383ffff */
.L_x_2702:
[----:B------:R-:W3:Y:S01]  /*2c90*/  S2R R0, SR_TID.X ;  /* 0x0000000000007919 */ /* 0x000ee20000002100 */
[----:B------:R-:W3:Y:S01]  /*2ca0*/  S2UR UR20, SR_CTAID.X ;  /* 0x00000000001479c3 */ /* 0x000ee20000002500 */
[----:B------:R-:W-:Y:S01]  /*2cb0*/  BSSY B0, `(.L_x_2721) ;  /* 0x0000013000007945 */ /* 0x000fe20003800000 */
[C---:B---3--:R-:W-:Y:S02]  /*2cc0*/  LEA.HI R3, R0.reuse, UR20, RZ, 0x18 ;  /* 0x0000001400037c11 */ /* 0x048fe4000f8fc0ff */
[----:B-----5:R-:W-:-:S03]  /*2cd0*/  LOP3.LUT R11, R0, 0xff, RZ, 0xc0, !PT ;  /* 0x000000ff000b7812 */ /* 0x020fc600078ec0ff */
[----:B------:R-:W-:-:S05]  /*2ce0*/  IMAD R150, R3, R150, RZ ;  /* 0x0000009603967224 */ /* 0x000fca00078e02ff */
[----:B------:R-:W-:Y:S01]  /*2cf0*/  LEA.HI R11, R150, R11, RZ, 0x1e ;  /* 0x0000000b960b7211 */ /* 0x000fe200078ff0ff */
[----:B------:R-:W-:Y:S06]  /*2d00*/  @!P2 BRA `(.L_x_2722) ;  /* 0x000000000034a947 */ /* 0x000fec0003800000 */
[----:B------:R-:W3:Y:S08]  /*2d10*/  LDC.64 R2, c[0x0][0x2d0] ;  /* 0x0000b400ff027b82 */ /* 0x000ef00000000a00 */
[----:B------:R-:W4:Y:S08]  /*2d20*/  LDC.64 R4, c[0x0][0x2d8] ;  /* 0x0000b600ff047b82 */ /* 0x000f300000000a00 */
[----:B------:R-:W5:Y:S08]  /*2d30*/  LDC.64 R6, c[0x0][0x2e0] ;  /* 0x0000b800ff067b82 */ /* 0x000f700000000a00 */
[----:B------:R-:W0:Y:S01]  /*2d40*/  LDC.64 R8, c[0x0][0x2e8] ;  /* 0x0000ba00ff087b82 */ /* 0x000e220000000a00 */
[----:B---3--:R-:W-:-:S05]  /*2d50*/  IMAD.WIDE.U32 R2, R11, 0x10, R2 ;  /* 0x000000100b027825 */ /* 0x008fca00078e0002 */
[----:B------:R3:W-:Y:S01]  /*2d60*/  STG.E.128 desc[UR4][R2.64], R52 ;  /* 0x0000003402007986 */ /* 0x0007e2000c101d04 */
[----:B----4-:R-:W-:-:S05]  /*2d70*/  IMAD.WIDE.U32 R4, R11, 0x10, R4 ;  /* 0x000000100b047825 */ /* 0x010fca00078e0004 */
[----:B------:R3:W-:Y:S01]  /*2d80*/  STG.E.128 desc[UR4][R4.64], R36 ;  /* 0x0000002404007986 */ /* 0x0007e2000c101d04 */
[----:B-----5:R-:W-:-:S05]  /*2d90*/  IMAD.WIDE.U32 R6, R11, 0x10, R6 ;  /* 0x000000100b067825 */ /* 0x020fca00078e0006 */
[----:B------:R3:W-:Y:S01]  /*2da0*/  STG.E.128 desc[UR4][R6.64], R84 ;  /* 0x0000005406007986 */ /* 0x0007e2000c101d04 */
[C---:B0-----:R-:W-:Y:S01]  /*2db0*/  IMAD.WIDE.U32 R8, R11.reuse, 0x10, R8 ;  /* 0x000000100b087825 */ /* 0x041fe200078e0008 */
[----:B------:R-:W-:-:S04]  /*2dc0*/  IADD3 R11, R11, 0x100, RZ ;  /* 0x000001000b0b7810 */ /* 0x000fc80007ffe0ff */
[----:B------:R3:W-:Y:S03]  /*2dd0*/  STG.E.128 desc[UR4][R8.64], R68 ;  /* 0x0000004408007986 */ /* 0x0007e6000c101d04 */
.L_x_2722:
[----:B------:R-:W-:Y:S05]  /*2de0*/  BSYNC B0 ;  /* 0x0000000000007941 */ /* 0x000fea0003800000 */
.L_x_2721:
[----:B------:R-:W-:Y:S04]  /*2df0*/  BSSY B0, `(.L_x_2723) ;  /* 0x000000f000007945 */ /* 0x000fe80003800000 */
[----:B------:R-:W-:Y:S05]  /*2e00*/  @!P3 BRA `(.L_x_2724) ;  /* 0x000000000034b947 */ /* 0x000fea0003800000 */
[----:B---3--:R-:W3:Y:S08]  /*2e10*/  LDC.64 R2, c[0x0][0x2d0] ;  /* 0x0000b400ff027b82 */ /* 0x008ef00000000a00 */
        /* <DEDUP_REMOVED lines=12> */
.L_x_2724:
[----:B------:R-:W-:Y:S05]  /*2ee0*/  BSYNC B0 ;  /* 0x0000000000007941 */ /* 0x000fea0003800000 */
.L_x_2723:
        /* <DEDUP_REMOVED lines=15> */
.L_x_2726:
[----:B------:R-:W-:Y:S05]  /*2fe0*/  BSYNC B0 ;  /* 0x0000000000007941 */ /* 0x000fea0003800000 */
.L_x_2725:
[----:B------:R-:W-:Y:S05]  /*2ff0*/  @!P5 EXIT ;  /* 0x000000000000d94d */ /* 0x000fea0003800000 */
[----:B---3--:R-:W3:Y:S08]  /*3000*/  LDC.64 R2, c[0x0][0x2d0] ;  /* 0x0000b400ff027b82 */ /* 0x008ef00000000a00 */
[----:B------:R-:W4:Y:S08]  /*3010*/  LDC.64 R4, c[0x0][0x2d8] ;  /* 0x0000b600ff047b82 */ /* 0x000f300000000a00 */
[----:B------:R-:W5:Y:S08]  /*3020*/  LDC.64 R6, c[0x0][0x2e0] ;  /* 0x0000b800ff067b82 */ /* 0x000f700000000a00 */
[----:B------:R-:W0:Y:S01]  /*3030*/  LDC.64 R8, c[0x0][0x2e8] ;  /* 0x0000ba00ff087b82 */ /* 0x000e220000000a00 */
[----:B---3--:R-:W-:-:S05]  /*3040*/  IMAD.WIDE.U32 R2, R11, 0x10, R2 ;  /* 0x000000100b027825 */ /* 0x008fca00078e0002 */
[----:B------:R-:W-:Y:S01]  /*3050*/  STG.E.128 desc[UR4][R2.64], R64 ;  /* 0x0000004002007986 */ /* 0x000fe2000c101d04 */
[----:B----4-:R-:W-:-:S05]  /*3060*/  IMAD.WIDE.U32 R4, R11, 0x10, R4 ;  /* 0x000000100b047825 */ /* 0x010fca00078e0004 */
[----:B------:R-:W-:Y:S01]  /*3070*/  STG.E.128 desc[UR4][R4.64], R48 ;  /* 0x0000003004007986 */ /* 0x000fe2000c101d04 */
[----:B-----5:R-:W-:-:S05]  /*3080*/  IMAD.WIDE.U32 R6, R11, 0x10, R6 ;  /* 0x000000100b067825 */ /* 0x020fca00078e0006 */
[----:B------:R-:W-:Y:S01]  /*3090*/  STG.E.128 desc[UR4][R6.64], R96 ;  /* 0x0000006006007986 */ /* 0x000fe2000c101d04 */
[----:B0-----:R-:W-:-:S05]  /*30a0*/  IMAD.WIDE.U32 R8, R11, 0x10, R8 ;  /* 0x000000100b087825 */ /* 0x001fca00078e0008 */
[----:B------:R-:W-:Y:S01]  /*30b0*/  STG.E.128 desc[UR4][R8.64], R80 ;  /* 0x0000005008007986 */ /* 0x000fe2000c101d04 */
[----:B------:R-:W-:Y:S05]  /*30c0*/  EXIT ;  /* 0x000000000000794d */ /* 0x000fea0003800000 */
.L_x_2711:
[----:B------:R-:W-:Y:S01]  /*30d0*/  HFMA2.MMA R135, -RZ, RZ, 0, 9.5367431640625e-07 ;  /* 0x00000010ff877435 */ /* 0x000fe200000001ff */
[----:B-----5:R-:W-:Y:S02]  /*30e0*/  MOV R136, R139 ;  /* 0x0000008b00887202 */ /* 0x020fe40000000f00 */
[----:B------:R-:W-:Y:S02]  /*30f0*/  MOV R186, 0x1f ;  /* 0x0000001f00ba7802 */ /* 0x000fe40000000f00 */
[----:B------:R-:W-:-:S07]  /*3100*/  MOV R133, 0xffffffff ;  /* 0xffffffff00857802 */ /* 0x000fce0000000f00 */
[----:B0-----:R-:W-:Y:S05]  /*3110*/  WARPSYNC.COLLECTIVE R133, `(.L_x_2727) ;  /* 0x0000000085087348 */ /* 0x001fea0003c00000 */
[----:B------:R1:W2:Y:S02]  /*3120*/  SHFL.DOWN P1, R134, R136, R135, R186 ;  /* 0x0800008788867389 */ /* 0x0002a400000200ba */
[----:B012---:R-:W-:Y:S01]  /*3130*/  ENDCOLLECTIVE ;  /* 0x000000000000791b */ /* 0x007fe20003800000 */
.L_x_2727:
[----:B------:R-:W-:Y:S02]  /*3140*/  MOV R136, R138 ;  /* 0x0000008a00887202 */ /* 0x000fe40000000f00 */
[----:B------:R-:W-:-:S07]  /*3150*/  MOV R126, R134 ;  /* 0x00000086007e7202 */ /* 0x000fce0000000f00 */
[----:B------:R-:W-:Y:S05]  /*3160*/  WARPSYNC.COLLECTIVE R133, `(.L_x_2728) ;  /* 0x0000000085087348 */ /* 0x000fea0003c00000 */
[----:B------:R0:W1:Y:S02]  /*3170*/  SHFL.DOWN P1, R134, R136, R135, R186 ;  /* 0x0800008788867389 */ /* 0x00006400000200ba */
[----:B01----:R-:W-:Y:S01]  /*3180*/  ENDCOLLECTIVE ;  /* 0x000000000000791b */ /* 0x003fe20003800000 */
.L_x_2728:
[----:B------:R-:W-:Y:S01]  /*3190*/  FADD.FTZ R126, R126, R139 ;  /* 0x0000008b7e7e7221 */ /* 0x000fe20000010000 */
[----:B------:R-:W-:-:S04]  /*31a0*/  HFMA2.MMA R135, -RZ, RZ, 0, 4.76837158203125e-07 ;  /* 0x00000008ff877435 */ /* 0x000fc800000001ff */
[----:B------:R-:W-:Y:S02]  /*31b0*/  MOV R136, R126 ;  /* 0x0000007e00887202 */ /* 0x000fe40000000f00 */
[----:B------:R-:W-:-:S07]  /*31c0*/  MOV R125, R134 ;  /* 0x00000086007d7202 */ /* 0x000fce0000000f00 */
[----:B------:R-:W-:Y:S05]  /*31d0*/  WARPSYNC.COLLECTIVE R133, `(.L_x_2729) ;  /* 0x0000000085087348 */ /* 0x000fea0003c00000 */
[----:B------:R0:W1:Y:S02]  /*31e0*/  SHFL.DOWN P1, R134, R136, R135, R186 ;  /* 0x0800008788867389 */ /* 0x00006400000200ba */
[----:B01----:R-:W-:Y:S01]  /*31f0*/  ENDCOLLECTIVE ;  /* 0x000000000000791b */ /* 0x003fe20003800000 */
.L_x_2729:
[----:B------:R-:W-:-:S05]  /*3200*/  FADD.FTZ R125, R125, R138 ;  /* 0x0000008a7d7d7221 */ /* 0x000fca0000010000 */
[----:B------:R-:W-:Y:S02]  /*3210*/  MOV R136, R125 ;  /* 0x0000007d00887202 */ /* 0x000fe40000000f00 */
[----:B------:R-:W-:-:S07]  /*3220*/  MOV R127, R134 ;  /* 0x00000086007f7202 */ /* 0x000fce0000000f00 */
[----:B------:R-:W-:Y:S05]  /*3230*/  WARPSYNC.COLLECTIVE R133, `(.L_x_2730) ;  /* 0x0000000085087348 */ /* 0x000fea0003c00000 */
[----:B------:R0:W1:Y:S02]  /*3240*/  SHFL.DOWN P1, R134, R136, R135, R186 ;  /* 0x0800008788867389 */ /* 0x00006400000200ba */
[----:B01----:R-:W-:Y:S01]  /*3250*/  ENDCOLLECTIVE ;  /* 0x000000000000791b */ /* 0x003fe20003800000 */
.L_x_2730:
[----:B------:R-:W-:Y:S01]  /*3260*/  FADD.FTZ R127, R126, R127 ;  /* 0x0000007f7e7f7221 */ /* 0x000fe20000010000 */
[----:B------:R-:W-:-:S04]  /*3270*/  HFMA2.MMA R135, -RZ, RZ, 0, 2.384185791015625e-07 ;  /* 0x00000004ff877435 */ /* 0x000fc800000001ff */
[----:B------:R-:W-:Y:S02]  /*3280*/  MOV R136, R127 ;  /* 0x0000007f00887202 */ /* 0x000fe40000000f00 */
[----:B------:R-:W-:-:S07]  /*3290*/  MOV R128, R134 ;  /* 0x0000008600807202 */ /* 0x000fce0000000f00 */
[----:B------:R-:W-:Y:S05]  /*32a0*/  WARPSYNC.COLLECTIVE R133, `(.L_x_2731) ;  /* 0x0000000085087348 */ /* 0x000fea0003c00000 */
[----:B------:R0:W1:Y:S02]  /*32b0*/  SHFL.DOWN P1, R134, R136, R135, R186 ;  /* 0x0800008788867389 */ /* 0x00006400000200ba */
[----:B01----:R-:W-:Y:S01]  /*32c0*/  ENDCOLLECTIVE ;  /* 0x000000000000791b */ /* 0x003fe20003800000 */
.L_x_2731:
[----:B------:R-:W-:-:S05]  /*32d0*/  FADD.FTZ R128, R125, R128 ;  /* 0x000000807d807221 */ /* 0x000fca0000010000 */
[----:B------:R-:W-:Y:S02]  /*32e0*/  MOV R136, R128 ;  /* 0x0000008000887202 */ /* 0x000fe40000000f00 */
[----:B------:R-:W-:-:S07]  /*32f0*/  MOV R130, R134 ;  /* 0x0000008600827202 */ /* 0x000fce0000000f00 */
[----:B------:R-:W-:Y:S05]  /*3300*/  WARPSYNC.COLLECTIVE R133, `(.L_x_2732) ;  /* 0x0000000085087348 */ /* 0x000fea0003c00000 */
[----:B------:R0:W1:Y:S02]  /*3310*/  SHFL.DOWN P1, R134, R136, R135, R186 ;  /* 0x0800008788867389 */ /* 0x00006400000200ba */
[----:B01----:R-:W-:Y:S01]  /*3320*/  ENDCOLLECTIVE ;  /* 0x000000000000791b */ /* 0x003fe20003800000 */
.L_x_2732:
[----:B------:R-:W-:Y:S01]  /*3330*/  FADD.FTZ R130, R127, R130 ;  /* 0x000000827f827221 */ /* 0x000fe20000010000 */
[----:B------:R-:W-:-:S04]  /*3340*/  HFMA2.MMA R135, -RZ, RZ, 0, 1.1920928955078125e-07 ;  /* 0x00000002ff877435 */ /* 0x000fc800000001ff */
[----:B------:R-:W-:Y:S02]  /*3350*/  MOV R136, R130 ;  /* 0x0000008200887202 */ /* 0x000fe40000000f00 */
[----:B------:R-:W-:-:S07]  /*3360*/  MOV R129, R134 ;  /* 0x0000008600817202 */ /* 0x000fce0000000f00 */
[----:B------:R-:W-:Y:S05]  /*3370*/  WARPSYNC.COLLECTIVE R133, `(.L_x_2733) ;  /* 0x0000000085087348 */ /* 0x000fea0003c00000 */
[----:B------:R0:W1:Y:S02]  /*3380*/  SHFL.DOWN P1, R134, R136, R135, R186 ;  /* 0x0800008788867389 */ /* 0x00006400000200ba */
[----:B01----:R-:W-:Y:S01]  /*3390*/  ENDCOLLECTIVE ;  /* 0x000000000000791b */ /* 0x003fe20003800000 */
.L_x_2733:
[----:B------:R-:W-:-:S05]  /*33a0*/  FADD.FTZ R129, R128, R129 ;  /* 0x0000008180817221 */ /* 0x000fca0000010000 */
[----:B------:R-:W-:Y:S02]  /*33b0*/  MOV R136, R129 ;  /* 0x0000008100887202 */ /* 0x000fe40000000f00 */
[----:B------:R-:W-:-:S07]  /*33c0*/  MOV R131, R134 ;  /* 0x0000008600837202 */ /* 0x000fce0000000f00 */
[----:B------:R-:W-:Y:S05]  /*33d0*/  WARPSYNC.COLLECTIVE R133, `(.L_x_2734) ;  /* 0x0000000085087348 */ /* 0x000fea0003c00000 */
[----:B------:R0:W1:Y:S02]  /*33e0*/  SHFL.DOWN P1, R134, R136, R135, R186 ;  /* 0x0800008788867389 */ /* 0x00006400000200ba */
[----:B01----:R-:W-:Y:S01]  /*33f0*/  ENDCOLLECTIVE ;  /* 0x000000000000791b */ /* 0x003fe20003800000 */
.L_x_2734:
[----:B------:R-:W-:Y:S01]  /*3400*/  FADD.FTZ R131, R130, R131 ;  /* 0x0000008382837221 */ /* 0x000fe20000010000 */
[----:B------:R-:W-:-:S04]  /*3410*/  HFMA2.MMA R135, -RZ, RZ, 0, 5.9604644775390625e-08 ;  /* 0x00000001ff877435 */ /* 0x000fc800000001ff */
[----:B------:R-:W-:Y:S02]  /*3420*/  MOV R136, R131 ;  /* 0x0000008300887202 */ /* 0x000fe40000000f00 */
[----:B------:R-:W-:-:S07]  /*3430*/  MOV R132, R134 ;  /* 0x0000008600847202 */ /* 0x000fce0000000f00 */
[----:B------:R-:W-:Y:S05]  /*3440*/  WARPSYNC.COLLECTIVE R133, `(.L_x_2735) ;  /* 0x0000000085087348 */ /* 0x000fea0003c00000 */
[----:B------:R0:W1:Y:S02]  /*3450*/  SHFL.DOWN P1, R134, R136, R135, R186 ;  /* 0x0800008788867389 */ /* 0x00006400000200ba */
[----:B01----:R-:W-:Y:S01]  /*3460*/  ENDCOLLECTIVE ;  /* 0x000000000000791b */ /* 0x003fe20003800000 */
.L_x_2735:
[----:B------:R-:W-:-:S05]  /*3470*/  FADD.FTZ R132, R129, R132 ;  /* 0x0000008481847221 */ /* 0x000fca0000010000 */
[----:B------:R-:W-:Y:S02]  /*3480*/  MOV R136, R132 ;  /* 0x0000008400887202 */ /* 0x000fe40000000f00 */
[----:B------:R-:W-:-:S07]  /*3490*/  MOV R126, R134 ;  /* 0x00000086007e7202 */ /* 0x000fce0000000f00 */
[----:B------:R-:W-:Y:S05]  /*34a0*/  WARPSYNC.COLLECTIVE R133, `(.L_x_2736) ;  /* 0x0000000085087348 */ /* 0x000fea0003c00000 */
[----:B------:R0:W1:Y:S02]  /*34b0*/  SHFL.DOWN P1, R134, R136, R135, R186 ;  /* 0x0800008788867389 */ /* 0x00006400000200ba */
[----:B01----:R-:W-:Y:S01]  /*34c0*/  ENDCOLLECTIVE ;  /* 0x000000000000791b */ /* 0x003fe20003800000 */
.L_x_2736:
[----:B------:R-:W-:Y:S01]  /*34d0*/  MOV R125, R134 ;  /* 0x00000086007d7202 */ /* 0x000fe20000000f00 */
[----:B------:R-:W-:Y:S06]  /*34e0*/  BRA `(.L_x_2737) ;  /* 0xffffffe4003c7947 */ /* 0x000fec000383ffff */
.L_x_2738:
        /* <DEDUP_REMOVED lines=9> */
.L_x_3036:


//--------------------- .text._ZN10layer_norm31ln_parallel_residual_bwd_kernelINS_13Kernel_traitsIfffffjLj4096ELj1ELj1ELj8ELj16ENS_18Kernel_traits_baseILj4096EfffffjLj256EEEEELb1ELb0ELb1EEEvNS_9BwdParamsE --------------------------
	.section	.text._ZN10layer_norm31ln_parallel_residual_bwd_kernelINS_13Kernel_traitsIfffffjLj4096ELj1ELj1ELj8ELj16ENS_18Kernel_traits_baseILj4096EfffffjLj256EEEEELb1ELb0ELb1EEEvNS_9BwdParamsE,"ax",@progbits
	.align	128
        .global         _ZN10layer_norm31ln_parallel_residual_bwd_kernelINS_13Kernel_traitsIfffffjLj4096ELj1ELj1ELj8ELj16ENS_18Kernel_traits_baseILj4096EfffffjLj256EEEEELb1ELb0ELb1EEEvNS_9BwdParamsE
        .type           _ZN10layer_norm31ln_parallel_residual_bwd_kernelINS_13Kernel_traitsIfffffjLj4096ELj1ELj1ELj8ELj16ENS_18Kernel_traits_baseILj4096EfffffjLj256EEEEELb1ELb0ELb1EEEvNS_9BwdParamsE,@function
        .size           _ZN10layer_norm31ln_parallel_residual_bwd_kernelINS_13Kernel_traitsIfffffjLj4096ELj1ELj1ELj8ELj16ENS_18Kernel_traits_baseILj4096EfffffjLj256EEEEELb1ELb0ELb1EEEvNS_9BwdParamsE,(.L_x_3037 - _ZN10layer_norm31ln_parallel_residual_bwd_kernelINS_13Kernel_traitsIfffffjLj4096ELj1ELj1ELj8ELj16ENS_18Kernel_traits_baseILj4096EfffffjLj256EEEEELb1ELb0ELb1EEEvNS_9BwdParamsE)
        .other          _ZN10layer_norm31ln_parallel_residual_bwd_kernelINS_13Kernel_traitsIfffffjLj4096ELj1ELj1ELj8ELj16ENS_18Kernel_traits_baseILj4096EfffffjLj256EEEEELb1ELb0ELb1EEEvNS_9BwdParamsE,@"STO_CUDA_ENTRY STV_DEFAULT"
_ZN10layer_norm31ln_parallel_residual_bwd_kernelINS_13Kernel_traitsIfffffjLj4096ELj1ELj1ELj8ELj16ENS_18Kernel_traits_baseILj4096EfffffjLj256EEEEELb1ELb0ELb1EEEvNS_9BwdParamsE:
.text._ZN10layer_norm31ln_parallel_residual_bwd_kernelINS_13Kernel_traitsIfffffjLj4096ELj1ELj1ELj8ELj16ENS_18Kernel_traits_baseILj4096EfffffjLj256EEEEELb1ELb0ELb1EEEvNS_9BwdParamsE:
        /* <DEDUP_REMOVED lines=50> */
.L_x_2739:
        /* <DEDUP_REMOVED lines=8> */
[----:B------:R-:W-:Y:S02]  /*03a0*/  IADD3.X R5, RZ, UR9, RZ, P1, !PT ;  /* 0x00000009ff057c10 */ /* 0x000fe40008ffe4ff */
[----:B------:R-:W-:Y:S01]  /*03b0*/  ISETP.NE.U32.AND P0, PT, RZ, UR6, PT ;  /* 0x00000006ff007c0c */ /* 0x000fe2000bf05070 */
[----:B------:R-:W-:Y:S01]  /*03c0*/  HFMA2.MMA R206, -RZ, RZ, 0, 5.9604644775390625e-08 ;  /* 0x00000001ffce7435 */ /* 0x000fe200000001ff */
[----:B------:R-:W5:Y:S01]  /*03d0*/  LDG.E.128 R68, desc[UR4][R2.64] ;  /* 0x0000000402447981 */ /* 0x000f62000c1e1d00 */
[----:B------:R-:W-:Y:S01]  /*03e0*/  HFMA2.MMA R170, -RZ, RZ, 0, 0 ;  /* 0x00000000ffaa7435 */ /* 0x000fe200000001ff */
[----:B------:R-:W-:-:S02]  /*03f0*/  ISETP.NE.AND.EX P0, PT, RZ, UR7, PT, P0 ;  /* 0x00000007ff007c0c */ /* 0x000fc4000bf05300 */
        /* <DEDUP_REMOVED lines=8> */
[----:B------:R-:W-:Y:S01]  /*0480*/  CS2R R24, SRZ ;  /* 0x0000000000187805 */ /* 0x000fe2000001ff00 */
[----:B------:R0:W5:Y:S01]  /*0490*/  LDG.E.128 R56, desc[UR4][R2.64+0x3000] ;  /* 0x0030000402387981 */ /* 0x000162000c1e1d00 */
[----:B------:R-:W-:Y:S02]  /*04a0*/  CS2R R16, SRZ ;  /* 0x0000000000107805 */ /* 0x000fe4000001ff00 */
[----:B------:R-:W-:Y:S02]  /*04b0*/  CS2R R158, SRZ ;  /* 0x00000000009e7805 */ /* 0x000fe4000001ff00 */
[----:B------:R-:W-:Y:S01]  /*04c0*/  CS2R R164, SRZ ;  /* 0x0000000000a47805 */ /* 0x000fe2000001ff00 */
[----:B------:R-:W5:Y:S01]  /*04d0*/  LDG.E.128 R52, desc[UR4][R4.64] ;  /* 0x0000000404347981 */ /* 0x000f62000c1e1d00 */
[----:B------:R-:W-:Y:S02]  /*04e0*/  CS2R R150, SRZ ;  /* 0x0000000000967805 */ /* 0x000fe4000001ff00 */
[----:B------:R-:W-:-:S02]  /*04f0*/  CS2R R146, SRZ ;  /* 0x0000000000927805 */ /* 0x000fc4000001ff00 */
[----:B------:R-:W-:Y:S01]  /*0500*/  CS2R R6, SRZ ;  /* 0x0000000000067805 */ /* 0x000fe2000001ff00 */
[----:B------:R-:W5:Y:S01]  /*0510*/  LDG.E.128 R48, desc[UR4][R4.64+0x1000] ;  /* 0x0010000404307981 */ /* 0x000f62000c1e1d00 */
[----:B------:R-:W-:Y:S02]  /*0520*/  CS2R R8, SRZ ;  /* 0x0000000000087805 */ /* 0x000fe4000001ff00 */
[----:B0-----:R-:W-:Y:S02]  /*0530*/  CS2R R2, SRZ ;  /* 0x0000000000027805 */ /* 0x001fe4000001ff00 */
        /* <DEDUP_REMOVED lines=15> */
[----:B0-----:R-:W-:Y:S02]  /*0630*/  CS2R R4, SRZ ;  /* 0x0000000000047805 */ /* 0x001fe4000001ff00 */
[----:B------:R-:W-:-:S02]  /*0640*/  CS2R R18, SRZ ;  /* 0x0000000000127805 */ /* 0x000fc4000001ff00 */
[----:B------:R-:W-:Y:S02]  /*0650*/  CS2R R22, SRZ ;  /* 0x0000000000167805 */ /* 0x000fe4000001ff00 */
[----:B------:R-:W-:Y:S02]  /*0660*/  MOV R193, RZ ;  /* 0x000000ff00c17202 */ /* 0x000fe40000000f00 */
[----:B------:R-:W-:-:S07]  /*0670*/  LOP3.LUT R171, R0, 0xff, RZ, 0xc0, !PT ;  /* 0x000000ff00ab7812 */ /* 0x000fce00078ec0ff */
.L_x_2745:
        /* <DEDUP_REMOVED lines=15> */
[----:B------:R-:W1:Y:S02]  /*0770*/  LDC.64 R152, c[0x0][0x300] ;  /* 0x0000c000ff987b82 */ /* 0x000e640000000a00 */
[----:B--2---:R-:W-:Y:S01]  /*0780*/  IMAD.WIDE R198, R192, 0x4, R198 ;  /* 0x00000004c0c67825 */ /* 0x004fe200078e02c6 */
[----:B------:R-:W-:Y:S01]  /*0790*/  IADD3 R195, R211, 0x200, RZ ;  /* 0x00000200d3c37810 */ /* 0x000fe20007ffe0ff */
[----:B------:R-:W2:Y:S02]  /*07a0*/  LDG.E.128 R108, desc[UR4][R110.64] ;  /* 0x000000046e6c7981 */ /* 0x000ea4000c1e1d00 */
[----:B---3--:R-:W-:-:S02]  /*07b0*/  IMAD.WIDE.U32 R116, R207, 0x10, R140 ;  /* 0x00000010cf747825 */ /* 0x008fc400078e008c */
[----:B------:R3:W2:Y:S01]  /*07c0*/  LDG.E R198, desc[UR4][R198.64] ;  /* 0x00000004c6c67981 */ /* 0x0006a2000c1e1900 */
[----:B------:R-:W-:Y:S01]  /*07d0*/  IADD3 R213, R211, 0x300, RZ ;  /* 0x00000300d3d57810 */ /* 0x000fe20007ffe0ff */
[----:B------:R-:W1:Y:S01]  /*07e0*/  LDC.64 R176, c[0x0][0x240] ;  /* 0x00009000ffb07b82 */ /* 0x000e620000000a00 */
[----:B------:R-:W-:Y:S01]  /*07f0*/  IMAD.WIDE.U32 R120, R195, 0x10, R120 ;  /* 0x00000010c3787825 */ /* 0x000fe200078e0078 */
[----:B------:R-:W2:Y:S03]  /*0800*/  LDG.E.128 R116, desc[UR4][R116.64] ;  /* 0x0000000474747981 */ /* 0x000ea6000c1e1d00 */
[----:B0-----:R-:W-:Y:S01]  /*0810*/  IMAD.WIDE.U32 R112, R207, 0x10, R136 ;  /* 0x00000010cf707825 */ /* 0x001fe200078e0088 */
[----:B------:R-:W-:Y:S01]  /*0820*/  SHF.R.U32.HI R194, RZ, 0x1c, R213 ;  /* 0x0000001cffc27819 */ /* 0x000fe200000116d5 */
[----:B------:R-:W2:Y:S01]  /*0830*/  LDG.E.128 R120, desc[UR4][R120.64] ;  /* 0x0000000478787981 */ /* 0x000ea2000c1e1d00 */
[----:B---3--:R-:W-:Y:S01]  /*0840*/  SHF.L.U32 R199, R213, 0x4, RZ ;  /* 0x00000004d5c77819 */ /* 0x008fe200000006ff */
[----:B------:R-:W-:Y:S01]  /*0850*/  IMAD.WIDE.U32 R128, R195, 0x10, R140 ;  /* 0x00000010c3807825 */ /* 0x000fe200078e008c */
[----:B------:R-:W0:Y:S01]  /*0860*/  LDC.64 R172, c[0x0][0x2c8] ;  /* 0x0000b200ffac7b82 */ /* 0x000e220000000a00 */
[----:B------:R-:W3:Y:S01]  /*0870*/  LDG.E.128 R112, desc[UR4][R112.64] ;  /* 0x0000000470707981 */ /* 0x000ee2000c1e1d00 */
[----:B------:R-:W-:Y:S01]  /*0880*/  IADD3 R132, P1, R199, UR14, RZ ;  /* 0x0000000ec7847c10 */ /* 0x000fe2000ff3e0ff */
[----:B------:R-:W-:-:S02]  /*0890*/  IMAD.WIDE.U32 R124, R195, 0x10, R136 ;  /* 0x00000010c37c7825 */ /* 0x000fc400078e0088 */
[----:B------:R-:W3:Y:S02]  /*08a0*/  LDG.E.128 R128, desc[UR4][R128.64] ;  /* 0x0000000480807981 */ /* 0x000ee4000c1e1d00 */
[C---:B------:R-:W-:Y:S01]  /*08b0*/  IMAD.WIDE.U32 R104, R211.reuse, 0x10, R140 ;  /* 0x00000010d3687825 */ /* 0x040fe200078e008c */
[----:B------:R-:W-:Y:S01]  /*08c0*/  IADD3.X R133, R194, UR15, RZ, P1, !PT ;  /* 0x0000000fc2857c10 */ /* 0x000fe20008ffe4ff */
[----:B------:R-:W3:Y:S01]  /*08d0*/  LDG.E.128 R124, desc[UR4][R124.64] ;  /* 0x000000047c7c7981 */ /* 0x000ee2000c1e1d00 */
[----:B------:R-:W0:Y:S01]  /*08e0*/  @P0 LDC.64 R186, c[0x0][0x2c8] ;  /* 0x0000b200ffba0b82 */ /* 0x000e220000000a00 */
[----:B------:R-:W-:Y:S02]  /*08f0*/  IMAD.WIDE.U32 R100, R211, 0x10, R136 ;  /* 0x00000010d3647825 */ /* 0x000fe400078e0088 */
[----:B------:R-:W3:Y:S02]  /*0900*/  LDG.E.128 R104, desc[UR4][R104.64] ;  /* 0x0000000468687981 */ /* 0x000ee4000c1e1d00 */
[----:B------:R-:W-:-:S02]  /*0910*/  IMAD.WIDE.U32 R140, R213, 0x10, R140 ;  /* 0x00000010d58c7825 */ /* 0x000fc400078e008c */
[----:B------:R-:W3:Y:S01]  /*0920*/  LDG.E.128 R132, desc[UR4][R132.64] ;  /* 0x0000000484847981 */ /* 0x000ee2000c1e1d00 */
[----:B------:R-:W0:Y:S01]  /*0930*/  @P0 LDC.64 R182, c[0x0][0x2c8] ;  /* 0x0000b200ffb60b82 */ /* 0x000e220000000a00 */
[----:B------:R-:W-:Y:S02]  /*0940*/  IMAD.WIDE.U32 R136, R213, 0x10, R136 ;  /* 0x00000010d5887825 */ /* 0x000fe400078e0088 */
[----:B------:R-:W3:Y:S04]  /*0950*/  LDG.E.128 R100, desc[UR4][R100.64] ;  /* 0x0000000464647981 */ /* 0x000ee8000c1e1d00 */
[----:B------:R-:W3:Y:S01]  /*0960*/  LDG.E.128 R140, desc[UR4][R140.64] ;  /* 0x000000048c8c7981 */ /* 0x000ee2000c1e1d00 */
[----:B------:R-:W0:Y:S03]  /*0970*/  @P0 LDC.64 R184, c[0x0][0x2c8] ;  /* 0x0000b200ffb80b82 */ /* 0x000e260000000a00 */
[----:B------:R-:W3:Y:S01]  /*0980*/  LDG.E.128 R136, desc[UR4][R136.64] ;  /* 0x0000000488887981 */ /* 0x000ee2000c1e1d00 */
[----:B-1----:R-:W-:-:S04]  /*0990*/  ISETP.NE.U32.AND P1, PT, R152, RZ, PT ;  /* 0x000000ff9800720c */ /* 0x002fc80003f25070 */
[----:B------:R-:W-:-:S13]  /*09a0*/  ISETP.NE.AND.EX P1, PT, R153, RZ, PT, P1 ;  /* 0x000000ff9900720c */ /* 0x000fda0003f25310 */
[----:B------:R-:W1:Y:S01]  /*09b0*/  @P1 LDC.64 R178, c[0x0][0x248] ;  /* 0x00009200ffb21b82 */ /* 0x000e620000000a00 */
[----:B------:R-:W-:-:S06]  /*09c0*/  IMAD.WIDE.U32 R204, R207, 0x4, R176 ;  /* 0x00000004cfcc7825 */ /* 0x000fcc00078e00b0 */
[----:B-----5:R-:W5:Y:S01]  /*09d0*/  LDG.E R204, desc[UR4][R204.64] ;  /* 0x00000004cccc7981 */ /* 0x020f62000c1e1900 */
[----:B------:R-:W0:Y:S01]  /*09e0*/  @P1 LDC.64 R174, c[0x0][0x248] ;  /* 0x00009200ffae1b82 */ /* 0x000e220000000a00 */
[----:B------:R-:W-:-:S07]  /*09f0*/  SHF.L.U32 R197, R213, 0x2, RZ ;  /* 0x00000002d5c57819 */ /* 0x000fce00000006ff */
[----:B------:R-:W0:Y:S01]  /*0a00*/  @P1 LDC.64 R200, c[0x0][0x248] ;  /* 0x00009200ffc81b82 */ /* 0x000e220000000a00 */
[----:B-1----:R-:W-:Y:S01]  /*0a10*/  @P1 IMAD.WIDE.U32 R208, R207, 0x4, R178 ;  /* 0x00000004cfd01825 */ /* 0x002fe200078e00b2 */
[----:B------:R-:W-:-:S06]  /*0a20*/  SHF.R.U32.HI R202, RZ, 0x1e, R213 ;  /* 0x0000001effca7819 */ /* 0x000fcc00000116d5 */
[----:B------:R-:W1:Y:S01]  /*0a30*/  @P1 LDC.64 R180, c[0x0][0x248] ;  /* 0x00009200ffb41b82 */ /* 0x000e620000000a00 */
[----:B------:R-:W5:Y:S01]  /*0a40*/  @P1 LDG.E R190, desc[UR4][R208.64] ;  /* 0x00000004d0be1981 */ /* 0x000f62000c1e1900 */
[C---:B------:R-:W-:Y:S02]  /*0a50*/  IADD3 R196, P2, R197.reuse, UR16, RZ ;  /* 0x00000010c5c47c10 */ /* 0x040fe4000ff5e0ff */
[----:B0-----:R-:W-:Y:S02]  /*0a60*/  @P1 IADD3 R174, P3, R197, R174, RZ ;  /* 0x000000aec5ae1210 */ /* 0x001fe40007f7e0ff */
[----:B------:R-:W-:Y:S02]  /*0a70*/  IADD3.X R197, R202, UR17, RZ, P2, !PT ;  /* 0x00000011cac57c10 */ /* 0x000fe400097fe4ff */
[----:B------:R-:W-:Y:S01]  /*0a80*/  @P0 LEA R178, P2, R213, R172, 0x4 ;  /* 0x000000acd5b20211 */ /* 0x000fe200078420ff */
[----:B------:R-:W-:-:S03]  /*0a90*/  @P1 IMAD.WIDE.U32 R200, R211, 0x4, R200 ;  /* 0x00000004d3c81825 */ /* 0x000fc600078e00c8 */
[----:B------:R-:W-:Y:S01]  /*0aa0*/  @P0 LEA.HI.X R179, R213, R173, RZ, 0x4, P2 ;  /* 0x000000add5b30211 */ /* 0x000fe200010f24ff */
[----:B------:R-:W5:Y:S01]  /*0ab0*/  LDG.E R196, desc[UR4][R196.64] ;  /* 0x00000004c4c47981 */ /* 0x000f62000c1e1900 */
[----:B------:R-:W-:Y:S01]  /*0ac0*/  ISETP.NE.AND P2, PT, RZ, UR11, PT ;  /* 0x0000000bff007c0c */ /* 0x000fe2000bf45270 */
[----:B------:R-:W-:Y:S01]  /*0ad0*/  @P0 IMAD.WIDE.U32 R186, R195, 0x10, R186 ;  /* 0x00000010c3ba0825 */ /* 0x000fe200078e00ba */
[----:B------:R-:W-:Y:S01]  /*0ae0*/  @P1 IADD3.X R175, R202, R175, RZ, P3, !PT ;  /* 0x000000afcaaf1210 */ /* 0x000fe20001ffe4ff */
[----:B------:R-:W5:Y:S02]  /*0af0*/  @P0 LDG.E.128 R72, desc[UR4][R178.64] ;  /* 0x00000004b2480981 */ /* 0x000f64000c1e1d00 */
[--C-:B------:R-:W-:Y:S02]  /*0b00*/  IMAD.WIDE.U32 R202, R211, 0x4, R176.reuse ;  /* 0x00000004d3ca7825 */ /* 0x100fe400078e00b0 */
[----:B------:R2:W5:Y:S02]  /*0b10*/  @P1 LDG.E R189, desc[UR4][R200.64] ;  /* 0x00000004c8bd1981 */ /* 0x000564000c1e1900 */
[----:B------:R-:W-:-:S02]  /*0b20*/  IMAD.WIDE.U32 R176, R195, 0x4, R176 ;  /* 0x00000004c3b07825 */ /* 0x000fc400078e00b0 */
[----:B------:R0:W5:Y:S02]  /*0b30*/  @P0 LDG.E.128 R84, desc[UR4][R186.64] ;  /* 0x00000004ba540981 */ /* 0x000164000c1e1d00 */
[----:B------:R-:W-:Y:S02]  /*0b40*/  @P0 IMAD.WIDE.U32 R182, R211, 0x10, R182 ;  /* 0x00000010d3b60825 */ /* 0x000fe400078e00b6 */
[----:B------:R0:W5:Y:S04]  /*0b50*/  LDG.E R176, desc[UR4][R176.64] ;  /* 0x00000004b0b07981 */ /* 0x000168000c1e1900 */
[----:B------:R0:W5:Y:S01]  /*0b60*/  @P1 LDG.E R188, desc[UR4][R174.64] ;  /* 0x00000004aebc1981 */ /* 0x000162000c1e1900 */
[----:B-1----:R-:W-:-:S03]  /*0b70*/  @P1 IMAD.WIDE.U32 R180, R195, 0x4, R180 ;  /* 0x00000004c3b41825 */ /* 0x002fc600078e00b4 */
[----:B------:R1:W5:Y:S01]  /*0b80*/  @P0 LDG.E.128 R76, desc[UR4][R182.64] ;  /* 0x00000004b64c0981 */ /* 0x000362000c1e1d00 */
[----:B------:R-:W-:-:S03]  /*0b90*/  @P0 IMAD.WIDE.U32 R184, R207, 0x10, R184 ;  /* 0x00000010cfb80825 */ /* 0x000fc600078e00b8 */
[----:B------:R1:W5:Y:S04]  /*0ba0*/  @P1 LDG.E R191, desc[UR4][R180.64] ;  /* 0x00000004b4bf1981 */ /* 0x000368000c1e1900 */
[----:B------:R1:W5:Y:S01]  /*0bb0*/  @P0 LDG.E.128 R80, desc[UR4][R184.64] ;  /* 0x00000004b8500981 */ /* 0x000362000c1e1d00 */
[----:B------:R-:W-:-:S03]  /*0bc0*/  LOP3.LUT P3, RZ, R206, 0xff, RZ, 0xc0, !PT ;  /* 0x000000ffceff7812 */ /* 0x000fc6000786c0ff */
[----:B------:R1:W5:Y:S01]  /*0bd0*/  LDG.E R202, desc[UR4][R202.64] ;  /* 0x00000004caca7981 */ /* 0x000362000c1e1900 */
[----:B------:R-:W-:Y:S01]  /*0be0*/  IADD3 R192, R192, UR12, RZ ;  /* 0x0000000cc0c07c10 */ /* 0x000fe2000fffe0ff */
[----:B------:R-:W-:-:S03]  /*0bf0*/  UMOV UR6, 0xffffffff ;  /* 0xffffffff00067882 */ /* 0x000fc60000000000 */
[----:B------:R-:W-:Y:S02]  /*0c00*/  ISETP.GE.AND P5, PT, R192, UR13, PT ;  /* 0x0000000dc0007c0c */ /* 0x000fe4000bfa6270 */
[----:B------:R-:W-:Y:S02]  /*0c10*/  LOP3.LUT P4, RZ, R0, 0x1f, RZ, 0xc0, !PT ;  /* 0x0000001f00ff7812 */ /* 0x000fe4000788c0ff */
[----:B----4-:R-:W-:-:S05]  /*0c20*/  FSEL R210, R210, RZ, !P2 ;  /* 0x000000ffd2d27208 */ /* 0x010fca0005000000 */
[----:B------:R-:W-:Y:S01]  /*0c30*/  FADD.FTZ R97, R97, -R210 ;  /* 0x800000d261617221 */ /* 0x000fe20000010000 */
[----:B--2---:R-:W-:-:S03]  /*0c40*/  FADD.FTZ R201, -R210, R110 ;  /* 0x0000006ed2c97221 */ /* 0x004fc60000010100 */
[----:B------:R-:W-:Y:S01]  /*0c50*/  FMUL.FTZ R179, R198, R97 ;  /* 0x00000061c6b37220 */ /* 0x000fe20000410000 */
[----:B------:R-:W-:Y:S01]  /*0c60*/  FADD.FTZ R97, -R210, R108 ;  /* 0x0000006cd2617221 */ /* 0x000fe20000010100 */
[----:B------:R-:W-:-:S03]  /*0c70*/  FMUL.FTZ R201, R198, R201 ;  /* 0x000000c9c6c97220 */ /* 0x000fc60000410000 */
[----:B0-----:R-:W-:Y:S01]  /*0c80*/  FMUL.FTZ R186, R198, R97 ;  /* 0x00000061c6ba7220 */ /* 0x001fe20000410000 */
[----:B------:R-:W-:Y:S01]  /*0c90*/  FMUL.FTZ R97, R50, R118 ;  /* 0x0000007632617220 */ /* 0x000fe20000410000 */
[--C-:B------:R-:W-:Y:S01]  /*0ca0*/  FADD.FTZ R177, R98, -R210.reuse ;  /* 0x800000d262b17221 */ /* 0x100fe20000010000 */
[--C-:B------:R-:W-:Y:S01]  /*0cb0*/  FADD.FTZ R99, R99, -R210.reuse ;  /* 0x800000d263637221 */ /* 0x100fe20000010000 */
[----:B------:R-:W-:Y:S01]  /*0cc0*/  FADD.FTZ R175, R96, -R210 ;  /* 0x800000d260af7221 */ /* 0x000fe20000010000 */
[----:B------:R-:W-:Y:S01]  /*0cd0*/  FADD.FTZ R121, -R210, R121 ;  /* 0x00000079d2797221 */ /* 0x000fe20000010100 */
[C---:B---3--:R-:W-:Y:S01]  /*0ce0*/  FADD.FTZ R21, R114.reuse, R21 ;  /* 0x0000001572157221 */ /* 0x048fe20000010000 */
[----:B------:R-:W-:Y:S01]  /*0cf0*/  FFMA.FTZ R23, R114, R201, R23 ;  /* 0x000000c972177223 */ /* 0x000fe20000010017 */
[----:B------:R-:W-:Y:S01]  /*0d00*/  FFMA.FTZ R114, R66, R114, R97 ;  /* 0x0000007242727223 */ /* 0x000fe20000010061 */
[----:B------:R-:W-:Y:S01]  /*0d10*/  FADD.FTZ R97, -R210, R120 ;  /* 0x00000078d2617221 */ /* 0x000fe20000010100 */
[C---:B-1----:R-:W-:Y:S01]  /*0d20*/  FMUL.FTZ R182, R198.reuse, R177 ;  /* 0x000000b1c6b67220 */ /* 0x042fe20000410000 */
[----:B------:R-:W-:Y:S01]  /*0d30*/  FMUL.FTZ R183, R198, R99 ;  /* 0x00000063c6b77220 */ /* 0x000fe20000410000 */
[----:B------:R-:W-:Y:S01]  /*0d40*/  FADD.FTZ R177, -R210, R123 ;  /* 0x0000007bd2b17221 */ /* 0x000fe20000010100 */
[----:B------:R-:W-:Y:S01]  /*0d50*/  FMUL.FTZ R174, R198, R175 ;  /* 0x000000afc6ae7220 */ /* 0x000fe20000410000 */
[----:B------:R-:W-:Y:S01]  /*0d60*/  FADD.FTZ R99, -R210, R122 ;  /* 0x0000007ad2637221 */ /* 0x000fe20000010100 */
[----:B------:R-:W-:Y:S01]  /*0d70*/  FMUL.FTZ R122, R198, R97 ;  /* 0x00000061c67a7220 */ /* 0x000fe20000410000 */
[----:B------:R-:W-:Y:S01]  /*0d80*/  FMUL.FTZ R175, R44, R128 ;  /* 0x000000802caf7220 */ /* 0x000fe20000410000 */
[----:B------:R-:W-:Y:S01]  /*0d90*/  FMUL.FTZ R96, R45, R129 ;  /* 0x000000812d607220 */ /* 0x000fe20000410000 */
[C---:B------:R-:W-:Y:S01]  /*0da0*/  FMUL.FTZ R123, R198.reuse, R121 ;  /* 0x00000079c67b7220 */ /* 0x040fe20000410000 */
[----:B------:R-:W-:Y:S01]  /*0db0*/  FMUL.FTZ R178, R47, R131 ;  /* 0x000000832fb27220 */ /* 0x000fe20000410000 */
[----:B------:R-:W-:Y:S01]  /*0dc0*/  FMUL.FTZ R177, R198, R177 ;  /* 0x000000b1c6b17220 */ /* 0x000fe20000410000 */
[C---:B------:R-:W-:Y:S01]  /*0dd0*/  FADD.FTZ R15, R124.reuse, R15 ;  /* 0x0000000f7c0f7221 */ /* 0x040fe20000010000 */
[----:B------:R-:W-:Y:S01]  /*0de0*/  FFMA.FTZ R27, R124, R122, R27 ;  /* 0x0000007a7c1b7223 */ /* 0x000fe2000001001b */
[----:B------:R-:W-:Y:S01]  /*0df0*/  FFMA.FTZ R175, R60, R124, R175 ;  /* 0x0000007c3caf7223 */ /* 0x000fe200000100af */
        /* <DEDUP_REMOVED lines=9> */
[----:B------:R-:W-:Y:S01]  /*0e90*/  FADD.FTZ R127, -R210, R132 ;  /* 0x00000084d27f7221 */ /* 0x000fe20000010100 */
[----:B------:R-:W-:Y:S01]  /*0ea0*/  FMUL.FTZ R180, R53, R105 ;  /* 0x0000006935b47220 */ /* 0x000fe20000410000 */
[----:B------:R-:W-:Y:S01]  /*0eb0*/  FFMA.FTZ R181, R68, R100, R181 ;  /* 0x0000006444b57223 */ /* 0x000fe200000100b5 */
[C---:B------:R-:W-:Y:S01]  /*0ec0*/  FADD.FTZ R29, R126.reuse, R29 ;  /* 0x0000001d7e1d7221 */ /* 0x040fe20000010000 */
[----:B------:R-:W-:Y:S01]  /*0ed0*/  FFMA.FTZ R31, R126, R125, R31 ;  /* 0x0000007d7e1f7223 */ /* 0x000fe2000001001f */
[----:B------:R-:W-:Y:S01]  /*0ee0*/  FFMA.FTZ R126, R62, R126, R97 ;  /* 0x0000007e3e7e7223 */ /* 0x000fe20000010061 */
[----:B------:R-:W-:Y:S01]  /*0ef0*/  FMUL.FTZ R127, R198, R127 ;  /* 0x0000007fc67f7220 */ /* 0x000fe20000410000 */
[----:B------:R-:W-:Y:S01]  /*0f00*/  FMUL.FTZ R97, R40, R140 ;  /* 0x0000008c28617220 */ /* 0x000fe20000410000 */
[----:B------:R-:W-:Y:S01]  /*0f10*/  FFMA.FTZ R180, R69, R101, R180 ;  /* 0x0000006545b47223 */ /* 0x000fe200000100b4 */
[----:B------:R-:W-:Y:S01]  /*0f20*/  FMUL.FTZ R185, R54, R106 ;  /* 0x0000006a36b97220 */ /* 0x000fe20000410000 */
[----:B------:R-:W-:Y:S01]  /*0f30*/  FFMA.FTZ R96, R174, R181, RZ ;  /* 0x000000b5ae607223 */ /* 0x000fe200000100ff */
[----:B------:R-:W-:Y:S01]  /*0f40*/  FADD.FTZ R99, RZ, R181 ;  /* 0x000000b5ff637221 */ /* 0x000fe20000010000 */
[C---:B------:R-:W-:Y:S01]  /*0f50*/  FADD.FTZ R145, R136.reuse, R145 ;  /* 0x0000009188917221 */ /* 0x040fe20000010000 */
[----:B------:R-:W-:Y:S01]  /*0f60*/  FFMA.FTZ R35, R136, R127, R35 ;  /* 0x0000007f88237223 */ /* 0x000fe20000010023 */
[----:B------:R-:W-:Y:S01]  /*0f70*/  FFMA.FTZ R136, R56, R136, R97 ;  /* 0x0000008838887223 */ /* 0x000fe20000010061 */
[----:B------:R-:W-:Y:S01]  /*0f80*/  FMUL.FTZ R184, R55, R107 ;  /* 0x0000006b37b87220 */ /* 0x000fe20000410000 */
[----:B------:R-:W-:Y:S01]  /*0f90*/  FFMA.FTZ R185, R70, R102, R185 ;  /* 0x0000006646b97223 */ /* 0x000fe200000100b9 */
[----:B------:R-:W-:Y:S01]  /*0fa0*/  FFMA.FTZ R97, R179, R180, R96 ;  /* 0x000000b4b3617223 */ /* 0x000fe20000010060 */
[----:B------:R-:W-:Y:S01]  /*0fb0*/  FADD.FTZ R98, R180, R99 ;  /* 0x00000063b4627221 */ /* 0x000fe20000010000 */
[----:B------:R-:W-:Y:S01]  /*0fc0*/  FFMA.FTZ R184, R71, R103, R184 ;  /* 0x0000006747b87223 */ /* 0x000fe200000100b8 */
[----:B------:R-:W-:Y:S01]  /*0fd0*/  FMUL.FTZ R197, R48, R116 ;  /* 0x0000007430c57220 */ /* 0x000fe20000410000 */
[----:B------:R-:W-:Y:S01]  /*0fe0*/  FFMA.FTZ R96, R182, R185, R97 ;  /* 0x000000b9b6607223 */ /* 0x000fe20000010061 */
[----:B------:R-:W-:Y:S01]  /*0ff0*/  FADD.FTZ R97, R185, R98 ;  /* 0x00000062b9617221 */ /* 0x000fe20000010000 */
[C---:B------:R-:W-:Y:S01]  /*1000*/  FADD.FTZ R162, R103.reuse, R162 ;  /* 0x000000a267a27221 */ /* 0x040fe20000010000 */
[----:B------:R-:W-:Y:S01]  /*1010*/  FFMA.FTZ R160, R103, R183, R160 ;  /* 0x000000b767a07223 */ /* 0x000fe200000100a0 */
[----:B------:R-:W-:Y:S01]  /*1020*/  FADD.FTZ R109, -R210, R109 ;  /* 0x0000006dd26d7221 */ /* 0x000fe20000010100 */
[----:B------:R-:W-:Y:S01]  /*1030*/  FMUL.FTZ R200, R49, R117 ;  /* 0x0000007531c87220 */ /* 0x000fe20000410000 */
        /* <DEDUP_REMOVED lines=8> */
[C---:B------:R-:W-:Y:S01]  /*10c0*/  FADD.FTZ R168, R101.reuse, R168 ;  /* 0x000000a865a87221 */ /* 0x040fe20000010000 */
[----:B------:R-:W-:Y:S01]  /*10d0*/  FFMA.FTZ R170, R101, R179, R170 ;  /* 0x000000b365aa7223 */ /* 0x000fe200000100aa */
[C---:B------:R-:W-:Y:S01]  /*10e0*/  FADD.FTZ R101, -R210.reuse, R134 ;  /* 0x00000086d2657221 */ /* 0x040fe20000010100 */
[----:B------:R-:W-:Y:S01]  /*10f0*/  FADD.FTZ R111, -R210, R111 ;  /* 0x0000006fd26f7221 */ /* 0x000fe20000010100 */
[----:B------:R-:W-:Y:S01]  /*1100*/  FMUL.FTZ R206, R51, R119 ;  /* 0x0000007733ce7220 */ /* 0x000fe20000410000 */
[----:B------:R-:W-:Y:S01]  /*1110*/  FFMA.FTZ R96, R187, R200, R96 ;  /* 0x000000c8bb607223 */ /* 0x000fe20000010060 */
[----:B------:R-:W-:Y:S01]  /*1120*/  FADD.FTZ R37, R200, R37 ;  /* 0x00000025c8257221 */ /* 0x000fe20000010000 */
[C---:B------:R-:W-:Y:S01]  /*1130*/  FADD.FTZ R11, R130.reuse, R11 ;  /* 0x0000000b820b7221 */ /* 0x040fe20000010000 */
[----:B------:R-:W-:Y:S01]  /*1140*/  FFMA.FTZ R3, R130, R125, R3 ;  /* 0x0000007d82037223 */ /* 0x000fe20000010003 */
[C---:B------:R-:W-:Y:S01]  /*1150*/  FMUL.FTZ R130, R198.reuse, R101 ;  /* 0x00000065c6827220 */ /* 0x040fe20000410000 */
[----:B------:R-:W-:Y:S01]  /*1160*/  FMUL.FTZ R203, R198, R111 ;  /* 0x0000006fc6cb7220 */ /* 0x000fe20000410000 */
[----:B------:R-:W-:Y:S01]  /*1170*/  FFMA.FTZ R206, R67, R115, R206 ;  /* 0x0000007343ce7223 */ /* 0x000fe200000100ce */
[----:B------:R-:W-:Y:S01]  /*1180*/  FFMA.FTZ R96, R201, R114, R96 ;  /* 0x00000072c9607223 */ /* 0x000fe20000010060 */
[----:B------:R-:W-:Y:S01]  /*1190*/  FADD.FTZ R37, R114, R37 ;  /* 0x0000002572257221 */ /* 0x000fe20000010000 */
[----:B------:R-:W-:-:S02]  /*11a0*/  FFMA.FTZ R97, R138, R130, R39 ;  /* 0x000000828a617223 */ /* 0x000fc40000010027 */
[----:B------:R-:W-:Y:S01]  /*11b0*/  FFMA.FTZ R39, R203, R206, R96 ;  /* 0x000000cecb277223 */ /* 0x000fe20000010060 */
[----:B------:R-:W-:Y:S01]  /*11c0*/  FADD.FTZ R96, R206, R37 ;  /* 0x00000025ce607221 */ /* 0x000fe20000010000 */
[----:B------:R-:W-:Y:S02]  /*11d0*/  FADD.FTZ R98, R139, R38 ;  /* 0x000000268b627221 */ /* 0x000fe40000010000 */
[----:B------:R-:W-:Y:S01]  /*11e0*/  FFMA.FTZ R38, R122, R175, R39 ;  /* 0x000000af7a267223 */ /* 0x000fe20000010027 */
[----:B------:R-:W-:-:S03]  /*11f0*/  FADD.FTZ R37, R175, R96 ;  /* 0x00000060af257221 */ /* 0x000fc60000010000 */
[----:B------:R-:W-:Y:S01]  /*1200*/  FFMA.FTZ R38, R123, R124, R38 ;  /* 0x0000007c7b267223 */ /* 0x000fe20000010026 */
[----:B------:R-:W-:Y:S01]  /*1210*/  FADD.FTZ R37, R124, R37 ;  /* 0x000000257c257221 */ /* 0x000fe20000010000 */
[----:B------:R-:W-:Y:S02]  /*1220*/  FADD.FTZ R133, -R210, R133 ;  /* 0x00000085d2857221 */ /* 0x000fe40000010100 */
[----:B------:R-:W-:Y:S01]  /*1230*/  FFMA.FTZ R38, R125, R126, R38 ;  /* 0x0000007e7d267223 */ /* 0x000fe20000010026 */
[----:B------:R-:W-:Y:S01]  /*1240*/  FADD.FTZ R37, R126, R37 ;  /* 0x000000257e257221 */ /* 0x000fe20000010000 */
[C---:B------:R-:W-:Y:S01]  /*1250*/  FADD.FTZ R33, R128.reuse, R33 ;  /* 0x0000002180217221 */ /* 0x040fe20000010000 */
[----:B------:R-:W-:Y:S01]  /*1260*/  FFMA.FTZ R5, R128, R122, R5 ;  /* 0x0000007a80057223 */ /* 0x000fe20000010005 */
[C---:B------:R-:W-:Y:S01]  /*1270*/  FADD.FTZ R169, R100.reuse, R169 ;  /* 0x000000a964a97221 */ /* 0x040fe20000010000 */
[----:B------:R-:W-:Y:S01]  /*1280*/  FFMA.FTZ R193, R100, R174, R193 ;  /* 0x000000ae64c17223 */ /* 0x000fe200000100c1 */
[----:B------:R-:W-:Y:S01]  /*1290*/  FMUL.FTZ R128, R198, R133 ;  /* 0x00000085c6807220 */ /* 0x000fe20000410000 */
[----:B------:R-:W-:Y:S01]  /*12a0*/  FFMA.FTZ R38, R177, R178, R38 ;  /* 0x000000b2b1267223 */ /* 0x000fe20000010026 */
[----:B------:R-:W-:Y:S01]  /*12b0*/  FMUL.FTZ R100, R41, R141 ;  /* 0x0000008d29647220 */ /* 0x000fe20000410000 */
[----:B------:R-:W-:Y:S01]  /*12c0*/  FADD.FTZ R37, R178, R37 ;  /* 0x00000025b2257221 */ /* 0x000fe20000010000 */
[C---:B------:R-:W-:Y:S01]  /*12d0*/  FADD.FTZ R10, R131.reuse, R10 ;  /* 0x0000000a830a7221 */ /* 0x040fe20000010000 */
[----:B------:R-:W-:Y:S01]  /*12e0*/  FFMA.FTZ R2, R131, R177, R2 ;  /* 0x000000b183027223 */ /* 0x000fe20000010002 */
[C---:B------:R-:W-:Y:S01]  /*12f0*/  FADD.FTZ R34, R137.reuse, R34 ;  /* 0x0000002289227221 */ /* 0x040fe20000010000 */
[----:B------:R-:W-:Y:S01]  /*1300*/  FFMA.FTZ R36, R137, R128, R36 ;  /* 0x0000008089247223 */ /* 0x000fe20000010024 */
[----:B------:R-:W-:Y:S01]  /*1310*/  FFMA.FTZ R39, R127, R136, R38 ;  /* 0x000000887f277223 */ /* 0x000fe20000010026 */
[----:B------:R-:W-:Y:S01]  /*1320*/  FFMA.FTZ R137, R57, R137, R100 ;  /* 0x0000008939897223 */ /* 0x000fe20000010064 */
[----:B------:R-:W-:Y:S01]  /*1330*/  FMUL.FTZ R131, R42, R142 ;  /* 0x0000008e2a837220 */ /* 0x000fe20000410000 */
[----:B------:R-:W-:Y:S01]  /*1340*/  FADD.FTZ R38, R136, R37 ;  /* 0x0000002588267221 */ /* 0x000fe20000010000 */
[C---:B------:R-:W-:Y:S01]  /*1350*/  FADD.FTZ R12, R129.reuse, R12 ;  /* 0x0000000c810c7221 */ /* 0x040fe20000010000 */
[----:B------:R-:W-:Y:S01]  /*1360*/  FFMA.FTZ R4, R129, R123, R4 ;  /* 0x0000007b81047223 */ /* 0x000fe20000010004 */
[----:B------:R-:W-:Y:S01]  /*1370*/  FADD.FTZ R129, -R210, R135 ;  /* 0x00000087d2817221 */ /* 0x000fe20000010100 */
[----:B------:R-:W-:Y:S01]  /*1380*/  FFMA.FTZ R131, R58, R138, R131 ;  /* 0x0000008a3a837223 */ /* 0x000fe20000010083 */
[----:B------:R-:W-:Y:S01]  /*1390*/  FMUL.FTZ R132, R43, R143 ;  /* 0x0000008f2b847220 */ /* 0x000fe20000410000 */
[----:B------:R-:W-:Y:S01]  /*13a0*/  SHF.R.U32.HI R100, RZ, 0x5, R0 ;  /* 0x00000005ff647819 */ /* 0x000fe20000011600 */
[----:B------:R-:W-:Y:S01]  /*13b0*/  FFMA.FTZ R39, R128, R137, R39 ;  /* 0x0000008980277223 */ /* 0x000fe20000010027 */
[----:B------:R-:W-:Y:S01]  /*13c0*/  FADD.FTZ R38, R38, R137 ;  /* 0x0000008926267221 */ /* 0x000fe20000010000 */
[----:B------:R-:W-:Y:S01]  /*13d0*/  FMUL.FTZ R129, R198, R129 ;  /* 0x00000081c6817220 */ /* 0x000fe20000410000 */
        /* <DEDUP_REMOVED lines=61> */
[----:B------:R0:W1:Y:S04]  /*17b0*/  SHFL.DOWN PT, R107, R112, 0x1, 0x1f ;  /* 0x08201f00706b7f89 */ /* 0x00006800000e0000 */
[----:B------:R0:W2:Y:S02]  /*17c0*/  SHFL.DOWN PT, R113, R96, 0x1, 0x1f ;  /* 0x08201f0060717f89 */ /* 0x0000a400000e0000 */
.L_x_2756:
[----:B------:R-:W3:Y:S01]  /*17d0*/  S2R R98, SR_CgaCtaId ;  /* 0x0000000000627919 */ /* 0x000ee20000008800 */
[----:B------:R-:W-:Y:S01]  /*17e0*/  MOV R97, 0x400 ;  /* 0x0000040000617802 */ /* 0x000fe20000000f00 */
[----:B01----:R-:W-:Y:S01]  /*17f0*/  FADD.FTZ R112, R112, R107 ;  /* 0x0000006b70707221 */ /* 0x003fe20000010000 */
[----:B------:R-:W-:Y:S01]  /*1800*/  @!P4 LOP3.LUT R100, R100, 0x7, RZ, 0xc0, !PT ;  /* 0x000000076464c812 */ /* 0x000fe200078ec0ff */
[----:B--2---:R-:W-:Y:S01]  /*1810*/  FADD.FTZ R113, R96, R113 ;  /* 0x0000007160717221 */ /* 0x004fe20000010000 */
[----:B------:R-:W-:Y:S05]  /*1820*/  WARPSYNC.ALL ;  /* 0x0000000000007948 */ /* 0x000fea0003800000 */
[----:B------:R-:W-:-:S02]  /*1830*/  @!P4 IADD3 R100, R101, R100, RZ ;  /* 0x000000646564c210 */ /* 0x000fc40007ffe0ff */
[----:B------:R-:W-:Y:S02]  /*1840*/  ISETP.NE.U32.AND P5, PT, R172, RZ, PT ;  /* 0x000000ffac00720c */ /* 0x000fe40003fa5070 */
[----:B------:R-:W-:Y:S02]  /*1850*/  SEL R138, RZ, 0x1, P3 ;  /* 0x00000001ff8a7807 */ /* 0x000fe40001800000 */
[----:B------:R-:W-:Y:S02]  /*1860*/  ISETP.NE.AND.EX P5, PT, R173, RZ, PT, P5 ;  /* 0x000000ffad00720c */ /* 0x000fe40003fa5350 */
[----:B-----5:R-:W-:Y:S02]  /*1870*/  LOP3.LUT P3, RZ, R202, 0xff0000, RZ, 0xc0, !PT ;  /* 0x00ff0000caff7812 */ /* 0x020fe4000786c0ff */
[----:B---3--:R-:W-:-:S04]  /*1880*/  LEA R97, R98, R97, 0x18 ;  /* 0x0000006162617211 */ /* 0x008fc800078ec0ff */
[----:B------:R-:W-:Y:S01]  /*1890*/  LEA R116, R101, R97, 0x3 ;  /* 0x0000006165747211 */ /* 0x000fe200078e18ff */
[----:B------:R-:W-:-:S05]  /*18a0*/  @!P4 IMAD R115, R100, 0x8, R97 ;  /* 0x000000086473c824 */ /* 0x000fca00078e0261 */
[----:B------:R0:W-:Y:S01]  /*18b0*/  @!P4 STS.64 [R115+0x4000], R112 ;  /* 0x004000707300c388 */ /* 0x0001e20000000a00 */
[----:B------:R-:W-:Y:S01]  /*18c0*/  BAR.SYNC.DEFER_BLOCKING 0x0 ;  /* 0x0000000000007b1d */ /* 0x000fe20000010000 */
[----:B------:R-:W-:-:S07]  /*18d0*/  LOP3.LUT P4, RZ, R202, 0xff, RZ, 0xc0, !PT ;  /* 0x000000ffcaff7812 */ /* 0x000fce000788c0ff */
[----:B0-----:R-:W0:Y:S01]  /*18e0*/  LDC.64 R112, c[0x0][0x2f8] ;  /* 0x0000be00ff707b82 */ /* 0x001e220000000a00 */
[----:B------:R-:W1:Y:S04]  /*18f0*/  LDS.128 R96, [R116+0x4000] ;  /* 0x0040000074607984 */ /* 0x000e680000000c00 */
[----:B------:R-:W2:Y:S04]  /*1900*/  LDS.128 R100, [R116+0x4010] ;  /* 0x0040100074647984 */ /* 0x000ea80000000c00 */
[----:B------:R-:W3:Y:S01]  /*1910*/  LDS.128 R104, [R116+0x4020] ;  /* 0x0040200074687984 */ /* 0x000ee20000000c00 */
[----:B0-----:R-:W-:-:S03]  /*1920*/  IMAD.WIDE.U32 R118, R211, 0x10, R112 ;  /* 0x00000010d3767825 */ /* 0x001fc600078e0070 */
[----:B------:R-:W0:Y:S01]  /*1930*/  LDS.128 R108, [R116+0x4030] ;  /* 0x00403000746c7984 */ /* 0x000e220000000c00 */
        /* <DEDUP_REMOVED lines=12> */
[----:B0-----:R-:W-:Y:S01]  /*1a00*/  FADD.FTZ R117, R117, R108 ;  /* 0x0000006c75757221 */ /* 0x001fe20000010000 */
[----:B------:R-:W-:Y:S02]  /*1a10*/  FADD.FTZ R96, R96, R109 ;  /* 0x0000006d60607221 */ /* 0x000fe40000010000 */
[----:B------:R-:W0:Y:S01]  /*1a20*/  @P1 LDC.64 R108, c[0x0][0x300] ;  /* 0x0000c000ff6c1b82 */ /* 0x000e220000000a00 */
[----:B------:R-:W-:Y:S01]  /*1a30*/  FADD.FTZ R110, R110, R117 ;  /* 0x000000756e6e7221 */ /* 0x000fe20000010000 */
[----:B------:R-:W-:-:S03]  /*1a40*/  FADD.FTZ R96, R111, R96 ;  /* 0x000000606f607221 */ /* 0x000fc60000010000 */
[----:B------:R-:W-:Y:S01]  /*1a50*/  FMUL.FTZ R110, R110, UR18 ;  /* 0x000000126e6e7c20 */ /* 0x000fe20008410000 */
[----:B------:R-:W-:-:S04]  /*1a60*/  FMUL.FTZ R135, R96, UR18 ;  /* 0x0000001260877c20 */ /* 0x000fc80008410000 */
[----:B------:R-:W-:Y:S02]  /*1a70*/  FSEL R134, R110, RZ, !P2 ;  /* 0x000000ff6e867208 */ /* 0x000fe40005000000 */
[----:B------:R-:W-:Y:S01]  /*1a80*/  LOP3.LUT P2, RZ, R202, 0xff00, RZ, 0xc0, !PT ;  /* 0x0000ff00caff7812 */ /* 0x000fe2000784c0ff */
[----:B------:R-:W1:Y:S02]  /*1a90*/  @P1 LDC.64 R110, c[0x0][0x300] ;  /* 0x0000c000ff6e1b82 */ /* 0x000e640000000a00 */
        /* <DEDUP_REMOVED lines=14> */
[----:B------:R-:W-:Y:S01]  /*1b80*/  FFMA.FTZ R201, R201, R135, R134 ;  /* 0x00000087c9c97223 */ /* 0x000fe20000010086 */
[----:B------:R-:W-:Y:S01]  /*1b90*/  @P5 FADD.FTZ R106, R79, R106 ;  /* 0x0000006a4f6a5221 */ /* 0x000fe20000010000 */
[----:B------:R-:W-:Y:S01]  /*1ba0*/  FMUL.FTZ R96, R181, UR19 ;  /* 0x00000013b5607c20 */ /* 0x000fe20008410000 */
[----:B------:R-:W-:Y:S01]  /*1bb0*/  FMUL.FTZ R97, R104, UR19 ;  /* 0x0000001368617c20 */ /* 0x000fe20008410000 */
[----:B------:R-:W-:Y:S01]  /*1bc0*/  FMUL.FTZ R185, R198, R185 ;  /* 0x000000b9c6b97220 */ /* 0x000fe20000410000 */
[----:B------:R-:W-:Y:S01]  /*1bd0*/  FADD.FTZ R197, R197, -R186 ;  /* 0x800000bac5c57221 */ /* 0x000fe20000010000 */
[----:B------:R-:W-:Y:S01]  /*1be0*/  FADD.FTZ R201, R114, -R201 ;  /* 0x800000c972c97221 */ /* 0x000fe20000010000 */
[--C-:B------:R-:W-:Y:S01]  /*1bf0*/  FFMA.FTZ R203, R203, R135, R134.reuse ;  /* 0x00000087cbcb7223 */ /* 0x100fe20000010086 */
[----:B------:R-:W-:Y:S01]  /*1c00*/  SEL R100, R96, RZ, P4 ;  /* 0x000000ff60647207 */ /* 0x000fe20002000000 */
[----:B------:R-:W-:Y:S01]  /*1c10*/  FMUL.FTZ R99, R106, UR19 ;  /* 0x000000136a637c20 */ /* 0x000fe20008410000 */
[----:B------:R-:W-:Y:S01]  /*1c20*/  SEL R101, R97, RZ, P2 ;  /* 0x000000ff61657207 */ /* 0x000fe20001000000 */
[----:B------:R-:W-:Y:S01]  /*1c30*/  @P5 FADD.FTZ R185, R78, R185 ;  /* 0x000000b94eb95221 */ /* 0x000fe20000010000 */
[----:B------:R-:W-:Y:S01]  /*1c40*/  LOP3.LUT P4, RZ, R202, 0xff000000, RZ, 0xc0, !PT ;  /* 0xff000000caff7812 */ /* 0x000fe2000788c0ff */
[C---:B------:R-:W-:Y:S01]  /*1c50*/  FMUL.FTZ R197, R198.reuse, R197 ;  /* 0x000000c5c6c57220 */ /* 0x040fe20000410000 */
[----:B------:R-:W-:Y:S01]  /*1c60*/  LOP3.LUT P2, RZ, R189, 0xff000000, RZ, 0xc0, !PT ;  /* 0xff000000bdff7812 */ /* 0x000fe2000784c0ff */
[----:B------:R-:W-:Y:S01]  /*1c70*/  FMUL.FTZ R201, R198, R201 ;  /* 0x000000c9c6c97220 */ /* 0x000fe20000410000 */
[----:B------:R-:W-:Y:S01]  /*1c80*/  FFMA.FTZ R187, R187, R135, R134 ;  /* 0x00000087bbbb7223 */ /* 0x000fe20000010086 */
[----:B------:R-:W-:Y:S01]  /*1c90*/  FADD.FTZ R203, R206, -R203 ;  /* 0x800000cbcecb7221 */ /* 0x000fe20000010000 */
[----:B------:R-:W-:Y:S01]  /*1ca0*/  FMUL.FTZ R98, R185, UR19 ;  /* 0x00000013b9627c20 */ /* 0x000fe20008410000 */
[C---:B------:R-:W-:Y:S01]  /*1cb0*/  SEL R103, R99.reuse, RZ, P4 ;  /* 0x000000ff63677207 */ /* 0x040fe20002000000 */
[----:B------:R-:W-:Y:S01]  /*1cc0*/  @P5 FADD.FTZ R197, R80, R197 ;  /* 0x000000c550c55221 */ /* 0x000fe20000010000 */
[----:B------:R-:W-:Y:S01]  /*1cd0*/  SEL R140, R99, RZ, P2 ;  /* 0x000000ff638c7207 */ /* 0x000fe20001000000 */
[----:B------:R-:W-:Y:S01]  /*1ce0*/  @P5 FADD.FTZ R201, R82, R201 ;  /* 0x000000c952c95221 */ /* 0x000fe20000010000 */
[C---:B------:R-:W-:Y:S01]  /*1cf0*/  LOP3.LUT P4, RZ, R189.reuse, 0xff0000, RZ, 0xc0, !PT ;  /* 0x00ff0000bdff7812 */ /* 0x040fe2000788c0ff */
[----:B------:R-:W-:Y:S01]  /*1d00*/  FADD.FTZ R187, R200, -R187 ;  /* 0x800000bbc8bb7221 */ /* 0x000fe20000010000 */
[----:B------:R-:W-:Y:S01]  /*1d10*/  LOP3.LUT P2, RZ, R189, 0xff, RZ, 0xc0, !PT ;  /* 0x000000ffbdff7812 */ /* 0x000fe2000784c0ff */
[----:B------:R-:W-:Y:S01]  /*1d20*/  FMUL.FTZ R174, R198, R203 ;  /* 0x000000cbc6ae7220 */ /* 0x000fe20000410000 */
[----:B------:R-:W-:Y:S01]  /*1d30*/  SEL R139, R98, RZ, P4 ;  /* 0x000000ff628b7207 */ /* 0x000fe20002000000 */
[----:B------:R-:W-:Y:S01]  /*1d40*/  FMUL.FTZ R105, R197, UR19 ;  /* 0x00000013c5697c20 */ /* 0x000fe20008410000 */
[----:B------:R-:W-:Y:S01]  /*1d50*/  SEL R141, R96, RZ, P2 ;  /* 0x000000ff608d7207 */ /* 0x000fe20001000000 */
[----:B------:R-:W-:Y:S01]  /*1d60*/  FMUL.FTZ R114, R201, UR19 ;  /* 0x00000013c9727c20 */ /* 0x000fe20008410000 */
[----:B------:R-:W-:Y:S01]  /*1d70*/  LOP3.LUT P4, RZ, R204, 0xff, RZ, 0xc0, !PT ;  /* 0x000000ffccff7812 */ /* 0x000fe2000788c0ff */
[----:B------:R-:W-:Y:S01]  /*1d80*/  FMUL.FTZ R172, R198, R187 ;  /* 0x000000bbc6ac7220 */ /* 0x000fe20000410000 */
[----:B------:R-:W-:Y:S01]  /*1d90*/  LOP3.LUT P2, RZ, R204, 0xff0000, RZ, 0xc0, !PT ;  /* 0x00ff0000ccff7812 */ /* 0x000fe2000784c0ff */
[----:B------:R-:W-:Y:S01]  /*1da0*/  @P5 FADD.FTZ R174, R83, R174 ;  /* 0x000000ae53ae5221 */ /* 0x000fe20000010000 */
[----:B------:R-:W-:Y:S01]  /*1db0*/  SEL R102, R98, RZ, P3 ;  /* 0x000000ff62667207 */ /* 0x000fe20001800000 */
[----:B------:R-:W-:Y:S01]  /*1dc0*/  @P5 FADD.FTZ R172, R81, R172 ;  /* 0x000000ac51ac5221 */ /* 0x000fe20000010000 */
[----:B------:R-:W-:Y:S01]  /*1dd0*/  LOP3.LUT P3, RZ, R189, 0xff00, RZ, 0xc0, !PT ;  /* 0x0000ff00bdff7812 */ /* 0x000fe2000786c0ff */
[----:B------:R-:W-:Y:S01]  /*1de0*/  FMUL.FTZ R115, R174, UR19 ;  /* 0x00000013ae737c20 */ /* 0x000fe20008410000 */
[----:B------:R-:W-:Y:S01]  /*1df0*/  SEL R96, R105, RZ, P4 ;  /* 0x000000ff69607207 */ /* 0x000fe20002000000 */
[----:B------:R-:W-:Y:S01]  /*1e00*/  FMUL.FTZ R107, R172, UR19 ;  /* 0x00000013ac6b7c20 */ /* 0x000fe20008410000 */
[----:B------:R-:W-:-:S02]  /*1e10*/  SEL R98, R114, RZ, P2 ;  /* 0x000000ff72627207 */ /* 0x000fc40001000000 */
[C---:B------:R-:W-:Y:S02]  /*1e20*/  LOP3.LUT P4, RZ, R204.reuse, 0xff000000, RZ, 0xc0, !PT ;  /* 0xff000000ccff7812 */ /* 0x040fe4000788c0ff */
[----:B------:R-:W-:Y:S02]  /*1e30*/  ISETP.NE.U32.AND P2, PT, RZ, UR20, PT ;  /* 0x00000014ff007c0c */ /* 0x000fe4000bf45070 */
[----:B------:R-:W-:Y:S02]  /*1e40*/  SEL R142, R97, RZ, P3 ;  /* 0x000000ff618e7207 */ /* 0x000fe40001800000 */
[----:B------:R-:W-:Y:S02]  /*1e50*/  LOP3.LUT P3, RZ, R204, 0xff00, RZ, 0xc0, !PT ;  /* 0x0000ff00ccff7812 */ /* 0x000fe4000786c0ff */
[----:B------:R-:W-:Y:S02]  /*1e60*/  SEL R99, R115, RZ, P4 ;  /* 0x000000ff73637207 */ /* 0x000fe40002000000 */
[----:B------:R-:W-:-:S02]  /*1e70*/  ISETP.NE.AND.EX P2, PT, RZ, UR21, PT, P2 ;  /* 0x00000015ff007c0c */ /* 0x000fc4000bf45320 */
[C---:B------:R-:W-:Y:S02]  /*1e80*/  LOP3.LUT P4, RZ, R190.reuse, 0xff0000, RZ, 0xc0, !PT ;  /* 0x00ff0000beff7812 */ /* 0x040fe4000788c0ff */
[----:B------:R-:W-:Y:S02]  /*1e90*/  SEL R97, R107, RZ, P3 ;  /* 0x000000ff6b617207 */ /* 0x000fe40001800000 */
[----:B------:R-:W-:Y:S02]  /*1ea0*/  LOP3.LUT P3, RZ, R190, 0xff000000, RZ, 0xc0, !PT ;  /* 0xff000000beff7812 */ /* 0x000fe4000786c0ff */
[----:B------:R-:W-:Y:S02]  /*1eb0*/  SEL R143, R114, RZ, P4 ;  /* 0x000000ff728f7207 */ /* 0x000fe40002000000 */
[----:B------:R-:W-:Y:S02]  /*1ec0*/  LOP3.LUT P4, RZ, R190, 0xff, RZ, 0xc0, !PT ;  /* 0x000000ffbeff7812 */ /* 0x000fe4000788c0ff */
[----:B------:R-:W-:-:S02]  /*1ed0*/  SEL R180, R115, RZ, P3 ;  /* 0x000000ff73b47207 */ /* 0x000fc40001800000 */
[----:B------:R-:W-:Y:S02]  /*1ee0*/  LOP3.LUT P3, RZ, R190, 0xff00, RZ, 0xc0, !PT ;  /* 0x0000ff00beff7812 */ /* 0x000fe4000786c0ff */
[----:B------:R-:W-:Y:S02]  /*1ef0*/  SEL R173, R105, RZ, P4 ;  /* 0x000000ff69ad7207 */ /* 0x000fe40002000000 */
[----:B------:R-:W-:Y:S02]  /*1f00*/  ISETP.NE.U32.AND P4, PT, RZ, UR20, PT ;  /* 0x00000014ff007c0c */ /* 0x000fe4000bf85070 */
[----:B------:R-:W-:Y:S02]  /*1f10*/  SEL R182, R107, RZ, P3 ;  /* 0x000000ff6bb67207 */ /* 0x000fe40001800000 */
[----:B------:R-:W-:Y:S02]  /*1f20*/  ISETP.NE.U32.AND P3, PT, R152, RZ, PT ;  /* 0x000000ff9800720c */ /* 0x000fe40003f65070 */
        /* <DEDUP_REMOVED lines=9> */
.L_x_2742:
[----:B------:R-:W-:Y:S01]  /*1fc0*/  ISETP.NE.AND.EX P3, PT, R153, RZ, PT, P3 ;  /* 0x000000ff9900720c */ /* 0x000fe20003f65330 */
[----:B------:R-:W-:Y:S01]  /*1fd0*/  @P1 IMAD.WIDE.U32 R120, R211, 0x10, R110 ;  /* 0x00000010d3781825 */ /* 0x000fe200078e006e */
[----:B------:R1:W-:Y:S02]  /*1fe0*/  STG.E.128 desc[UR4][R118.64], R100 ;  /* 0x0000006476007986 */ /* 0x0003e4000c101d04 */
[----:B------:R-:W-:Y:S01]  /*1ff0*/  SEL R111, R140, R95, P3 ;  /* 0x0000005f8c6f7207 */ /* 0x000fe20001800000 */
[----:B------:R-:W-:Y:S01]  /*2000*/  @P1 IMAD.WIDE.U32 R116, R207, 0x10, R108 ;  /* 0x00000010cf741825 */ /* 0x000fe200078e006c */
[----:B------:R-:W-:Y:S02]  /*2010*/  SEL R110, R139, R94, P3 ;  /* 0x0000005e8b6e7207 */ /* 0x000fe40001800000 */
[----:B------:R-:W-:Y:S01]  /*2020*/  SEL R109, R142, R93, P3 ;  /* 0x0000005d8e6d7207 */ /* 0x000fe20001800000 */
[----:B0-----:R-:W-:Y:S01]  /*2030*/  IMAD.WIDE.U32 R114, R207, 0x10, R112 ;  /* 0x00000010cf727825 */ /* 0x001fe200078e0070 */
[----:B------:R-:W-:-:S02]  /*2040*/  SEL R108, R141, R92, P3 ;  /* 0x0000005c8d6c7207 */ /* 0x000fc40001800000 */
[----:B------:R-:W-:Y:S02]  /*2050*/  SEL R107, R180, R95, P3 ;  /* 0x0000005fb46b7207 */ /* 0x000fe40001800000 */
[----:B------:R-:W-:Y:S01]  /*2060*/  SEL R106, R143, R94, P3 ;  /* 0x0000005e8f6a7207 */ /* 0x000fe20001800000 */
[----:B------:R1:W-:Y:S01]  /*2070*/  @P1 STG.E.128 desc[UR4][R120.64], R108 ;  /* 0x0000006c78001986 */ /* 0x0003e2000c101d04 */
[----:B------:R-:W-:Y:S02]  /*2080*/  SEL R105, R182, R93, P3 ;  /* 0x0000005db6697207 */ /* 0x000fe40001800000 */
        /* <DEDUP_REMOVED lines=9> */
.L_x_2743:
        /* <DEDUP_REMOVED lines=27> */
.L_x_2744:
        /* <DEDUP_REMOVED lines=14> */
[C---:B------:R-:W-:Y:S01]  /*23b0*/  FMUL.FTZ R127, R198.reuse, R127 ;  /* 0x0000007fc67f7220 */ /* 0x040fe20000410000 */
[----:B------:R-:W-:Y:S01]  /*23c0*/  FADD.FTZ R131, R131, -R130 ;  /* 0x8000008283837221 */ /* 0x000fe20000010000 */
[----:B------:R-:W-:Y:S01]  /*23d0*/  FMUL.FTZ R102, R198, R137 ;  /* 0x00000089c6667220 */ /* 0x000fe20000410000 */
[----:B------:R-:W-:Y:S01]  /*23e0*/  SEL R118, R97, RZ, P6 ;  /* 0x000000ff61767207 */ /* 0x000fe20003000000 */
[----:B------:R-:W-:Y:S01]  /*23f0*/  @P5 FADD.FTZ R127, R72, R127 ;  /* 0x0000007f487f5221 */ /* 0x000fe20000010000 */
[----:B------:R-:W-:Y:S01]  /*2400*/  LOP3.LUT P6, RZ, R191, 0xff, RZ, 0xc0, !PT ;  /* 0x000000ffbfff7812 */ /* 0x000fe200078cc0ff */
[----:B------:R-:W-:Y:S01]  /*2410*/  FFMA.FTZ R129, R129, R135, R134 ;  /* 0x0000008781817223 */ /* 0x000fe20000010086 */
[----:B------:R-:W0:Y:S01]  /*2420*/  @P1 LDC.64 R100, c[0x0][0x300] ;  /* 0x0000c000ff641b82 */ /* 0x000e220000000a00 */
[----:B------:R-:W-:Y:S01]  /*2430*/  FMUL.FTZ R104, R127, UR19 ;  /* 0x000000137f687c20 */ /* 0x000fe20008410000 */
[----:B------:R-:W-:Y:S01]  /*2440*/  SEL R115, R96, RZ, P6 ;  /* 0x000000ff60737207 */ /* 0x000fe20003000000 */
[----:B------:R-:W-:Y:S01]  /*2450*/  @P5 FADD.FTZ R102, R73, R102 ;  /* 0x0000006649665221 */ /* 0x000fe20000010000 */
[----:B------:R-:W-:Y:S01]  /*2460*/  LOP3.LUT P6, RZ, R176, 0xff00, RZ, 0xc0, !PT ;  /* 0x0000ff00b0ff7812 */ /* 0x000fe200078cc0ff */
[----:B------:R-:W-:Y:S01]  /*2470*/  FMUL.FTZ R131, R198, R131 ;  /* 0x00000083c6837220 */ /* 0x000fe20000410000 */
[----:B------:R-:W-:Y:S01]  /*2480*/  FADD.FTZ R129, R132, -R129 ;  /* 0x8000008184817221 */ /* 0x000fe20000010000 */
[----:B------:R-:W-:Y:S01]  /*2490*/  FMUL.FTZ R105, R102, UR19 ;  /* 0x0000001366697c20 */ /* 0x000fe20008410000 */
[----:B------:R-:W-:Y:S01]  /*24a0*/  SEL R97, R97, RZ, P6 ;  /* 0x000000ff61617207 */ /* 0x000fe20003000000 */
[----:B------:R-:W-:Y:S01]  /*24b0*/  @P5 FADD.FTZ R131, R74, R131 ;  /* 0x000000834a835221 */ /* 0x000fe20000010000 */
[----:B------:R-:W-:Y:S01]  /*24c0*/  LOP3.LUT P6, RZ, R176, 0xff000000, RZ, 0xc0, !PT ;  /* 0xff000000b0ff7812 */ /* 0x000fe200078cc0ff */
[----:B------:R-:W-:Y:S01]  /*24d0*/  FMUL.FTZ R198, R198, R129 ;  /* 0x00000081c6c67220 */ /* 0x000fe20000410000 */
[----:B------:R-:W-:Y:S01]  /*24e0*/  SEL R88, R127, R88, P4 ;  /* 0x000000587f587207 */ /* 0x000fe20002000000 */
[----:B------:R-:W-:Y:S01]  /*24f0*/  FMUL.FTZ R106, R131, UR19 ;  /* 0x00000013836a7c20 */ /* 0x000fe20008410000 */
[----:B------:R-:W-:Y:S01]  /*2500*/  SEL R99, R99, RZ, P6 ;  /* 0x000000ff63637207 */ /* 0x000fe20003000000 */
[----:B------:R-:W-:Y:S01]  /*2510*/  @P5 FADD.FTZ R198, R75, R198 ;  /* 0x000000c64bc65221 */ /* 0x000fe20000010000 */
[----:B------:R-:W-:Y:S01]  /*2520*/  LOP3.LUT P6, RZ, R176, 0xff0000, RZ, 0xc0, !PT ;  /* 0x00ff0000b0ff7812 */ /* 0x000fe200078cc0ff */
[----:B------:R-:W-:Y:S01]  /*2530*/  IMAD.WIDE.U32 R112, R195, 0x10, R112 ;  /* 0x00000010c3707825 */ /* 0x000fe200078e0070 */
[----:B------:R-:W-:-:S02]  /*2540*/  LOP3.LUT P5, RZ, R196, 0xff0000, RZ, 0xc0, !PT ;  /* 0x00ff0000c4ff7812 */ /* 0x000fc400078ac0ff */
[----:B------:R-:W-:Y:S02]  /*2550*/  SEL R98, R98, RZ, P6 ;  /* 0x000000ff62627207 */ /* 0x000fe40003000000 */
[----:B------:R-:W-:Y:S02]  /*2560*/  LOP3.LUT P6, RZ, R176, 0xff, RZ, 0xc0, !PT ;  /* 0x000000ffb0ff7812 */ /* 0x000fe400078cc0ff */
[C---:B------:R-:W-:Y:S01]  /*2570*/  SEL R91, R198.reuse, R91, P4 ;  /* 0x0000005bc65b7207 */ /* 0x040fe20002000000 */
[----:B------:R-:W-:Y:S01]  /*2580*/  FMUL.FTZ R198, R198, UR19 ;  /* 0x00000013c6c67c20 */ /* 0x000fe20008410000 */
[----:B------:R-:W-:Y:S01]  /*2590*/  SEL R96, R96, RZ, P6 ;  /* 0x000000ff60607207 */ /* 0x000fe20003000000 */
[----:B0-----:R-:W-:Y:S01]  /*25a0*/  @P1 IMAD.WIDE.U32 R110, R195, 0x10, R100 ;  /* 0x00000010c36e1825 */ /* 0x001fe200078e0064 */
[----:B------:R-:W-:Y:S02]  /*25b0*/  LOP3.LUT P6, RZ, R188, 0xff, RZ, 0xc0, !PT ;  /* 0x000000ffbcff7812 */ /* 0x000fe400078cc0ff */
[----:B------:R-:W-:Y:S01]  /*25c0*/  SEL R89, R102, R89, P4 ;  /* 0x0000005966597207 */ /* 0x000fe20002000000 */
[----:B------:R0:W-:Y:S01]  /*25d0*/  STG.E.128 desc[UR4][R112.64], R96 ;  /* 0x0000006070007986 */ /* 0x0001e2000c101d04 */
[----:B------:R-:W-:-:S02]  /*25e0*/  SEL R117, R104, RZ, P6 ;  /* 0x000000ff68757207 */ /* 0x000fc40003000000 */
[C---:B------:R-:W-:Y:S02]  /*25f0*/  LOP3.LUT P6, RZ, R188.reuse, 0xff00, RZ, 0xc0, !PT ;  /* 0x0000ff00bcff7812 */ /* 0x040fe400078cc0ff */
[----:B------:R-:W-:Y:S02]  /*2600*/  SEL R90, R131, R90, P4 ;  /* 0x0000005a835a7207 */ /* 0x000fe40002000000 */
[----:B------:R-:W-:Y:S02]  /*2610*/  SEL R120, R105, RZ, P6 ;  /* 0x000000ff69787207 */ /* 0x000fe40003000000 */
[C---:B------:R-:W-:Y:S02]  /*2620*/  LOP3.LUT P6, RZ, R188.reuse, 0xff0000, RZ, 0xc0, !PT ;  /* 0x00ff0000bcff7812 */ /* 0x040fe400078cc0ff */
[----:B------:R-:W-:Y:S02]  /*2630*/  LOP3.LUT P4, RZ, R188, 0xff000000, RZ, 0xc0, !PT ;  /* 0xff000000bcff7812 */ /* 0x000fe4000788c0ff */
[----:B------:R-:W-:-:S02]  /*2640*/  SEL R119, R106, RZ, P6 ;  /* 0x000000ff6a777207 */ /* 0x000fc40003000000 */
[----:B------:R-:W-:Y:S02]  /*2650*/  SEL R106, R106, RZ, P5 ;  /* 0x000000ff6a6a7207 */ /* 0x000fe40002800000 */
[C---:B------:R-:W-:Y:S02]  /*2660*/  @P2 IADD3 R108, P5, R199.reuse, UR20, RZ ;  /* 0x00000014c76c2c10 */ /* 0x040fe4000ffbe0ff */
[----:B------:R-:W-:Y:S02]  /*2670*/  LOP3.LUT P6, RZ, R196, 0xff, RZ, 0xc0, !PT ;  /* 0x000000ffc4ff7812 */ /* 0x000fe400078cc0ff */
[----:B------:R-:W-:Y:S02]  /*2680*/  @P2 IADD3.X R109, R194, UR21, RZ, P5, !PT ;  /* 0x00000015c26d2c10 */ /* 0x000fe4000affe4ff */
[----:B------:R-:W-:Y:S02]  /*2690*/  IADD3 R114, P5, R199, UR22, RZ ;  /* 0x00000016c7727c10 */ /* 0x000fe4000ffbe0ff */
[----:B------:R-:W-:-:S02]  /*26a0*/  SEL R100, R115, R92, P3 ;  /* 0x0000005c73647207 */ /* 0x000fc40001800000 */
[----:B------:R-:W-:Y:S02]  /*26b0*/  SEL R104, R104, RZ, P6 ;  /* 0x000000ff68687207 */ /* 0x000fe40003000000 */
[----:B------:R-:W-:Y:S02]  /*26c0*/  IADD3.X R115, R194, UR23, RZ, P5, !PT ;  /* 0x00000017c2737c10 */ /* 0x000fe4000affe4ff */
[----:B------:R-:W-:Y:S02]  /*26d0*/  LOP3.LUT P6, RZ, R196, 0xff00, RZ, 0xc0, !PT ;  /* 0x0000ff00c4ff7812 */ /* 0x000fe400078cc0ff */
[----:B------:R-:W-:Y:S02]  /*26e0*/  SEL R122, R198, RZ, P4 ;  /* 0x000000ffc67a7207 */ /* 0x000fe40002000000 */
[----:B------:R-:W-:Y:S02]  /*26f0*/  LOP3.LUT P5, RZ, R196, 0xff000000, RZ, 0xc0, !PT ;  /* 0xff000000c4ff7812 */ /* 0x000fe400078ac0ff */
[----:B------:R-:W-:-:S02]  /*2700*/  @P1 IADD3 R152, P4, R199, R152, RZ ;  /* 0x00000098c7981210 */ /* 0x000fc40007f9e0ff */
[----:B------:R-:W-:Y:S02]  /*2710*/  SEL R103, R116, R95, P3 ;  /* 0x0000005f74677207 */ /* 0x000fe40001800000 */
[----:B------:R-:W-:Y:S02]  /*2720*/  SEL R102, R107, R94, P3 ;  /* 0x0000005e6b667207 */ /* 0x000fe40001800000 */
[----:B------:R-:W-:Y:S02]  /*2730*/  SEL R101, R118, R93, P3 ;  /* 0x0000005d76657207 */ /* 0x000fe40001800000 */
[----:B------:R-:W-:Y:S02]  /*2740*/  SEL R105, R105, RZ, P6 ;  /* 0x000000ff69697207 */ /* 0x000fe40003000000 */
[----:B------:R-:W-:Y:S01]  /*2750*/  SEL R107, R198, RZ, P5 ;  /* 0x000000ffc66b7207 */ /* 0x000fe20002800000 */
[----:B------:R0:W-:Y:S01]  /*2760*/  @P1 STG.E.128 desc[UR4][R110.64], R100 ;  /* 0x000000646e001986 */ /* 0x0001e2000c101d04 */
[----:B------:R-:W-:-:S02]  /*2770*/  @P1 IADD3.X R153, R194, R153, RZ, P4, !PT ;  /* 0x00000099c2991210 */ /* 0x000fc400027fe4ff */
[----:B------:R-:W-:Y:S01]  /*2780*/  SEL R92, R117, R92, P3 ;  /* 0x0000005c755c7207 */ /* 0x000fe20001800000 */
[----:B------:R0:W-:Y:S01]  /*2790*/  @P2 STG.E.128 desc[UR4][R108.64], R88 ;  /* 0x000000586c002986 */ /* 0x0001e2000c101d04 */
[----:B------:R-:W-:Y:S02]  /*27a0*/  SEL R93, R120, R93, P3 ;  /* 0x0000005d785d7207 */ /* 0x000fe40001800000 */
[----:B------:R-:W-:Y:S01]  /*27b0*/  SEL R94, R119, R94, P3 ;  /* 0x0000005e775e7207 */ /* 0x000fe20001800000 */
[----:B------:R0:W-:Y:S01]  /*27c0*/  STG.E.128 desc[UR4][R114.64], R104 ;  /* 0x0000006872007986 */ /* 0x0001e2000c101d04 */
        /* <DEDUP_REMOVED lines=10> */
[----:B------:R-:W-:Y:S02]  /*2870*/  MOV R24, R27 ;  /* 0x0000001b00187202 */ /* 0x000fe40000000f00 */
        /* <DEDUP_REMOVED lines=57> */
.L_x_2740:
[----:B------:R-:W1:Y:S01]  /*2c10*/  S2UR UR6, SR_CTAID.X ;  /* 0x00000000000679c3 */ /* 0x000e620000002500 */
[----:B------:R-:W-:-:S07]  /*2c20*/  LOP3.LUT R11, R0, 0xff, RZ, 0xc0, !PT ;  /* 0x000000ff000b7812 */ /* 0x000fce00078ec0ff */
[----:B------:R-:W2:Y:S08]  /*2c30*/  LDC.64 R2, c[0x0][0x2d0] ;  /* 0x0000b400ff027b82 */ /* 0x000eb00000000a00 */
[----:B------:R-:W3:Y:S08]  /*2c40*/  LDC.64 R4, c[0x0][0x2d8] ;  /* 0x0000b600ff047b82 */ /* 0x000ef00000000a00 */
[----:B------:R-:W4:Y:S01]  /*2c50*/  LDC.64 R6, c[0x0][0x2e0] ;  /* 0x0000b800ff067b82 */ /* 0x000f220000000a00 */
[----:B-1----:R-:W-:Y:S01]  /*2c60*/  LEA.HI R10, R0, UR6, RZ, 0x18 ;  /* 0x00000006000a7c11 */ /* 0x002fe2000f8fc0ff */
[----:B------:R-:W-:-:S04]  /*2c70*/  ULDC UR6, c[0x0][0x218] ;  /* 0x0000860000067ab9 */ /* 0x000fc80000000800 */
[----:B------:R-:W-:Y:S02]  /*2c80*/  IMAD R10, R10, UR6, RZ ;  /* 0x000000060a0a7c24 */ /* 0x000fe4000f8e02ff */
[----:B------:R-:W1:Y:S03]  /*2c90*/  LDC.64 R8, c[0x0][0x2e8] ;  /* 0x0000ba00ff087b82 */ /* 0x000e660000000a00 */
[----:B------:R-:W-:-:S05]  /*2ca0*/  LEA.HI R11, R10, R11, RZ, 0x1e ;  /* 0x0000000b0a0b7211 */ /* 0x000fca00078ff0ff */
[----:B--2---:R-:W-:-:S04]  /*2cb0*/  IMAD.WIDE.U32 R2, R11, 0x10, R2 ;  /* 0x000000100b027825 */ /* 0x004fc800078e0002 */
[C---:B---3--:R-:W-:Y:S01]  /*2cc0*/  IMAD.WIDE.U32 R4, R11.reuse, 0x10, R4 ;  /* 0x000000100b047825 */ /* 0x048fe200078e0004 */
[----:B------:R-:W-:Y:S03]  /*2cd0*/  STG.E.128 desc[UR4][R2.64], R44 ;  /* 0x0000002c02007986 */ /* 0x000fe6000c101d04 */
[C---:B----4-:R-:W-:Y:S01]  /*2ce0*/  IMAD.WIDE.U32 R6, R11.reuse, 0x10, R6 ;  /* 0x000000100b067825 */ /* 0x050fe200078e0006 */
[----:B------:R-:W-:Y:S04]  /*2cf0*/  STG.E.128 desc[UR4][R4.64], R40 ;  /* 0x0000002804007986 */ /* 0x000fe8000c101d04 */
[----:B------:R-:W-:Y:S01]  /*2d00*/  STG.E.128 desc[UR4][R6.64], R52 ;  /* 0x0000003406007986 */ /* 0x000fe2000c101d04 */
[----:B-1----:R-:W-:-:S05]  /*2d10*/  IMAD.WIDE.U32 R8, R11, 0x10, R8 ;  /* 0x000000100b087825 */ /* 0x002fca00078e0008 */
        /* <DEDUP_REMOVED lines=14> */
.L_x_2741:
[----:B------:R-:W-:Y:S01]  /*2e00*/  HFMA2.MMA R108, -RZ, RZ, 0, 9.5367431640625e-07 ;  /* 0x00000010ff6c7435 */ /* 0x000fe200000001ff */
[----:B------:R-:W-:Y:S02]  /*2e10*/  MOV R109, R37 ;  /* 0x00000025006d7202 */ /* 0x000fe40000000f00 */
[----:B------:R-:W-:Y:S02]  /*2e20*/  MOV R111, 0x1f ;  /* 0x0000001f006f7802 */ /* 0x000fe40000000f00 */
[----:B------:R-:W-:-:S07]  /*2e30*/  MOV R106, 0xffffffff ;  /* 0xffffffff006a7802 */ /* 0x000fce0000000f00 */
[----:B-----5:R-:W-:Y:S05]  /*2e40*/  WARPSYNC.COLLECTIVE R106, `(.L_x_2746) ;  /* 0x000000006a087348 */ /* 0x020fea0003c00000 */
[----:B------:R0:W1:Y:S02]  /*2e50*/  SHFL.DOWN P5, R113, R109, R108, R111 ;  /* 0x0800006c6d717389 */ /* 0x00006400000a006f */
[----:B01---5:R-:W-:Y:S01]  /*2e60*/  ENDCOLLECTIVE ;  /* 0x000000000000791b */ /* 0x023fe20003800000 */
.L_x_2746:
[----:B------:R-:W-:Y:S02]  /*2e70*/  MOV R109, R96 ;  /* 0x00000060006d7202 */ /* 0x000fe40000000f00 */
[----:B------:R-:W-:-:S07]  /*2e80*/  MOV R38, R113 ;  /* 0x0000007100267202 */ /* 0x000fce0000000f00 */
[----:B------:R-:W-:Y:S05]  /*2e90*/  WARPSYNC.COLLECTIVE R106, `(.L_x_2747) ;  /* 0x000000006a087348 */ /* 0x000fea0003c00000 */
[----:B------:R0:W1:Y:S02]  /*2ea0*/  SHFL.DOWN P5, R113, R109, R108, R111 ;  /* 0x0800006c6d717389 */ /* 0x00006400000a006f */
[----:B01----:R-:W-:Y:S01]  /*2eb0*/  ENDCOLLECTIVE ;  /* 0x000000000000791b */ /* 0x003fe20003800000 */
.L_x_2747:
[----:B------:R-:W-:Y:S01]  /*2ec0*/  FADD.FTZ R38, R37, R38 ;  /* 0x0000002625267221 */ /* 0x000fe20000010000 */
[----:B------:R-:W-:-:S04]  /*2ed0*/  HFMA2.MMA R108, -RZ, RZ, 0, 4.76837158203125e-07 ;  /* 0x00000008ff6c7435 */ /* 0x000fc800000001ff */
[----:B------:R-:W-:Y:S02]  /*2ee0*/  MOV R109, R38 ;  /* 0x00000026006d7202 */ /* 0x000fe40000000f00 */
[----:B------:R-:W-:-:S07]  /*2ef0*/  MOV R39, R113 ;  /* 0x0000007100277202 */ /* 0x000fce0000000f00 */
[----:B------:R-:W-:Y:S05]  /*2f00*/  WARPSYNC.COLLECTIVE R106, `(.L_x_2748) ;  /* 0x000000006a087348 */ /* 0x000fea0003c00000 */
[----:B------:R0:W1:Y:S02]  /*2f10*/  SHFL.DOWN P5, R113, R109, R108, R111 ;  /* 0x0800006c6d717389 */ /* 0x00006400000a006f */
[----:B01----:R-:W-:Y:S01]  /*2f20*/  ENDCOLLECTIVE ;  /* 0x000000000000791b */ /* 0x003fe20003800000 */
.L_x_2748:
[----:B------:R-:W-:-:S05]  /*2f30*/  FADD.FTZ R39, R96, R39 ;  /* 0x0000002760277221 */ /* 0x000fca0000010000 */
[----:B------:R-:W-:Y:S02]  /*2f40*/  MOV R109, R39 ;  /* 0x00000027006d7202 */ /* 0x000fe40000000f00 */
[----:B------:R-:W-:-:S07]  /*2f50*/  MOV R103, R113 ;  /* 0x0000007100677202 */ /* 0x000fce0000000f00 */
[----:B------:R-:W-:Y:S05]  /*2f60*/  WARPSYNC.COLLECTIVE R106, `(.L_x_2749) ;  /* 0x000000006a087348 */ /* 0x000fea0003c00000 */
[----:B------:R0:W1:Y:S02]  /*2f70*/  SHFL.DOWN P5, R113, R109, R108, R111 ;  /* 0x0800006c6d717389 */ /* 0x00006400000a006f */
[----:B01----:R-:W-:Y:S01]  /*2f80*/  ENDCOLLECTIVE ;  /* 0x000000000000791b */ /* 0x003fe20003800000 */
.L_x_2749:
[----:B------:R-:W-:Y:S01]  /*2f90*/  FADD.FTZ R103, R38, R103 ;  /* 0x0000006726677221 */ /* 0x000fe20000010000 */
[----:B------:R-:W-:-:S04]  /*2fa0*/  MOV R38, R98 ;  /* 0x0000006200267202 */ /* 0x000fc80000000f00 */
[----:B------:R-:W-:Y:S01]  /*2fb0*/  MOV R109, R103 ;  /* 0x00000067006d7202 */ /* 0x000fe20000000f00 */
[----:B------:R-:W-:Y:S01]  /*2fc0*/  IMAD.MOV.U32 R108, RZ, RZ, 0x4 ;  /* 0x00000004ff6c7424 */ /* 0x000fe200078e00ff */
[----:B------:R-:W-:-:S07]  /*2fd0*/  MOV R102, R113 ;  /* 0x0000007100667202 */ /* 0x000fce0000000f00 */
[----:B------:R-:W-:Y:S05]  /*2fe0*/  WARPSYNC.COLLECTIVE R106, `(.L_x_2750) ;  /* 0x000000006a087348 */ /* 0x000fea0003c00000 */
[----:B------:R0:W1:Y:S02]  /*2ff0*/  SHFL.DOWN P5, R113, R109, R108, R111 ;  /* 0x0800006c6d717389 */ /* 0x00006400000a006f */
[----:B01----:R-:W-:Y:S01]  /*3000*/  ENDCOLLECTIVE ;  /* 0x000000000000791b */ /* 0x003fe20003800000 */
.L_x_2750:
[----:B------:R-:W-:Y:S01]  /*3010*/  FADD.FTZ R102, R39, R102 ;  /* 0x0000006627667221 */ /* 0x000fe20000010000 */
[----:B------:R-:W-:-:S04]  /*3020*/  MOV R39, R97 ;  /* 0x0000006100277202 */ /* 0x000fc80000000f00 */
[----:B------:R-:W-:Y:S02]  /*3030*/  MOV R109, R102 ;  /* 0x00000066006d7202 */ /* 0x000fe40000000f00 */
[----:B------:R-:W-:-:S07]  /*3040*/  MOV R104, R113 ;  /* 0x0000007100687202 */ /* 0x000fce0000000f00 */
[----:B------:R-:W-:Y:S05]  /*3050*/  WARPSYNC.COLLECTIVE R106, `(.L_x_2751) ;  /* 0x000000006a087348 */ /* 0x000fea0003c00000 */
[----:B------:R0:W1:Y:S02]  /*3060*/  SHFL.DOWN P5, R113, R109, R108, R111 ;  /* 0x0800006c6d717389 */ /* 0x00006400000a006f */
[----:B01----:R-:W-:Y:S01]  /*3070*/  ENDCOLLECTIVE ;  /* 0x000000000000791b */ /* 0x003fe20003800000 */
.L_x_2751:
[----:B------:R-:W-:Y:S01]  /*3080*/  FADD.FTZ R104, R103, R104 ;  /* 0x0000006867687221 */ /* 0x000fe20000010000 */
[----:B------:R-:W-:-:S04]  /*3090*/  HFMA2.MMA R108, -RZ, RZ, 0, 1.1920928955078125e-07 ;  /* 0x00000002ff6c7435 */ /* 0x000fc800000001ff */
[----:B------:R-:W-:Y:S02]  /*30a0*/  MOV R109, R104 ;  /* 0x00000068006d7202 */ /* 0x000fe40000000f00 */
[----:B------:R-:W-:-:S07]  /*30b0*/  MOV R105, R113 ;  /* 0x0000007100697202 */ /* 0x000fce0000000f00 */
[----:B------:R-:W-:Y:S05]  /*30c0*/  WARPSYNC.COLLECTIVE R106, `(.L_x_2752) ;  /* 0x000000006a087348 */ /* 0x000fea0003c00000 */
[----:B------:R0:W1:Y:S02]  /*30d0*/  SHFL.DOWN P5, R113, R109, R108, R111 ;  /* 0x0800006c6d717389 */ /* 0x00006400000a006f */
[----:B01----:R-:W-:Y:S01]  /*30e0*/  ENDCOLLECTIVE ;  /* 0x000000000000791b */ /* 0x003fe20003800000 */
.L_x_2752:
[----:B------:R-:W-:-:S05]  /*30f0*/  FADD.FTZ R105, R102, R105 ;  /* 0x0000006966697221 */ /* 0x000fca0000010000 */
[----:B------:R-:W-:Y:S02]  /*3100*/  MOV R109, R105 ;  /* 0x00000069006d7202 */ /* 0x000fe40000000f00 */
[----:B------:R-:W-:-:S07]  /*3110*/  MOV R37, R113 ;  /* 0x0000007100257202 */ /* 0x000fce0000000f00 */
[----:B------:R-:W-:Y:S05]  /*3120*/  WARPSYNC.COLLECTIVE R106, `(.L_x_2753) ;  /* 0x000000006a087348 */ /* 0x000fea0003c00000 */
[----:B------:R0:W1:Y:S02]  /*3130*/  SHFL.DOWN P5, R113, R109, R108, R111 ;  /* 0x0800006c6d717389 */ /* 0x00006400000a006f */
[----:B01----:R-:W-:Y:S01]  /*3140*/  ENDCOLLECTIVE ;  /* 0x000000000000791b */ /* 0x003fe20003800000 */
.L_x_2753:
        /* <DEDUP_REMOVED lines=8> */
.L_x_2754:
[----:B------:R-:W-:-:S05]  /*31d0*/  FADD.FTZ R96, R105, R96 ;  /* 0x0000006069607221 */ /* 0x000fca0000010000 */
[----:B------:R-:W-:Y:S02]  /*31e0*/  MOV R109, R96 ;  /* 0x00000060006d7202 */ /* 0x000fe40000000f00 */
[----:B------:R-:W-:-:S07]  /*31f0*/  MOV R107, R113 ;  /* 0x00000071006b7202 */ /* 0x000fce0000000f00 */
[----:B------:R-:W-:Y:S05]  /*3200*/  WARPSYNC.COLLECTIVE R106, `(.L_x_2755) ;  /* 0x000000006a087348 */ /* 0x000fea0003c00000 */
[----:B------:R0:W1:Y:S02]  /*3210*/  SHFL.DOWN P5, R113, R109, R108, R111 ;  /* 0x0800006c6d717389 */ /* 0x00006400000a006f */
[----:B01----:R-:W-:Y:S01]  /*3220*/  ENDCOLLECTIVE ;  /* 0x000000000000791b */ /* 0x003fe20003800000 */
.L_x_2755:
[----:B------:R-:W-:Y:S05]  /*3230*/  BRA `(.L_x_2756) ;  /* 0xffffffe400647947 */ /* 0x000fea000383ffff */
.L_x_2757:
        /* <DEDUP_REMOVED lines=12> */
.L_x_3037:


//--------------------- .text._ZN10layer_norm22ln_bwd_finalize_kernelINS_22Kernel_traits_finalizeILj4096EfffffjLb0ELj1024ELj4ENS_18Kernel_traits_baseILj4096EfffffjLj1024EEEEELb0ELb0EEEvNS_9BwdParamsE --------------------------
	.section	.text._ZN10layer_norm22ln_bwd_finalize_kernelINS_22Kernel_traits_finalizeILj4096EfffffjLb0ELj1024ELj4ENS_18Kernel_traits_baseILj4096EfffffjLj1024EEEEELb0ELb0EEEvNS_9BwdParamsE,"ax",@progbits
	.align	128
        .global         _ZN10layer_norm22ln_bwd_finalize_kernelINS_22Kernel_traits_finalizeILj4096EfffffjLb0ELj1024ELj4ENS_18Kernel_traits_baseILj4096EfffffjLj1024EEEEELb0ELb0EEEvNS_9BwdParamsE
        .type           _ZN10layer_norm22ln_bwd_finalize_kernelINS_22Kernel_traits_finalizeILj4096EfffffjLb0ELj1024ELj4ENS_18Kernel_traits_baseILj4096EfffffjLj1024EEEEELb0ELb0EEEvNS_9BwdParamsE,@function
        .size           _ZN10layer_norm22ln_bwd_finalize_kernelINS_22Kernel_traits_finalizeILj4096EfffffjLb0ELj1024ELj4ENS_18Kernel_traits_baseILj4096EfffffjLj1024EEEEELb0ELb0EEEvNS_9BwdParamsE,(.L_x_3038 - _ZN10layer_norm22ln_bwd_finalize_kernelINS_22Kernel_traits_finalizeILj4096EfffffjLb0ELj1024ELj4ENS_18Kernel_traits_baseILj4096EfffffjLj1024EEEEELb0ELb0EEEvNS_9BwdParamsE)
        .other          _ZN10layer_norm22ln_bwd_finalize_kernelINS_22Kernel_traits_finalizeILj4096EfffffjLb0ELj1024ELj4ENS_18Kernel_traits_baseILj4096EfffffjLj1024EEEEELb0ELb0EEEvNS_9BwdParamsE,@"STO_CUDA_ENTRY STV_DEFAULT"
_ZN10layer_norm22ln_bwd_finalize_kernelINS_22Kernel_traits_finalizeILj4096EfffffjLb0ELj1024ELj4ENS_18Kernel_traits_baseILj4096EfffffjLj1024EEEEELb0ELb0EEEvNS_9BwdParamsE:
.text._ZN10layer_norm22ln_bwd_finalize_kernelINS_22Kernel_traits_finalizeILj4096EfffffjLb0ELj1024ELj4ENS_18Kernel_traits_baseILj4096EfffffjLj1024EEEEELb0ELb0EEEvNS_9BwdParamsE:
        /* <DEDUP_REMOVED lines=25> */
.L_x_2770:
        /* <DEDUP_REMOVED lines=30> */
.L_x_2762:
        /* <DEDUP_REMOVED lines=36> */
.L_x_2761:
[----:B------:R-:W-:Y:S05]  /*05b0*/  BSYNC B1 ;  /* 0x0000000000017941 */ /* 0x000fea0003800000 */
.L_x_2760:
        /* <DEDUP_REMOVED lines=24> */
.L_x_2764:
[----:B------:R-:W-:Y:S05]  /*0740*/  BSYNC B1 ;  /* 0x0000000000017941 */ /* 0x000fea0003800000 */
.L_x_2763:
        /* <DEDUP_REMOVED lines=12> */
.L_x_2765:
[----:B------:R-:W-:Y:S05]  /*0810*/  BSYNC B1 ;  /* 0x0000000000017941 */ /* 0x000fea0003800000 */
.L_x_2759:
[----:B------:R-:W-:Y:S05]  /*0820*/  BSYNC B0 ;  /* 0x0000000000007941 */ /* 0x000fea0003800000 */
.L_x_2758:
        /* <DEDUP_REMOVED lines=29> */
.L_x_2781:
[----:B---3--:R-:W-:Y:S01]  /*0a00*/  FADD.FTZ R9, R18, R9 ;  /* 0x0000000912097221 */ /* 0x008fe20000010000 */
[----:B--2---:R-:W-:-:S04]  /*0a10*/  FADD.FTZ R11, R10, R11 ;  /* 0x0000000b0a0b7221 */ /* 0x004fc80000010000 */
[----:B------:R2:W-:Y:S04]  /*0a20*/  @!P1 STS [R6+0x2000], R9 ;  /* 0x0020000906009388 */ /* 0x0005e80000000800 */
[----:B------:R2:W-:Y:S02]  /*0a30*/  @!P1 STS [R6+0x2080], R11 ;  /* 0x0020800b06009388 */ /* 0x0005e40000000800 */
.L_x_2766:
        /* <DEDUP_REMOVED lines=16> */
.L_x_2769:
[----:B------:R-:W-:Y:S05]  /*0b40*/  BSYNC B0 ;  /* 0x0000000000007941 */ /* 0x000fea0003800000 */
.L_x_2768:
[C---:B------:R-:W-:Y:S01]  /*0b50*/  ISETP.GT.U32.AND P1, PT, R3.reuse, -0x1001, PT ;  /* 0xffffefff0300780c */ /* 0x040fe20003f24070 */
[----:B------:R-:W-:Y:S01]  /*0b60*/  VIADD R4, R4, 0x800 ;  /* 0x0000080004047836 */ /* 0x000fe20000000000 */
[----:B------:R-:W-:-:S11]  /*0b70*/  IADD3 R3, R3, 0x1000, RZ ;  /* 0x0000100003037810 */ /* 0x000fd60007ffe0ff */
[----:B------:R-:W-:Y:S05]  /*0b80*/  @P1 BRA `(.L_x_2770) ;  /* 0xfffffff400801947 */ /* 0x000fea000383ffff */
[----:B------:R-:W-:Y:S05]  /*0b90*/  EXIT ;  /* 0x000000000000794d */ /* 0x000fea0003800000 */
.L_x_2767:
[----:B------:R-:W-:Y:S01]  /*0ba0*/  HFMA2.MMA R21, -RZ, RZ, 0, 5.9604644775390625e-08 ;  /* 0x00000001ff157435 */ /* 0x000fe200000001ff */
[----:B0--3--:R-:W-:Y:S01]  /*0bb0*/  MOV R22, R10 ;  /* 0x0000000a00167202 */ /* 0x009fe20000000f00 */
[----:B------:R-:W-:Y:S01]  /*0bc0*/  IMAD.MOV.U32 R19, RZ, RZ, -0x1 ;  /* 0xffffffffff137424 */ /* 0x000fe200078e00ff */
[----:B------:R-:W-:-:S08]  /*0bd0*/  MOV R24, 0x1f ;  /* 0x0000001f00187802 */ /* 0x000fd00000000f00 */
[----:B-12---:R-:W-:Y:S05]  /*0be0*/  WARPSYNC.COLLECTIVE R19, `(.L_x_2771) ;  /* 0x0000000013087348 */ /* 0x006fea0003c00000 */
[----:B------:R0:W3:Y:S02]  /*0bf0*/  SHFL.BFLY P2, R20, R22, R21, R24 ;  /* 0x0c00001516147389 */ /* 0x0000e40000040018 */
[----:B0123--:R-:W-:Y:S01]  /*0c00*/  ENDCOLLECTIVE ;  /* 0x000000000000791b */ /* 0x00ffe20003800000 */
.L_x_2771:
[----:B------:R-:W-:Y:S01]  /*0c10*/  HFMA2.MMA R21, -RZ, RZ, 0, 1.1920928955078125e-07 ;  /* 0x00000002ff157435 */ /* 0x000fe200000001ff */
[----:B------:R-:W-:-:S05]  /*0c20*/  MOV R11, R20 ;  /* 0x00000014000b7202 */ /* 0x000fca0000000f00 */
[----:B------:R-:W-:-:S05]  /*0c30*/  FADD.FTZ R11, R10, R11 ;  /* 0x0000000b0a0b7221 */ /* 0x000fca0000010000 */
[----:B------:R-:W-:-:S07]  /*0c40*/  MOV R22, R11 ;  /* 0x0000000b00167202 */ /* 0x000fce0000000f00 */
[----:B------:R-:W-:Y:S05]  /*0c50*/  WARPSYNC.COLLECTIVE R19, `(.L_x_2772) ;  /* 0x0000000013087348 */ /* 0x000fea0003c00000 */
[----:B------:R0:W1:Y:S02]  /*0c60*/  SHFL.BFLY P2, R20, R22, R21, R24 ;  /* 0x0c00001516147389 */ /* 0x0000640000040018 */
[----:B01----:R-:W-:Y:S01]  /*0c70*/  ENDCOLLECTIVE ;  /* 0x000000000000791b */ /* 0x003fe20003800000 */
.L_x_2772:
[----:B------:R-:W-:Y:S01]  /*0c80*/  HFMA2.MMA R21, -RZ, RZ, 0, 2.384185791015625e-07 ;  /* 0x00000004ff157435 */ /* 0x000fe200000001ff */
[----:B------:R-:W-:-:S04]  /*0c90*/  IMAD.MOV.U32 R14, RZ, RZ, R20 ;  /* 0x000000ffff0e7224 */ /* 0x000fc800078e0014 */
[----:B------:R-:W-:-:S05]  /*0ca0*/  FADD.FTZ R14, R11, R14 ;  /* 0x0000000e0b0e7221 */ /* 0x000fca0000010000 */
[----:B------:R-:W-:-:S07]  /*0cb0*/  MOV R22, R14 ;  /* 0x0000000e00167202 */ /* 0x000fce0000000f00 */
[----:B------:R-:W-:Y:S05]  /*0cc0*/  WARPSYNC.COLLECTIVE R19, `(.L_x_2773) ;  /* 0x0000000013087348 */ /* 0x000fea0003c00000 */
[----:B------:R0:W1:Y:S02]  /*0cd0*/  SHFL.BFLY P2, R20, R22, R21, R24 ;  /* 0x0c00001516147389 */ /* 0x0000640000040018 */
[----:B01----:R-:W-:Y:S01]  /*0ce0*/  ENDCOLLECTIVE ;  /* 0x000000000000791b */ /* 0x003fe20003800000 */
.L_x_2773:
[----:B------:R-:W-:Y:S01]  /*0cf0*/  IMAD.MOV.U32 R21, RZ, RZ, 0x8 ;  /* 0x00000008ff157424 */ /* 0x000fe200078e00ff */
[----:B------:R-:W-:-:S05]  /*0d00*/  MOV R13, R20 ;  /* 0x00000014000d7202 */ /* 0x000fca0000000f00 */
[----:B------:R-:W-:-:S05]  /*0d10*/  FADD.FTZ R13, R14, R13 ;  /* 0x0000000d0e0d7221 */ /* 0x000fca0000010000 */
[----:B------:R-:W-:-:S07]  /*0d20*/  MOV R22, R13 ;  /* 0x0000000d00167202 */ /* 0x000fce0000000f00 */
[----:B------:R-:W-:Y:S05]  /*0d30*/  WARPSYNC.COLLECTIVE R19, `(.L_x_2774) ;  /* 0x0000000013087348 */ /* 0x000fea0003c00000 */
[----:B------:R0:W1:Y:S02]  /*0d40*/  SHFL.BFLY P2, R20, R22, R21, R24 ;  /* 0x0c00001516147389 */ /* 0x0000640000040018 */
[----:B01----:R-:W-:Y:S01]  /*0d50*/  ENDCOLLECTIVE ;  /* 0x000000000000791b */ /* 0x003fe20003800000 */
.L_x_2774:
[----:B------:R-:W-:Y:S01]  /*0d60*/  HFMA2.MMA R21, -RZ, RZ, 0, 9.5367431640625e-07 ;  /* 0x00000010ff157435 */ /* 0x000fe200000001ff */
[----:B------:R-:W-:-:S05]  /*0d70*/  MOV R10, R20 ;  /* 0x00000014000a7202 */ /* 0x000fca0000000f00 */
[----:B------:R-:W-:-:S05]  /*0d80*/  FADD.FTZ R10, R13, R10 ;  /* 0x0000000a0d0a7221 */ /* 0x000fca0000010000 */
[----:B------:R-:W-:-:S07]  /*0d90*/  MOV R22, R10 ;  /* 0x0000000a00167202 */ /* 0x000fce0000000f00 */
[----:B------:R-:W-:Y:S05]  /*0da0*/  WARPSYNC.COLLECTIVE R19, `(.L_x_2775) ;  /* 0x0000000013087348 */ /* 0x000fea0003c00000 */
[----:B------:R0:W1:Y:S02]  /*0db0*/  SHFL.BFLY P2, R20, R22, R21, R24 ;  /* 0x0c00001516147389 */ /* 0x0000640000040018 */
[----:B01----:R-:W-:Y:S01]  /*0dc0*/  ENDCOLLECTIVE ;  /* 0x000000000000791b */ /* 0x003fe20003800000 */
.L_x_2775:
[----:B------:R-:W-:Y:S01]  /*0dd0*/  HFMA2.MMA R21, -RZ, RZ, 0, 5.9604644775390625e-08 ;  /* 0x00000001ff157435 */ /* 0x000fe200000001ff */
[----:B------:R-:W-:Y:S01]  /*0de0*/  IMAD.MOV.U32 R22, RZ, RZ, R9 ;  /* 0x000000ffff167224 */ /* 0x000fe200078e0009 */
[----:B------:R-:W-:-:S09]  /*0df0*/  MOV R11, R20 ;  /* 0x00000014000b7202 */ /* 0x000fd20000000f00 */
[----:B------:R-:W-:Y:S05]  /*0e00*/  WARPSYNC.COLLECTIVE R19, `(.L_x_2776) ;  /* 0x0000000013087348 */ /* 0x000fea0003c00000 */
[----:B------:R0:W1:Y:S02]  /*0e10*/  SHFL.BFLY P2, R20, R22, R21, R24 ;  /* 0x0c00001516147389 */ /* 0x0000640000040018 */
[----:B01----:R-:W-:Y:S01]  /*0e20*/  ENDCOLLECTIVE ;  /* 0x000000000000791b */ /* 0x003fe20003800000 */
.L_x_2776:
[----:B------:R-:W-:Y:S01]  /*0e30*/  HFMA2.MMA R21, -RZ, RZ, 0, 1.1920928955078125e-07 ;  /* 0x00000002ff157435 */ /* 0x000fe200000001ff */
[----:B------:R-:W-:-:S05]  /*0e40*/  MOV R14, R20 ;  /* 0x00000014000e7202 */ /* 0x000fca0000000f00 */
[----:B------:R-:W-:-:S05]  /*0e50*/  FADD.FTZ R15, R9, R14 ;  /* 0x0000000e090f7221 */ /* 0x000fca0000010000 */
[----:B------:R-:W-:-:S07]  /*0e60*/  MOV R22, R15 ;  /* 0x0000000f00167202 */ /* 0x000fce0000000f00 */
[----:B------:R-:W-:Y:S05]  /*0e70*/  WARPSYNC.COLLECTIVE R19, `(.L_x_2777) ;  /* 0x0000000013087348 */ /* 0x000fea0003c00000 */
[----:B------:R0:W1:Y:S02]  /*0e80*/  SHFL.BFLY P2, R20, R22, R21, R24 ;  /* 0x0c00001516147389 */ /* 0x0000640000040018 */
[----:B01----:R-:W-:Y:S01]  /*0e90*/  ENDCOLLECTIVE ;  /* 0x000000000000791b */ /* 0x003fe20003800000 */
.L_x_2777:
[----:B------:R-:W-:Y:S01]  /*0ea0*/  HFMA2.MMA R21, -RZ, RZ, 0, 2.384185791015625e-07 ;  /* 0x00000004ff157435 */ /* 0x000fe200000001ff */
[----:B------:R-:W-:-:S04]  /*0eb0*/  IMAD.MOV.U32 R16, RZ, RZ, R20 ;  /* 0x000000ffff107224 */ /* 0x000fc800078e0014 */
[----:B------:R-:W-:-:S05]  /*0ec0*/  FADD.FTZ R16, R15, R16 ;  /* 0x000000100f107221 */ /* 0x000fca0000010000 */
[----:B------:R-:W-:-:S07]  /*0ed0*/  MOV R22, R16 ;  /* 0x0000001000167202 */ /* 0x000fce0000000f00 */
[----:B------:R-:W-:Y:S05]  /*0ee0*/  WARPSYNC.COLLECTIVE R19, `(.L_x_2778) ;  /* 0x0000000013087348 */ /* 0x000fea0003c00000 */
[----:B------:R0:W1:Y:S02]  /*0ef0*/  SHFL.BFLY P2, R20, R22, R21, R24 ;  /* 0x0c00001516147389 */ /* 0x0000640000040018 */
[----:B01----:R-:W-:Y:S01]  /*0f00*/  ENDCOLLECTIVE ;  /* 0x000000000000791b */ /* 0x003fe20003800000 */
.L_x_2778:
[----:B------:R-:W-:Y:S01]  /*0f10*/  IMAD.MOV.U32 R21, RZ, RZ, 0x8 ;  /* 0x00000008ff157424 */ /* 0x000fe200078e00ff */
[----:B------:R-:W-:-:S05]  /*0f20*/  MOV R17, R20 ;  /* 0x0000001400117202 */ /* 0x000fca0000000f00 */
[----:B------:R-:W-:-:S05]  /*0f30*/  FADD.FTZ R17, R16, R17 ;  /* 0x0000001110117221 */ /* 0x000fca0000010000 */
[----:B------:R-:W-:-:S07]  /*0f40*/  MOV R22, R17 ;  /* 0x0000001100167202 */ /* 0x000fce0000000f00 */
[----:B------:R-:W-:Y:S05]  /*0f50*/  WARPSYNC.COLLECTIVE R19, `(.L_x_2779) ;  /* 0x0000000013087348 */ /* 0x000fea0003c00000 */
[----:B------:R0:W1:Y:S02]  /*0f60*/  SHFL.BFLY P2, R20, R22, R21, R24 ;  /* 0x0c00001516147389 */ /* 0x0000640000040018 */
[----:B01----:R-:W-:Y:S01]  /*0f70*/  ENDCOLLECTIVE ;  /* 0x000000000000791b */ /* 0x003fe20003800000 */
.L_x_2779:
[----:B------:R-:W-:Y:S01]  /*0f80*/  HFMA2.MMA R21, -RZ, RZ, 0, 9.5367431640625e-07 ;  /* 0x00000010ff157435 */ /* 0x000fe200000001ff */
[----:B------:R-:W-:-:S05]  /*0f90*/  MOV R18, R20 ;  /* 0x0000001400127202 */ /* 0x000fca0000000f00 */
[----:B------:R-:W-:-:S05]  /*0fa0*/  FADD.FTZ R18, R17, R18 ;  /* 0x0000001211127221 */ /* 0x000fca0000010000 */
[----:B------:R-:W-:-:S07]  /*0fb0*/  MOV R22, R18 ;  /* 0x0000001200167202 */ /* 0x000fce0000000f00 */
[----:B------:R-:W-:Y:S05]  /*0fc0*/  WARPSYNC.COLLECTIVE R19, `(.L_x_2780) ;  /* 0x0000000013087348 */ /* 0x000fea0003c00000 */
[----:B------:R0:W1:Y:S02]  /*0fd0*/  SHFL.BFLY P2, R20, R22, R21, R24 ;  /* 0x0c00001516147389 */ /* 0x0000640000040018 */
[----:B01----:R-:W-:Y:S01]  /*0fe0*/  ENDCOLLECTIVE ;  /* 0x000000000000791b */ /* 0x003fe20003800000 */
.L_x_2780:
[----:B------:R-:W-:Y:S01]  /*0ff0*/  MOV R9, R20 ;  /* 0x0000001400097202 */ /* 0x000fe20000000f00 */
[----:B------:R-:W-:Y:S06]  /*1000*/  BRA `(.L_x_2781) ;  /* 0xfffffff8007c7947 */ /* 0x000fec000383ffff */
.L_x_2782:
        /* <DEDUP_REMOVED lines=15> */
.L_x_3038:


//--------------------- .text._ZN10layer_norm40ln_parallel_residual_bwd_finalize_kernelINS_22Kernel_traits_finalizeILj4096EfffffjLb0ELj1024ELj4ENS_18Kernel_traits_baseILj4096EfffffjLj1024EEEEELb0EEEvNS_9BwdParamsE --------------------------
	.section	.text._ZN10layer_norm40ln_parallel_residual_bwd_finalize_kernelINS_22Kernel_traits_finalizeILj4096EfffffjLb0ELj1024ELj4ENS_18Kernel_traits_baseILj4096EfffffjLj1024EEEEELb0EEEvNS_9BwdParamsE,"ax",@progbits
	.align	128
        .global         _ZN10layer_norm40ln_parallel_residual_bwd_finalize_kernelINS_22Kernel_traits_finalizeILj4096EfffffjLb0ELj1024ELj4ENS_18Kernel_traits_baseILj4096EfffffjLj1024EEEEELb0EEEvNS_9BwdParamsE
        .type           _ZN10layer_norm40ln_parallel_residual_bwd_finalize_kernelINS_22Kernel_traits_finalizeILj4096EfffffjLb0ELj1024ELj4ENS_18Kernel_traits_baseILj4096EfffffjLj1024EEEEELb0EEEvNS_9BwdParamsE,@function
        .size           _ZN10layer_norm40ln_parallel_residual_bwd_finalize_kernelINS_22Kernel_traits_finalizeILj4096EfffffjLb0ELj1024ELj4ENS_18Kernel_traits_baseILj4096EfffffjLj1024EEEEELb0EEEvNS_9BwdParamsE,(.L_x_3039 - _ZN10layer_norm40ln_parallel_residual_bwd_finalize_kernelINS_22Kernel_traits_finalizeILj4096EfffffjLb0ELj1024ELj4ENS_18Kernel_traits_baseILj4096EfffffjLj1024EEEEELb0EEEvNS_9BwdParamsE)
        .other          _ZN10layer_norm40ln_parallel_residual_bwd_finalize_kernelINS_22Kernel_traits_finalizeILj4096EfffffjLb0ELj1024ELj4ENS_18Kernel_traits_baseILj4096EfffffjLj1024EEEEELb0EEEvNS_9BwdParamsE,@"STO_CUDA_ENTRY STV_DEFAULT"
_ZN10layer_norm40ln_parallel_residual_bwd_finalize_kernelINS_22Kernel_traits_finalizeILj4096EfffffjLb0ELj1024ELj4ENS_18Kernel_traits_baseILj4096EfffffjLj1024EEEEELb0EEEvNS_9BwdParamsE:
.text._ZN10layer_norm40ln_parallel_residual_bwd_finalize_kernelINS_22Kernel_traits_finalizeILj4096EfffffjLb0ELj1024ELj4ENS_18Kernel_traits_baseILj4096EfffffjLj1024EEEEELb0EEEvNS_9BwdParamsE:
        /* <DEDUP_REMOVED lines=22> */
.L_x_2795:
        /* <DEDUP_REMOVED lines=42> */
.L_x_2787:
        /* <DEDUP_REMOVED lines=62> */
.L_x_2786:
[----:B------:R-:W-:Y:S05]  /*07e0*/  BSYNC B1 ;  /* 0x0000000000017941 */ /* 0x000fea0003800000 */
.L_x_2785:
        /* <DEDUP_REMOVED lines=38> */
.L_x_2789:
[----:B------:R-:W-:Y:S05]  /*0a50*/  BSYNC B1 ;  /* 0x0000000000017941 */ /* 0x000fea0003800000 */
.L_x_2788:
        /* <DEDUP_REMOVED lines=20> */
.L_x_2790:
[----:B------:R-:W-:Y:S05]  /*0ba0*/  BSYNC B1 ;  /* 0x0000000000017941 */ /* 0x000fea0003800000 */
.L_x_2784:
[----:B------:R-:W-:Y:S05]  /*0bb0*/  BSYNC B0 ;  /* 0x0000000000007941 */ /* 0x000fea0003800000 */
.L_x_2783:
        /* <DEDUP_REMOVED lines=54> */
.L_x_2816:
        /* <DEDUP_REMOVED lines=10> */
.L_x_2791:
        /* <DEDUP_REMOVED lines=24> */
.L_x_2794:
[----:B------:R-:W-:Y:S05]  /*1140*/  BSYNC B0 ;  /* 0x0000000000007941 */ /* 0x000fea0003800000 */
.L_x_2793:
[C---:B------:R-:W-:Y:S02]  /*1150*/  ISETP.GT.U32.AND P1, PT, R4.reuse, -0x1001, PT ;  /* 0xffffefff0400780c */ /* 0x040fe40003f24070 */
[----:B------:R-:W-:Y:S02]  /*1160*/  IADD3 R4, R4, 0x1000, RZ ;  /* 0x0000100004047810 */ /* 0x000fe40007ffe0ff */
[----:B------:R-:W-:-:S09]  /*1170*/  IADD3 R5, R5, 0x800, RZ ;  /* 0x0000080005057810 */ /* 0x000fd20007ffe0ff */
[----:B------:R-:W-:Y:S05]  /*1180*/  @P1 BRA `(.L_x_2795) ;  /* 0xffffffec00f41947 */ /* 0x000fea000383ffff */
[----:B------:R-:W-:Y:S05]  /*1190*/  EXIT ;  /* 0x000000000000794d */ /* 0x000fea0003800000 */
.L_x_2792:
[----:B------:R-:W-:Y:S01]  /*11a0*/  HFMA2.MMA R14, -RZ, RZ, 0, 5.9604644775390625e-08 ;  /* 0x00000001ff0e7435 */ /* 0x000fe200000001ff */
[----:B----4-:R-:W-:Y:S02]  /*11b0*/  MOV R27, R10 ;  /* 0x0000000a001b7202 */ /* 0x010fe40000000f00 */
[----:B------:R-:W-:Y:S02]  /*11c0*/  MOV R13, 0x1f ;  /* 0x0000001f000d7802 */ /* 0x000fe40000000f00 */
[----:B------:R-:W-:-:S07]  /*11d0*/  MOV R12, 0xffffffff ;  /* 0xffffffff000c7802 */ /* 0x000fce0000000f00 */
[----:B0123--:R-:W-:Y:S05]  /*11e0*/  WARPSYNC.COLLECTIVE R12, `(.L_x_2796) ;  /* 0x000000000c087348 */ /* 0x00ffea0003c00000 */
[----:B------:R4:W0:Y:S02]  /*11f0*/  SHFL.BFLY P2, R17, R27, R14, R13 ;  /* 0x0c00000e1b117389 */ /* 0x000824000004000d */
[----:B01234-:R-:W-:Y:S01]  /*1200*/  ENDCOLLECTIVE ;  /* 0x000000000000791b */ /* 0x01ffe20003800000 */
.L_x_2796:
[----:B------:R-:W-:Y:S01]  /*1210*/  HFMA2.MMA R14, -RZ, RZ, 0, 1.1920928955078125e-07 ;  /* 0x00000002ff0e7435 */ /* 0x000fe200000001ff */
[----:B------:R-:W-:-:S05]  /*1220*/  FADD.FTZ R11, R10, R17 ;  /* 0x000000110a0b7221 */ /* 0x000fca0000010000 */
[----:B------:R-:W-:-:S07]  /*1230*/  MOV R27, R11 ;  /* 0x0000000b001b7202 */ /* 0x000fce0000000f00 */
[----:B------:R-:W-:Y:S05]  /*1240*/  WARPSYNC.COLLECTIVE R12, `(.L_x_2797) ;  /* 0x000000000c087348 */ /* 0x000fea0003c00000 */
[----:B------:R0:W1:Y:S02]  /*1250*/  SHFL.BFLY P2, R17, R27, R14, R13 ;  /* 0x0c00000e1b117389 */ /* 0x000064000004000d */
[----:B01----:R-:W-:Y:S01]  /*1260*/  ENDCOLLECTIVE ;  /* 0x000000000000791b */ /* 0x003fe20003800000 */
.L_x_2797:
[----:B------:R-:W-:Y:S01]  /*1270*/  HFMA2.MMA R14, -RZ, RZ, 0, 2.384185791015625e-07 ;  /* 0x00000004ff0e7435 */ /* 0x000fe200000001ff */
[----:B------:R-:W-:-:S05]  /*1280*/  FADD.FTZ R10, R11, R17 ;  /* 0x000000110b0a7221 */ /* 0x000fca0000010000 */
[----:B------:R-:W-:-:S07]  /*1290*/  MOV R27, R10 ;  /* 0x0000000a001b7202 */ /* 0x000fce0000000f00 */
[----:B------:R-:W-:Y:S05]  /*12a0*/  WARPSYNC.COLLECTIVE R12, `(.L_x_2798) ;  /* 0x000000000c087348 */ /* 0x000fea0003c00000 */
[----:B------:R0:W1:Y:S02]  /*12b0*/  SHFL.BFLY P2, R17, R27, R14, R13 ;  /* 0x0c00000e1b117389 */ /* 0x000064000004000d */
[----:B01----:R-:W-:Y:S01]  /*12c0*/  ENDCOLLECTIVE ;  /* 0x000000000000791b */ /* 0x003fe20003800000 */
.L_x_2798:
[----:B------:R-:W-:Y:S01]  /*12d0*/  HFMA2.MMA R14, -RZ, RZ, 0, 4.76837158203125e-07 ;  /* 0x00000008ff0e7435 */ /* 0x000fe200000001ff */
[----:B------:R-:W-:-:S05]  /*12e0*/  FADD.FTZ R19, R10, R17 ;  /* 0x000000110a137221 */ /* 0x000fca0000010000 */
[----:B------:R-:W-:-:S07]  /*12f0*/  MOV R27, R19 ;  /* 0x00000013001b7202 */ /* 0x000fce0000000f00 */
[----:B------:R-:W-:Y:S05]  /*1300*/  WARPSYNC.COLLECTIVE R12, `(.L_x_2799) ;  /* 0x000000000c087348 */ /* 0x000fea0003c00000 */
[----:B------:R0:W1:Y:S02]  /*1310*/  SHFL.BFLY P2, R17, R27, R14, R13 ;  /* 0x0c00000e1b117389 */ /* 0x000064000004000d */
[----:B01----:R-:W-:Y:S01]  /*1320*/  ENDCOLLECTIVE ;  /* 0x000000000000791b */ /* 0x003fe20003800000 */
.L_x_2799:
[----:B------:R-:W-:Y:S01]  /*1330*/  HFMA2.MMA R14, -RZ, RZ, 0, 9.5367431640625e-07 ;  /* 0x00000010ff0e7435 */ /* 0x000fe200000001ff */
[----:B------:R-:W-:-:S05]  /*1340*/  FADD.FTZ R11, R19, R17 ;  /* 0x00000011130b7221 */ /* 0x000fca0000010000 */
[----:B------:R-:W-:-:S07]  /*1350*/  MOV R27, R11 ;  /* 0x0000000b001b7202 */ /* 0x000fce0000000f00 */
[----:B------:R-:W-:Y:S05]  /*1360*/  WARPSYNC.COLLECTIVE R12, `(.L_x_2800) ;  /* 0x000000000c087348 */ /* 0x000fea0003c00000 */
[----:B------:R0:W1:Y:S02]  /*1370*/  SHFL.BFLY P2, R17, R27, R14, R13 ;  /* 0x0c00000e1b117389 */ /* 0x000064000004000d */
[----:B01----:R-:W-:Y:S01]  /*1380*/  ENDCOLLECTIVE ;  /* 0x000000000000791b */ /* 0x003fe20003800000 */
.L_x_2800:
[----:B------:R-:W-:Y:S01]  /*1390*/  HFMA2.MMA R14, -RZ, RZ, 0, 5.9604644775390625e-08 ;  /* 0x00000001ff0e7435 */ /* 0x000fe200000001ff */
[----:B------:R-:W-:Y:S01]  /*13a0*/  IMAD.MOV.U32 R27, RZ, RZ, R15 ;  /* 0x000000ffff1b7224 */ /* 0x000fe200078e000f */
[----:B------:R-:W-:-:S09]  /*13b0*/  MOV R10, R17 ;  /* 0x00000011000a7202 */ /* 0x000fd20000000f00 */
[----:B------:R-:W-:Y:S05]  /*13c0*/  WARPSYNC.COLLECTIVE R12, `(.L_x_2801) ;  /* 0x000000000c087348 */ /* 0x000fea0003c00000 */
[----:B------:R0:W1:Y:S02]  /*13d0*/  SHFL.BFLY P2, R17, R27, R14, R13 ;  /* 0x0c00000e1b117389 */ /* 0x000064000004000d */
[----:B01----:R-:W-:Y:S01]  /*13e0*/  ENDCOLLECTIVE ;  /* 0x000000000000791b */ /* 0x003fe20003800000 */
.L_x_2801:
[----:B------:R-:W-:Y:S01]  /*13f0*/  HFMA2.MMA R14, -RZ, RZ, 0, 1.1920928955078125e-07 ;  /* 0x00000002ff0e7435 */ /* 0x000fe200000001ff */
[----:B------:R-:W-:-:S05]  /*1400*/  MOV R16, R17 ;  /* 0x0000001100107202 */ /* 0x000fca0000000f00 */
[----:B------:R-:W-:-:S05]  /*1410*/  FADD.FTZ R16, R15, R16 ;  /* 0x000000100f107221 */ /* 0x000fca0000010000 */
[----:B------:R-:W-:-:S07]  /*1420*/  MOV R27, R16 ;  /* 0x00000010001b7202 */ /* 0x000fce0000000f00 */
[----:B------:R-:W-:Y:S05]  /*1430*/  WARPSYNC.COLLECTIVE R12, `(.L_x_2802) ;  /* 0x000000000c087348 */ /* 0x000fea0003c00000 */
[----:B------:R0:W1:Y:S02]  /*1440*/  SHFL.BFLY P2, R17, R27, R14, R13 ;  /* 0x0c00000e1b117389 */ /* 0x000064000004000d */
[----:B01----:R-:W-:Y:S01]  /*1450*/  ENDCOLLECTIVE ;  /* 0x000000000000791b */ /* 0x003fe20003800000 */
.L_x_2802:
[----:B------:R-:W-:Y:S01]  /*1460*/  HFMA2.MMA R14, -RZ, RZ, 0, 2.384185791015625e-07 ;  /* 0x00000004ff0e7435 */ /* 0x000fe200000001ff */
[----:B------:R-:W-:-:S05]  /*1470*/  MOV R19, R17 ;  /* 0x0000001100137202 */ /* 0x000fca0000000f00 */
[----:B------:R-:W-:-:S05]  /*1480*/  FADD.FTZ R15, R16, R19 ;  /* 0x00000013100f7221 */ /* 0x000fca0000010000 */
[----:B------:R-:W-:-:S07]  /*1490*/  MOV R27, R15 ;  /* 0x0000000f001b7202 */ /* 0x000fce0000000f00 */
[----:B------:R-:W-:Y:S05]  /*14a0*/  WARPSYNC.COLLECTIVE R12, `(.L_x_2803) ;  /* 0x000000000c087348 */ /* 0x000fea0003c00000 */
[----:B------:R0:W1:Y:S02]  /*14b0*/  SHFL.BFLY P2, R17, R27, R14, R13 ;  /* 0x0c00000e1b117389 */ /* 0x000064000004000d */
[----:B01----:R-:W-:Y:S01]  /*14c0*/  ENDCOLLECTIVE ;  /* 0x000000000000791b */ /* 0x003fe20003800000 */
.L_x_2803:
[----:B------:R-:W-:Y:S01]  /*14d0*/  HFMA2.MMA R14, -RZ, RZ, 0, 4.76837158203125e-07 ;  /* 0x00000008ff0e7435 */ /* 0x000fe200000001ff */
[----:B------:R-:W-:-:S05]  /*14e0*/  MOV R18, R17 ;  /* 0x0000001100127202 */ /* 0x000fca0000000f00 */
[----:B------:R-:W-:-:S05]  /*14f0*/  FADD.FTZ R20, R15, R18 ;  /* 0x000000120f147221 */ /* 0x000fca0000010000 */
[----:B------:R-:W-:-:S07]  /*1500*/  MOV R27, R20 ;  /* 0x00000014001b7202 */ /* 0x000fce0000000f00 */
[----:B------:R-:W-:Y:S05]  /*1510*/  WARPSYNC.COLLECTIVE R12, `(.L_x_2804) ;  /* 0x000000000c087348 */ /* 0x000fea0003c00000 */
[----:B------:R0:W1:Y:S02]  /*1520*/  SHFL.BFLY P2, R17, R27, R14, R13 ;  /* 0x0c00000e1b117389 */ /* 0x000064000004000d */
[----:B01----:R-:W-:Y:S01]  /*1530*/  ENDCOLLECTIVE ;  /* 0x000000000000791b */ /* 0x003fe20003800000 */
.L_x_2804:
[----:B------:R-:W-:Y:S01]  /*1540*/  HFMA2.MMA R14, -RZ, RZ, 0, 9.5367431640625e-07 ;  /* 0x00000010ff0e7435 */ /* 0x000fe200000001ff */
[----:B------:R-:W-:-:S05]  /*1550*/  MOV R21, R17 ;  /* 0x0000001100157202 */ /* 0x000fca0000000f00 */
[----:B------:R-:W-:-:S05]  /*1560*/  FADD.FTZ R16, R20, R21 ;  /* 0x0000001514107221 */ /* 0x000fca0000010000 */
[----:B------:R-:W-:-:S07]  /*1570*/  MOV R27, R16 ;  /* 0x00000010001b7202 */ /* 0x000fce0000000f00 */
[----:B------:R-:W-:Y:S05]  /*1580*/  WARPSYNC.COLLECTIVE R12, `(.L_x_2805) ;  /* 0x000000000c087348 */ /* 0x000fea0003c00000 */
[----:B------:R0:W1:Y:S02]  /*1590*/  SHFL.BFLY P2, R17, R27, R14, R13 ;  /* 0x0c00000e1b117389 */ /* 0x000064000004000d */
[----:B01----:R-:W-:Y:S01]  /*15a0*/  ENDCOLLECTIVE ;  /* 0x000000000000791b */ /* 0x003fe20003800000 */
.L_x_2805:
[----:B------:R-:W-:Y:S01]  /*15b0*/  HFMA2.MMA R14, -RZ, RZ, 0, 5.9604644775390625e-08 ;  /* 0x00000001ff0e7435 */ /* 0x000fe200000001ff */
[----:B------:R-:W-:Y:S02]  /*15c0*/  MOV R27, R9 ;  /* 0x00000009001b7202 */ /* 0x000fe40000000f00 */
[----:B------:R-:W-:-:S08]  /*15d0*/  MOV R15, R17 ;  /* 0x00000011000f7202 */ /* 0x000fd00000000f00 */
[----:B------:R-:W-:Y:S05]  /*15e0*/  WARPSYNC.COLLECTIVE R12, `(.L_x_2806) ;  /* 0x000000000c087348 */ /* 0x000fea0003c00000 */
[----:B------:R0:W1:Y:S02]  /*15f0*/  SHFL.BFLY P2, R17, R27, R14, R13 ;  /* 0x0c00000e1b117389 */ /* 0x000064000004000d */
[----:B01----:R-:W-:Y:S01]  /*1600*/  ENDCOLLECTIVE ;  /* 0x000000000000791b */ /* 0x003fe20003800000 */
.L_x_2806:
[----:B------:R-:W-:Y:S01]  /*1610*/  HFMA2.MMA R14, -RZ, RZ, 0, 1.1920928955078125e-07 ;  /* 0x00000002ff0e7435 */ /* 0x000fe200000001ff */
[----:B------:R-:W-:-:S05]  /*1620*/  MOV R18, R17 ;  /* 0x0000001100127202 */ /* 0x000fca0000000f00 */
[----:B------:R-:W-:-:S05]  /*1630*/  FADD.FTZ R20, R9, R18 ;  /* 0x0000001209147221 */ /* 0x000fca0000010000 */
[----:B------:R-:W-:-:S07]  /*1640*/  MOV R27, R20 ;  /* 0x00000014001b7202 */ /* 0x000fce0000000f00 */
[----:B------:R-:W-:Y:S05]  /*1650*/  WARPSYNC.COLLECTIVE R12, `(.L_x_2807) ;  /* 0x000000000c087348 */ /* 0x000fea0003c00000 */
[----:B------:R0:W1:Y:S02]  /*1660*/  SHFL.BFLY P2, R17, R27, R14, R13 ;  /* 0x0c00000e1b117389 */ /* 0x000064000004000d */
[----:B01----:R-:W-:Y:S01]  /*1670*/  ENDCOLLECTIVE ;  /* 0x000000000000791b */ /* 0x003fe20003800000 */
.L_x_2807:
[----:B------:R-:W-:Y:S01]  /*1680*/  IMAD.MOV.U32 R14, RZ, RZ, 0x4 ;  /* 0x00000004ff0e7424 */ /* 0x000fe200078e00ff */
[----:B------:R-:W-:-:S05]  /*1690*/  MOV R21, R17 ;  /* 0x0000001100157202 */ /* 0x000fca0000000f00 */
[----:B------:R-:W-:-:S05]  /*16a0*/  FADD.FTZ R9, R20, R21 ;  /* 0x0000001514097221 */ /* 0x000fca0000010000 */
[----:B------:R-:W-:-:S07]  /*16b0*/  MOV R27, R9 ;  /* 0x00000009001b7202 */ /* 0x000fce0000000f00 */
[----:B------:R-:W-:Y:S05]  /*16c0*/  WARPSYNC.COLLECTIVE R12, `(.L_x_2808) ;  /* 0x000000000c087348 */ /* 0x000fea0003c00000 */
[----:B------:R0:W1:Y:S02]  /*16d0*/  SHFL.BFLY P2, R17, R27, R14, R13 ;  /* 0x0c00000e1b117389 */ /* 0x000064000004000d */
[----:B01----:R-:W-:Y:S01]  /*16e0*/  ENDCOLLECTIVE ;  /* 0x000000000000791b */ /* 0x003fe20003800000 */
.L_x_2808:
[----:B------:R-:W-:Y:S01]  /*16f0*/  HFMA2.MMA R14, -RZ, RZ, 0, 4.76837158203125e-07 ;  /* 0x00000008ff0e7435 */ /* 0x000fe200000001ff */
[----:B------:R-:W-:-:S05]  /*1700*/  MOV R22, R17 ;  /* 0x0000001100167202 */ /* 0x000fca0000000f00 */
[----:B------:R-:W-:-:S05]  /*1710*/  FADD.FTZ R22, R9, R22 ;  /* 0x0000001609167221 */ /* 0x000fca0000010000 */
[----:B------:R-:W-:-:S07]  /*1720*/  MOV R27, R22 ;  /* 0x00000016001b7202 */ /* 0x000fce0000000f00 */
[----:B------:R-:W-:Y:S05]  /*1730*/  WARPSYNC.COLLECTIVE R12, `(.L_x_2809) ;  /* 0x000000000c087348 */ /* 0x000fea0003c00000 */
[----:B------:R0:W1:Y:S02]  /*1740*/  SHFL.BFLY P2, R17, R27, R14, R13 ;  /* 0x0c00000e1b117389 */ /* 0x000064000004000d */
[----:B01----:R-:W-:Y:S01]  /*1750*/  ENDCOLLECTIVE ;  /* 0x000000000000791b */ /* 0x003fe20003800000 */
.L_x_2809:
[----:B------:R-:W-:Y:S01]  /*1760*/  HFMA2.MMA R14, -RZ, RZ, 0, 9.5367431640625e-07 ;  /* 0x00000010ff0e7435 */ /* 0x000fe200000001ff */
[----:B------:R-:W-:-:S05]  /*1770*/  MOV R23, R17 ;  /* 0x0000001100177202 */ /* 0x000fca0000000f00 */
[----:B------:R-:W-:-:S05]  /*1780*/  FADD.FTZ R18, R22, R23 ;  /* 0x0000001716127221 */ /* 0x000fca0000010000 */
[----:B------:R-:W-:-:S07]  /*1790*/  MOV R27, R18 ;  /* 0x00000012001b7202 */ /* 0x000fce0000000f00 */
[----:B------:R-:W-:Y:S05]  /*17a0*/  WARPSYNC.COLLECTIVE R12, `(.L_x_2810) ;  /* 0x000000000c087348 */ /* 0x000fea0003c00000 */
[----:B------:R0:W1:Y:S02]  /*17b0*/  SHFL.BFLY P2, R17, R27, R14, R13 ;  /* 0x0c00000e1b117389 */ /* 0x000064000004000d */
[----:B01----:R-:W-:Y:S01]  /*17c0*/  ENDCOLLECTIVE ;  /* 0x000000000000791b */ /* 0x003fe20003800000 */
.L_x_2810:
[----:B------:R-:W-:Y:S01]  /*17d0*/  HFMA2.MMA R14, -RZ, RZ, 0, 5.9604644775390625e-08 ;  /* 0x00000001ff0e7435 */ /* 0x000fe200000001ff */
[----:B------:R-:W-:Y:S02]  /*17e0*/  MOV R27, R8 ;  /* 0x00000008001b7202 */ /* 0x000fe40000000f00 */
[----:B------:R-:W-:-:S08]  /*17f0*/  MOV R9, R17 ;  /* 0x0000001100097202 */ /* 0x000fd00000000f00 */
[----:B------:R-:W-:Y:S05]  /*1800*/  WARPSYNC.COLLECTIVE R12, `(.L_x_2811) ;  /* 0x000000000c087348 */ /* 0x000fea0003c00000 */
[----:B------:R0:W1:Y:S02]  /*1810*/  SHFL.BFLY P2, R17, R27, R14, R13 ;  /* 0x0c00000e1b117389 */ /* 0x000064000004000d */
[----:B01----:R-:W-:Y:S01]  /*1820*/  ENDCOLLECTIVE ;  /* 0x000000000000791b */ /* 0x003fe20003800000 */
.L_x_2811:
[----:B------:R-:W-:Y:S01]  /*1830*/  HFMA2.MMA R14, -RZ, RZ, 0, 1.1920928955078125e-07 ;  /* 0x00000002ff0e7435 */ /* 0x000fe200000001ff */
[----:B------:R-:W-:-:S05]  /*1840*/  MOV R19, R17 ;  /* 0x0000001100137202 */ /* 0x000fca0000000f00 */
[----:B------:R-:W-:-:S05]  /*1850*/  FADD.FTZ R23, R8, R19 ;  /* 0x0000001308177221 */ /* 0x000fca0000010000 */
[----:B------:R-:W-:-:S07]  /*1860*/  MOV R27, R23 ;  /* 0x00000017001b7202 */ /* 0x000fce0000000f00 */
[----:B------:R-:W-:Y:S05]  /*1870*/  WARPSYNC.COLLECTIVE R12, `(.L_x_2812) ;  /* 0x000000000c087348 */ /* 0x000fea0003c00000 */
[----:B------:R0:W1:Y:S02]  /*1880*/  SHFL.BFLY P2, R17, R27, R14, R13 ;  /* 0x0c00000e1b117389 */ /* 0x000064000004000d */
[----:B01----:R-:W-:Y:S01]  /*1890*/  ENDCOLLECTIVE ;  /* 0x000000000000791b */ /* 0x003fe20003800000 */
.L_x_2812:
[----:B------:R-:W-:Y:S01]  /*18a0*/  HFMA2.MMA R14, -RZ, RZ, 0, 2.384185791015625e-07 ;  /* 0x00000004ff0e7435 */ /* 0x000fe200000001ff */
[----:B------:R-:W-:-:S05]  /*18b0*/  MOV R22, R17 ;  /* 0x0000001100167202 */ /* 0x000fca0000000f00 */
[----:B------:R-:W-:-:S05]  /*18c0*/  FADD.FTZ R8, R23, R22 ;  /* 0x0000001617087221 */ /* 0x000fca0000010000 */
[----:B------:R-:W-:-:S07]  /*18d0*/  MOV R27, R8 ;  /* 0x00000008001b7202 */ /* 0x000fce0000000f00 */
[----:B------:R-:W-:Y:S05]  /*18e0*/  WARPSYNC.COLLECTIVE R12, `(.L_x_2813) ;  /* 0x000000000c087348 */ /* 0x000fea0003c00000 */
[----:B------:R0:W1:Y:S02]  /*18f0*/  SHFL.BFLY P2, R17, R27, R14, R13 ;  /* 0x0c00000e1b117389 */ /* 0x000064000004000d */
[----:B01----:R-:W-:Y:S01]  /*1900*/  ENDCOLLECTIVE ;  /* 0x000000000000791b */ /* 0x003fe20003800000 */
.L_x_2813:
[----:B------:R-:W-:Y:S01]  /*1910*/  HFMA2.MMA R14, -RZ, RZ, 0, 4.76837158203125e-07 ;  /* 0x00000008ff0e7435 */ /* 0x000fe200000001ff */
[----:B------:R-:W-:-:S05]  /*1920*/  MOV R21, R17 ;  /* 0x0000001100157202 */ /* 0x000fca0000000f00 */
[----:B------:R-:W-:-:S05]  /*1930*/  FADD.FTZ R24, R8, R21 ;  /* 0x0000001508187221 */ /* 0x000fca0000010000 */
[----:B------:R-:W-:-:S07]  /*1940*/  MOV R27, R24 ;  /* 0x00000018001b7202 */ /* 0x000fce0000000f00 */
[----:B------:R-:W-:Y:S05]  /*1950*/  WARPSYNC.COLLECTIVE R12, `(.L_x_2814) ;  /* 0x000000000c087348 */ /* 0x000fea0003c00000 */
[----:B------:R0:W1:Y:S02]  /*1960*/  SHFL.BFLY P2, R17, R27, R14, R13 ;  /* 0x0c00000e1b117389 */ /* 0x000064000004000d */
[----:B01----:R-:W-:Y:S01]  /*1970*/  ENDCOLLECTIVE ;  /* 0x000000000000791b */ /* 0x003fe20003800000 */
.L_x_2814:
[----:B------:R-:W-:Y:S01]  /*1980*/  HFMA2.MMA R14, -RZ, RZ, 0, 9.5367431640625e-07 ;  /* 0x00000010ff0e7435 */ /* 0x000fe200000001ff */
[----:B------:R-:W-:-:S05]  /*1990*/  MOV R25, R17 ;  /* 0x0000001100197202 */ /* 0x000fca0000000f00 */
[----:B------:R-:W-:-:S05]  /*19a0*/  FADD.FTZ R25, R24, R25 ;  /* 0x0000001918197221 */ /* 0x000fca0000010000 */
[----:B------:R-:W-:-:S07]  /*19b0*/  MOV R27, R25 ;  /* 0x00000019001b7202 */ /* 0x000fce0000000f00 */
[----:B------:R-:W-:Y:S05]  /*19c0*/  WARPSYNC.COLLECTIVE R12, `(.L_x_2815) ;  /* 0x000000000c087348 */ /* 0x000fea0003c00000 */
[----:B------:R0:W1:Y:S02]  /*19d0*/  SHFL.BFLY P2, R17, R27, R14, R13 ;  /* 0x0c00000e1b117389 */ /* 0x000064000004000d */
[----:B01----:R-:W-:Y:S01]  /*19e0*/  ENDCOLLECTIVE ;  /* 0x000000000000791b */ /* 0x003fe20003800000 */
.L_x_2815:
[----:B------:R-:W-:Y:S05]  /*19f0*/  BRA `(.L_x_2816) ;  /* 0xfffffff400487947 */ /* 0x000fea000383ffff */
.L_x_2817:
        /* <DEDUP_REMOVED lines=16> */
.L_x_3039:


//--------------------- .text._ZN10layer_norm31ln_parallel_residual_bwd_kernelINS_13Kernel_traitsIfffffjLj4096ELj1ELj1ELj8ELj16ENS_18Kernel_traits_baseILj4096EfffffjLj256EEEEELb1ELb1ELb0EEEvNS_9BwdParamsE --------------------------
	.section	.text._ZN10layer_norm31ln_parallel_residual_bwd_kernelINS_13Kernel_traitsIfffffjLj4096ELj1ELj1ELj8ELj16ENS_18Kernel_traits_baseILj4096EfffffjLj256EEEEELb1ELb1ELb0EEEvNS_9BwdParamsE,"ax",@progbits
	.align	128
        .global         _ZN10layer_norm31ln_parallel_residual_bwd_kernelINS_13Kernel_traitsIfffffjLj4096ELj1ELj1ELj8ELj16ENS_18Kernel_traits_baseILj4096EfffffjLj256EEEEELb1ELb1ELb0EEEvNS_9BwdParamsE
        .type           _ZN10layer_norm31ln_parallel_residual_bwd_kernelINS_13Kernel_traitsIfffffjLj4096ELj1ELj1ELj8ELj16ENS_18Kernel_traits_baseILj4096EfffffjLj256EEEEELb1ELb1ELb0EEEvNS_9BwdParamsE,@function
        .size           _ZN10layer_norm31ln_parallel_residual_bwd_kernelINS_13Kernel_traitsIfffffjLj4096ELj1ELj1ELj8ELj16ENS_18Kernel_traits_baseILj4096EfffffjLj256EEEEELb1ELb1ELb0EEEvNS_9BwdParamsE,(.L_x_3040 - _ZN10layer_norm31ln_parallel_residual_bwd_kernelINS_13Kernel_traitsIfffffjLj4096ELj1ELj1ELj8ELj16ENS_18Kernel_traits_baseILj4096EfffffjLj256EEEEELb1ELb1ELb0EEEvNS_9BwdParamsE)
        .other          _ZN10layer_norm31ln_parallel_residual_bwd_kernelINS_13Kernel_traitsIfffffjLj4096ELj1ELj1ELj8ELj16ENS_18Kernel_traits_baseILj4096EfffffjLj256EEEEELb1ELb1ELb0EEEvNS_9BwdParamsE,@"STO_CUDA_ENTRY STV_DEFAULT"
_ZN10layer_norm31ln_parallel_residual_bwd_kernelINS_13Kernel_traitsIfffffjLj4096ELj1ELj1ELj8ELj16ENS_18Kernel_traits_baseILj4096EfffffjLj256EEEEELb1ELb1ELb0EEEvNS_9BwdParamsE:
.text._ZN10layer_norm31ln_parallel_residual_bwd_kernelINS_13Kernel_traitsIfffffjLj4096ELj1ELj1ELj8ELj16ENS_18Kernel_traits_baseILj4096EfffffjLj256EEEEELb1ELb1ELb0EEEvNS_9BwdParamsE:
        /* <DEDUP_REMOVED lines=25> */
[----:B------:R-:W-:Y:S02]  /*0190*/  LOP3.LUT R0, R131, 0xff, RZ, 0xc0, !PT ;  /* 0x000000ff83007812 */ /* 0x000fe400078ec0ff */
[----:B------:R-:W-:-:S02]  /*01a0*/  P2R R133, PR, RZ, 0x1 ;  /* 0x00000001ff857803 */ /* 0x000fc40000000000 */
[----:B------:R-:W-:Y:S01]  /*01b0*/  MOV R13, R0 ;  /* 0x00000000000d7202 */ /* 0x000fe20000000f00 */
[----:B------:R-:W0:Y:S08]  /*01c0*/  @P4 LDC.64 R2, c[0x0][0x260] ;  /* 0x00009800ff024b82 */ /* 0x000e300000000a00 */
[----:B------:R-:W2:Y:S08]  /*01d0*/  @P3 LDC.64 R4, c[0x0][0x260] ;  /* 0x00009800ff043b82 */ /* 0x000eb00000000a00 */
[----:B------:R-:W3:Y:S01]  /*01e0*/  @P2 LDC.64 R8, c[0x0][0x260] ;  /* 0x00009800ff082b82 */ /* 0x000ee20000000a00 */
[C---:B0-----:R-:W-:Y:S01]  /*01f0*/  @P4 IMAD.WIDE.U32 R2, R13.reuse, 0x10, R2 ;  /* 0x000000100d024825 */ /* 0x041fe200078e0002 */
[----:B------:R-:W-:-:S06]  /*0200*/  @P4 LOP3.LUT R13, R13, 0x100, RZ, 0xfc, !PT ;  /* 0x000001000d0d4812 */ /* 0x000fcc00078efcff */
[----:B------:R-:W0:Y:S01]  /*0210*/  @P0 LDC.64 R10, c[0x0][0x260] ;  /* 0x00009800ff0a0b82 */ /* 0x000e220000000a00 */
[----:B------:R1:W5:Y:S01]  /*0220*/  @P4 LDG.E.128 R60, desc[UR4][R2.64] ;  /* 0x00000004023c4981 */ /* 0x000362000c1e1d00 */
[----:B--2---:R-:W-:-:S04]  /*0230*/  @P3 IMAD.WIDE.U32 R6, R13, 0x10, R4 ;  /* 0x000000100d063825 */ /* 0x004fc800078e0004 */
[----:B------:R-:W-:Y:S01]  /*0240*/  @P3 VIADD R13, R13, 0x100 ;  /* 0x000001000d0d3836 */ /* 0x000fe20000000000 */
[----:B------:R2:W5:Y:S03]  /*0250*/  @P3 LDG.E.128 R56, desc[UR4][R6.64] ;  /* 0x0000000406383981 */ /* 0x000566000c1e1d00 */
[C---:B---3--:R-:W-:Y:S01]  /*0260*/  @P2 IMAD.WIDE.U32 R8, R13.reuse, 0x10, R8 ;  /* 0x000000100d082825 */ /* 0x048fe200078e0008 */
[----:B------:R-:W-:-:S04]  /*0270*/  @P2 IADD3 R13, R13, 0x100, RZ ;  /* 0x000001000d0d2810 */ /* 0x000fc80007ffe0ff */
[----:B------:R2:W5:Y:S01]  /*0280*/  @P2 LDG.E.128 R52, desc[UR4][R8.64] ;  /* 0x0000000408342981 */ /* 0x000562000c1e1d00 */
[----:B-1----:R-:W-:Y:S01]  /*0290*/  LEA.HI R2, R131, UR6, RZ, 0x18 ;  /* 0x0000000683027c11 */ /* 0x002fe2000f8fc0ff */
        /* <DEDUP_REMOVED lines=19> */
[----:B--2---:R-:W-:Y:S06]  /*03d0*/  @P0 BRA `(.L_x_2818) ;  /* 0x0000002000c80947 */ /* 0x004fec0003800000 */
[----:B------:R-:W-:Y:S01]  /*03e0*/  ULDC.U8 UR6, c[0x0][0x2a0] ;  /* 0x0000a80000067ab9 */ /* 0x000fe20000000000 */
[----:B------:R-:W-:Y:S01]  /*03f0*/  HFMA2.MMA R80, -RZ, RZ, 0, 5.9604644775390625e-08 ;  /* 0x00000001ff507435 */ /* 0x000fe200000001ff */
[----:B------:R-:W-:Y:S01]  /*0400*/  UISETP.NE.AND UP0, UPT, UR6, URZ, UPT ;  /* 0x0000003f0600728c */ /* 0x000fe2000bf05270 */
[----:B------:R-:W-:-:S05]  /*0410*/  IMAD.MOV.U32 R45, RZ, RZ, RZ ;  /* 0x000000ffff2d7224 */ /* 0x000fca00078e00ff */
[----:B------:R-:W-:-:S13]  /*0420*/  PLOP3.LUT P0, PT, PT, PT, UP0, 0x80, 0x0 ;  /* 0x000000000000781c */ /* 0x000fda0003f0f008 */
.L_x_2836:
        /* <DEDUP_REMOVED lines=8> */
[----:B------:R-:W-:Y:S01]  /*04b0*/  LOP3.LUT P5, RZ, R80, 0xff, RZ, 0xc0, !PT ;  /* 0x000000ff50ff7812 */ /* 0x000fe200078ac0ff */
[----:B------:R-:W-:Y:S01]  /*04c0*/  IMAD.MOV.U32 R138, RZ, RZ, RZ ;  /* 0x000000ffff8a7224 */ /* 0x000fe200078e00ff */
[----:B------:R-:W-:Y:S01]  /*04d0*/  MOV R135, RZ ;  /* 0x000000ff00877202 */ /* 0x000fe20000000f00 */
[----:B------:R-:W-:Y:S01]  /*04e0*/  IMAD R81, R2, R97, RZ ;  /* 0x0000006102517224 */ /* 0x000fe200078e02ff */
[----:B------:R-:W-:-:S04]  /*04f0*/  SHF.R.U32.HI R84, RZ, 0x5, R131 ;  /* 0x00000005ff547819 */ /* 0x000fc80000011683 */
[----:B------:R-:W-:-:S04]  /*0500*/  SHF.R.S32.HI R82, RZ, 0x1f, R81 ;  /* 0x0000001fff527819 */ /* 0x000fc80000011451 */
[----:B------:R-:W-:-:S04]  /*0510*/  LEA.HI R81, R82, R81, RZ, 0x2 ;  /* 0x0000005152517211 */ /* 0x000fc800078f10ff */
[----:B------:R-:W-:-:S04]  /*0520*/  LEA.HI.SX32 R101, R81, R0, 0x1e ;  /* 0x0000000051657211 */ /* 0x000fc800078ff2ff */
[----:B------:R-:W-:Y:S02]  /*0530*/  MOV R137, R101 ;  /* 0x0000006500897202 */ /* 0x000fe40000000f00 */
        /* <DEDUP_REMOVED lines=16> */
[----:B-1----:R-:W-:-:S05]  /*0640*/  @P0 IADD3 R90, P1, R3, R90, RZ ;  /* 0x0000005a035a0210 */ /* 0x002fca0007f3e0ff */
[----:B------:R-:W-:Y:S01]  /*0650*/  @P0 IMAD.X R91, R86, 0x1, R91, P1 ;  /* 0x00000001565b0824 */ /* 0x000fe200008e065b */
[----:B------:R-:W-:-:S04]  /*0660*/  ISETP.NE.U32.AND P1, PT, RZ, UR8, PT ;  /* 0x00000008ff007c0c */ /* 0x000fc8000bf25070 */
[----:B------:R-:W-:Y:S01]  /*0670*/  ISETP.NE.AND.EX P1, PT, RZ, UR9, PT, P1 ;  /* 0x00000009ff007c0c */ /* 0x000fe2000bf25310 */
[----:B------:R3:W5:-:S12]  /*0680*/  @P0 LDG.E R92, desc[UR4][R90.64] ;  /* 0x000000045a5c0981 */ /* 0x000758000c1e1900 */
        /* <DEDUP_REMOVED lines=32> */
.L_x_2820:
[----:B------:R-:W-:Y:S05]  /*0890*/  BSYNC B0 ;  /* 0x0000000000007941 */ /* 0x000fea0003800000 */
.L_x_2819:
        /* <DEDUP_REMOVED lines=53> */
.L_x_2822:
[----:B------:R-:W-:Y:S05]  /*0bf0*/  BSYNC B0 ;  /* 0x0000000000007941 */ /* 0x000fea0003800000 */
.L_x_2821:
        /* <DEDUP_REMOVED lines=53> */
.L_x_2824:
[----:B------:R-:W-:Y:S05]  /*0f50*/  BSYNC B0 ;  /* 0x0000000000007941 */ /* 0x000fea0003800000 */
.L_x_2823:
        /* <DEDUP_REMOVED lines=14> */
[----:B0-----:R-:W-:-:S05]  /*1040*/  @P0 IADD3 R90, P1, R91, R78, RZ ;  /* 0x0000004e5b5a0210 */ /* 0x001fca0007f3e0ff */
[----:B------:R-:W-:Y:S01]  /*1050*/  @P0 IMAD.X R91, R76, 0x1, R79, P1 ;  /* 0x000000014c5b0824 */ /* 0x000fe200008e064f */
[----:B------:R-:W-:Y:S01]  /*1060*/  ISETP.NE.U32.AND P1, PT, RZ, UR8, PT ;  /* 0x00000008ff007c0c */ /* 0x000fe2000bf25070 */
[----:B------:R-:W0:Y:S03]  /*1070*/  LDC.64 R76, c[0x0][0x2b8] ;  /* 0x0000ae00ff4c7b82 */ /* 0x000e260000000a00 */
[----:B------:R-:W-:Y:S01]  /*1080*/  ISETP.NE.AND.EX P1, PT, RZ, UR9, PT, P1 ;  /* 0x00000009ff007c0c */ /* 0x000fe2000bf25310 */
[----:B------:R1:W5:-:S12]  /*1090*/  @P0 LDG.E R95, desc[UR4][R90.64] ;  /* 0x000000045a5f0981 */ /* 0x000358000c1e1900 */
        /* <DEDUP_REMOVED lines=33> */
.L_x_2826:
[----:B------:R-:W-:Y:S05]  /*12b0*/  BSYNC B0 ;  /* 0x0000000000007941 */ /* 0x000fea0003800000 */
.L_x_2825:
        /* <DEDUP_REMOVED lines=23> */
.L_x_2847:
        /* <DEDUP_REMOVED lines=101> */
.L_x_2829:
[----:B------:R-:W-:Y:S05]  /*1a80*/  BSYNC B0 ;  /* 0x0000000000007941 */ /* 0x000fea0003800000 */
.L_x_2828:
        /* <DEDUP_REMOVED lines=64> */
.L_x_2831:
[----:B------:R-:W-:Y:S05]  /*1e90*/  BSYNC B0 ;  /* 0x0000000000007941 */ /* 0x000fea0003800000 */
.L_x_2830:
        /* <DEDUP_REMOVED lines=64> */
.L_x_2833:
[----:B------:R-:W-:Y:S05]  /*22a0*/  BSYNC B0 ;  /* 0x0000000000007941 */ /* 0x000fea0003800000 */
.L_x_2832:
        /* <DEDUP_REMOVED lines=64> */
.L_x_2835:
[----:B------:R-:W-:Y:S05]  /*26b0*/  BSYNC B0 ;  /* 0x0000000000007941 */ /* 0x000fea0003800000 */
.L_x_2834:
[----:B------:R-:W-:Y:S02]  /*26c0*/  IADD3 R2, R2, UR20, RZ ;  /* 0x0000001402027c10 */ /* 0x000fe4000fffe0ff */
[----:B0123--:R-:W-:Y:S02]  /*26d0*/  SEL R80, RZ, 0x1, P5 ;  /* 0x00000001ff507807 */ /* 0x00ffe40002800000 */
[----:B------:R-:W-:-:S13]  /*26e0*/  ISETP.GE.AND P1, PT, R2, UR21, PT ;  /* 0x0000001502007c0c */ /* 0x000fda000bf26270 */
[----:B------:R-:W-:Y:S05]  /*26f0*/  @!P1 BRA `(.L_x_2836) ;  /* 0xffffffdc004c9947 */ /* 0x000fea000383ffff */
.L_x_2818:
[----:B------:R-:W0:Y:S01]  /*2700*/  S2R R0, SR_TID.X ;  /* 0x0000000000007919 */ /* 0x000e220000002100 */
[----:B------:R-:W0:Y:S01]  /*2710*/  S2UR UR6, SR_CTAID.X ;  /* 0x00000000000679c3 */ /* 0x000e220000002500 */
[----:B------:R-:W-:-:S07]  /*2720*/  ISETP.NE.AND P1, PT, R133, RZ, PT ;  /* 0x000000ff8500720c */ /* 0x000fce0003f25270 */
[----:B------:R-:W1:Y:S08]  /*2730*/  @P4 LDC.64 R2, c[0x0][0x2d0] ;  /* 0x0000b400ff024b82 */ /* 0x000e700000000a00 */
[----:B------:R-:W2:Y:S08]  /*2740*/  @P4 LDC.64 R4, c[0x0][0x2d8] ;  /* 0x0000b600ff044b82 */ /* 0x000eb00000000a00 */
        /* <DEDUP_REMOVED lines=10> */
[----:B------:R2:W-:Y:S03]  /*27f0*/  @P4 STG.E.128 desc[UR4][R2.64], R28 ;  /* 0x0000001c02004986 */ /* 0x0005e6000c101d04 */
[----:B------:R-:W-:Y:S01]  /*2800*/  @P4 VIADD R97, R97, 0x100 ;  /* 0x0000010061614836 */ /* 0x000fe20000000000 */
[----:B------:R2:W-:Y:S03]  /*2810*/  @P4 STG.E.128 desc[UR4][R4.64], R44 ;  /* 0x0000002c04004986 */ /* 0x0005e6000c101d04 */
[----:B---3--:R-:W-:-:S04]  /*2820*/  @P3 IMAD.WIDE.U32 R6, R97, 0x10, R6 ;  /* 0x0000001061063825 */ /* 0x008fc800078e0006 */
[C---:B0-----:R-:W-:Y:S01]  /*2830*/  @P3 IMAD.WIDE.U32 R8, R97.reuse, 0x10, R8 ;  /* 0x0000001061083825 */ /* 0x041fe200078e0008 */
[----:B------:R-:W-:Y:S01]  /*2840*/  @P3 IADD3 R97, R97, 0x100, RZ ;  /* 0x0000010061613810 */ /* 0x000fe20007ffe0ff */
[----:B------:R2:W-:Y:S04]  /*2850*/  @P3 STG.E.128 desc[UR4][R6.64], R24 ;  /* 0x0000001806003986 */ /* 0x0005e8000c101d04 */
[C---:B----4-:R-:W-:Y:S01]  /*2860*/  @P2 IMAD.WIDE.U32 R10, R97.reuse, 0x10, R10 ;  /* 0x00000010610a2825 */ /* 0x050fe200078e000a */
[----:B------:R2:W-:Y:S03]  /*2870*/  @P3 STG.E.128 desc[UR4][R8.64], R40 ;  /* 0x0000002808003986 */ /* 0x0005e6000c101d04 */
[----:B-1----:R-:W-:Y:S01]  /*2880*/  @P2 IMAD.WIDE.U32 R12, R97, 0x10, R12 ;  /* 0x00000010610c2825 */ /* 0x002fe200078e000c */
[----:B------:R2:W-:Y:S04]  /*2890*/  @P2 STG.E.128 desc[UR4][R10.64], R20 ;  /* 0x000000140a002986 */ /* 0x0005e8000c101d04 */
        /* <DEDUP_REMOVED lines=10> */
.L_x_2827:
[----:B------:R-:W-:Y:S01]  /*2940*/  HFMA2.MMA R89, -RZ, RZ, 0, 9.5367431640625e-07 ;  /* 0x00000010ff597435 */ /* 0x000fe200000001ff */
[----:B------:R-:W-:Y:S01]  /*2950*/  IMAD.MOV.U32 R88, RZ, RZ, R135 ;  /* 0x000000ffff587224 */ /* 0x000fe200078e0087 */
[----:B------:R-:W-:Y:S01]  /*2960*/  MOV R90, 0x1f ;  /* 0x0000001f005a7802 */ /* 0x000fe20000000f00 */
[----:B------:R-:W-:-:S08]  /*2970*/  IMAD.MOV.U32 R85, RZ, RZ, -0x1 ;  /* 0xffffffffff557424 */ /* 0x000fd000078e00ff */
[----:B-----5:R-:W-:Y:S05]  /*2980*/  WARPSYNC.COLLECTIVE R85, `(.L_x_2837) ;  /* 0x0000000055087348 */ /* 0x020fea0003c00000 */
[----:B------:R0:W1:Y:S02]  /*2990*/  SHFL.DOWN P0, R87, R88, R89, R90 ;  /* 0x0800005958577389 */ /* 0x000064000000005a */
[----:B01---5:R-:W-:Y:S01]  /*29a0*/  ENDCOLLECTIVE ;  /* 0x000000000000791b */ /* 0x023fe20003800000 */
.L_x_2837:
[----:B------:R-:W-:Y:S02]  /*29b0*/  MOV R88, R138 ;  /* 0x0000008a00587202 */ /* 0x000fe40000000f00 */
[----:B------:R-:W-:-:S07]  /*29c0*/  MOV R78, R87 ;  /* 0x00000057004e7202 */ /* 0x000fce0000000f00 */
[----:B------:R-:W-:Y:S05]  /*29d0*/  WARPSYNC.COLLECTIVE R85, `(.L_x_2838) ;  /* 0x0000000055087348 */ /* 0x000fea0003c00000 */
[----:B------:R0:W1:Y:S02]  /*29e0*/  SHFL.DOWN P0, R87, R88, R89, R90 ;  /* 0x0800005958577389 */ /* 0x000064000000005a */
[----:B01----:R-:W-:Y:S01]  /*29f0*/  ENDCOLLECTIVE ;  /* 0x000000000000791b */ /* 0x003fe20003800000 */
.L_x_2838:
[----:B------:R-:W-:Y:S01]  /*2a00*/  FADD.FTZ R78, R78, R135 ;  /* 0x000000874e4e7221 */ /* 0x000fe20000010000 */
[----:B------:R-:W-:-:S04]  /*2a10*/  HFMA2.MMA R89, -RZ, RZ, 0, 4.76837158203125e-07 ;  /* 0x00000008ff597435 */ /* 0x000fc800000001ff */
[----:B------:R-:W-:Y:S01]  /*2a20*/  MOV R88, R78 ;  /* 0x0000004e00587202 */ /* 0x000fe20000000f00 */
[----:B------:R-:W-:-:S07]  /*2a30*/  IMAD.MOV.U32 R77, RZ, RZ, R87 ;  /* 0x000000ffff4d7224 */ /* 0x000fce00078e0057 */
[----:B------:R-:W-:Y:S05]  /*2a40*/  WARPSYNC.COLLECTIVE R85, `(.L_x_2839) ;  /* 0x0000000055087348 */ /* 0x000fea0003c00000 */
[----:B------:R0:W1:Y:S02]  /*2a50*/  SHFL.DOWN P0, R87, R88, R89, R90 ;  /* 0x0800005958577389 */ /* 0x000064000000005a */
[----:B01----:R-:W-:Y:S01]  /*2a60*/  ENDCOLLECTIVE ;  /* 0x000000000000791b */ /* 0x003fe20003800000 */
.L_x_2839:
[----:B------:R-:W-:-:S05]  /*2a70*/  FADD.FTZ R77, R77, R138 ;  /* 0x0000008a4d4d7221 */ /* 0x000fca0000010000 */
[----:B------:R-:W-:Y:S01]  /*2a80*/  MOV R88, R77 ;  /* 0x0000004d00587202 */ /* 0x000fe20000000f00 */
[----:B------:R-:W-:-:S07]  /*2a90*/  IMAD.MOV.U32 R79, RZ, RZ, R87 ;  /* 0x000000ffff4f7224 */ /* 0x000fce00078e0057 */
[----:B------:R-:W-:Y:S05]  /*2aa0*/  WARPSYNC.COLLECTIVE R85, `(.L_x_2840) ;  /* 0x0000000055087348 */ /* 0x000fea0003c00000 */
[----:B------:R0:W1:Y:S02]  /*2ab0*/  SHFL.DOWN P0, R87, R88, R89, R90 ;  /* 0x0800005958577389 */ /* 0x000064000000005a */
[----:B01----:R-:W-:Y:S01]  /*2ac0*/  ENDCOLLECTIVE ;  /* 0x000000000000791b */ /* 0x003fe20003800000 */
.L_x_2840:
[----:B------:R-:W-:Y:S01]  /*2ad0*/  FADD.FTZ R79, R78, R79 ;  /* 0x0000004f4e4f7221 */ /* 0x000fe20000010000 */
[----:B------:R-:W-:-:S03]  /*2ae0*/  HFMA2.MMA R89, -RZ, RZ, 0, 2.384185791015625e-07 ;  /* 0x00000004ff597435 */ /* 0x000fc600000001ff */
[----:B------:R-:W-:Y:S01]  /*2af0*/  IMAD.MOV.U32 R88, RZ, RZ, R79 ;  /* 0x000000ffff587224 */ /* 0x000fe200078e004f */
[----:B------:R-:W-:-:S07]  /*2b00*/  MOV R80, R87 ;  /* 0x0000005700507202 */ /* 0x000fce0000000f00 */
[----:B------:R-:W-:Y:S05]  /*2b10*/  WARPSYNC.COLLECTIVE R85, `(.L_x_2841) ;  /* 0x0000000055087348 */ /* 0x000fea0003c00000 */
[----:B------:R0:W1:Y:S02]  /*2b20*/  SHFL.DOWN P0, R87, R88, R89, R90 ;  /* 0x0800005958577389 */ /* 0x000064000000005a */
[----:B01----:R-:W-:Y:S01]  /*2b30*/  ENDCOLLECTIVE ;  /* 0x000000000000791b */ /* 0x003fe20003800000 */
.L_x_2841:
[----:B------:R-:W-:-:S04]  /*2b40*/  FADD.FTZ R80, R77, R80 ;  /* 0x000000504d507221 */ /* 0x000fc80000010000 */
[----:B------:R-:W-:Y:S01]  /*2b50*/  IMAD.MOV.U32 R88, RZ, RZ, R80 ;  /* 0x000000ffff587224 */ /* 0x000fe200078e0050 */
[----:B------:R-:W-:-:S07]  /*2b60*/  MOV R82, R87 ;  /* 0x0000005700527202 */ /* 0x000fce0000000f00 */
[----:B------:R-:W-:Y:S05]  /*2b70*/  WARPSYNC.COLLECTIVE R85, `(.L_x_2842) ;  /* 0x0000000055087348 */ /* 0x000fea0003c00000 */
[----:B------:R0:W1:Y:S02]  /*2b80*/  SHFL.DOWN P0, R87, R88, R89, R90 ;  /* 0x0800005958577389 */ /* 0x000064000000005a */
[----:B01----:R-:W-:Y:S01]  /*2b90*/  ENDCOLLECTIVE ;  /* 0x000000000000791b */ /* 0x003fe20003800000 */
.L_x_2842:
[----:B------:R-:W-:-:S05]  /*2ba0*/  FADD.FTZ R82, R79, R82 ;  /* 0x000000524f527221 */ /* 0x000fca0000010000 */
[----:B------:R-:W-:Y:S01]  /*2bb0*/  MOV R88, R82 ;  /* 0x0000005200587202 */ /* 0x000fe20000000f00 */
[----:B------:R-:W-:Y:S01]  /*2bc0*/  IMAD.MOV.U32 R89, RZ, RZ, 0x2 ;  /* 0x00000002ff597424 */ /* 0x000fe200078e00ff */
[----:B------:R-:W-:-:S07]  /*2bd0*/  MOV R81, R87 ;  /* 0x0000005700517202 */ /* 0x000fce0000000f00 */
[----:B------:R-:W-:Y:S05]  /*2be0*/  WARPSYNC.COLLECTIVE R85, `(.L_x_2843) ;  /* 0x0000000055087348 */ /* 0x000fea0003c00000 */
[----:B------:R0:W1:Y:S02]  /*2bf0*/  SHFL.DOWN P0, R87, R88, R89, R90 ;  /* 0x0800005958577389 */ /* 0x000064000000005a */
[----:B01----:R-:W-:Y:S01]  /*2c00*/  ENDCOLLECTIVE ;  /* 0x000000000000791b */ /* 0x003fe20003800000 */
.L_x_2843:
[----:B------:R-:W-:-:S05]  /*2c10*/  FADD.FTZ R81, R80, R81 ;  /* 0x0000005150517221 */ /* 0x000fca0000010000 */
[----:B------:R-:W-:Y:S02]  /*2c20*/  MOV R88, R81 ;  /* 0x0000005100587202 */ /* 0x000fe40000000f00 */
[----:B------:R-:W-:-:S07]  /*2c30*/  MOV R83, R87 ;  /* 0x0000005700537202 */ /* 0x000fce0000000f00 */
[----:B------:R-:W-:Y:S05]  /*2c40*/  WARPSYNC.COLLECTIVE R85, `(.L_x_2844) ;  /* 0x0000000055087348 */ /* 0x000fea0003c00000 */
[----:B------:R0:W1:Y:S02]  /*2c50*/  SHFL.DOWN P0, R87, R88, R89, R90 ;  /* 0x0800005958577389 */ /* 0x000064000000005a */
[----:B01----:R-:W-:Y:S01]  /*2c60*/  ENDCOLLECTIVE ;  /* 0x000000000000791b */ /* 0x003fe20003800000 */
.L_x_2844:
[----:B------:R-:W-:Y:S01]  /*2c70*/  FADD.FTZ R83, R82, R83 ;  /* 0x0000005352537221 */ /* 0x000fe20000010000 */
[----:B------:R-:W-:-:S04]  /*2c80*/  HFMA2.MMA R89, -RZ, RZ, 0, 5.9604644775390625e-08 ;  /* 0x00000001ff597435 */ /* 0x000fc800000001ff */
[----:B------:R-:W-:Y:S01]  /*2c90*/  MOV R88, R83 ;  /* 0x0000005300587202 */ /* 0x000fe20000000f00 */
[----:B------:R-:W-:-:S07]  /*2ca0*/  IMAD.MOV.U32 R86, RZ, RZ, R87 ;  /* 0x000000ffff567224 */ /* 0x000fce00078e0057 */
[----:B------:R-:W-:Y:S05]  /*2cb0*/  WARPSYNC.COLLECTIVE R85, `(.L_x_2845) ;  /* 0x0000000055087348 */ /* 0x000fea0003c00000 */
[----:B------:R0:W1:Y:S02]  /*2cc0*/  SHFL.DOWN P0, R87, R88, R89, R90 ;  /* 0x0800005958577389 */ /* 0x000064000000005a */
[----:B01----:R-:W-:Y:S01]  /*2cd0*/  ENDCOLLECTIVE ;  /* 0x000000000000791b */ /* 0x003fe20003800000 */
.L_x_2845:
[----:B------:R-:W-:-:S05]  /*2ce0*/  FADD.FTZ R86, R81, R86 ;  /* 0x0000005651567221 */ /* 0x000fca0000010000 */
[----:B------:R-:W-:Y:S01]  /*2cf0*/  MOV R88, R86 ;  /* 0x0000005600587202 */ /* 0x000fe20000000f00 */
[----:B------:R-:W-:-:S07]  /*2d00*/  IMAD.MOV.U32 R78, RZ, RZ, R87 ;  /* 0x000000ffff4e7224 */ /* 0x000fce00078e0057 */
[----:B------:R-:W-:Y:S05]  /*2d10*/  WARPSYNC.COLLECTIVE R85, `(.L_x_2846) ;  /* 0x0000000055087348 */ /* 0x000fea0003c00000 */
[----:B------:R0:W1:Y:S02]  /*2d20*/  SHFL.DOWN P0, R87, R88, R89, R90 ;  /* 0x0800005958577389 */ /* 0x000064000000005a */
[----:B01----:R-:W-:Y:S01]  /*2d30*/  ENDCOLLECTIVE ;  /* 0x000000000000791b */ /* 0x003fe20003800000 */
.L_x_2846:
[----:B------:R-:W-:Y:S01]  /*2d40*/  MOV R77, R87 ;  /* 0x00000057004d7202 */ /* 0x000fe20000000f00 */
[----:B------:R-:W-:Y:S06]  /*2d50*/  BRA `(.L_x_2847) ;  /* 0xffffffe400b47947 */ /* 0x000fec000383ffff */
.L_x_2848:
        /* <DEDUP_REMOVED lines=10> */
.L_x_3040:


//--------------------- .text._ZN10layer_norm22ln_bwd_finalize_kernelINS_22Kernel_traits_finalizeILj4096EfffffjLb0ELj1024ELj4ENS_18Kernel_traits_baseILj4096EfffffjLj1024EEEEELb0ELb1EEEvNS_9BwdParamsE --------------------------
	.section	.text._ZN10layer_norm22ln_bwd_finalize_kernelINS_22Kernel_traits_finalizeILj4096EfffffjLb0ELj1024ELj4ENS_18Kernel_traits_baseILj4096EfffffjLj1024EEEEELb0ELb1EEEvNS_9BwdParamsE,"ax",@progbits
	.align	128
        .global         _ZN10layer_norm22ln_bwd_finalize_kernelINS_22Kernel_traits_finalizeILj4096EfffffjLb0ELj1024ELj4ENS_18Kernel_traits_baseILj4096EfffffjLj1024EEEEELb0ELb1EEEvNS_9BwdParamsE
        .type           _ZN10layer_norm22ln_bwd_finalize_kernelINS_22Kernel_traits_finalizeILj4096EfffffjLb0ELj1024ELj4ENS_18Kernel_traits_baseILj4096EfffffjLj1024EEEEELb0ELb1EEEvNS_9BwdParamsE,@function
        .size           _ZN10layer_norm22ln_bwd_finalize_kernelINS_22Kernel_traits_finalizeILj4096EfffffjLb0ELj1024ELj4ENS_18Kernel_traits_baseILj4096EfffffjLj1024EEEEELb0ELb1EEEvNS_9BwdParamsE,(.L_x_3041 - _ZN10layer_norm22ln_bwd_finalize_kernelINS_22Kernel_traits_finalizeILj4096EfffffjLb0ELj1024ELj4ENS_18Kernel_traits_baseILj4096EfffffjLj1024EEEEELb0ELb1EEEvNS_9BwdParamsE)
        .other          _ZN10layer_norm22ln_bwd_finalize_kernelINS_22Kernel_traits_finalizeILj4096EfffffjLb0ELj1024ELj4ENS_18Kernel_traits_baseILj4096EfffffjLj1024EEEEELb0ELb1EEEvNS_9BwdParamsE,@"STO_CUDA_ENTRY STV_DEFAULT"
_ZN10layer_norm22ln_bwd_finalize_kernelINS_22Kernel_traits_finalizeILj4096EfffffjLb0ELj1024ELj4ENS_18Kernel_traits_baseILj4096EfffffjLj1024EEEEELb0ELb1EEEvNS_9BwdParamsE:
.text._ZN10layer_norm22ln_bwd_finalize_kernelINS_22Kernel_traits_finalizeILj4096EfffffjLb0ELj1024ELj4ENS_18Kernel_traits_baseILj4096EfffffjLj1024EEEEELb0ELb1EEEvNS_9BwdParamsE:
        /* <DEDUP_REMOVED lines=26> */
.L_x_2858:
        /* <DEDUP_REMOVED lines=31> */
.L_x_2853:
        /* <DEDUP_REMOVED lines=34> */
.L_x_2852:
[----:B------:R-:W-:Y:S05]  /*05b0*/  BSYNC B1 ;  /* 0x0000000000017941 */ /* 0x000fea0003800000 */
.L_x_2851:
        /* <DEDUP_REMOVED lines=25> */
.L_x_2855:
[----:B------:R-:W-:Y:S05]  /*0750*/  BSYNC B1 ;  /* 0x0000000000017941 */ /* 0x000fea0003800000 */
.L_x_2854:
        /* <DEDUP_REMOVED lines=12> */
.L_x_2850:
[----:B------:R-:W-:Y:S05]  /*0820*/  BSYNC B0 ;  /* 0x0000000000007941 */ /* 0x000fea0003800000 */
.L_x_2849:
        /* <DEDUP_REMOVED lines=29> */
.L_x_2869:
[----:B------:R-:W-:Y:S01]  /*0a00*/  @!P1 SHF.R.U32.HI R12, RZ, 0x3, R0 ;  /* 0x00000003ff0c9819 */ /* 0x000fe20000011600 */
[----:B----4-:R-:W-:Y:S01]  /*0a10*/  FADD.FTZ R14, R9, R14 ;  /* 0x0000000e090e7221 */ /* 0x010fe20000010000 */
[----:B---3--:R-:W-:Y:S02]  /*0a20*/  FADD.FTZ R11, R10, R11 ;  /* 0x0000000b0a0b7221 */ /* 0x008fe40000010000 */
[----:B------:R-:W-:-:S05]  /*0a30*/  @!P1 LOP3.LUT R12, R12, 0x1ffffffc, RZ, 0xc0, !PT ;  /* 0x1ffffffc0c0c9812 */ /* 0x000fca00078ec0ff */
[----:B------:R3:W-:Y:S04]  /*0a40*/  @!P1 STS [R12+UR4+0x2000], R14 ;  /* 0x0020000e0c009988 */ /* 0x0007e80008000804 */
[----:B------:R3:W-:Y:S02]  /*0a50*/  @!P1 STS [R12+UR4+0x2080], R11 ;  /* 0x0020800b0c009988 */ /* 0x0007e40008000804 */
.L_x_2856:
        /* <DEDUP_REMOVED lines=15> */
.L_x_2857:
[----:B------:R-:W-:Y:S01]  /*0b50*/  HFMA2.MMA R19, -RZ, RZ, 0, 5.9604644775390625e-08 ;  /* 0x00000001ff137435 */ /* 0x000fe200000001ff */
[----:B0--3--:R-:W-:Y:S01]  /*0b60*/  MOV R20, R10 ;  /* 0x0000000a00147202 */ /* 0x009fe20000000f00 */
[----:B------:R-:W-:Y:S01]  /*0b70*/  IMAD.MOV.U32 R22, RZ, RZ, 0x1f ;  /* 0x0000001fff167424 */ /* 0x000fe200078e00ff */
[----:B------:R-:W-:-:S08]  /*0b80*/  MOV R17, 0xffffffff ;  /* 0xffffffff00117802 */ /* 0x000fd00000000f00 */
[----:B-12---:R-:W-:Y:S05]  /*0b90*/  WARPSYNC.COLLECTIVE R17, `(.L_x_2859) ;  /* 0x0000000011087348 */ /* 0x006fea0003c00000 */
[----:B------:R0:W3:Y:S02]  /*0ba0*/  SHFL.BFLY P2, R18, R20, R19, R22 ;  /* 0x0c00001314127389 */ /* 0x0000e40000040016 */
[----:B0123--:R-:W-:Y:S01]  /*0bb0*/  ENDCOLLECTIVE ;  /* 0x000000000000791b */ /* 0x00ffe20003800000 */
.L_x_2859:
[----:B------:R-:W-:Y:S01]  /*0bc0*/  HFMA2.MMA R19, -RZ, RZ, 0, 1.1920928955078125e-07 ;  /* 0x00000002ff137435 */ /* 0x000fe200000001ff */
[----:B------:R-:W-:-:S05]  /*0bd0*/  MOV R11, R18 ;  /* 0x00000012000b7202 */ /* 0x000fca0000000f00 */
[----:B------:R-:W-:-:S05]  /*0be0*/  FADD.FTZ R11, R10, R11 ;  /* 0x0000000b0a0b7221 */ /* 0x000fca0000010000 */
[----:B------:R-:W-:-:S07]  /*0bf0*/  MOV R20, R11 ;  /* 0x0000000b00147202 */ /* 0x000fce0000000f00 */
[----:B------:R-:W-:Y:S05]  /*0c00*/  WARPSYNC.COLLECTIVE R17, `(.L_x_2860) ;  /* 0x0000000011087348 */ /* 0x000fea0003c00000 */
[----:B------:R0:W1:Y:S02]  /*0c10*/  SHFL.BFLY P2, R18, R20, R19, R22 ;  /* 0x0c00001314127389 */ /* 0x0000640000040016 */
[----:B01----:R-:W-:Y:S01]  /*0c20*/  ENDCOLLECTIVE ;  /* 0x000000000000791b */ /* 0x003fe20003800000 */
.L_x_2860:
[----:B------:R-:W-:Y:S01]  /*0c30*/  HFMA2.MMA R19, -RZ, RZ, 0, 2.384185791015625e-07 ;  /* 0x00000004ff137435 */ /* 0x000fe200000001ff */
[----:B------:R-:W-:-:S04]  /*0c40*/  IMAD.MOV.U32 R12, RZ, RZ, R18 ;  /* 0x000000ffff0c7224 */ /* 0x000fc800078e0012 */
[----:B------:R-:W-:-:S05]  /*0c50*/  FADD.FTZ R12, R11, R12 ;  /* 0x0000000c0b0c7221 */ /* 0x000fca0000010000 */
[----:B------:R-:W-:-:S07]  /*0c60*/  MOV R20, R12 ;  /* 0x0000000c00147202 */ /* 0x000fce0000000f00 */
[----:B------:R-:W-:Y:S05]  /*0c70*/  WARPSYNC.COLLECTIVE R17, `(.L_x_2861) ;  /* 0x0000000011087348 */ /* 0x000fea0003c00000 */
[----:B------:R0:W1:Y:S02]  /*0c80*/  SHFL.BFLY P2, R18, R20, R19, R22 ;  /* 0x0c00001314127389 */ /* 0x0000640000040016 */
[----:B01----:R-:W-:Y:S01]  /*0c90*/  ENDCOLLECTIVE ;  /* 0x000000000000791b */ /* 0x003fe20003800000 */
.L_x_2861:
[----:B------:R-:W-:Y:S01]  /*0ca0*/  IMAD.MOV.U32 R19, RZ, RZ, 0x8 ;  /* 0x00000008ff137424 */ /* 0x000fe200078e00ff */
[----:B------:R-:W-:-:S05]  /*0cb0*/  MOV R13, R18 ;  /* 0x00000012000d7202 */ /* 0x000fca0000000f00 */
[----:B------:R-:W-:-:S05]  /*0cc0*/  FADD.FTZ R13, R12, R13 ;  /* 0x0000000d0c0d7221 */ /* 0x000fca0000010000 */
[----:B------:R-:W-:-:S07]  /*0cd0*/  MOV R20, R13 ;  /* 0x0000000d00147202 */ /* 0x000fce0000000f00 */
[----:B------:R-:W-:Y:S05]  /*0ce0*/  WARPSYNC.COLLECTIVE R17, `(.L_x_2862) ;  /* 0x0000000011087348 */ /* 0x000fea0003c00000 */
[----:B------:R0:W1:Y:S02]  /*0cf0*/  SHFL.BFLY P2, R18, R20, R19, R22 ;  /* 0x0c00001314127389 */ /* 0x0000640000040016 */
[----:B01----:R-:W-:Y:S01]  /*0d00*/  ENDCOLLECTIVE ;  /* 0x000000000000791b */ /* 0x003fe20003800000 */
.L_x_2862:
[----:B------:R-:W-:Y:S01]  /*0d10*/  HFMA2.MMA R19, -RZ, RZ, 0, 9.5367431640625e-07 ;  /* 0x00000010ff137435 */ /* 0x000fe200000001ff */
[----:B------:R-:W-:-:S05]  /*0d20*/  MOV R10, R18 ;  /* 0x00000012000a7202 */ /* 0x000fca0000000f00 */
[----:B------:R-:W-:-:S05]  /*0d30*/  FADD.FTZ R10, R13, R10 ;  /* 0x0000000a0d0a7221 */ /* 0x000fca0000010000 */
[----:B------:R-:W-:-:S07]  /*0d40*/  MOV R20, R10 ;  /* 0x0000000a00147202 */ /* 0x000fce0000000f00 */
[----:B------:R-:W-:Y:S05]  /*0d50*/  WARPSYNC.COLLECTIVE R17, `(.L_x_2863) ;  /* 0x0000000011087348 */ /* 0x000fea0003c00000 */
[----:B------:R0:W1:Y:S02]  /*0d60*/  SHFL.BFLY P2, R18, R20, R19, R22 ;  /* 0x0c00001314127389 */ /* 0x0000640000040016 */
[----:B01----:R-:W-:Y:S01]  /*0d70*/  ENDCOLLECTIVE ;  /* 0x000000000000791b */ /* 0x003fe20003800000 */
.L_x_2863:
[----:B------:R-:W-:Y:S01]  /*0d80*/  HFMA2.MMA R19, -RZ, RZ, 0, 5.9604644775390625e-08 ;  /* 0x00000001ff137435 */ /* 0x000fe200000001ff */
[----:B------:R-:W-:Y:S01]  /*0d90*/  IMAD.MOV.U32 R20, RZ, RZ, R9 ;  /* 0x000000ffff147224 */ /* 0x000fe200078e0009 */
[----:B------:R-:W-:-:S09]  /*0da0*/  MOV R11, R18 ;  /* 0x00000012000b7202 */ /* 0x000fd20000000f00 */
[----:B------:R-:W-:Y:S05]  /*0db0*/  WARPSYNC.COLLECTIVE R17, `(.L_x_2864) ;  /* 0x0000000011087348 */ /* 0x000fea0003c00000 */
[----:B------:R0:W1:Y:S02]  /*0dc0*/  SHFL.BFLY P2, R18, R20, R19, R22 ;  /* 0x0c00001314127389 */ /* 0x0000640000040016 */
[----:B01----:R-:W-:Y:S01]  /*0dd0*/  ENDCOLLECTIVE ;  /* 0x000000000000791b */ /* 0x003fe20003800000 */
.L_x_2864:
[----:B------:R-:W-:Y:S01]  /*0de0*/  HFMA2.MMA R19, -RZ, RZ, 0, 1.1920928955078125e-07 ;  /* 0x00000002ff137435 */ /* 0x000fe200000001ff */
[----:B------:R-:W-:-:S05]  /*0df0*/  MOV R12, R18 ;  /* 0x00000012000c7202 */ /* 0x000fca0000000f00 */
[----:B------:R-:W-:-:S05]  /*0e00*/  FADD.FTZ R14, R9, R12 ;  /* 0x0000000c090e7221 */ /* 0x000fca0000010000 */
[----:B------:R-:W-:-:S07]  /*0e10*/  MOV R20, R14 ;  /* 0x0000000e00147202 */ /* 0x000fce0000000f00 */
[----:B------:R-:W-:Y:S05]  /*0e20*/  WARPSYNC.COLLECTIVE R17, `(.L_x_2865) ;  /* 0x0000000011087348 */ /* 0x000fea0003c00000 */
[----:B------:R0:W1:Y:S02]  /*0e30*/  SHFL.BFLY P2, R18, R20, R19, R22 ;  /* 0x0c00001314127389 */ /* 0x0000640000040016 */
[----:B01----:R-:W-:Y:S01]  /*0e40*/  ENDCOLLECTIVE ;  /* 0x000000000000791b */ /* 0x003fe20003800000 */
.L_x_2865:
[----:B------:R-:W-:Y:S01]  /*0e50*/  HFMA2.MMA R19, -RZ, RZ, 0, 2.384185791015625e-07 ;  /* 0x00000004ff137435 */ /* 0x000fe200000001ff */
[----:B------:R-:W-:-:S04]  /*0e60*/  IMAD.MOV.U32 R13, RZ, RZ, R18 ;  /* 0x000000ffff0d7224 */ /* 0x000fc800078e0012 */
[----:B------:R-:W-:-:S05]  /*0e70*/  FADD.FTZ R15, R14, R13 ;  /* 0x0000000d0e0f7221 */ /* 0x000fca0000010000 */
[----:B------:R-:W-:-:S07]  /*0e80*/  MOV R20, R15 ;  /* 0x0000000f00147202 */ /* 0x000fce0000000f00 */
[----:B------:R-:W-:Y:S05]  /*0e90*/  WARPSYNC.COLLECTIVE R17, `(.L_x_2866) ;  /* 0x0000000011087348 */ /* 0x000fea0003c00000 */
[----:B------:R0:W1:Y:S02]  /*0ea0*/  SHFL.BFLY P2, R18, R20, R19, R22 ;  /* 0x0c00001314127389 */ /* 0x0000640000040016 */
[----:B01----:R-:W-:Y:S01]  /*0eb0*/  ENDCOLLECTIVE ;  /* 0x000000000000791b */ /* 0x003fe20003800000 */
.L_x_2866:
[----:B------:R-:W-:Y:S01]  /*0ec0*/  IMAD.MOV.U32 R19, RZ, RZ, 0x8 ;  /* 0x00000008ff137424 */ /* 0x000fe200078e00ff */
[----:B------:R-:W-:-:S05]  /*0ed0*/  MOV R16, R18 ;  /* 0x0000001200107202 */ /* 0x000fca0000000f00 */
[----:B------:R-:W-:-:S05]  /*0ee0*/  FADD.FTZ R16, R15, R16 ;  /* 0x000000100f107221 */ /* 0x000fca0000010000 */
[----:B------:R-:W-:-:S07]  /*0ef0*/  MOV R20, R16 ;  /* 0x0000001000147202 */ /* 0x000fce0000000f00 */
[----:B------:R-:W-:Y:S05]  /*0f00*/  WARPSYNC.COLLECTIVE R17, `(.L_x_2867) ;  /* 0x0000000011087348 */ /* 0x000fea0003c00000 */
[----:B------:R0:W1:Y:S02]  /*0f10*/  SHFL.BFLY P2, R18, R20, R19, R22 ;  /* 0x0c00001314127389 */ /* 0x0000640000040016 */
[----:B01----:R-:W-:Y:S01]  /*0f20*/  ENDCOLLECTIVE ;  /* 0x000000000000791b */ /* 0x003fe20003800000 */
.L_x_2867:
[----:B------:R-:W-:Y:S01]  /*0f30*/  HFMA2.MMA R19, -RZ, RZ, 0, 9.5367431640625e-07 ;  /* 0x00000010ff137435 */ /* 0x000fe200000001ff */
[----:B------:R-:W-:-:S05]  /*0f40*/  MOV R9, R18 ;  /* 0x0000001200097202 */ /* 0x000fca0000000f00 */
[----:B------:R-:W-:-:S05]  /*0f50*/  FADD.FTZ R9, R16, R9 ;  /* 0x0000000910097221 */ /* 0x000fca0000010000 */
[----:B------:R-:W-:-:S07]  /*0f60*/  MOV R20, R9 ;  /* 0x0000000900147202 */ /* 0x000fce0000000f00 */
[----:B------:R-:W-:Y:S05]  /*0f70*/  WARPSYNC.COLLECTIVE R17, `(.L_x_2868) ;  /* 0x0000000011087348 */ /* 0x000fea0003c00000 */
[----:B------:R0:W1:Y:S02]  /*0f80*/  SHFL.BFLY P2, R18, R20, R19, R22 ;  /* 0x0c00001314127389 */ /* 0x0000640000040016 */
[----:B01----:R-:W-:Y:S01]  /*0f90*/  ENDCOLLECTIVE ;  /* 0x000000000000791b */ /* 0x003fe20003800000 */
.L_x_2868:
[----:B------:R-:W-:Y:S01]  /*0fa0*/  MOV R14, R18 ;  /* 0x00000012000e7202 */ /* 0x000fe20000000f00 */
[----:B------:R-:W-:Y:S06]  /*0fb0*/  BRA `(.L_x_2869) ;  /* 0xfffffff800907947 */ /* 0x000fec000383ffff */
.L_x_2870:
        /* <DEDUP_REMOVED lines=12> */
.L_x_3041:


//--------------------- .text._ZN10layer_norm40ln_parallel_residual_bwd_finalize_kernelINS_22Kernel_traits_finalizeILj4096EfffffjLb0ELj1024ELj4ENS_18Kernel_traits_baseILj4096EfffffjLj1024EEEEELb1EEEvNS_9BwdParamsE --------------------------
	.section	.text._ZN10layer_norm40ln_parallel_residual_bwd_finalize_kernelINS_22Kernel_traits_finalizeILj4096EfffffjLb0ELj1024ELj4ENS_18Kernel_traits_baseILj4096EfffffjLj1024EEEEELb1EEEvNS_9BwdParamsE,"ax",@progbits
	.align	128
        .global         _ZN10layer_norm40ln_parallel_residual_bwd_finalize_kernelINS_22Kernel_traits_finalizeILj4096EfffffjLb0ELj1024ELj4ENS_18Kernel_traits_baseILj4096EfffffjLj1024EEEEELb1EEEvNS_9BwdParamsE
        .type           _ZN10layer_norm40ln_parallel_residual_bwd_finalize_kernelINS_22Kernel_traits_finalizeILj4096EfffffjLb0ELj1024ELj4ENS_18Kernel_traits_baseILj4096EfffffjLj1024EEEEELb1EEEvNS_9BwdParamsE,@function
        .size           _ZN10layer_norm40ln_parallel_residual_bwd_finalize_kernelINS_22Kernel_traits_finalizeILj4096EfffffjLb0ELj1024ELj4ENS_18Kernel_traits_baseILj4096EfffffjLj1024EEEEELb1EEEvNS_9BwdParamsE,(.L_x_3042 - _ZN10layer_norm40ln_parallel_residual_bwd_finalize_kernelINS_22Kernel_traits_finalizeILj4096EfffffjLb0ELj1024ELj4ENS_18Kernel_traits_baseILj4096EfffffjLj1024EEEEELb1EEEvNS_9BwdParamsE)
        .other          _ZN10layer_norm40ln_parallel_residual_bwd_finalize_kernelINS_22Kernel_traits_finalizeILj4096EfffffjLb0ELj1024ELj4ENS_18Kernel_traits_baseILj4096EfffffjLj1024EEEEELb1EEEvNS_9BwdParamsE,@"STO_CUDA_ENTRY STV_DEFAULT"
_ZN10layer_norm40ln_parallel_residual_bwd_finalize_kernelINS_22Kernel_traits_finalizeILj4096EfffffjLb0ELj1024ELj4ENS_18Kernel_traits_baseILj4096EfffffjLj1024EEEEELb1EEEvNS_9BwdParamsE:
.text._ZN10layer_norm40ln_parallel_residual_bwd_finalize_kernelINS_22Kernel_traits_finalizeILj4096EfffffjLb0ELj1024ELj4ENS_18Kernel_traits_baseILj4096EfffffjLj1024EEEEELb1EEEvNS_9BwdParamsE:
        /* <DEDUP_REMOVED lines=23> */
.L_x_2882:
        /* <DEDUP_REMOVED lines=41> */
.L_x_2875:
        /* <DEDUP_REMOVED lines=62> */
.L_x_2874:
[----:B------:R-:W-:Y:S05]  /*07e0*/  BSYNC B1 ;  /* 0x0000000000017941 */ /* 0x000fea0003800000 */
.L_x_2873:
        /* <DEDUP_REMOVED lines=39> */
.L_x_2877:
[----:B------:R-:W-:Y:S05]  /*0a60*/  BSYNC B1 ;  /* 0x0000000000017941 */ /* 0x000fea0003800000 */
.L_x_2876:
        /* <DEDUP_REMOVED lines=20> */
.L_x_2872:
[----:B------:R-:W-:Y:S05]  /*0bb0*/  BSYNC B0 ;  /* 0x0000000000007941 */ /* 0x000fea0003800000 */
.L_x_2871:
        /* <DEDUP_REMOVED lines=54> */
.L_x_2903:
        /* <DEDUP_REMOVED lines=10> */
.L_x_2878:
        /* <DEDUP_REMOVED lines=22> */
.L_x_2881:
[----:B------:R-:W-:Y:S05]  /*1120*/  BSYNC B0 ;  /* 0x0000000000007941 */ /* 0x000fea0003800000 */
.L_x_2880:
[C---:B------:R-:W-:Y:S02]  /*1130*/  ISETP.GT.U32.AND P1, PT, R4.reuse, -0x1001, PT ;  /* 0xffffefff0400780c */ /* 0x040fe40003f24070 */
[----:B------:R-:W-:Y:S02]  /*1140*/  IADD3 R4, R4, 0x1000, RZ ;  /* 0x0000100004047810 */ /* 0x000fe40007ffe0ff */
[----:B------:R-:W-:-:S09]  /*1150*/  IADD3 R5, R5, 0x800, RZ ;  /* 0x0000080005057810 */ /* 0x000fd20007ffe0ff */
[----:B------:R-:W-:Y:S05]  /*1160*/  @P1 BRA `(.L_x_2882) ;  /* 0xfffffff000001947 */ /* 0x000fea000383ffff */
[----:B------:R-:W-:Y:S05]  /*1170*/  EXIT ;  /* 0x000000000000794d */ /* 0x000fea0003800000 */
.L_x_2879:
[----:B------:R-:W-:Y:S01]  /*1180*/  HFMA2.MMA R13, -RZ, RZ, 0, 5.9604644775390625e-08 ;  /* 0x00000001ff0d7435 */ /* 0x000fe200000001ff */
[----:B0-----:R-:W-:Y:S02]  /*1190*/  MOV R26, R9 ;  /* 0x00000009001a7202 */ /* 0x001fe40000000f00 */
[----:B------:R-:W-:Y:S02]  /*11a0*/  MOV R12, 0x1f ;  /* 0x0000001f000c7802 */ /* 0x000fe40000000f00 */
[----:B------:R-:W-:-:S07]  /*11b0*/  MOV R11, 0xffffffff ;  /* 0xffffffff000b7802 */ /* 0x000fce0000000f00 */
[----:B-1234-:R-:W-:Y:S05]  /*11c0*/  WARPSYNC.COLLECTIVE R11, `(.L_x_2883) ;  /* 0x000000000b087348 */ /* 0x01efea0003c00000 */
[----:B------:R0:W0:Y:S02]  /*11d0*/  SHFL.BFLY P2, R16, R26, R13, R12 ;  /* 0x0c00000d1a107389 */ /* 0x000024000004000c */
[----:B01234-:R-:W-:Y:S01]  /*11e0*/  ENDCOLLECTIVE ;  /* 0x000000000000791b */ /* 0x01ffe20003800000 */
.L_x_2883:
[----:B------:R-:W-:Y:S01]  /*11f0*/  HFMA2.MMA R13, -RZ, RZ, 0, 1.1920928955078125e-07 ;  /* 0x00000002ff0d7435 */ /* 0x000fe200000001ff */
[----:B------:R-:W-:-:S05]  /*1200*/  FADD.FTZ R10, R9, R16 ;  /* 0x00000010090a7221 */ /* 0x000fca0000010000 */
[----:B------:R-:W-:-:S07]  /*1210*/  MOV R26, R10 ;  /* 0x0000000a001a7202 */ /* 0x000fce0000000f00 */
[----:B------:R-:W-:Y:S05]  /*1220*/  WARPSYNC.COLLECTIVE R11, `(.L_x_2884) ;  /* 0x000000000b087348 */ /* 0x000fea0003c00000 */
[----:B------:R0:W1:Y:S02]  /*1230*/  SHFL.BFLY P2, R16, R26, R13, R12 ;  /* 0x0c00000d1a107389 */ /* 0x000064000004000c */
[----:B01----:R-:W-:Y:S01]  /*1240*/  ENDCOLLECTIVE ;  /* 0x000000000000791b */ /* 0x003fe20003800000 */
.L_x_2884:
[----:B------:R-:W-:Y:S01]  /*1250*/  HFMA2.MMA R13, -RZ, RZ, 0, 2.384185791015625e-07 ;  /* 0x00000004ff0d7435 */ /* 0x000fe200000001ff */
[----:B------:R-:W-:-:S05]  /*1260*/  FADD.FTZ R9, R10, R16 ;  /* 0x000000100a097221 */ /* 0x000fca0000010000 */
[----:B------:R-:W-:-:S07]  /*1270*/  MOV R26, R9 ;  /* 0x00000009001a7202 */ /* 0x000fce0000000f00 */
[----:B------:R-:W-:Y:S05]  /*1280*/  WARPSYNC.COLLECTIVE R11, `(.L_x_2885) ;  /* 0x000000000b087348 */ /* 0x000fea0003c00000 */
[----:B------:R0:W1:Y:S02]  /*1290*/  SHFL.BFLY P2, R16, R26, R13, R12 ;  /* 0x0c00000d1a107389 */ /* 0x000064000004000c */
[----:B01----:R-:W-:Y:S01]  /*12a0*/  ENDCOLLECTIVE ;  /* 0x000000000000791b */ /* 0x003fe20003800000 */
.L_x_2885:
[----:B------:R-:W-:Y:S01]  /*12b0*/  HFMA2.MMA R13, -RZ, RZ, 0, 4.76837158203125e-07 ;  /* 0x00000008ff0d7435 */ /* 0x000fe200000001ff */
[----:B------:R-:W-:-:S05]  /*12c0*/  FADD.FTZ R18, R9, R16 ;  /* 0x0000001009127221 */ /* 0x000fca0000010000 */
[----:B------:R-:W-:-:S07]  /*12d0*/  MOV R26, R18 ;  /* 0x00000012001a7202 */ /* 0x000fce0000000f00 */
[----:B------:R-:W-:Y:S05]  /*12e0*/  WARPSYNC.COLLECTIVE R11, `(.L_x_2886) ;  /* 0x000000000b087348 */ /* 0x000fea0003c00000 */
[----:B------:R0:W1:Y:S02]  /*12f0*/  SHFL.BFLY P2, R16, R26, R13, R12 ;  /* 0x0c00000d1a107389 */ /* 0x000064000004000c */
[----:B01----:R-:W-:Y:S01]  /*1300*/  ENDCOLLECTIVE ;  /* 0x000000000000791b */ /* 0x003fe20003800000 */
.L_x_2886:
[----:B------:R-:W-:Y:S01]  /*1310*/  HFMA2.MMA R13, -RZ, RZ, 0, 9.5367431640625e-07 ;  /* 0x00000010ff0d7435 */ /* 0x000fe200000001ff */
[----:B------:R-:W-:-:S05]  /*1320*/  FADD.FTZ R10, R18, R16 ;  /* 0x00000010120a7221 */ /* 0x000fca0000010000 */
[----:B------:R-:W-:-:S07]  /*1330*/  MOV R26, R10 ;  /* 0x0000000a001a7202 */ /* 0x000fce0000000f00 */
[----:B------:R-:W-:Y:S05]  /*1340*/  WARPSYNC.COLLECTIVE R11, `(.L_x_2887) ;  /* 0x000000000b087348 */ /* 0x000fea0003c00000 */
[----:B------:R0:W1:Y:S02]  /*1350*/  SHFL.BFLY P2, R16, R26, R13, R12 ;  /* 0x0c00000d1a107389 */ /* 0x000064000004000c */
[----:B01----:R-:W-:Y:S01]  /*1360*/  ENDCOLLECTIVE ;  /* 0x000000000000791b */ /* 0x003fe20003800000 */
.L_x_2887:
[----:B------:R-:W-:Y:S01]  /*1370*/  HFMA2.MMA R13, -RZ, RZ, 0, 5.9604644775390625e-08 ;  /* 0x00000001ff0d7435 */ /* 0x000fe200000001ff */
[----:B------:R-:W-:Y:S02]  /*1380*/  MOV R26, R14 ;  /* 0x0000000e001a7202 */ /* 0x000fe40000000f00 */
[----:B------:R-:W-:-:S08]  /*1390*/  MOV R9, R16 ;  /* 0x0000001000097202 */ /* 0x000fd00000000f00 */
[----:B------:R-:W-:Y:S05]  /*13a0*/  WARPSYNC.COLLECTIVE R11, `(.L_x_2888) ;  /* 0x000000000b087348 */ /* 0x000fea0003c00000 */
[----:B------:R0:W1:Y:S02]  /*13b0*/  SHFL.BFLY P2, R16, R26, R13, R12 ;  /* 0x0c00000d1a107389 */ /* 0x000064000004000c */
[----:B01----:R-:W-:Y:S01]  /*13c0*/  ENDCOLLECTIVE ;  /* 0x000000000000791b */ /* 0x003fe20003800000 */
.L_x_2888:
[----:B------:R-:W-:Y:S01]  /*13d0*/  HFMA2.MMA R13, -RZ, RZ, 0, 1.1920928955078125e-07 ;  /* 0x00000002ff0d7435 */ /* 0x000fe200000001ff */
[----:B------:R-:W-:-:S05]  /*13e0*/  MOV R15, R16 ;  /* 0x00000010000f7202 */ /* 0x000fca0000000f00 */
[----:B------:R-:W-:-:S05]  /*13f0*/  FADD.FTZ R15, R14, R15 ;  /* 0x0000000f0e0f7221 */ /* 0x000fca0000010000 */
[----:B------:R-:W-:-:S07]  /*1400*/  MOV R26, R15 ;  /* 0x0000000f001a7202 */ /* 0x000fce0000000f00 */
[----:B------:R-:W-:Y:S05]  /*1410*/  WARPSYNC.COLLECTIVE R11, `(.L_x_2889) ;  /* 0x000000000b087348 */ /* 0x000fea0003c00000 */
[----:B------:R0:W1:Y:S02]  /*1420*/  SHFL.BFLY P2, R16, R26, R13, R12 ;  /* 0x0c00000d1a107389 */ /* 0x000064000004000c */
[----:B01----:R-:W-:Y:S01]  /*1430*/  ENDCOLLECTIVE ;  /* 0x000000000000791b */ /* 0x003fe20003800000 */
.L_x_2889:
[----:B------:R-:W-:Y:S01]  /*1440*/  HFMA2.MMA R13, -RZ, RZ, 0, 2.384185791015625e-07 ;  /* 0x00000004ff0d7435 */ /* 0x000fe200000001ff */
[----:B------:R-:W-:-:S05]  /*1450*/  MOV R18, R16 ;  /* 0x0000001000127202 */ /* 0x000fca0000000f00 */
[----:B------:R-:W-:-:S05]  /*1460*/  FADD.FTZ R14, R15, R18 ;  /* 0x000000120f0e7221 */ /* 0x000fca0000010000 */
[----:B------:R-:W-:-:S07]  /*1470*/  MOV R26, R14 ;  /* 0x0000000e001a7202 */ /* 0x000fce0000000f00 */
[----:B------:R-:W-:Y:S05]  /*1480*/  WARPSYNC.COLLECTIVE R11, `(.L_x_2890) ;  /* 0x000000000b087348 */ /* 0x000fea0003c00000 */
[----:B------:R0:W1:Y:S02]  /*1490*/  SHFL.BFLY P2, R16, R26, R13, R12 ;  /* 0x0c00000d1a107389 */ /* 0x000064000004000c */
[----:B01----:R-:W-:Y:S01]  /*14a0*/  ENDCOLLECTIVE ;  /* 0x000000000000791b */ /* 0x003fe20003800000 */
.L_x_2890:
[----:B------:R-:W-:Y:S01]  /*14b0*/  HFMA2.MMA R13, -RZ, RZ, 0, 4.76837158203125e-07 ;  /* 0x00000008ff0d7435 */ /* 0x000fe200000001ff */
[----:B------:R-:W-:-:S05]  /*14c0*/  MOV R17, R16 ;  /* 0x0000001000117202 */ /* 0x000fca0000000f00 */
[----:B------:R-:W-:-:S05]  /*14d0*/  FADD.FTZ R19, R14, R17 ;  /* 0x000000110e137221 */ /* 0x000fca0000010000 */
[----:B------:R-:W-:-:S07]  /*14e0*/  MOV R26, R19 ;  /* 0x00000013001a7202 */ /* 0x000fce0000000f00 */
[----:B------:R-:W-:Y:S05]  /*14f0*/  WARPSYNC.COLLECTIVE R11, `(.L_x_2891) ;  /* 0x000000000b087348 */ /* 0x000fea0003c00000 */
[----:B------:R0:W1:Y:S02]  /*1500*/  SHFL.BFLY P2, R16, R26, R13, R12 ;  /* 0x0c00000d1a107389 */ /* 0x000064000004000c */
[----:B01----:R-:W-:Y:S01]  /*1510*/  ENDCOLLECTIVE ;  /* 0x000000000000791b */ /* 0x003fe20003800000 */
.L_x_2891:
[----:B------:R-:W-:Y:S01]  /*1520*/  HFMA2.MMA R13, -RZ, RZ, 0, 9.5367431640625e-07 ;  /* 0x00000010ff0d7435 */ /* 0x000fe200000001ff */
[----:B------:R-:W-:-:S05]  /*1530*/  MOV R20, R16 ;  /* 0x0000001000147202 */ /* 0x000fca0000000f00 */
[----:B------:R-:W-:-:S05]  /*1540*/  FADD.FTZ R15, R19, R20 ;  /* 0x00000014130f7221 */ /* 0x000fca0000010000 */
[----:B------:R-:W-:-:S07]  /*1550*/  MOV R26, R15 ;  /* 0x0000000f001a7202 */ /* 0x000fce0000000f00 */
[----:B------:R-:W-:Y:S05]  /*1560*/  WARPSYNC.COLLECTIVE R11, `(.L_x_2892) ;  /* 0x000000000b087348 */ /* 0x000fea0003c00000 */
[----:B------:R0:W1:Y:S02]  /*1570*/  SHFL.BFLY P2, R16, R26, R13, R12 ;  /* 0x0c00000d1a107389 */ /* 0x000064000004000c */
[----:B01----:R-:W-:Y:S01]  /*1580*/  ENDCOLLECTIVE ;  /* 0x000000000000791b */ /* 0x003fe20003800000 */
.L_x_2892:
[----:B------:R-:W-:Y:S01]  /*1590*/  HFMA2.MMA R13, -RZ, RZ, 0, 5.9604644775390625e-08 ;  /* 0x00000001ff0d7435 */ /* 0x000fe200000001ff */
[----:B------:R-:W-:Y:S02]  /*15a0*/  MOV R26, R8 ;  /* 0x00000008001a7202 */ /* 0x000fe40000000f00 */
[----:B------:R-:W-:-:S08]  /*15b0*/  MOV R14, R16 ;  /* 0x00000010000e7202 */ /* 0x000fd00000000f00 */
[----:B------:R-:W-:Y:S05]  /*15c0*/  WARPSYNC.COLLECTIVE R11, `(.L_x_2893) ;  /* 0x000000000b087348 */ /* 0x000fea0003c00000 */
[----:B------:R0:W1:Y:S02]  /*15d0*/  SHFL.BFLY P2, R16, R26, R13, R12 ;  /* 0x0c00000d1a107389 */ /* 0x000064000004000c */
[----:B01----:R-:W-:Y:S01]  /*15e0*/  ENDCOLLECTIVE ;  /* 0x000000000000791b */ /* 0x003fe20003800000 */
.L_x_2893:
[----:B------:R-:W-:Y:S01]  /*15f0*/  HFMA2.MMA R13, -RZ, RZ, 0, 1.1920928955078125e-07 ;  /* 0x00000002ff0d7435 */ /* 0x000fe200000001ff */
[----:B------:R-:W-:-:S05]  /*1600*/  MOV R17, R16 ;  /* 0x0000001000117202 */ /* 0x000fca0000000f00 */
[----:B------:R-:W-:-:S05]  /*1610*/  FADD.FTZ R19, R8, R17 ;  /* 0x0000001108137221 */ /* 0x000fca0000010000 */
[----:B------:R-:W-:-:S07]  /*1620*/  MOV R26, R19 ;  /* 0x00000013001a7202 */ /* 0x000fce0000000f00 */
[----:B------:R-:W-:Y:S05]  /*1630*/  WARPSYNC.COLLECTIVE R11, `(.L_x_2894) ;  /* 0x000000000b087348 */ /* 0x000fea0003c00000 */
[----:B------:R0:W1:Y:S02]  /*1640*/  SHFL.BFLY P2, R16, R26, R13, R12 ;  /* 0x0c00000d1a107389 */ /* 0x000064000004000c */
[----:B01----:R-:W-:Y:S01]  /*1650*/  ENDCOLLECTIVE ;  /* 0x000000000000791b */ /* 0x003fe20003800000 */
.L_x_2894:
[----:B------:R-:W-:Y:S01]  /*1660*/  HFMA2.MMA R13, -RZ, RZ, 0, 2.384185791015625e-07 ;  /* 0x00000004ff0d7435 */ /* 0x000fe200000001ff */
[----:B------:R-:W-:-:S05]  /*1670*/  MOV R20, R16 ;  /* 0x0000001000147202 */ /* 0x000fca0000000f00 */
[----:B------:R-:W-:-:S05]  /*1680*/  FADD.FTZ R8, R19, R20 ;  /* 0x0000001413087221 */ /* 0x000fca0000010000 */
[----:B------:R-:W-:-:S07]  /*1690*/  MOV R26, R8 ;  /* 0x00000008001a7202 */ /* 0x000fce0000000f00 */
[----:B------:R-:W-:Y:S05]  /*16a0*/  WARPSYNC.COLLECTIVE R11, `(.L_x_2895) ;  /* 0x000000000b087348 */ /* 0x000fea0003c00000 */
[----:B------:R0:W1:Y:S02]  /*16b0*/  SHFL.BFLY P2, R16, R26, R13, R12 ;  /* 0x0c00000d1a107389 */ /* 0x000064000004000c */
[----:B01----:R-:W-:Y:S01]  /*16c0*/  ENDCOLLECTIVE ;  /* 0x000000000000791b */ /* 0x003fe20003800000 */
.L_x_2895:
[----:B------:R-:W-:Y:S01]  /*16d0*/  HFMA2.MMA R13, -RZ, RZ, 0, 4.76837158203125e-07 ;  /* 0x00000008ff0d7435 */ /* 0x000fe200000001ff */
[----:B------:R-:W-:-:S05]  /*16e0*/  MOV R21, R16 ;  /* 0x0000001000157202 */ /* 0x000fca0000000f00 */
[----:B------:R-:W-:-:S05]  /*16f0*/  FADD.FTZ R21, R8, R21 ;  /* 0x0000001508157221 */ /* 0x000fca0000010000 */
[----:B------:R-:W-:-:S07]  /*1700*/  MOV R26, R21 ;  /* 0x00000015001a7202 */ /* 0x000fce0000000f00 */
[----:B------:R-:W-:Y:S05]  /*1710*/  WARPSYNC.COLLECTIVE R11, `(.L_x_2896) ;  /* 0x000000000b087348 */ /* 0x000fea0003c00000 */
[----:B------:R0:W1:Y:S02]  /*1720*/  SHFL.BFLY P2, R16, R26, R13, R12 ;  /* 0x0c00000d1a107389 */ /* 0x000064000004000c */
[----:B01----:R-:W-:Y:S01]  /*1730*/  ENDCOLLECTIVE ;  /* 0x000000000000791b */ /* 0x003fe20003800000 */
.L_x_2896:
[----:B------:R-:W-:Y:S01]  /*1740*/  HFMA2.MMA R13, -RZ, RZ, 0, 9.5367431640625e-07 ;  /* 0x00000010ff0d7435 */ /* 0x000fe200000001ff */
[----:B------:R-:W-:-:S05]  /*1750*/  MOV R22, R16 ;  /* 0x0000001000167202 */ /* 0x000fca0000000f00 */
[----:B------:R-:W-:-:S05]  /*1760*/  FADD.FTZ R17, R21, R22 ;  /* 0x0000001615117221 */ /* 0x000fca0000010000 */
[----:B------:R-:W-:-:S07]  /*1770*/  MOV R26, R17 ;  /* 0x00000011001a7202 */ /* 0x000fce0000000f00 */
[----:B------:R-:W-:Y:S05]  /*1780*/  WARPSYNC.COLLECTIVE R11, `(.L_x_2897) ;  /* 0x000000000b087348 */ /* 0x000fea0003c00000 */
[----:B------:R0:W1:Y:S02]  /*1790*/  SHFL.BFLY P2, R16, R26, R13, R12 ;  /* 0x0c00000d1a107389 */ /* 0x000064000004000c */
[----:B01----:R-:W-:Y:S01]  /*17a0*/  ENDCOLLECTIVE ;  /* 0x000000000000791b */ /* 0x003fe20003800000 */
.L_x_2897:
[----:B------:R-:W-:Y:S01]  /*17b0*/  HFMA2.MMA R13, -RZ, RZ, 0, 5.9604644775390625e-08 ;  /* 0x00000001ff0d7435 */ /* 0x000fe200000001ff */
[----:B------:R-:W-:Y:S02]  /*17c0*/  MOV R26, R7 ;  /* 0x00000007001a7202 */ /* 0x000fe40000000f00 */
[----:B------:R-:W-:-:S08]  /*17d0*/  MOV R8, R16 ;  /* 0x0000001000087202 */ /* 0x000fd00000000f00 */
[----:B------:R-:W-:Y:S05]  /*17e0*/  WARPSYNC.COLLECTIVE R11, `(.L_x_2898) ;  /* 0x000000000b087348 */ /* 0x000fea0003c00000 */
[----:B------:R0:W1:Y:S02]  /*17f0*/  SHFL.BFLY P2, R16, R26, R13, R12 ;  /* 0x0c00000d1a107389 */ /* 0x000064000004000c */
[----:B01----:R-:W-:Y:S01]  /*1800*/  ENDCOLLECTIVE ;  /* 0x000000000000791b */ /* 0x003fe20003800000 */
.L_x_2898:
[----:B------:R-:W-:Y:S01]  /*1810*/  HFMA2.MMA R13, -RZ, RZ, 0, 1.1920928955078125e-07 ;  /* 0x00000002ff0d7435 */ /* 0x000fe200000001ff */
[----:B------:R-:W-:-:S05]  /*1820*/  MOV R18, R16 ;  /* 0x0000001000127202 */ /* 0x000fca0000000f00 */
[----:B------:R-:W-:-:S05]  /*1830*/  FADD.FTZ R22, R7, R18 ;  /* 0x0000001207167221 */ /* 0x000fca0000010000 */
[----:B------:R-:W-:-:S07]  /*1840*/  MOV R26, R22 ;  /* 0x00000016001a7202 */ /* 0x000fce0000000f00 */
[----:B------:R-:W-:Y:S05]  /*1850*/  WARPSYNC.COLLECTIVE R11, `(.L_x_2899) ;  /* 0x000000000b087348 */ /* 0x000fea0003c00000 */
[----:B------:R0:W1:Y:S02]  /*1860*/  SHFL.BFLY P2, R16, R26, R13, R12 ;  /* 0x0c00000d1a107389 */ /* 0x000064000004000c */
[----:B01----:R-:W-:Y:S01]  /*1870*/  ENDCOLLECTIVE ;  /* 0x000000000000791b */ /* 0x003fe20003800000 */
.L_x_2899:
[----:B------:R-:W-:Y:S01]  /*1880*/  HFMA2.MMA R13, -RZ, RZ, 0, 2.384185791015625e-07 ;  /* 0x00000004ff0d7435 */ /* 0x000fe200000001ff */
[----:B------:R-:W-:-:S05]  /*1890*/  MOV R21, R16 ;  /* 0x0000001000157202 */ /* 0x000fca0000000f00 */
[----:B------:R-:W-:-:S05]  /*18a0*/  FADD.FTZ R7, R22, R21 ;  /* 0x0000001516077221 */ /* 0x000fca0000010000 */
[----:B------:R-:W-:-:S07]  /*18b0*/  MOV R26, R7 ;  /* 0x00000007001a7202 */ /* 0x000fce0000000f00 */
[----:B------:R-:W-:Y:S05]  /*18c0*/  WARPSYNC.COLLECTIVE R11, `(.L_x_2900) ;  /* 0x000000000b087348 */ /* 0x000fea0003c00000 */
[----:B------:R0:W1:Y:S02]  /*18d0*/  SHFL.BFLY P2, R16, R26, R13, R12 ;  /* 0x0c00000d1a107389 */ /* 0x000064000004000c */
[----:B01----:R-:W-:Y:S01]  /*18e0*/  ENDCOLLECTIVE ;  /* 0x000000000000791b */ /* 0x003fe20003800000 */
.L_x_2900:
[----:B------:R-:W-:Y:S01]  /*18f0*/  HFMA2.MMA R13, -RZ, RZ, 0, 4.76837158203125e-07 ;  /* 0x00000008ff0d7435 */ /* 0x000fe200000001ff */
[----:B------:R-:W-:-:S05]  /*1900*/  MOV R20, R16 ;  /* 0x0000001000147202 */ /* 0x000fca0000000f00 */
[----:B------:R-:W-:-:S05]  /*1910*/  FADD.FTZ R23, R7, R20 ;  /* 0x0000001407177221 */ /* 0x000fca0000010000 */
[----:B------:R-:W-:-:S07]  /*1920*/  MOV R26, R23 ;  /* 0x00000017001a7202 */ /* 0x000fce0000000f00 */
[----:B------:R-:W-:Y:S05]  /*1930*/  WARPSYNC.COLLECTIVE R11, `(.L_x_2901) ;  /* 0x000000000b087348 */ /* 0x000fea0003c00000 */
[----:B------:R0:W1:Y:S02]  /*1940*/  SHFL.BFLY P2, R16, R26, R13, R12 ;  /* 0x0c00000d1a107389 */ /* 0x000064000004000c */
[----:B01----:R-:W-:Y:S01]  /*1950*/  ENDCOLLECTIVE ;  /* 0x000000000000791b */ /* 0x003fe20003800000 */
.L_x_2901:
[----:B------:R-:W-:Y:S01]  /*1960*/  HFMA2.MMA R13, -RZ, RZ, 0, 9.5367431640625e-07 ;  /* 0x00000010ff0d7435 */ /* 0x000fe200000001ff */
[----:B------:R-:W-:-:S05]  /*1970*/  MOV R24, R16 ;  /* 0x0000001000187202 */ /* 0x000fca0000000f00 */
[----:B------:R-:W-:-:S05]  /*1980*/  FADD.FTZ R24, R23, R24 ;  /* 0x0000001817187221 */ /* 0x000fca0000010000 */
[----:B------:R-:W-:-:S07]  /*1990*/  MOV R26, R24 ;  /* 0x00000018001a7202 */ /* 0x000fce0000000f00 */
[----:B------:R-:W-:Y:S05]  /*19a0*/  WARPSYNC.COLLECTIVE R11, `(.L_x_2902) ;  /* 0x000000000b087348 */ /* 0x000fea0003c00000 */
[----:B------:R0:W1:Y:S02]  /*19b0*/  SHFL.BFLY P2, R16, R26, R13, R12 ;  /* 0x0c00000d1a107389 */ /* 0x000064000004000c */
[----:B01----:R-:W-:Y:S01]  /*19c0*/  ENDCOLLECTIVE ;  /* 0x000000000000791b */ /* 0x003fe20003800000 */
.L_x_2902:
[----:B------:R-:W-:Y:S05]  /*19d0*/  BRA `(.L_x_2903) ;  /* 0xfffffff400507947 */ /* 0x000fea000383ffff */
.L_x_2904:
        /* <DEDUP_REMOVED lines=10> */
.L_x_3042:


//--------------------- .text._ZN10layer_norm31ln_parallel_residual_bwd_kernelINS_13Kernel_traitsIfffffjLj4096ELj1ELj1ELj8ELj16ENS_18Kernel_traits_baseILj4096EfffffjLj256EEEEELb1ELb1ELb1EEEvNS_9BwdParamsE --------------------------
	.section	.text._ZN10layer_norm31ln_parallel_residual_bwd_kernelINS_13Kernel_traitsIfffffjLj4096ELj1ELj1ELj8ELj16ENS_18Kernel_traits_baseILj4096EfffffjLj256EEEEELb1ELb1ELb1EEEvNS_9BwdParamsE,"ax",@progbits
	.align	128
        .global         _ZN10layer_norm31ln_parallel_residual_bwd_kernelINS_13Kernel_traitsIfffffjLj4096ELj1ELj1ELj8ELj16ENS_18Kernel_traits_baseILj4096EfffffjLj256EEEEELb1ELb1ELb1EEEvNS_9BwdParamsE
        .type           _ZN10layer_norm31ln_parallel_residual_bwd_kernelINS_13Kernel_traitsIfffffjLj4096ELj1ELj1ELj8ELj16ENS_18Kernel_traits_baseILj4096EfffffjLj256EEEEELb1ELb1ELb1EEEvNS_9BwdParamsE,@function
        .size           _ZN10layer_norm31ln_parallel_residual_bwd_kernelINS_13Kernel_traitsIfffffjLj4096ELj1ELj1ELj8ELj16ENS_18Kernel_traits_baseILj4096EfffffjLj256EEEEELb1ELb1ELb1EEEvNS_9BwdParamsE,(.L_x_3043 - _ZN10layer_norm31ln_parallel_residual_bwd_kernelINS_13Kernel_traitsIfffffjLj4096ELj1ELj1ELj8ELj16ENS_18Kernel_traits_baseILj4096EfffffjLj256EEEEELb1ELb1ELb1EEEvNS_9BwdParamsE)
        .other          _ZN10layer_norm31ln_parallel_residual_bwd_kernelINS_13Kernel_traitsIfffffjLj4096ELj1ELj1ELj8ELj16ENS_18Kernel_traits_baseILj4096EfffffjLj256EEEEELb1ELb1ELb1EEEvNS_9BwdParamsE,@"STO_CUDA_ENTRY STV_DEFAULT"
_ZN10layer_norm31ln_parallel_residual_bwd_kernelINS_13Kernel_traitsIfffffjLj4096ELj1ELj1ELj8ELj16ENS_18Kernel_traits_baseILj4096EfffffjLj256EEEEELb1ELb1ELb1EEEvNS_9BwdParamsE:
.text._ZN10layer_norm31ln_parallel_residual_bwd_kernelINS_13Kernel_traitsIfffffjLj4096ELj1ELj1ELj8ELj16ENS_18Kernel_traits_baseILj4096EfffffjLj256EEEEELb1ELb1ELb1EEEvNS_9BwdParamsE:
        /* <DEDUP_REMOVED lines=32> */
.L_x_2905:
        /* <DEDUP_REMOVED lines=34> */
.L_x_2911:
        /* <DEDUP_REMOVED lines=18> */
[----:B------:R-:W1:Y:S01]  /*0540*/  @P0 LDC.64 R132, c[0x0][0x2c8] ;  /* 0x0000b200ff840b82 */ /* 0x000e620000000a00 */
[----:B------:R-:W-:-:S02]  /*0550*/  IMAD.WIDE.U32 R60, R116, 0x10, R68 ;  /* 0x00000010743c7825 */ /* 0x000fc400078e0044 */
[----:B------:R0:W2:Y:S02]  /*0560*/  LDG.E R114, desc[UR4][R64.64] ;  /* 0x0000000440727981 */ /* 0x0000a4000c1e1900 */
[--C-:B---3--:R-:W-:Y:S02]  /*0570*/  IMAD.WIDE.U32 R48, R119, 0x10, R72.reuse ;  /* 0x0000001077307825 */ /* 0x108fe400078e0048 */
[----:B------:R-:W3:Y:S01]  /*0580*/  LDG.E.128 R60, desc[UR4][R60.64] ;  /* 0x000000043c3c7981 */ /* 0x000ee2000c1e1d00 */
[----:B------:R-:W1:Y:S03]  /*0590*/  LDC.64 R140, c[0x0][0x240] ;  /* 0x00009000ff8c7b82 */ /* 0x000e660000000a00 */
        /* <DEDUP_REMOVED lines=20> */
[----:B-----5:R-:W5:Y:S01]  /*06e0*/  @P2 LDG.E R89, desc[UR4][R142.64] ;  /* 0x000000048e592981 */ /* 0x020f62000c1e1900 */
[----:B0-----:R-:W-:-:S05]  /*06f0*/  @P2 IMAD.WIDE.U32 R124, R119, 0x4, R124 ;  /* 0x00000004777c2825 */ /* 0x001fca00078e007c */
[----:B------:R0:W5:Y:S01]  /*0700*/  @P2 LDG.E R85, desc[UR4][R124.64] ;  /* 0x000000047c552981 */ /* 0x000162000c1e1900 */
[----:B------:R-:W-:-:S04]  /*0710*/  @P2 IMAD.WIDE.U32 R128, R118, 0x4, R128 ;  /* 0x0000000476802825 */ /* 0x000fc800078e0080 */
[C---:B------:R-:W-:Y:S01]  /*0720*/  IMAD.WIDE.U32 R126, R119.reuse, 0x4, R140 ;  /* 0x00000004777e7825 */ /* 0x040fe200078e008c */
[----:B------:R0:W5:Y:S03]  /*0730*/  @P2 LDG.E R86, desc[UR4][R128.64] ;  /* 0x0000000480562981 */ /* 0x000166000c1e1900 */
[----:B0-----:R-:W-:Y:S01]  /*0740*/  @P0 IMAD.WIDE.U32 R124, R119, 0x10, R132 ;  /* 0x00000010777c0825 */ /* 0x001fe200078e0084 */
[----:B------:R0:W5:Y:S03]  /*0750*/  LDG.E R123, desc[UR4][R126.64] ;  /* 0x000000047e7b7981 */ /* 0x000166000c1e1900 */
[----:B------:R-:W-:Y:S01]  /*0760*/  @P0 IMAD.WIDE.U32 R132, R116, 0x10, R144 ;  /* 0x0000001074840825 */ /* 0x000fe200078e0090 */
[----:B------:R2:W5:Y:S03]  /*0770*/  @P0 LDG.E.128 R20, desc[UR4][R124.64] ;  /* 0x000000047c140981 */ /* 0x000566000c1e1d00 */
[----:B------:R-:W-:Y:S01]  /*0780*/  @P0 IMAD.WIDE.U32 R128, R118, 0x10, R138 ;  /* 0x0000001076800825 */ /* 0x000fe200078e008a */
[----:B------:R-:W5:Y:S03]  /*0790*/  @P0 LDG.E.128 R28, desc[UR4][R132.64] ;  /* 0x00000004841c0981 */ /* 0x000f66000c1e1d00 */
[----:B------:R-:W-:Y:S01]  /*07a0*/  IMAD.WIDE.U32 R134, R116, 0x4, R140 ;  /* 0x0000000474867825 */ /* 0x000fe200078e008c */
[----:B------:R2:W5:Y:S01]  /*07b0*/  @P0 LDG.E.128 R24, desc[UR4][R128.64] ;  /* 0x0000000480180981 */ /* 0x000562000c1e1d00 */
[----:B------:R-:W-:-:S02]  /*07c0*/  LOP3.LUT P4, RZ, R3, 0xff, RZ, 0xc0, !PT ;  /* 0x000000ff03ff7812 */ /* 0x000fc4000788c0ff */
[----:B------:R-:W-:Y:S01]  /*07d0*/  IMAD.WIDE.U32 R130, R118, 0x4, R140 ;  /* 0x0000000476827825 */ /* 0x000fe200078e008c */
[----:B------:R3:W5:Y:S04]  /*07e0*/  LDG.E R121, desc[UR4][R134.64] ;  /* 0x0000000486797981 */ /* 0x000768000c1e1900 */
[----:B------:R3:W5:Y:S01]  /*07f0*/  LDG.E R122, desc[UR4][R130.64] ;  /* 0x00000004827a7981 */ /* 0x000762000c1e1900 */
[----:B-1----:R-:W-:-:S04]  /*0800*/  @P2 IMAD.WIDE.U32 R136, R116, 0x4, R136 ;  /* 0x0000000474882825 */ /* 0x002fc800078e0088 */
[C---:B------:R-:W-:Y:S01]  /*0810*/  @P0 IMAD.WIDE.U32 R138, R117.reuse, 0x10, R146 ;  /* 0x00000010758a0825 */ /* 0x040fe200078e0092 */
[----:B------:R1:W5:Y:S04]  /*0820*/  @P2 LDG.E R87, desc[UR4][R136.64] ;  /* 0x0000000488572981 */ /* 0x000368000c1e1900 */
[----:B------:R1:W5:Y:S01]  /*0830*/  @P0 LDG.E.128 R32, desc[UR4][R138.64] ;  /* 0x000000048a200981 */ /* 0x000362000c1e1d00 */
[----:B------:R-:W-:Y:S01]  /*0840*/  IADD3 R2, R2, UR10, RZ ;  /* 0x0000000a02027c10 */ /* 0x000fe2000fffe0ff */
[----:B------:R-:W-:Y:S01]  /*0850*/  IMAD.WIDE.U32 R140, R117, 0x4, R140 ;  /* 0x00000004758c7825 */ /* 0x000fe200078e008c */
[----:B------:R-:W-:Y:S01]  /*0860*/  UMOV UR6, 0xffffffff ;  /* 0xffffffff00067882 */ /* 0x000fe20000000000 */
[----:B------:R-:W-:-:S03]  /*0870*/  LOP3.LUT P3, RZ, R0, 0x1f, RZ, 0xc0, !PT ;  /* 0x0000001f00ff7812 */ /* 0x000fc6000786c0ff */
[----:B------:R1:W5:Y:S01]  /*0880*/  LDG.E R120, desc[UR4][R140.64] ;  /* 0x000000048c787981 */ /* 0x000362000c1e1900 */
[----:B----4-:R-:W-:-:S05]  /*0890*/  FSEL R148, R148, RZ, !P1 ;  /* 0x000000ff94947208 */ /* 0x010fca0004800000 */
[C---:B------:R-:W-:Y:S01]  /*08a0*/  FADD.FTZ R45, -R148.reuse, R45 ;  /* 0x0000002d942d7221 */ /* 0x040fe20000010100 */
[C---:B------:R-:W-:Y:S01]  /*08b0*/  FADD.FTZ R47, -R148.reuse, R47 ;  /* 0x0000002f942f7221 */ /* 0x040fe20000010100 */
[----:B0-----:R-:W-:Y:S02]  /*08c0*/  FADD.FTZ R127, -R148, R44 ;  /* 0x0000002c947f7221 */ /* 0x001fe40000010100 */
[----:B--2---:R-:W-:Y:S01]  /*08d0*/  FMUL.FTZ R124, R114, R45 ;  /* 0x0000002d727c7220 */ /* 0x004fe20000410000 */
[----:B------:R-:W-:Y:S01]  /*08e0*/  FADD.FTZ R45, -R148, R52 ;  /* 0x00000034942d7221 */ /* 0x000fe20000010100 */
[----:B------:R-:W-:Y:S01]  /*08f0*/  FMUL.FTZ R128, R114, R47 ;  /* 0x0000002f72807220 */ /* 0x000fe20000410000 */
[----:B------:R-:W-:Y:S02]  /*0900*/  FADD.FTZ R47, -R148, R54 ;  /* 0x00000036942f7221 */ /* 0x000fe40000010100 */
[----:B------:R-:W-:Y:S01]  /*0910*/  FMUL.FTZ R132, R114, R45 ;  /* 0x0000002d72847220 */ /* 0x000fe20000410000 */
[----:B---3--:R-:W-:Y:S01]  /*0920*/  FADD.FTZ R45, -R148, R60 ;  /* 0x0000003c942d7221 */ /* 0x008fe20000010100 */
[----:B------:R-:W-:Y:S01]  /*0930*/  FMUL.FTZ R3, R114, R127 ;  /* 0x0000007f72037220 */ /* 0x000fe20000410000 */
[----:B------:R-:W-:Y:S01]  /*0940*/  FMUL.FTZ R126, R16, R48 ;  /* 0x00000030107e7220 */ /* 0x000fe20000410000 */
[----:B------:R-:W-:Y:S01]  /*0950*/  FMUL.FTZ R134, R114, R47 ;  /* 0x0000002f72867220 */ /* 0x000fe20000410000 */
[----:B------:R-:W-:Y:S01]  /*0960*/  FADD.FTZ R47, -R148, R62 ;  /* 0x0000003e942f7221 */ /* 0x000fe20000010100 */
[----:B------:R-:W-:Y:S01]  /*0970*/  FMUL.FTZ R129, R17, R49 ;  /* 0x0000003111817220 */ /* 0x000fe20000410000 */
[----:B------:R-:W-:Y:S01]  /*0980*/  FMUL.FTZ R60, R114, R45 ;  /* 0x0000002d723c7220 */ /* 0x000fe20000410000 */
[----:B------:R-:W-:Y:S01]  /*0990*/  FADD.FTZ R44, RZ, R126 ;  /* 0x0000007eff2c7221 */ /* 0x000fe20000010000 */
[----:B------:R-:W-:Y:S01]  /*09a0*/  FADD.FTZ R131, -R148, R46 ;  /* 0x0000002e94837221 */ /* 0x000fe20000010100 */
[----:B------:R-:W-:Y:S01]  /*09b0*/  FFMA.FTZ R45, R3, R126, RZ ;  /* 0x0000007e032d7223 */ /* 0x000fe200000100ff */
[----:B------:R-:W-:Y:S01]  /*09c0*/  FMUL.FTZ R62, R114, R47 ;  /* 0x0000002f723e7220 */ /* 0x000fe20000410000 */
        /* <DEDUP_REMOVED lines=9> */
[----:B------:R-:W-:Y:S01]  /*0a60*/  FADD.FTZ R53, -R148, R53 ;  /* 0x0000003594357221 */ /* 0x000fe20000010100 */
[----:B------:R-:W-:Y:S01]  /*0a70*/  FFMA.FTZ R47, R128, R131, R45 ;  /* 0x00000083802f7223 */ /* 0x000fe2000001002d */
[----:B-1----:R-:W-:Y:S01]  /*0a80*/  FMUL.FTZ R136, R13, R57 ;  /* 0x000000390d887220 */ /* 0x002fe20000410000 */
[----:B------:R-:W-:Y:S01]  /*0a90*/  FADD.FTZ R45, R46, R135 ;  /* 0x000000872e2d7221 */ /* 0x000fe20000010000 */
[----:B------:R-:W-:Y:S01]  /*0aa0*/  FMUL.FTZ R133, R114, R53 ;  /* 0x0000003572857220 */ /* 0x000fe20000410000 */
[----:B------:R-:W-:Y:S01]  /*0ab0*/  FFMA.FTZ R44, R132, R135, R47 ;  /* 0x00000087842c7223 */ /* 0x000fe2000001002f */
[----:B------:R-:W-:Y:S01]  /*0ac0*/  FMUL.FTZ R139, R14, R58 ;  /* 0x0000003a0e8b7220 */ /* 0x000fe20000410000 */
[C---:B------:R-:W-:Y:S01]  /*0ad0*/  FADD.FTZ R61, -R148.reuse, R61 ;  /* 0x0000003d943d7221 */ /* 0x040fe20000010100 */
[----:B------:R-:W-:Y:S01]  /*0ae0*/  FADD.FTZ R46, R45, R136 ;  /* 0x000000882d2e7221 */ /* 0x000fe20000010000 */
[----:B------:R-:W-:Y:S01]  /*0af0*/  FADD.FTZ R55, -R148, R55 ;  /* 0x0000003794377221 */ /* 0x000fe20000010100 */
[----:B------:R-:W-:Y:S01]  /*0b00*/  FFMA.FTZ R45, R133, R136, R44 ;  /* 0x00000088852d7223 */ /* 0x000fe2000001002c */
[----:B------:R-:W-:Y:S01]  /*0b10*/  FMUL.FTZ R138, R15, R59 ;  /* 0x0000003b0f8a7220 */ /* 0x000fe20000410000 */
[----:B------:R-:W-:Y:S01]  /*0b20*/  FMUL.FTZ R61, R114, R61 ;  /* 0x0000003d723d7220 */ /* 0x000fe20000410000 */
[----:B------:R-:W-:Y:S01]  /*0b30*/  FADD.FTZ R47, R46, R139 ;  /* 0x0000008b2e2f7221 */ /* 0x000fe20000010000 */
[C---:B------:R-:W-:Y:S01]  /*0b40*/  FADD.FTZ R90, R49.reuse, R90 ;  /* 0x0000005a315a7221 */ /* 0x040fe20000010000 */
[----:B------:R-:W-:Y:S01]  /*0b50*/  FFMA.FTZ R92, R49, R124, R92 ;  /* 0x0000007c315c7223 */ /* 0x000fe2000001005c */
[----:B------:R-:W-:Y:S01]  /*0b60*/  FMUL.FTZ R137, R114, R55 ;  /* 0x0000003772897220 */ /* 0x000fe20000410000 */
[----:B------:R-:W-:Y:S01]  /*0b70*/  FFMA.FTZ R44, R134, R139, R45 ;  /* 0x0000008b862c7223 */ /* 0x000fe2000001002d */
[----:B------:R-:W-:Y:S01]  /*0b80*/  FADD.FTZ R49, -R148, R63 ;  /* 0x0000003f94317221 */ /* 0x000fe20000010100 */
[C---:B------:R-:W-:Y:S01]  /*0b90*/  FADD.FTZ R107, R64.reuse, R107 ;  /* 0x0000006b406b7221 */ /* 0x040fe20000010000 */
[----:B------:R-:W-:Y:S01]  /*0ba0*/  FFMA.FTZ R103, R64, R60, R103 ;  /* 0x0000003c40677223 */ /* 0x000fe20000010067 */
[----:B------:R-:W-:Y:S01]  /*0bb0*/  FMUL.FTZ R63, R8, R64 ;  /* 0x00000040083f7220 */ /* 0x000fe20000410000 */
        /* <DEDUP_REMOVED lines=12> */
[----:B------:R-:W-:Y:S01]  /*0c80*/  FFMA.FTZ R106, R67, R66, R106 ;  /* 0x00000042436a7223 */ /* 0x000fe2000001006a */
[----:B------:R-:W-:Y:S01]  /*0c90*/  FMUL.FTZ R125, R11, R67 ;  /* 0x000000430b7d7220 */ /* 0x000fe20000410000 */
[C---:B------:R-:W-:Y:S01]  /*0ca0*/  FADD.FTZ R67, -R148.reuse, R68 ;  /* 0x0000004494437221 */ /* 0x040fe20000010100 */
[----:B------:R-:W-:Y:S01]  /*0cb0*/  FADD.FTZ R46, R45, R64 ;  /* 0x000000402d2e7221 */ /* 0x000fe20000010000 */
[----:B------:R-:W-:Y:S01]  /*0cc0*/  FFMA.FTZ R45, R61, R64, R44 ;  /* 0x000000403d2d7223 */ /* 0x000fe2000001002c */
[----:B------:R-:W-:Y:S01]  /*0cd0*/  FADD.FTZ R69, -R148, R69 ;  /* 0x0000004594457221 */ /* 0x000fe20000010100 */
[----:B------:R-:W-:Y:S01]  /*0ce0*/  FMUL.FTZ R67, R114, R67 ;  /* 0x0000004372437220 */ /* 0x000fe20000410000 */
        /* <DEDUP_REMOVED lines=17> */
[----:B------:R-:W-:Y:S01]  /*0e00*/  FADD.FTZ R71, -R148, R71 ;  /* 0x0000004794477221 */ /* 0x000fe20000010100 */
[C---:B------:R-:W-:Y:S01]  /*0e10*/  FADD.FTZ R115, R74.reuse, R115 ;  /* 0x000000734a737221 */ /* 0x040fe20000010000 */
[----:B------:R-:W-:Y:S01]  /*0e20*/  FFMA.FTZ R113, R74, R69, R113 ;  /* 0x000000454a717223 */ /* 0x000fe20000010071 */
[----:B------:R-:W-:Y:S01]  /*0e30*/  FADD.FTZ R47, R44, R73 ;  /* 0x000000492c2f7221 */ /* 0x000fe20000010000 */
[----:B------:R-:W-:Y:S01]  /*0e40*/  SHF.R.U32.HI R48, RZ, 0x5, R0 ;  /* 0x00000005ff307819 */ /* 0x000fe20000011600 */
[----:B------:R-:W-:Y:S01]  /*0e50*/  FMUL.FTZ R74, R6, R74 ;  /* 0x0000004a064a7220 */ /* 0x000fe20000410000 */
[----:B------:R-:W-:Y:S01]  /*0e60*/  FFMA.FTZ R44, R68, R73, R45 ;  /* 0x00000049442c7223 */ /* 0x000fe2000001002d */
[C---:B------:R-:W-:Y:S01]  /*0e70*/  FADD.FTZ R93, R50.reuse, R93 ;  /* 0x0000005d325d7221 */ /* 0x040fe20000010000 */
[----:B------:R-:W-:Y:S01]  /*0e80*/  FFMA.FTZ R95, R50, R127, R95 ;  /* 0x0000007f325f7223 */ /* 0x000fe2000001005f */
[----:B------:R-:W-:Y:S01]  /*0e90*/  FMUL.FTZ R70, R114, R71 ;  /* 0x0000004772467220 */ /* 0x000fe20000410000 */
[----:B------:R-:W-:Y:S01]  /*0ea0*/  LOP3.LUT R50, R48, 0x7fffff8, RZ, 0xc0, !PT ;  /* 0x07fffff830327812 */ /* 0x000fe200078ec0ff */
[----:B------:R-:W-:Y:S01]  /*0eb0*/  FMUL.FTZ R71, R7, R75 ;  /* 0x0000004b07477220 */ /* 0x000fe20000410000 */
[----:B------:R-:W-:Y:S01]  /*0ec0*/  ISETP.GE.AND P1, PT, R2, UR11, PT ;  /* 0x0000000b02007c0c */ /* 0x000fe2000bf26270 */
        /* <DEDUP_REMOVED lines=37> */
.L_x_2922:
        /* <DEDUP_REMOVED lines=14> */
[----:B------:R1:W-:Y:S01]  /*1200*/  @!P3 STS.64 [R75+0x4000], R144 ;  /* 0x004000904b00b388 */ /* 0x0003e20000000a00 */
[----:B------:R-:W-:Y:S01]  /*1210*/  BAR.SYNC.DEFER_BLOCKING 0x0 ;  /* 0x0000000000007b1d */ /* 0x000fe20000010000 */
[C---:B-----5:R-:W-:Y:S02]  /*1220*/  LOP3.LUT P3, RZ, R123.reuse, 0xff, RZ, 0xc0, !PT ;  /* 0x000000ff7bff7812 */ /* 0x060fe4000786c0ff */
[----:B-1----:R-:W-:Y:S02]  /*1230*/  SEL R75, RZ, 0x1, P4 ;  /* 0x00000001ff4b7807 */ /* 0x002fe40002000000 */
[----:B------:R-:W-:Y:S01]  /*1240*/  LOP3.LUT P4, RZ, R123, 0xff00, RZ, 0xc0, !PT ;  /* 0x0000ff007bff7812 */ /* 0x000fe2000788c0ff */
        /* <DEDUP_REMOVED lines=38> */
[-CC-:B------:R-:W-:Y:S01]  /*14b0*/  FFMA.FTZ R132, R132, R145.reuse, R142.reuse ;  /* 0x0000009184847223 */ /* 0x180fe2000001008e */
[----:B------:R-:W-:Y:S01]  /*14c0*/  FMUL.FTZ R45, R52, UR14 ;  /* 0x0000000e342d7c20 */ /* 0x000fe20008410000 */
[----:B------:R-:W-:Y:S01]  /*14d0*/  FMUL.FTZ R44, R3, UR14 ;  /* 0x0000000e032c7c20 */ /* 0x000fe20008410000 */
[----:B------:R-:W-:Y:S01]  /*14e0*/  @P5 FADD.FTZ R53, R22, R53 ;  /* 0x0000003516355221 */ /* 0x000fe20000010000 */
[----:B------:R-:W-:Y:S01]  /*14f0*/  FMUL.FTZ R47, R54, UR14 ;  /* 0x0000000e362f7c20 */ /* 0x000fe20008410000 */
[-C--:B------:R-:W-:Y:S01]  /*1500*/  FFMA.FTZ R137, R137, R145.reuse, R142 ;  /* 0x0000009189897223 */ /* 0x080fe2000001008e */
[----:B------:R-:W-:Y:S01]  /*1510*/  SEL R49, R45, RZ, P4 ;  /* 0x000000ff2d317207 */ /* 0x000fe20002000000 */
[----:B------:R-:W-:Y:S01]  /*1520*/  FADD.FTZ R135, R135, -R132 ;  /* 0x8000008487877221 */ /* 0x000fe20000010000 */
[----:B------:R-:W-:Y:S01]  /*1530*/  LOP3.LUT P4, RZ, R123, 0xff000000, RZ, 0xc0, !PT ;  /* 0xff0000007bff7812 */ /* 0x000fe2000788c0ff */
[----:B------:R-:W-:Y:S01]  /*1540*/  FMUL.FTZ R46, R53, UR14 ;  /* 0x0000000e352e7c20 */ /* 0x000fe20008410000 */
[----:B------:R-:W-:Y:S01]  /*1550*/  SEL R48, R44, RZ, P3 ;  /* 0x000000ff2c307207 */ /* 0x000fe20001800000 */
[-CC-:B------:R-:W-:Y:S01]  /*1560*/  FFMA.FTZ R133, R133, R145.reuse, R142.reuse ;  /* 0x0000009185857223 */ /* 0x180fe2000001008e */
[----:B------:R-:W-:Y:S01]  /*1570*/  LOP3.LUT P3, RZ, R123, 0xff0000, RZ, 0xc0, !PT ;  /* 0x00ff00007bff7812 */ /* 0x000fe2000786c0ff */
[----:B------:R-:W-:Y:S01]  /*1580*/  FADD.FTZ R57, R138, -R137 ;  /* 0x800000898a397221 */ /* 0x000fe20000010000 */
[----:B------:R-:W-:Y:S01]  /*1590*/  SEL R51, R47, RZ, P4 ;  /* 0x000000ff2f337207 */ /* 0x000fe20002000000 */
[----:B------:R-:W-:Y:S01]  /*15a0*/  FFMA.FTZ R134, R134, R145, R142 ;  /* 0x0000009186867223 */ /* 0x000fe2000001008e */
[C---:B------:R-:W-:Y:S01]  /*15b0*/  LOP3.LUT P4, RZ, R85.reuse, 0xff000000, RZ, 0xc0, !PT ;  /* 0xff00000055ff7812 */ /* 0x040fe2000788c0ff */
[----:B------:R-:W-:Y:S01]  /*15c0*/  FMUL.FTZ R137, R114, R135 ;  /* 0x0000008772897220 */ /* 0x000fe20000410000 */
[----:B------:R-:W-:Y:S01]  /*15d0*/  SEL R50, R46, RZ, P3 ;  /* 0x000000ff2e327207 */ /* 0x000fe20001800000 */
[----:B------:R-:W-:Y:S01]  /*15e0*/  FADD.FTZ R55, R136, -R133 ;  /* 0x8000008588377221 */ /* 0x000fe20000010000 */
[----:B------:R-:W-:Y:S01]  /*15f0*/  LOP3.LUT P3, RZ, R85, 0xff0000, RZ, 0xc0, !PT ;  /* 0x00ff000055ff7812 */ /* 0x000fe2000786c0ff */
[----:B------:R-:W-:Y:S01]  /*1600*/  FADD.FTZ R139, R139, -R134 ;  /* 0x800000868b8b7221 */ /* 0x000fe20000010000 */
[----:B------:R-:W-:Y:S01]  /*1610*/  SEL R58, R47, RZ, P4 ;  /* 0x000000ff2f3a7207 */ /* 0x000fe20002000000 */
[----:B------:R-:W-:Y:S01]  /*1620*/  @P5 FADD.FTZ R137, R24, R137 ;  /* 0x0000008918895221 */ /* 0x000fe20000010000 */
[C---:B------:R-:W-:Y:S01]  /*1630*/  LOP3.LUT P4, RZ, R85.reuse, 0xff00, RZ, 0xc0, !PT ;  /* 0x0000ff0055ff7812 */ /* 0x040fe2000788c0ff */
[----:B------:R-:W-:Y:S01]  /*1640*/  FMUL.FTZ R134, R114, R57 ;  /* 0x0000003972867220 */ /* 0x000fe20000410000 */
[----:B------:R-:W-:Y:S01]  /*1650*/  SEL R133, R46, RZ, P3 ;  /* 0x000000ff2e857207 */ /* 0x000fe20001800000 */
[----:B------:R-:W-:Y:S01]  /*1660*/  FMUL.FTZ R132, R114, R55 ;  /* 0x0000003772847220 */ /* 0x000fe20000410000 */
[----:B------:R-:W-:Y:S01]  /*1670*/  LOP3.LUT P3, RZ, R85, 0xff, RZ, 0xc0, !PT ;  /* 0x000000ff55ff7812 */ /* 0x000fe2000786c0ff */
[----:B------:R-:W-:Y:S01]  /*1680*/  FMUL.FTZ R55, R137, UR14 ;  /* 0x0000000e89377c20 */ /* 0x000fe20008410000 */
[----:B------:R-:W-:Y:S01]  /*1690*/  SEL R124, R45, RZ, P4 ;  /* 0x000000ff2d7c7207 */ /* 0x000fe20002000000 */
[----:B------:R-:W-:Y:S01]  /*16a0*/  @P5 FADD.FTZ R134, R27, R134 ;  /* 0x000000861b865221 */ /* 0x000fe20000010000 */
[----:B------:R-:W-:Y:S01]  /*16b0*/  LOP3.LUT P4, RZ, R122, 0xff, RZ, 0xc0, !PT ;  /* 0x000000ff7aff7812 */ /* 0x000fe2000788c0ff */
[----:B------:R-:W-:Y:S01]  /*16c0*/  @P5 FADD.FTZ R132, R25, R132 ;  /* 0x0000008419845221 */ /* 0x000fe20000010000 */
[----:B------:R-:W-:Y:S01]  /*16d0*/  SEL R135, R44, RZ, P3 ;  /* 0x000000ff2c877207 */ /* 0x000fe20001800000 */
[----:B------:R-:W-:Y:S01]  /*16e0*/  FMUL.FTZ R59, R134, UR14 ;  /* 0x0000000e863b7c20 */ /* 0x000fe20008410000 */
[----:B------:R-:W-:Y:S01]  /*16f0*/  SEL R44, R55, RZ, P4 ;  /* 0x000000ff372c7207 */ /* 0x000fe20002000000 */
[----:B------:R-:W-:Y:S01]  /*1700*/  FMUL.FTZ R139, R114, R139 ;  /* 0x0000008b728b7220 */ /* 0x000fe20000410000 */
[----:B------:R-:W-:Y:S01]  /*1710*/  LOP3.LUT P4, RZ, R122, 0xff000000, RZ, 0xc0, !PT ;  /* 0xff0000007aff7812 */ /* 0x000fe2000788c0ff */
[----:B------:R-:W-:Y:S01]  /*1720*/  FMUL.FTZ R56, R132, UR14 ;  /* 0x0000000e84387c20 */ /* 0x000fe20008410000 */
[----:B------:R-:W-:Y:S01]  /*1730*/  LOP3.LUT P3, RZ, R122, 0xff00, RZ, 0xc0, !PT ;  /* 0x0000ff007aff7812 */ /* 0x000fe2000786c0ff */
[----:B------:R-:W-:Y:S01]  /*1740*/  @P5 FADD.FTZ R139, R26, R139 ;  /* 0x0000008b1a8b5221 */ /* 0x000fe20000010000 */
[----:B------:R-:W-:Y:S01]  /*1750*/  SEL R47, R59, RZ, P4 ;  /* 0x000000ff3b2f7207 */ /* 0x000fe20002000000 */
[----:B------:R-:W0:Y:S01]  /*1760*/  LDC.64 R126, c[0x0][0x2f8] ;  /* 0x0000be00ff7e7b82 */ /* 0x000e220000000a00 */
[----:B------:R-:W-:Y:S01]  /*1770*/  LOP3.LUT P4, RZ, R86, 0xff000000, RZ, 0xc0, !PT ;  /* 0xff00000056ff7812 */ /* 0x000fe2000788c0ff */
[----:B------:R-:W-:Y:S01]  /*1780*/  FMUL.FTZ R57, R139, UR14 ;  /* 0x0000000e8b397c20 */ /* 0x000fe20008410000 */
[----:B------:R-:W-:-:S02]  /*1790*/  SEL R45, R56, RZ, P3 ;  /* 0x000000ff382d7207 */ /* 0x000fc40001800000 */
[----:B------:R-:W-:Y:S02]  /*17a0*/  SEL R136, R59, RZ, P4 ;  /* 0x000000ff3b887207 */ /* 0x000fe40002000000 */
[----:B------:R-:W-:Y:S01]  /*17b0*/  LOP3.LUT P4, RZ, R86, 0xff00, RZ, 0xc0, !PT ;  /* 0x0000ff0056ff7812 */ /* 0x000fe2000788c0ff */
[----:B------:R-:W1:Y:S01]  /*17c0*/  @P2 LDC.64 R130, c[0x0][0x300] ;  /* 0x0000c000ff822b82 */ /* 0x000e620000000a00 */
[----:B------:R-:W-:Y:S02]  /*17d0*/  LOP3.LUT P3, RZ, R122, 0xff0000, RZ, 0xc0, !PT ;  /* 0x00ff00007aff7812 */ /* 0x000fe4000786c0ff */
[----:B------:R-:W-:Y:S02]  /*17e0*/  SEL R138, R56, RZ, P4 ;  /* 0x000000ff388a7207 */ /* 0x000fe40002000000 */
[----:B------:R-:W-:Y:S02]  /*17f0*/  ISETP.NE.U32.AND P4, PT, RZ, UR12, PT ;  /* 0x0000000cff007c0c */ /* 0x000fe4000bf85070 */
[----:B------:R-:W-:Y:S01]  /*1800*/  SEL R46, R57, RZ, P3 ;  /* 0x000000ff392e7207 */ /* 0x000fe20001800000 */
[----:B------:R-:W2:Y:S01]  /*1810*/  @P2 LDC.64 R122, c[0x0][0x300] ;  /* 0x0000c000ff7a2b82 */ /* 0x000ea20000000a00 */
[----:B------:R-:W-:-:S02]  /*1820*/  LOP3.LUT P3, RZ, R86, 0xff0000, RZ, 0xc0, !PT ;  /* 0x00ff000056ff7812 */ /* 0x000fc4000786c0ff */
[----:B------:R-:W-:Y:S02]  /*1830*/  ISETP.NE.AND.EX P6, PT, RZ, UR13, PT, P4 ;  /* 0x0000000dff007c0c */ /* 0x000fe4000bfc5340 */
[----:B------:R-:W-:Y:S02]  /*1840*/  SEL R141, R57, RZ, P3 ;  /* 0x000000ff398d7207 */ /* 0x000fe40001800000 */
[----:B------:R-:W-:Y:S02]  /*1850*/  LOP3.LUT P3, RZ, R86, 0xff, RZ, 0xc0, !PT ;  /* 0x000000ff56ff7812 */ /* 0x000fe4000786c0ff */
[----:B------:R-:W-:Y:S02]  /*1860*/  ISETP.NE.U32.AND P4, PT, RZ, UR12, PT ;  /* 0x0000000cff007c0c */ /* 0x000fe4000bf85070 */
[----:B------:R-:W-:Y:S02]  /*1870*/  SEL R143, R55, RZ, P3 ;  /* 0x000000ff378f7207 */ /* 0x000fe40001800000 */
[----:B------:R-:W-:-:S02]  /*1880*/  ISETP.NE.U32.AND P3, PT, R76, RZ, PT ;  /* 0x000000ff4c00720c */ /* 0x000fc40003f65070 */
[----:B------:R-:W-:Y:S02]  /*1890*/  P2R R144, PR, RZ, 0x40 ;  /* 0x00000040ff907803 */ /* 0x000fe40000000000 */
[----:B------:R-:W-:Y:S01]  /*18a0*/  ISETP.NE.AND.EX P3, PT, R77, RZ, PT, P3 ;  /* 0x000000ff4d00720c */ /* 0x000fe20003f65330 */
[----:B0-----:R-:W-:Y:S01]  /*18b0*/  IMAD.WIDE.U32 R76, R119, 0x10, R126 ;  /* 0x00000010774c7825 */ /* 0x001fe200078e007e */
[----:B------:R-:W-:Y:S01]  /*18c0*/  ISETP.NE.AND.EX P4, PT, RZ, UR13, PT, P4 ;  /* 0x0000000dff007c0c */ /* 0x000fe2000bf85340 */
[----:B------:R-:W-:-:S12]  /*18d0*/  @!P6 BRA `(.L_x_2908) ;  /* 0x00000000001ce947 */ /* 0x000fd80003800000 */
[----:B------:R-:W0:Y:S01]  /*18e0*/  LDC.64 R56, c[0x0][0x308] ;  /* 0x0000c200ff387b82 */ /* 0x000e220000000a00 */
[----:B------:R-:W-:Y:S02]  /*18f0*/  SEL R55, R54, R39, P4 ;  /* 0x0000002736377207 */ /* 0x000fe40002000000 */
[----:B------:R-:W-:Y:S02]  /*1900*/  SEL R54, R53, R38, P4 ;  /* 0x0000002635367207 */ /* 0x000fe40002000000 */
[----:B------:R-:W-:Y:S02]  /*1910*/  SEL R53, R52, R37, P4 ;  /* 0x0000002534357207 */ /* 0x000fe40002000000 */
[----:B------:R-:W-:Y:S01]  /*1920*/  SEL R52, R3, R36, P4 ;  /* 0x0000002403347207 */ /* 0x000fe20002000000 */
[----:B0-----:R-:W-:-:S05]  /*1930*/  IMAD.WIDE.U32 R56, R119, 0x10, R56 ;  /* 0x0000001077387825 */ /* 0x001fca00078e0038 */
[----:B------:R0:W-:Y:S02]  /*1940*/  STG.E.128 desc[UR4][R56.64], R52 ;  /* 0x0000003438007986 */ /* 0x0001e4000c101d04 */
.L_x_2908:
[----:B------:R-:W-:Y:S01]  /*1950*/  SEL R59, R58, R43, P3 ;  /* 0x0000002b3a3b7207 */ /* 0x000fe20001800000 */
[----:B--2---:R-:W-:Y:S01]  /*1960*/  @P2 IMAD.WIDE.U32 R122, R119, 0x10, R122 ;  /* 0x00000010777a2825 */ /* 0x004fe200078e007a */
[----:B------:R-:W-:Y:S01]  /*1970*/  SEL R58, R133, R42, P3 ;  /* 0x0000002a853a7207 */ /* 0x000fe20001800000 */
[----:B------:R2:W-:Y:S01]  /*1980*/  STG.E.128 desc[UR4][R76.64], R48 ;  /* 0x000000304c007986 */ /* 0x0005e2000c101d04 */
[----:B0-----:R-:W-:Y:S01]  /*1990*/  SEL R57, R124, R41, P3 ;  /* 0x000000297c397207 */ /* 0x001fe20001800000 */
[----:B------:R-:W-:Y:S01]  /*19a0*/  IMAD.WIDE.U32 R128, R118, 0x10, R126 ;  /* 0x0000001076807825 */ /* 0x000fe200078e007e */
[----:B------:R-:W-:Y:S02]  /*19b0*/  SEL R56, R135, R40, P3 ;  /* 0x0000002887387207 */ /* 0x000fe40001800000 */
[----:B------:R-:W-:Y:S01]  /*19c0*/  SEL R55, R136, R43, P3 ;  /* 0x0000002b88377207 */ /* 0x000fe20001800000 */
[----:B-1----:R-:W-:Y:S01]  /*19d0*/  @P2 IMAD.WIDE.U32 R130, R118, 0x10, R130 ;  /* 0x0000001076822825 */ /* 0x002fe200078e0082 */
[----:B------:R-:W-:Y:S01]  /*19e0*/  SEL R54, R141, R42, P3 ;  /* 0x0000002a8d367207 */ /* 0x000fe20001800000 */
[----:B------:R2:W-:Y:S01]  /*19f0*/  @P2 STG.E.128 desc[UR4][R122.64], R56 ;  /* 0x000000387a002986 */ /* 0x0005e2000c101d04 */
[----:B------:R-:W-:-:S02]  /*1a00*/  SEL R53, R138, R41, P3 ;  /* 0x000000298a357207 */ /* 0x000fc40001800000 */
[----:B------:R-:W-:Y:S01]  /*1a10*/  SEL R52, R143, R40, P3 ;  /* 0x000000288f347207 */ /* 0x000fe20001800000 */
[----:B------:R-:W-:Y:S06]  /*1a20*/  @!P6 BRA `(.L_x_2909) ;  /* 0x00000000001ce947 */ /* 0x000fec0003800000 */
[----:B--2---:R-:W0:Y:S01]  /*1a30*/  LDC.64 R48, c[0x0][0x308] ;  /* 0x0000c200ff307b82 */ /* 0x004e220000000a00 */
[----:B------:R-:W-:Y:S02]  /*1a40*/  SEL R51, R134, R39, P4 ;  /* 0x0000002786337207 */ /* 0x000fe40002000000 */
[----:B------:R-:W-:Y:S01]  /*1a50*/  SEL R50, R139, R38, P4 ;  /* 0x000000268b327207 */ /* 0x000fe20002000000 */
[----:B0-----:R-:W-:Y:S01]  /*1a60*/  IMAD.WIDE.U32 R118, R118, 0x10, R48 ;  /* 0x0000001076767825 */ /* 0x001fe200078e0030 */
[----:B------:R-:W-:Y:S02]  /*1a70*/  SEL R49, R132, R37, P4 ;  /* 0x0000002584317207 */ /* 0x000fe40002000000 */
[----:B------:R-:W-:-:S05]  /*1a80*/  SEL R48, R137, R36, P4 ;  /* 0x0000002489307207 */ /* 0x000fca0002000000 */
[----:B------:R0:W-:Y:S02]  /*1a90*/  STG.E.128 desc[UR4][R118.64], R48 ;  /* 0x0000003076007986 */ /* 0x0001e4000c101d04 */
.L_x_2909:
        /* <DEDUP_REMOVED lines=10> */
[C---:B0-2---:R-:W-:Y:S01]  /*1b40*/  FMUL.FTZ R50, R114.reuse, R61 ;  /* 0x0000003d72327220 */ /* 0x045fe20000410000 */
        /* <DEDUP_REMOVED lines=16> */
.L_x_2910:
        /* <DEDUP_REMOVED lines=8> */
[----:B------:R-:W-:Y:S01]  /*1cd0*/  FMUL.FTZ R67, R114, R67 ;  /* 0x0000004372437220 */ /* 0x000fe20000410000 */
[----:B0-----:R-:W-:Y:S01]  /*1ce0*/  FMUL.FTZ R47, R52, UR14 ;  /* 0x0000000e342f7c20 */ /* 0x001fe20008410000 */
        /* <DEDUP_REMOVED lines=21> */
[----:B------:R-:W-:Y:S01]  /*1e40*/  SEL R54, R47, RZ, P6 ;  /* 0x000000ff2f367207 */ /* 0x000fe20003000000 */
[----:B------:R-:W-:Y:S01]  /*1e50*/  IMAD.WIDE.U32 R126, R117, 0x10, R126 ;  /* 0x00000010757e7825 */ /* 0x000fe200078e007e */
        /* <DEDUP_REMOVED lines=26> */
[----:B------:R-:W-:Y:S02]  /*2000*/  SEL R38, R69, R38, P4 ;  /* 0x0000002645267207 */ /* 0x000fe40002000000 */
[----:B------:R-:W-:Y:S02]  /*2010*/  LOP3.LUT P6, RZ, R121, 0xff000000, RZ, 0xc0, !PT ;  /* 0xff00000079ff7812 */ /* 0x000fe400078cc0ff */
[----:B------:R-:W-:Y:S02]  /*2020*/  LOP3.LUT P4, RZ, R120, 0xff000000, RZ, 0xc0, !PT ;  /* 0xff00000078ff7812 */ /* 0x000fe4000788c0ff */
[----:B------:R-:W-:Y:S02]  /*2030*/  SEL R47, R47, RZ, P6 ;  /* 0x000000ff2f2f7207 */ /* 0x000fe40003000000 */
[----:B------:R-:W-:-:S02]  /*2040*/  SEL R51, R114, RZ, P4 ;  /* 0x000000ff72337207 */ /* 0x000fc40002000000 */
[----:B------:R-:W-:Y:S02]  /*2050*/  LOP3.LUT P6, RZ, R121, 0xff0000, RZ, 0xc0, !PT ;  /* 0x00ff000079ff7812 */ /* 0x000fe400078cc0ff */
[----:B------:R-:W-:Y:S02]  /*2060*/  LOP3.LUT P4, RZ, R89, 0xff000000, RZ, 0xc0, !PT ;  /* 0xff00000059ff7812 */ /* 0x000fe4000788c0ff */
[----:B------:R-:W-:Y:S01]  /*2070*/  SEL R52, R55, R40, P3 ;  /* 0x0000002837347207 */ /* 0x000fe20001800000 */
[----:B0-----:R-:W-:Y:S01]  /*2080*/  @P5 IMAD.WIDE.U32 R60, R117, 0x10, R60 ;  /* 0x00000010753c5825 */ /* 0x001fe200078e003c */
[----:B------:R-:W-:Y:S02]  /*2090*/  SEL R55, R54, R43, P3 ;  /* 0x0000002b36377207 */ /* 0x000fe40001800000 */
[----:B------:R-:W-:Y:S02]  /*20a0*/  SEL R46, R46, RZ, P6 ;  /* 0x000000ff2e2e7207 */ /* 0x000fe40003000000 */
[----:B------:R-:W-:-:S02]  /*20b0*/  SEL R54, R53, R42, P3 ;  /* 0x0000002a35367207 */ /* 0x000fc40001800000 */
[----:B------:R-:W-:Y:S01]  /*20c0*/  SEL R114, R114, RZ, P4 ;  /* 0x000000ff72727207 */ /* 0x000fe20002000000 */
[----:B------:R0:W-:Y:S01]  /*20d0*/  STG.E.128 desc[UR4][R56.64], R44 ;  /* 0x0000002c38007986 */ /* 0x0001e2000c101d04 */
        /* <DEDUP_REMOVED lines=42> */
[----:B------:R-:W-:-:S07]  /*2380*/  MOV R39, R112 ;  /* 0x0000007000277202 */ /* 0x000fce0000000f00 */
.L_x_2906:
        /* <DEDUP_REMOVED lines=19> */
.L_x_2907:
[----:B------:R-:W-:Y:S01]  /*24c0*/  HFMA2.MMA R57, -RZ, RZ, 0, 9.5367431640625e-07 ;  /* 0x00000010ff397435 */ /* 0x000fe200000001ff */
[----:B------:R-:W-:Y:S02]  /*24d0*/  MOV R56, R46 ;  /* 0x0000002e00387202 */ /* 0x000fe40000000f00 */
[----:B------:R-:W-:Y:S02]  /*24e0*/  MOV R58, 0x1f ;  /* 0x0000001f003a7802 */ /* 0x000fe40000000f00 */
[----:B------:R-:W-:-:S07]  /*24f0*/  MOV R53, 0xffffffff ;  /* 0xffffffff00357802 */ /* 0x000fce0000000f00 */
[----:B-----5:R-:W-:Y:S05]  /*2500*/  WARPSYNC.COLLECTIVE R53, `(.L_x_2912) ;  /* 0x0000000035087348 */ /* 0x020fea0003c00000 */
[----:B------:R0:W1:Y:S02]  /*2510*/  SHFL.DOWN P1, R55, R56, R57, R58 ;  /* 0x0800003938377389 */ /* 0x000064000002003a */
[----:B01---5:R-:W-:Y:S01]  /*2520*/  ENDCOLLECTIVE ;  /* 0x000000000000791b */ /* 0x023fe20003800000 */
.L_x_2912:
[----:B------:R-:W-:Y:S02]  /*2530*/  MOV R56, R45 ;  /* 0x0000002d00387202 */ /* 0x000fe40000000f00 */
[----:B------:R-:W-:-:S07]  /*2540*/  MOV R47, R55 ;  /* 0x00000037002f7202 */ /* 0x000fce0000000f00 */
[----:B------:R-:W-:Y:S05]  /*2550*/  WARPSYNC.COLLECTIVE R53, `(.L_x_2913) ;  /* 0x0000000035087348 */ /* 0x000fea0003c00000 */
[----:B------:R0:W1:Y:S02]  /*2560*/  SHFL.DOWN P1, R55, R56, R57, R58 ;  /* 0x0800003938377389 */ /* 0x000064000002003a */
[----:B01----:R-:W-:Y:S01]  /*2570*/  ENDCOLLECTIVE ;  /* 0x000000000000791b */ /* 0x003fe20003800000 */
.L_x_2913:
[----:B------:R-:W-:Y:S01]  /*2580*/  FADD.FTZ R47, R46, R47 ;  /* 0x0000002f2e2f7221 */ /* 0x000fe20000010000 */
[----:B------:R-:W-:-:S04]  /*2590*/  HFMA2.MMA R57, -RZ, RZ, 0, 4.76837158203125e-07 ;  /* 0x00000008ff397435 */ /* 0x000fc800000001ff */
[----:B------:R-:W-:Y:S02]  /*25a0*/  MOV R56, R47 ;  /* 0x0000002f00387202 */ /* 0x000fe40000000f00 */
[----:B------:R-:W-:-:S07]  /*25b0*/  MOV R44, R55 ;  /* 0x00000037002c7202 */ /* 0x000fce0000000f00 */
[----:B------:R-:W-:Y:S05]  /*25c0*/  WARPSYNC.COLLECTIVE R53, `(.L_x_2914) ;  /* 0x0000000035087348 */ /* 0x000fea0003c00000 */
[----:B------:R0:W1:Y:S02]  /*25d0*/  SHFL.DOWN P1, R55, R56, R57, R58 ;  /* 0x0800003938377389 */ /* 0x000064000002003a */
[----:B01----:R-:W-:Y:S01]  /*25e0*/  ENDCOLLECTIVE ;  /* 0x000000000000791b */ /* 0x003fe20003800000 */
.L_x_2914:
[----:B------:R-:W-:-:S05]  /*25f0*/  FADD.FTZ R44, R45, R44 ;  /* 0x0000002c2d2c7221 */ /* 0x000fca0000010000 */
[----:B------:R-:W-:Y:S02]  /*2600*/  MOV R56, R44 ;  /* 0x0000002c00387202 */ /* 0x000fe40000000f00 */
[----:B------:R-:W-:-:S07]  /*2610*/  MOV R52, R55 ;  /* 0x0000003700347202 */ /* 0x000fce0000000f00 */
[----:B------:R-:W-:Y:S05]  /*2620*/  WARPSYNC.COLLECTIVE R53, `(.L_x_2915) ;  /* 0x0000000035087348 */ /* 0x000fea0003c00000 */
[----:B------:R0:W1:Y:S02]  /*2630*/  SHFL.DOWN P1, R55, R56, R57, R58 ;  /* 0x0800003938377389 */ /* 0x000064000002003a */
[----:B01----:R-:W-:Y:S01]  /*2640*/  ENDCOLLECTIVE ;  /* 0x000000000000791b */ /* 0x003fe20003800000 */
.L_x_2915:
[----:B------:R-:W-:Y:S01]  /*2650*/  FADD.FTZ R52, R47, R52 ;  /* 0x000000342f347221 */ /* 0x000fe20000010000 */
[----:B------:R-:W-:-:S04]  /*2660*/  HFMA2.MMA R57, -RZ, RZ, 0, 2.384185791015625e-07 ;  /* 0x00000004ff397435 */ /* 0x000fc800000001ff */
[----:B------:R-:W-:Y:S02]  /*2670*/  MOV R56, R52 ;  /* 0x0000003400387202 */ /* 0x000fe40000000f00 */
[----:B------:R-:W-:-:S07]  /*2680*/  MOV R49, R55 ;  /* 0x0000003700317202 */ /* 0x000fce0000000f00 */
[----:B------:R-:W-:Y:S05]  /*2690*/  WARPSYNC.COLLECTIVE R53, `(.L_x_2916) ;  /* 0x0000000035087348 */ /* 0x000fea0003c00000 */
[----:B------:R0:W1:Y:S02]  /*26a0*/  SHFL.DOWN P1, R55, R56, R57, R58 ;  /* 0x0800003938377389 */ /* 0x000064000002003a */
[----:B01----:R-:W-:Y:S01]  /*26b0*/  ENDCOLLECTIVE ;  /* 0x000000000000791b */ /* 0x003fe20003800000 */
.L_x_2916:
[----:B------:R-:W-:-:S05]  /*26c0*/  FADD.FTZ R49, R44, R49 ;  /* 0x000000312c317221 */ /* 0x000fca0000010000 */
[----:B------:R-:W-:Y:S02]  /*26d0*/  MOV R56, R49 ;  /* 0x0000003100387202 */ /* 0x000fe40000000f00 */
[----:B------:R-:W-:-:S07]  /*26e0*/  MOV R51, R55 ;  /* 0x0000003700337202 */ /* 0x000fce0000000f00 */
[----:B------:R-:W-:Y:S05]  /*26f0*/  WARPSYNC.COLLECTIVE R53, `(.L_x_2917) ;  /* 0x0000000035087348 */ /* 0x000fea0003c00000 */
[----:B------:R0:W1:Y:S02]  /*2700*/  SHFL.DOWN P1, R55, R56, R57, R58 ;  /* 0x0800003938377389 */ /* 0x000064000002003a */
[----:B01----:R-:W-:Y:S01]  /*2710*/  ENDCOLLECTIVE ;  /* 0x000000000000791b */ /* 0x003fe20003800000 */
.L_x_2917:
[----:B------:R-:W-:Y:S01]  /*2720*/  FADD.FTZ R51, R52, R51 ;  /* 0x0000003334337221 */ /* 0x000fe20000010000 */
[----:B------:R-:W-:-:S04]  /*2730*/  HFMA2.MMA R57, -RZ, RZ, 0, 1.1920928955078125e-07 ;  /* 0x00000002ff397435 */ /* 0x000fc800000001ff */
[----:B------:R-:W-:Y:S02]  /*2740*/  MOV R56, R51 ;  /* 0x0000003300387202 */ /* 0x000fe40000000f00 */
[----:B------:R-:W-:-:S07]  /*2750*/  MOV R54, R55 ;  /* 0x0000003700367202 */ /* 0x000fce0000000f00 */
[----:B------:R-:W-:Y:S05]  /*2760*/  WARPSYNC.COLLECTIVE R53, `(.L_x_2918) ;  /* 0x0000000035087348 */ /* 0x000fea0003c00000 */
[----:B------:R0:W1:Y:S02]  /*2770*/  SHFL.DOWN P1, R55, R56, R57, R58 ;  /* 0x0800003938377389 */ /* 0x000064000002003a */
[----:B01----:R-:W-:Y:S01]  /*2780*/  ENDCOLLECTIVE ;  /* 0x000000000000791b */ /* 0x003fe20003800000 */
.L_x_2918:
[----:B------:R-:W-:-:S05]  /*2790*/  FADD.FTZ R54, R49, R54 ;  /* 0x0000003631367221 */ /* 0x000fca0000010000 */
[----:B------:R-:W-:Y:S02]  /*27a0*/  MOV R56, R54 ;  /* 0x0000003600387202 */ /* 0x000fe40000000f00 */
[----:B------:R-:W-:-:S07]  /*27b0*/  MOV R46, R55 ;  /* 0x00000037002e7202 */ /* 0x000fce0000000f00 */
[----:B------:R-:W-:Y:S05]  /*27c0*/  WARPSYNC.COLLECTIVE R53, `(.L_x_2919) ;  /* 0x0000000035087348 */ /* 0x000fea0003c00000 */
[----:B------:R0:W1:Y:S02]  /*27d0*/  SHFL.DOWN P1, R55, R56, R57, R58 ;  /* 0x0800003938377389 */ /* 0x000064000002003a */
[----:B01----:R-:W-:Y:S01]  /*27e0*/  ENDCOLLECTIVE ;  /* 0x000000000000791b */ /* 0x003fe20003800000 */
.L_x_2919:
[----:B------:R-:W-:Y:S01]  /*27f0*/  FADD.FTZ R46, R51, R46 ;  /* 0x0000002e332e7221 */ /* 0x000fe20000010000 */
[----:B------:R-:W-:-:S04]  /*2800*/  HFMA2.MMA R57, -RZ, RZ, 0, 5.9604644775390625e-08 ;  /* 0x00000001ff397435 */ /* 0x000fc800000001ff */
[----:B------:R-:W-:Y:S02]  /*2810*/  MOV R56, R46 ;  /* 0x0000002e00387202 */ /* 0x000fe40000000f00 */
[----:B------:R-:W-:-:S07]  /*2820*/  MOV R45, R55 ;  /* 0x00000037002d7202 */ /* 0x000fce0000000f00 */
[----:B------:R-:W-:Y:S05]  /*2830*/  WARPSYNC.COLLECTIVE R53, `(.L_x_2920) ;  /* 0x0000000035087348 */ /* 0x000fea0003c00000 */
[----:B------:R0:W1:Y:S02]  /*2840*/  SHFL.DOWN P1, R55, R56, R57, R58 ;  /* 0x0800003938377389 */ /* 0x000064000002003a */
[----:B01----:R-:W-:Y:S01]  /*2850*/  ENDCOLLECTIVE ;  /* 0x000000000000791b */ /* 0x003fe20003800000 */
.L_x_2920:
[----:B------:R-:W-:-:S05]  /*2860*/  FADD.FTZ R45, R54, R45 ;  /* 0x0000002d362d7221 */ /* 0x000fca0000010000 */
[----:B------:R-:W-:Y:S02]  /*2870*/  MOV R56, R45 ;  /* 0x0000002d00387202 */ /* 0x000fe40000000f00 */
[----:B------:R-:W-:-:S07]  /*2880*/  MOV R47, R55 ;  /* 0x00000037002f7202 */ /* 0x000fce0000000f00 */
[----:B------:R-:W-:Y:S05]  /*2890*/  WARPSYNC.COLLECTIVE R53, `(.L_x_2921) ;  /* 0x0000000035087348 */ /* 0x000fea0003c00000 */
[----:B------:R0:W1:Y:S02]  /*28a0*/  SHFL.DOWN P1, R55, R56, R57, R58 ;  /* 0x0800003938377389 */ /* 0x000064000002003a */
[----:B01----:R-:W-:Y:S01]  /*28b0*/  ENDCOLLECTIVE ;  /* 0x000000000000791b */ /* 0x003fe20003800000 */
.L_x_2921:
[----:B------:R-:W-:Y:S01]  /*28c0*/  MOV R44, R55 ;  /* 0x00000037002c7202 */ /* 0x000fe20000000f00 */
[----:B------:R-:W-:Y:S06]  /*28d0*/  BRA `(.L_x_2922) ;  /* 0xffffffe800107947 */ /* 0x000fec000383ffff */
.L_x_2923:
        /* <DEDUP_REMOVED lines=10> */
.L_x_3043:


//--------------------- .nv.shared._ZN10layer_norm31ln_parallel_residual_bwd_kernelINS_13Kernel_traitsI13__nv_bfloat16S2_S2_S2_fjLj4096ELj1ELj1ELj8ELj16ENS_18Kernel_traits_baseILj4096ES2_S2_S2_S2_fjLj256EEEEELb0ELb0ELb0EEEvNS_9BwdParamsE --------------------------
	.section	.nv.shared._ZN10layer_norm31ln_parallel_residual_bwd_kernelINS_13Kernel_traitsI13__nv_bfloat16S2_S2_S2_fjLj4096ELj1ELj1ELj8ELj16ENS_18Kernel_traits_baseILj4096ES2_S2_S2_S2_fjLj256EEEEELb0ELb0ELb0EEEvNS_9BwdParamsE,"aw",@nobits
	.sectionflags	@""
	.align	16
	.zero		1024


//--------------------- .nv.shared.reserved.0     --------------------------
	.section	.nv.shared.reserved.0,"aw",@nobits
	.weak		__nv_reservedSMEM_offset_0_alias
	.size		__nv_reservedSMEM_offset_0_alias, 0, 0
	.other		__nv_reservedSMEM_offset_0_alias,@"STO_CUDA_RESERVED_SHARED STV_DEFAULT"
__nv_reservedSMEM_offset_0_alias:
	.zero		0


//--------------------- .nv.shared._ZN10layer_norm31ln_parallel_residual_bwd_kernelINS_13Kernel_traitsI13__nv_bfloat16S2_S2_S2_fjLj4096ELj1ELj1ELj8ELj16ENS_18Kernel_traits_baseILj4096ES2_S2_S2_S2_fjLj256EEEEELb0ELb0ELb1EEEvNS_9BwdParamsE --------------------------
	.section	.nv.shared._ZN10layer_norm31ln_parallel_residual_bwd_kernelINS_13Kernel_traitsI13__nv_bfloat16S2_S2_S2_fjLj4096ELj1ELj1ELj8ELj16ENS_18Kernel_traits_baseILj4096ES2_S2_S2_S2_fjLj256EEEEELb0ELb0ELb1EEEvNS_9BwdParamsE,"aw",@nobits
	.sectionflags	@""
	.align	16
	.zero		1024


//--------------------- .nv.shared._ZN10layer_norm31ln_parallel_residual_bwd_kernelINS_13Kernel_traitsI13__nv_bfloat16S2_S2_S2_fjLj4096ELj1ELj1ELj8ELj16ENS_18Kernel_traits_baseILj4096ES2_S2_S2_S2_fjLj256EEEEELb0ELb1ELb0EEEvNS_9BwdParamsE --------------------------
	.section	.nv.shared._ZN10layer_norm31ln_parallel_residual_bwd_kernelINS_13Kernel_traitsI13__nv_bfloat16S2_S2_S2_fjLj4096ELj1ELj1ELj8ELj16ENS_18Kernel_traits_baseILj4096ES2_S2_S2_S2_fjLj256EEEEELb0ELb1ELb0EEEvNS_9BwdParamsE,"aw",@nobits
	.sectionflags	@""
	.align	16
	.zero		1024


//--------------------- .nv.shared._ZN10layer_norm31ln_parallel_residual_bwd_kernelINS_13Kernel_traitsI13__nv_bfloat16S2_S2_S2_fjLj4096ELj1ELj1ELj8ELj16ENS_18Kernel_traits_baseILj4096ES2_S2_S2_S2_fjLj256EEEEELb0ELb1ELb1EEEvNS_9BwdParamsE --------------------------
	.section	.nv.shared._ZN10layer_norm31ln_parallel_residual_bwd_kernelINS_13Kernel_traitsI13__nv_bfloat16S2_S2_S2_fjLj4096ELj1ELj1ELj8ELj16ENS_18Kernel_traits_baseILj4096ES2_S2_S2_S2_fjLj256EEEEELb0ELb1ELb1EEEvNS_9BwdParamsE,"aw",@nobits
	.sectionflags	@""
	.align	16
	.zero		1024


//--------------------- .nv.shared._ZN10layer_norm31ln_parallel_residual_bwd_kernelINS_13Kernel_traitsI13__nv_bfloat16S2_S2_S2_fjLj4096ELj1ELj1ELj8ELj16ENS_18Kernel_traits_baseILj4096ES2_S2_S2_S2_fjLj256EEEEELb1ELb0ELb0EEEvNS_9BwdParamsE --------------------------
	.section	.nv.shared._ZN10layer_norm31ln_parallel_residual_bwd_kernelINS_13Kernel_traitsI13__nv_bfloat16S2_S2_S2_fjLj4096ELj1ELj1ELj8ELj16ENS_18Kernel_traits_baseILj4096ES2_S2_S2_S2_fjLj256EEEEELb1ELb0ELb0EEEvNS_9BwdParamsE,"aw",@nobits
	.sectionflags	@""
	.align	16
	.zero		1024


//--------------------- .nv.shared._ZN10layer_norm31ln_parallel_residual_bwd_kernelINS_13Kernel_traitsI13__nv_bfloat16S2_S2_S2_fjLj4096ELj1ELj1ELj8ELj16ENS_18Kernel_traits_baseILj4096ES2_S2_S2_S2_fjLj256EEEEELb1ELb0ELb1EEEvNS_9BwdParamsE --------------------------
	.section	.nv.shared._ZN10layer_norm31ln_parallel_residual_bwd_kernelINS_13Kernel_traitsI13__nv_bfloat16S2_S2_S2_fjLj4096ELj1ELj1ELj8ELj16ENS_18Kernel_traits_baseILj4096ES2_S2_S2_S2_fjLj256EEEEELb1ELb0ELb1EEEvNS_9BwdParamsE,"aw",@nobits
	.sectionflags	@""
	.align	16
	.zero		1024


//--------------------- .nv.shared._ZN10layer_norm22ln_bwd_finalize_kernelINS_22Kernel_traits_finalizeILj4096E13__nv_bfloat16S2_S2_S2_fjLb0ELj1024ELj4ENS_18Kernel_traits_baseILj4096ES2_S2_S2_S2_fjLj1024EEEEELb0ELb0EEEvNS_9BwdParamsE --------------------------
	.section	.nv.shared._ZN10layer_norm22ln_bwd_finalize_kernelINS_22Kernel_traits_finalizeILj4096E13__nv_bfloat16S2_S2_S2_fjLb0ELj1024ELj4ENS_18Kernel_traits_baseILj4096ES2_S2_S2_S2_fjLj1024EEEEELb0ELb0EEEvNS_9BwdParamsE,"aw",@nobits
	.sectionflags	@""
	.align	16
.nv.shared._ZN10layer_norm22ln_bwd_finalize_kernelINS_22Kernel_traits_finalizeILj4096E13__nv_bfloat16S2_S2_S2_fjLb0ELj1024ELj4ENS_18Kernel_traits_baseILj4096ES2_S2_S2_S2_fjLj1024EEEEELb0ELb0EEEvNS_9BwdParamsE:
	.zero		9472


//--------------------- .nv.shared._ZN10layer_norm40ln_parallel_residual_bwd_finalize_kernelINS_22Kernel_traits_finalizeILj4096E13__nv_bfloat16S2_S2_S2_fjLb0ELj1024ELj4ENS_18Kernel_traits_baseILj4096ES2_S2_S2_S2_fjLj1024EEEEELb0EEEvNS_9BwdParamsE --------------------------
	.section	.nv.shared._ZN10layer_norm40ln_parallel_residual_bwd_finalize_kernelINS_22Kernel_traits_finalizeILj4096E13__nv_bfloat16S2_S2_S2_fjLb0ELj1024ELj4ENS_18Kernel_traits_baseILj4096ES2_S2_S2_S2_fjLj1024EEEEELb0EEEvNS_9BwdParamsE,"aw",@nobits
	.sectionflags	@""
	.align	16
.nv.shared._ZN10layer_norm40ln_parallel_residual_bwd_finalize_kernelINS_22Kernel_traits_finalizeILj4096E13__nv_bfloat16S2_S2_S2_fjLb0ELj1024ELj4ENS_18Kernel_traits_baseILj4096ES2_S2_S2_S2_fjLj1024EEEEELb0EEEvNS_9BwdParamsE:
	.zero		17920


//--------------------- .nv.shared._ZN10layer_norm31ln_parallel_residual_bwd_kernelINS_13Kernel_traitsI13__nv_bfloat16S2_S2_S2_fjLj4096ELj1ELj1ELj8ELj16ENS_18Kernel_traits_baseILj4096ES2_S2_S2_S2_fjLj256EEEEELb1ELb1ELb0EEEvNS_9BwdParamsE --------------------------
	.section	.nv.shared._ZN10layer_norm31ln_parallel_residual_bwd_kernelINS_13Kernel_traitsI13__nv_bfloat16S2_S2_S2_fjLj4096ELj1ELj1ELj8ELj16ENS_18Kernel_traits_baseILj4096ES2_S2_S2_S2_fjLj256EEEEELb1ELb1ELb0EEEvNS_9BwdParamsE,"aw",@nobits
	.sectionflags	@""
	.align	16
	.zero		1024


//--------------------- .nv.shared._ZN10layer_norm22ln_bwd_finalize_kernelINS_22Kernel_traits_finalizeILj4096E13__nv_bfloat16S2_S2_S2_fjLb0ELj1024ELj4ENS_18Kernel_traits_baseILj4096ES2_S2_S2_S2_fjLj1024EEEEELb0ELb1EEEvNS_9BwdParamsE --------------------------
	.section	.nv.shared._ZN10layer_norm22ln_bwd_finalize_kernelINS_22Kernel_traits_finalizeILj4096E13__nv_bfloat16S2_S2_S2_fjLb0ELj1024ELj4ENS_18Kernel_traits_baseILj4096ES2_S2_S2_S2_fjLj1024EEEEELb0ELb1EEEvNS_9BwdParamsE,"aw",@nobits
	.sectionflags	@""
	.align	16
.nv.shared._ZN10layer_norm22ln_bwd_finalize_kernelINS_22Kernel_traits_finalizeILj4096E13__nv_bfloat16S2_S2_S2_fjLb0ELj1024ELj4ENS_18Kernel_traits_baseILj4096ES2_S2_S2_S2_fjLj1024EEEEELb0ELb1EEEvNS_9BwdParamsE:
	.zero		9472


//--------------------- .nv.shared._ZN10layer_norm40ln_parallel_residual_bwd_finalize_kernelINS_22Kernel_traits_finalizeILj4096E13__nv_bfloat16S2_S2_S2_fjLb0ELj1024ELj4ENS_18Kernel_traits_baseILj4096ES2_S2_S2_S2_fjLj1024EEEEELb1EEEvNS_9BwdParamsE --------------------------
	.section	.nv.shared._ZN10layer_norm40ln_parallel_residual_bwd_finalize_kernelINS_22Kernel_traits_finalizeILj4096E13__nv_bfloat16S2_S2_S2_fjLb0ELj1024ELj4ENS_18Kernel_traits_baseILj4096ES2_S2_S2_S2_fjLj1024EEEEELb1EEEvNS_9BwdParamsE,"aw",@nobits
	.sectionflags	@""
	.align	16
.nv.shared._ZN10layer_norm40ln_parallel_residual_bwd_finalize_kernelINS_22Kernel_traits_finalizeILj4096E13__nv_bfloat16S2_S2_S2_fjLb0ELj1024ELj4ENS_18Kernel_traits_baseILj4096ES2_S2_S2_S2_fjLj1024EEEEELb1EEEvNS_9BwdParamsE:
	.zero		17920


//--------------------- .nv.shared._ZN10layer_norm31ln_parallel_residual_bwd_kernelINS_13Kernel_traitsI13__nv_bfloat16S2_S2_S2_fjLj4096ELj1ELj1ELj8ELj16ENS_18Kernel_traits_baseILj4096ES2_S2_S2_S2_fjLj256EEEEELb1ELb1ELb1EEEvNS_9BwdParamsE --------------------------
	.section	.nv.shared._ZN10layer_norm31ln_parallel_residual_bwd_kernelINS_13Kernel_traitsI13__nv_bfloat16S2_S2_S2_fjLj4096ELj1ELj1ELj8ELj16ENS_18Kernel_traits_baseILj4096ES2_S2_S2_S2_fjLj256EEEEELb1ELb1ELb1EEEvNS_9BwdParamsE,"aw",@nobits
	.sectionflags	@""
	.align	16
	.zero		1024


//--------------------- .nv.shared._ZN10layer_norm31ln_parallel_residual_bwd_kernelINS_13Kernel_traitsI6__halfS2_S2_S2_fjLj4096ELj1ELj1ELj8ELj16ENS_18Kernel_traits_baseILj4096ES2_S2_S2_S2_fjLj256EEEEELb0ELb0ELb0EEEvNS_9BwdParamsE --------------------------
	.section	.nv.shared._ZN10layer_norm31ln_parallel_residual_bwd_kernelINS_13Kernel_traitsI6__halfS2_S2_S2_fjLj4096ELj1ELj1ELj8ELj16ENS_18Kernel_traits_baseILj4096ES2_S2_S2_S2_fjLj256EEEEELb0ELb0ELb0EEEvNS_9BwdParamsE,"aw",@nobits
	.sectionflags	@""
	.align	16
	.zero		1024


//--------------------- .nv.shared._ZN10layer_norm31ln_parallel_residual_bwd_kernelINS_13Kernel_traitsI6__halfS2_S2_S2_fjLj4096ELj1ELj1ELj8ELj16ENS_18Kernel_traits_baseILj4096ES2_S2_S2_S2_fjLj256EEEEELb0ELb0ELb1EEEvNS_9BwdParamsE --------------------------
	.section	.nv.shared._ZN10layer_norm31ln_parallel_residual_bwd_kernelINS_13Kernel_traitsI6__halfS2_S2_S2_fjLj4096ELj1ELj1ELj8ELj16ENS_18Kernel_traits_baseILj4096ES2_S2_S2_S2_fjLj256EEEEELb0ELb0ELb1EEEvNS_9BwdParamsE,"aw",@nobits
	.sectionflags	@""
	.align	16
	.zero		1024


//--------------------- .nv.shared._ZN10layer_norm31ln_parallel_residual_bwd_kernelINS_13Kernel_traitsI6__halfS2_S2_S2_fjLj4096ELj1ELj1ELj8ELj16ENS_18Kernel_traits_baseILj4096ES2_S2_S2_S2_fjLj256EEEEELb0ELb1ELb0EEEvNS_9BwdParamsE --------------------------
	.section	.nv.shared._ZN10layer_norm31ln_parallel_residual_bwd_kernelINS_13Kernel_traitsI6__halfS2_S2_S2_fjLj4096ELj1ELj1ELj8ELj16ENS_18Kernel_traits_baseILj4096ES2_S2_S2_S2_fjLj256EEEEELb0ELb1ELb0EEEvNS_9BwdParamsE,"aw",@nobits
	.sectionflags	@""
	.align	16
	.zero		1024


//--------------------- .nv.shared._ZN10layer_norm31ln_parallel_residual_bwd_kernelINS_13Kernel_traitsI6__halfS2_S2_S2_fjLj4096ELj1ELj1ELj8ELj16ENS_18Kernel_traits_baseILj4096ES2_S2_S2_S2_fjLj256EEEEELb0ELb1ELb1EEEvNS_9BwdParamsE --------------------------
	.section	.nv.shared._ZN10layer_norm31ln_parallel_residual_bwd_kernelINS_13Kernel_traitsI6__halfS2_S2_S2_fjLj4096ELj1ELj1ELj8ELj16ENS_18Kernel_traits_baseILj4096ES2_S2_S2_S2_fjLj256EEEEELb0ELb1ELb1EEEvNS_9BwdParamsE,"aw",@nobits
	.sectionflags	@""
	.align	16
	.zero		1024


//--------------------- .nv.shared._ZN10layer_norm31ln_parallel_residual_bwd_kernelINS_13Kernel_traitsI6__halfS2_S2_S2_fjLj4096ELj1ELj1ELj8ELj16ENS_18Kernel_traits_baseILj4096ES2_S2_S2_S2_fjLj256EEEEELb1ELb0ELb0EEEvNS_9BwdParamsE --------------------------
	.section	.nv.shared._ZN10layer_norm31ln_parallel_residual_bwd_kernelINS_13Kernel_traitsI6__halfS2_S2_S2_fjLj4096ELj1ELj1ELj8ELj16ENS_18Kernel_traits_baseILj4096ES2_S2_S2_S2_fjLj256EEEEELb1ELb0ELb0EEEvNS_9BwdParamsE,"aw",@nobits
	.sectionflags	@""
	.align	16
	.zero		1024


//--------------------- .nv.shared._ZN10layer_norm31ln_parallel_residual_bwd_kernelINS_13Kernel_traitsI6__halfS2_S2_S2_fjLj4096ELj1ELj1ELj8ELj16ENS_18Kernel_traits_baseILj4096ES2_S2_S2_S2_fjLj256EEEEELb1ELb0ELb1EEEvNS_9BwdParamsE --------------------------
	.section	.nv.shared._ZN10layer_norm31ln_parallel_residual_bwd_kernelINS_13Kernel_traitsI6__halfS2_S2_S2_fjLj4096ELj1ELj1ELj8ELj16ENS_18Kernel_traits_baseILj4096ES2_S2_S2_S2_fjLj256EEEEELb1ELb0ELb1EEEvNS_9BwdParamsE,"aw",@nobits
	.sectionflags	@""
	.align	16
	.zero		1024


//--------------------- .nv.shared._ZN10layer_norm22ln_bwd_finalize_kernelINS_22Kernel_traits_finalizeILj4096E6__halfS2_S2_S2_fjLb0ELj1024ELj4ENS_18Kernel_traits_baseILj4096ES2_S2_S2_S2_fjLj1024EEEEELb0ELb0EEEvNS_9BwdParamsE --------------------------
	.section	.nv.shared._ZN10layer_norm22ln_bwd_finalize_kernelINS_22Kernel_traits_finalizeILj4096E6__halfS2_S2_S2_fjLb0ELj1024ELj4ENS_18Kernel_traits_baseILj4096ES2_S2_S2_S2_fjLj1024EEEEELb0ELb0EEEvNS_9BwdParamsE,"aw",@nobits
	.sectionflags	@""
	.align	16
.nv.shared._ZN10layer_norm22ln_bwd_finalize_kernelINS_22Kernel_traits_finalizeILj4096E6__halfS2_S2_S2_fjLb0ELj1024ELj4ENS_18Kernel_traits_baseILj4096ES2_S2_S2_S2_fjLj1024EEEEELb0ELb0EEEvNS_9BwdParamsE:
	.zero		9472


//--------------------- .nv.shared._ZN10layer_norm40ln_parallel_residual_bwd_finalize_kernelINS_22Kernel_traits_finalizeILj4096E6__halfS2_S2_S2_fjLb0ELj1024ELj4ENS_18Kernel_traits_baseILj4096ES2_S2_S2_S2_fjLj1024EEEEELb0EEEvNS_9BwdParamsE --------------------------
	.section	.nv.shared._ZN10layer_norm40ln_parallel_residual_bwd_finalize_kernelINS_22Kernel_traits_finalizeILj4096E6__halfS2_S2_S2_fjLb0ELj1024ELj4ENS_18Kernel_traits_baseILj4096ES2_S2_S2_S2_fjLj1024EEEEELb0EEEvNS_9BwdParamsE,"aw",@nobits
	.sectionflags	@""
	.align	16
.nv.shared._ZN10layer_norm40ln_parallel_residual_bwd_finalize_kernelINS_22Kernel_traits_finalizeILj4096E6__halfS2_S2_S2_fjLb0ELj1024ELj4ENS_18Kernel_traits_baseILj4096ES2_S2_S2_S2_fjLj1024EEEEELb0EEEvNS_9BwdParamsE:
	.zero		17920


//--------------------- .nv.shared._ZN10layer_norm31ln_parallel_residual_bwd_kernelINS_13Kernel_traitsI6__halfS2_S2_S2_fjLj4096ELj1ELj1ELj8ELj16ENS_18Kernel_traits_baseILj4096ES2_S2_S2_S2_fjLj256EEEEELb1ELb1ELb0EEEvNS_9BwdParamsE --------------------------
	.section	.nv.shared._ZN10layer_norm31ln_parallel_residual_bwd_kernelINS_13Kernel_traitsI6__halfS2_S2_S2_fjLj4096ELj1ELj1ELj8ELj16ENS_18Kernel_traits_baseILj4096ES2_S2_S2_S2_fjLj256EEEEELb1ELb1ELb0EEEvNS_9BwdParamsE,"aw",@nobits
	.sectionflags	@""
	.align	16
	.zero		1024


//--------------------- .nv.shared._ZN10layer_norm22ln_bwd_finalize_kernelINS_22Kernel_traits_finalizeILj4096E6__halfS2_S2_S2_fjLb0ELj1024ELj4ENS_18Kernel_traits_baseILj4096ES2_S2_S2_S2_fjLj1024EEEEELb0ELb1EEEvNS_9BwdParamsE --------------------------
	.section	.nv.shared._ZN10layer_norm22ln_bwd_finalize_kernelINS_22Kernel_traits_finalizeILj4096E6__halfS2_S2_S2_fjLb0ELj1024ELj4ENS_18Kernel_traits_baseILj4096ES2_S2_S2_S2_fjLj1024EEEEELb0ELb1EEEvNS_9BwdParamsE,"aw",@nobits
	.sectionflags	@""
	.align	16
.nv.shared._ZN10layer_norm22ln_bwd_finalize_kernelINS_22Kernel_traits_finalizeILj4096E6__halfS2_S2_S2_fjLb0ELj1024ELj4ENS_18Kernel_traits_baseILj4096ES2_S2_S2_S2_fjLj1024EEEEELb0ELb1EEEvNS_9BwdParamsE:
	.zero		9472


//--------------------- .nv.shared._ZN10layer_norm40ln_parallel_residual_bwd_finalize_kernelINS_22Kernel_traits_finalizeILj4096E6__halfS2_S2_S2_fjLb0ELj1024ELj4ENS_18Kernel_traits_baseILj4096ES2_S2_S2_S2_fjLj1024EEEEELb1EEEvNS_9BwdParamsE --------------------------
	.section	.nv.shared._ZN10layer_norm40ln_parallel_residual_bwd_finalize_kernelINS_22Kernel_traits_finalizeILj4096E6__halfS2_S2_S2_fjLb0ELj1024ELj4ENS_18Kernel_traits_baseILj4096ES2_S2_S2_S2_fjLj1024EEEEELb1EEEvNS_9BwdParamsE,"aw",@nobits
	.sectionflags	@""
	.align	16
.nv.shared._ZN10layer_norm40ln_parallel_residual_bwd_finalize_kernelINS_22Kernel_traits_finalizeILj4096E6__halfS2_S2_S2_fjLb0ELj1024ELj4ENS_18Kernel_traits_baseILj4096ES2_S2_S2_S2_fjLj1024EEEEELb1EEEvNS_9BwdParamsE:
	.zero		17920


//--------------------- .nv.shared._ZN10layer_norm31ln_parallel_residual_bwd_kernelINS_13Kernel_traitsI6__halfS2_S2_S2_fjLj4096ELj1ELj1ELj8ELj16ENS_18Kernel_traits_baseILj4096ES2_S2_S2_S2_fjLj256EEEEELb1ELb1ELb1EEEvNS_9BwdParamsE --------------------------
	.section	.nv.shared._ZN10layer_norm31ln_parallel_residual_bwd_kernelINS_13Kernel_traitsI6__halfS2_S2_S2_fjLj4096ELj1ELj1ELj8ELj16ENS_18Kernel_traits_baseILj4096ES2_S2_S2_S2_fjLj256EEEEELb1ELb1ELb1EEEvNS_9BwdParamsE,"aw",@nobits
	.sectionflags	@""
	.align	16
	.zero		1024


//--------------------- .nv.shared._ZN10layer_norm31ln_parallel_residual_bwd_kernelINS_13Kernel_traitsIf13__nv_bfloat16S2_S2_fjLj4096ELj1ELj1ELj8ELj16ENS_18Kernel_traits_baseILj4096EfS2_S2_S2_fjLj256EEEEELb0ELb0ELb0EEEvNS_9BwdParamsE --------------------------
	.section	.nv.shared._ZN10layer_norm31ln_parallel_residual_bwd_kernelINS_13Kernel_traitsIf13__nv_bfloat16S2_S2_fjLj4096ELj1ELj1ELj8ELj16ENS_18Kernel_traits_baseILj4096EfS2_S2_S2_fjLj256EEEEELb0ELb0ELb0EEEvNS_9BwdParamsE,"aw",@nobits
	.sectionflags	@""
	.align	16
	.zero		1024


//--------------------- .nv.shared._ZN10layer_norm31ln_parallel_residual_bwd_kernelINS_13Kernel_traitsIf13__nv_bfloat16S2_S2_fjLj4096ELj1ELj1ELj8ELj16ENS_18Kernel_traits_baseILj4096EfS2_S2_S2_fjLj256EEEEELb0ELb0ELb1EEEvNS_9BwdParamsE --------------------------
	.section	.nv.shared._ZN10layer_norm31ln_parallel_residual_bwd_kernelINS_13Kernel_traitsIf13__nv_bfloat16S2_S2_fjLj4096ELj1ELj1ELj8ELj16ENS_18Kernel_traits_baseILj4096EfS2_S2_S2_fjLj256EEEEELb0ELb0ELb1EEEvNS_9BwdParamsE,"aw",@nobits
	.sectionflags	@""
	.align	16
	.zero		1024


//--------------------- .nv.shared._ZN10layer_norm31ln_parallel_residual_bwd_kernelINS_13Kernel_traitsIf13__nv_bfloat16S2_S2_fjLj4096ELj1ELj1ELj8ELj16ENS_18Kernel_traits_baseILj4096EfS2_S2_S2_fjLj256EEEEELb0ELb1ELb0EEEvNS_9BwdParamsE --------------------------
	.section	.nv.shared._ZN10layer_norm31ln_parallel_residual_bwd_kernelINS_13Kernel_traitsIf13__nv_bfloat16S2_S2_fjLj4096ELj1ELj1ELj8ELj16ENS_18Kernel_traits_baseILj4096EfS2_S2_S2_fjLj256EEEEELb0ELb1ELb0EEEvNS_9BwdParamsE,"aw",@nobits
	.sectionflags	@""
	.align	16
	.zero		1024


//--------------------- .nv.shared._ZN10layer_norm31ln_parallel_residual_bwd_kernelINS_13Kernel_traitsIf13__nv_bfloat16S2_S2_fjLj4096ELj1ELj1ELj8ELj16ENS_18Kernel_traits_baseILj4096EfS2_S2_S2_fjLj256EEEEELb0ELb1ELb1EEEvNS_9BwdParamsE --------------------------
	.section	.nv.shared._ZN10layer_norm31ln_parallel_residual_bwd_kernelINS_13Kernel_traitsIf13__nv_bfloat16S2_S2_fjLj4096ELj1ELj1ELj8ELj16ENS_18Kernel_traits_baseILj4096EfS2_S2_S2_fjLj256EEEEELb0ELb1ELb1EEEvNS_9BwdParamsE,"aw",@nobits
	.sectionflags	@""
	.align	16
	.zero		1024


//--------------------- .nv.shared._ZN10layer_norm31ln_parallel_residual_bwd_kernelINS_13Kernel_traitsIf13__nv_bfloat16S2_S2_fjLj4096ELj1ELj1ELj8ELj16ENS_18Kernel_traits_baseILj4096EfS2_S2_S2_fjLj256EEEEELb1ELb0ELb0EEEvNS_9BwdParamsE --------------------------
	.section	.nv.shared._ZN10layer_norm31ln_parallel_residual_bwd_kernelINS_13Kernel_traitsIf13__nv_bfloat16S2_S2_fjLj4096ELj1ELj1ELj8ELj16ENS_18Kernel_traits_baseILj4096EfS2_S2_S2_fjLj256EEEEELb1ELb0ELb0EEEvNS_9BwdParamsE,"aw",@nobits
	.sectionflags	@""
	.align	16
	.zero		1024


//--------------------- .nv.shared._ZN10layer_norm31ln_parallel_residual_bwd_kernelINS_13Kernel_traitsIf13__nv_bfloat16S2_S2_fjLj4096ELj1ELj1ELj8ELj16ENS_18Kernel_traits_baseILj4096EfS2_S2_S2_fjLj256EEEEELb1ELb0ELb1EEEvNS_9BwdParamsE --------------------------
	.section	.nv.shared._ZN10layer_norm31ln_parallel_residual_bwd_kernelINS_13Kernel_traitsIf13__nv_bfloat16S2_S2_fjLj4096ELj1ELj1ELj8ELj16ENS_18Kernel_traits_baseILj4096EfS2_S2_S2_fjLj256EEEEELb1ELb0ELb1EEEvNS_9BwdParamsE,"aw",@nobits
	.sectionflags	@""
	.align	16
	.zero		1024


//--------------------- .nv.shared._ZN10layer_norm22ln_bwd_finalize_kernelINS_22Kernel_traits_finalizeILj4096Ef13__nv_bfloat16S2_S2_fjLb0ELj1024ELj4ENS_18Kernel_traits_baseILj4096EfS2_S2_S2_fjLj1024EEEEELb0ELb0EEEvNS_9BwdParamsE --------------------------
	.section	.nv.shared._ZN10layer_norm22ln_bwd_finalize_kernelINS_22Kernel_traits_finalizeILj4096Ef13__nv_bfloat16S2_S2_fjLb0ELj1024ELj4ENS_18Kernel_traits_baseILj4096EfS2_S2_S2_fjLj1024EEEEELb0ELb0EEEvNS_9BwdParamsE,"aw",@nobits
	.sectionflags	@""
	.align	16
.nv.shared._ZN10layer_norm22ln_bwd_finalize_kernelINS_22Kernel_traits_finalizeILj4096Ef13__nv_bfloat16S2_S2_fjLb0ELj1024ELj4ENS_18Kernel_traits_baseILj4096EfS2_S2_S2_fjLj1024EEEEELb0ELb0EEEvNS_9BwdParamsE:
	.zero		9472


//--------------------- .nv.shared._ZN10layer_norm40ln_parallel_residual_bwd_finalize_kernelINS_22Kernel_traits_finalizeILj4096Ef13__nv_bfloat16S2_S2_fjLb0ELj1024ELj4ENS_18Kernel_traits_baseILj4096EfS2_S2_S2_fjLj1024EEEEELb0EEEvNS_9BwdParamsE --------------------------
	.section	.nv.shared._ZN10layer_norm40ln_parallel_residual_bwd_finalize_kernelINS_22Kernel_traits_finalizeILj4096Ef13__nv_bfloat16S2_S2_fjLb0ELj1024ELj4ENS_18Kernel_traits_baseILj4096EfS2_S2_S2_fjLj1024EEEEELb0EEEvNS_9BwdParamsE,"aw",@nobits
	.sectionflags	@""
	.align	16
.nv.shared._ZN10layer_norm40ln_parallel_residual_bwd_finalize_kernelINS_22Kernel_traits_finalizeILj4096Ef13__nv_bfloat16S2_S2_fjLb0ELj1024ELj4ENS_18Kernel_traits_baseILj4096EfS2_S2_S2_fjLj1024EEEEELb0EEEvNS_9BwdParamsE:
	.zero		17920


//--------------------- .nv.shared._ZN10layer_norm31ln_parallel_residual_bwd_kernelINS_13Kernel_traitsIf13__nv_bfloat16S2_S2_fjLj4096ELj1ELj1ELj8ELj16ENS_18Kernel_traits_baseILj4096EfS2_S2_S2_fjLj256EEEEELb1ELb1ELb0EEEvNS_9BwdParamsE --------------------------
	.section	.nv.shared._ZN10layer_norm31ln_parallel_residual_bwd_kernelINS_13Kernel_traitsIf13__nv_bfloat16S2_S2_fjLj4096ELj1ELj1ELj8ELj16ENS_18Kernel_traits_baseILj4096EfS2_S2_S2_fjLj256EEEEELb1ELb1ELb0EEEvNS_9BwdParamsE,"aw",@nobits
	.sectionflags	@""
	.align	16
	.zero		1024


//--------------------- .nv.shared._ZN10layer_norm22ln_bwd_finalize_kernelINS_22Kernel_traits_finalizeILj4096Ef13__nv_bfloat16S2_S2_fjLb0ELj1024ELj4ENS_18Kernel_traits_baseILj4096EfS2_S2_S2_fjLj1024EEEEELb0ELb1EEEvNS_9BwdParamsE --------------------------
	.section	.nv.shared._ZN10layer_norm22ln_bwd_finalize_kernelINS_22Kernel_traits_finalizeILj4096Ef13__nv_bfloat16S2_S2_fjLb0ELj1024ELj4ENS_18Kernel_traits_baseILj4096EfS2_S2_S2_fjLj1024EEEEELb0ELb1EEEvNS_9BwdParamsE,"aw",@nobits
	.sectionflags	@""
	.align	16
.nv.shared._ZN10layer_norm22ln_bwd_finalize_kernelINS_22Kernel_traits_finalizeILj4096Ef13__nv_bfloat16S2_S2_fjLb0ELj1024ELj4ENS_18Kernel_traits_baseILj4096EfS2_S2_S2_fjLj1024EEEEELb0ELb1EEEvNS_9BwdParamsE:
	.zero		9472


//--------------------- .nv.shared._ZN10layer_norm40ln_parallel_residual_bwd_finalize_kernelINS_22Kernel_traits_finalizeILj4096Ef13__nv_bfloat16S2_S2_fjLb0ELj1024ELj4ENS_18Kernel_traits_baseILj4096EfS2_S2_S2_fjLj1024EEEEELb1EEEvNS_9BwdParamsE --------------------------
	.section	.nv.shared._ZN10layer_norm40ln_parallel_residual_bwd_finalize_kernelINS_22Kernel_traits_finalizeILj4096Ef13__nv_bfloat16S2_S2_fjLb0ELj1024ELj4ENS_18Kernel_traits_baseILj4096EfS2_S2_S2_fjLj1024EEEEELb1EEEvNS_9BwdParamsE,"aw",@nobits
	.sectionflags	@""
	.align	16
.nv.shared._ZN10layer_norm40ln_parallel_residual_bwd_finalize_kernelINS_22Kernel_traits_finalizeILj4096Ef13__nv_bfloat16S2_S2_fjLb0ELj1024ELj4ENS_18Kernel_traits_baseILj4096EfS2_S2_S2_fjLj1024EEEEELb1EEEvNS_9BwdParamsE:
	.zero		17920


//--------------------- .nv.shared._ZN10layer_norm31ln_parallel_residual_bwd_kernelINS_13Kernel_traitsIf13__nv_bfloat16S2_S2_fjLj4096ELj1ELj1ELj8ELj16ENS_18Kernel_traits_baseILj4096EfS2_S2_S2_fjLj256EEEEELb1ELb1ELb1EEEvNS_9BwdParamsE --------------------------
	.section	.nv.shared._ZN10layer_norm31ln_parallel_residual_bwd_kernelINS_13Kernel_traitsIf13__nv_bfloat16S2_S2_fjLj4096ELj1ELj1ELj8ELj16ENS_18Kernel_traits_baseILj4096EfS2_S2_S2_fjLj256EEEEELb1ELb1ELb1EEEvNS_9BwdParamsE,"aw",@nobits
	.sectionflags	@""
	.align	16
	.zero		1024


//--------------------- .nv.shared._ZN10layer_norm31ln_parallel_residual_bwd_kernelINS_13Kernel_traitsI13__nv_bfloat16S2_fS2_fjLj4096ELj1ELj1ELj8ELj16ENS_18Kernel_traits_baseILj4096ES2_S2_fS2_fjLj256EEEEELb0ELb0ELb0EEEvNS_9BwdParamsE --------------------------
	.section	.nv.shared._ZN10layer_norm31ln_parallel_residual_bwd_kernelINS_13Kernel_traitsI13__nv_bfloat16S2_fS2_fjLj4096ELj1ELj1ELj8ELj16ENS_18Kernel_traits_baseILj4096ES2_S2_fS2_fjLj256EEEEELb0ELb0ELb0EEEvNS_9BwdParamsE,"aw",@nobits
	.sectionflags	@""
	.align	16
	.zero		1024


//--------------------- .nv.shared._ZN10layer_norm31ln_parallel_residual_bwd_kernelINS_13Kernel_traitsI13__nv_bfloat16S2_fS2_fjLj4096ELj1ELj1ELj8ELj16ENS_18Kernel_traits_baseILj4096ES2_S2_fS2_fjLj256EEEEELb0ELb0ELb1EEEvNS_9BwdParamsE --------------------------
	.section	.nv.shared._ZN10layer_norm31ln_parallel_residual_bwd_kernelINS_13Kernel_traitsI13__nv_bfloat16S2_fS2_fjLj4096ELj1ELj1ELj8ELj16ENS_18Kernel_traits_baseILj4096ES2_S2_fS2_fjLj256EEEEELb0ELb0ELb1EEEvNS_9BwdParamsE,"aw",@nobits
	.sectionflags	@""
	.align	16
	.zero		1024


//--------------------- .nv.shared._ZN10layer_norm31ln_parallel_residual_bwd_kernelINS_13Kernel_traitsI13__nv_bfloat16S2_fS2_fjLj4096ELj1ELj1ELj8ELj16ENS_18Kernel_traits_baseILj4096ES2_S2_fS2_fjLj256EEEEELb0ELb1ELb0EEEvNS_9BwdParamsE --------------------------
	.section	.nv.shared._ZN10layer_norm31ln_parallel_residual_bwd_kernelINS_13Kernel_traitsI13__nv_bfloat16S2_fS2_fjLj4096ELj1ELj1ELj8ELj16ENS_18Kernel_traits_baseILj4096ES2_S2_fS2_fjLj256EEEEELb0ELb1ELb0EEEvNS_9BwdParamsE,"aw",@nobits
	.sectionflags	@""
	.align	16
	.zero		1024


//--------------------- .nv.shared._ZN10layer_norm31ln_parallel_residual_bwd_kernelINS_13Kernel_traitsI13__nv_bfloat16S2_fS2_fjLj4096ELj1ELj1ELj8ELj16ENS_18Kernel_traits_baseILj4096ES2_S2_fS2_fjLj256EEEEELb0ELb1ELb1EEEvNS_9BwdParamsE --------------------------
	.section	.nv.shared._ZN10layer_norm31ln_parallel_residual_bwd_kernelINS_13Kernel_traitsI13__nv_bfloat16S2_fS2_fjLj4096ELj1ELj1ELj8ELj16ENS_18Kernel_traits_baseILj4096ES2_S2_fS2_fjLj256EEEEELb0ELb1ELb1EEEvNS_9BwdParamsE,"aw",@nobits
	.sectionflags	@""
	.align	16
	.zero		1024


//--------------------- .nv.shared._ZN10layer_norm31ln_parallel_residual_bwd_kernelINS_13Kernel_traitsI13__nv_bfloat16S2_fS2_fjLj4096ELj1ELj1ELj8ELj16ENS_18Kernel_traits_baseILj4096ES2_S2_fS2_fjLj256EEEEELb1ELb0ELb0EEEvNS_9BwdParamsE --------------------------
	.section	.nv.shared._ZN10layer_norm31ln_parallel_residual_bwd_kernelINS_13Kernel_traitsI13__nv_bfloat16S2_fS2_fjLj4096ELj1ELj1ELj8ELj16ENS_18Kernel_traits_baseILj4096ES2_S2_fS2_fjLj256EEEEELb1ELb0ELb0EEEvNS_9BwdParamsE,"aw",@nobits
	.sectionflags	@""
	.align	16
	.zero		1024


//--------------------- .nv.shared._ZN10layer_norm31ln_parallel_residual_bwd_kernelINS_13Kernel_traitsI13__nv_bfloat16S2_fS2_fjLj4096ELj1ELj1ELj8ELj16ENS_18Kernel_traits_baseILj4096ES2_S2_fS2_fjLj256EEEEELb1ELb0ELb1EEEvNS_9BwdParamsE --------------------------
	.section	.nv.shared._ZN10layer_norm31ln_parallel_residual_bwd_kernelINS_13Kernel_traitsI13__nv_bfloat16S2_fS2_fjLj4096ELj1ELj1ELj8ELj16ENS_18Kernel_traits_baseILj4096ES2_S2_fS2_fjLj256EEEEELb1ELb0ELb1EEEvNS_9BwdParamsE,"aw",@nobits
	.sectionflags	@""
	.align	16
	.zero		1024


//--------------------- .nv.shared._ZN10layer_norm22ln_bwd_finalize_kernelINS_22Kernel_traits_finalizeILj4096E13__nv_bfloat16S2_fS2_fjLb0ELj1024ELj4ENS_18Kernel_traits_baseILj4096ES2_S2_fS2_fjLj1024EEEEELb0ELb0EEEvNS_9BwdParamsE --------------------------
	.section	.nv.shared._ZN10layer_norm22ln_bwd_finalize_kernelINS_22Kernel_traits_finalizeILj4096E13__nv_bfloat16S2_fS2_fjLb0ELj1024ELj4ENS_18Kernel_traits_baseILj4096ES2_S2_fS2_fjLj1024EEEEELb0ELb0EEEvNS_9BwdParamsE,"aw",@nobits
	.sectionflags	@""
	.align	16
.nv.shared._ZN10layer_norm22ln_bwd_finalize_kernelINS_22Kernel_traits_finalizeILj4096E13__nv_bfloat16S2_fS2_fjLb0ELj1024ELj4ENS_18Kernel_traits_baseILj4096ES2_S2_fS2_fjLj1024EEEEELb0ELb0EEEvNS_9BwdParamsE:
	.zero		9472


//--------------------- .nv.shared._ZN10layer_norm40ln_parallel_residual_bwd_finalize_kernelINS_22Kernel_traits_finalizeILj4096E13__nv_bfloat16S2_fS2_fjLb0ELj1024ELj4ENS_18Kernel_traits_baseILj4096ES2_S2_fS2_fjLj1024EEEEELb0EEEvNS_9BwdParamsE --------------------------
	.section	.nv.shared._ZN10layer_norm40ln_parallel_residual_bwd_finalize_kernelINS_22Kernel_traits_finalizeILj4096E13__nv_bfloat16S2_fS2_fjLb0ELj1024ELj4ENS_18Kernel_traits_baseILj4096ES2_S2_fS2_fjLj1024EEEEELb0EEEvNS_9BwdParamsE,"aw",@nobits
	.sectionflags	@""
	.align	16
.nv.shared._ZN10layer_norm40ln_parallel_residual_bwd_finalize_kernelINS_22Kernel_traits_finalizeILj4096E13__nv_bfloat16S2_fS2_fjLb0ELj1024ELj4ENS_18Kernel_traits_baseILj4096ES2_S2_fS2_fjLj1024EEEEELb0EEEvNS_9BwdParamsE:
	.zero		17920


//--------------------- .nv.shared._ZN10layer_norm31ln_parallel_residual_bwd_kernelINS_13Kernel_traitsI13__nv_bfloat16S2_fS2_fjLj4096ELj1ELj1ELj8ELj16ENS_18Kernel_traits_baseILj4096ES2_S2_fS2_fjLj256EEEEELb1ELb1ELb0EEEvNS_9BwdParamsE --------------------------
	.section	.nv.shared._ZN10layer_norm31ln_parallel_residual_bwd_kernelINS_13Kernel_traitsI13__nv_bfloat16S2_fS2_fjLj4096ELj1ELj1ELj8ELj16ENS_18Kernel_traits_baseILj4096ES2_S2_fS2_fjLj256EEEEELb1ELb1ELb0EEEvNS_9BwdParamsE,"aw",@nobits
	.sectionflags	@""
	.align	16
	.zero		1024


//--------------------- .nv.shared._ZN10layer_norm22ln_bwd_finalize_kernelINS_22Kernel_traits_finalizeILj4096E13__nv_bfloat16S2_fS2_fjLb0ELj1024ELj4ENS_18Kernel_traits_baseILj4096ES2_S2_fS2_fjLj1024EEEEELb0ELb1EEEvNS_9BwdParamsE --------------------------
	.section	.nv.shared._ZN10layer_norm22ln_bwd_finalize_kernelINS_22Kernel_traits_finalizeILj4096E13__nv_bfloat16S2_fS2_fjLb0ELj1024ELj4ENS_18Kernel_traits_baseILj4096ES2_S2_fS2_fjLj1024EEEEELb0ELb1EEEvNS_9BwdParamsE,"aw",@nobits
	.sectionflags	@""
	.align	16
.nv.shared._ZN10layer_norm22ln_bwd_finalize_kernelINS_22Kernel_traits_finalizeILj4096E13__nv_bfloat16S2_fS2_fjLb0ELj1024ELj4ENS_18Kernel_traits_baseILj4096ES2_S2_fS2_fjLj1024EEEEELb0ELb1EEEvNS_9BwdParamsE:
	.zero		9472


//--------------------- .nv.shared._ZN10layer_norm40ln_parallel_residual_bwd_finalize_kernelINS_22Kernel_traits_finalizeILj4096E13__nv_bfloat16S2_fS2_fjLb0ELj1024ELj4ENS_18Kernel_traits_baseILj4096ES2_S2_fS2_fjLj1024EEEEELb1EEEvNS_9BwdParamsE --------------------------
	.section	.nv.shared._ZN10layer_norm40ln_parallel_residual_bwd_finalize_kernelINS_22Kernel_traits_finalizeILj4096E13__nv_bfloat16S2_fS2_fjLb0ELj1024ELj4ENS_18Kernel_traits_baseILj4096ES2_S2_fS2_fjLj1024EEEEELb1EEEvNS_9BwdParamsE,"aw",@nobits
	.sectionflags	@""
	.align	16
.nv.shared._ZN10layer_norm40ln_parallel_residual_bwd_finalize_kernelINS_22Kernel_traits_finalizeILj4096E13__nv_bfloat16S2_fS2_fjLb0ELj1024ELj4ENS_18Kernel_traits_baseILj4096ES2_S2_fS2_fjLj1024EEEEELb1EEEvNS_9BwdParamsE:
	.zero		17920


//--------------------- .nv.shared._ZN10layer_norm31ln_parallel_residual_bwd_kernelINS_13Kernel_traitsI13__nv_bfloat16S2_fS2_fjLj4096ELj1ELj1ELj8ELj16ENS_18Kernel_traits_baseILj4096ES2_S2_fS2_fjLj256EEEEELb1ELb1ELb1EEEvNS_9BwdParamsE --------------------------
	.section	.nv.shared._ZN10layer_norm31ln_parallel_residual_bwd_kernelINS_13Kernel_traitsI13__nv_bfloat16S2_fS2_fjLj4096ELj1ELj1ELj8ELj16ENS_18Kernel_traits_baseILj4096ES2_S2_fS2_fjLj256EEEEELb1ELb1ELb1EEEvNS_9BwdParamsE,"aw",@nobits
	.sectionflags	@""
	.align	16
	.zero		1024


//--------------------- .nv.shared._ZN10layer_norm31ln_parallel_residual_bwd_kernelINS_13Kernel_traitsIf13__nv_bfloat16fS2_fjLj4096ELj1ELj1ELj8ELj16ENS_18Kernel_traits_baseILj4096EfS2_fS2_fjLj256EEEEELb0ELb0ELb0EEEvNS_9BwdParamsE --------------------------
	.section	.nv.shared._ZN10layer_norm31ln_parallel_residual_bwd_kernelINS_13Kernel_traitsIf13__nv_bfloat16fS2_fjLj4096ELj1ELj1ELj8ELj16ENS_18Kernel_traits_baseILj4096EfS2_fS2_fjLj256EEEEELb0ELb0ELb0EEEvNS_9BwdParamsE,"aw",@nobits
	.sectionflags	@""
	.align	16
	.zero		1024


//--------------------- .nv.shared._ZN10layer_norm31ln_parallel_residual_bwd_kernelINS_13Kernel_traitsIf13__nv_bfloat16fS2_fjLj4096ELj1ELj1ELj8ELj16ENS_18Kernel_traits_baseILj4096EfS2_fS2_fjLj256EEEEELb0ELb0ELb1EEEvNS_9BwdParamsE --------------------------
	.section	.nv.shared._ZN10layer_norm31ln_parallel_residual_bwd_kernelINS_13Kernel_traitsIf13__nv_bfloat16fS2_fjLj4096ELj1ELj1ELj8ELj16ENS_18Kernel_traits_baseILj4096EfS2_fS2_fjLj256EEEEELb0ELb0ELb1EEEvNS_9BwdParamsE,"aw",@nobits
	.sectionflags	@""
	.align	16
	.zero		1024


//--------------------- .nv.shared._ZN10layer_norm31ln_parallel_residual_bwd_kernelINS_13Kernel_traitsIf13__nv_bfloat16fS2_fjLj4096ELj1ELj1ELj8ELj16ENS_18Kernel_traits_baseILj4096EfS2_fS2_fjLj256EEEEELb0ELb1ELb0EEEvNS_9BwdParamsE --------------------------
	.section	.nv.shared._ZN10layer_norm31ln_parallel_residual_bwd_kernelINS_13Kernel_traitsIf13__nv_bfloat16fS2_fjLj4096ELj1ELj1ELj8ELj16ENS_18Kernel_traits_baseILj4096EfS2_fS2_fjLj256EEEEELb0ELb1ELb0EEEvNS_9BwdParamsE,"aw",@nobits
	.sectionflags	@""
	.align	16
	.zero		1024


//--------------------- .nv.shared._ZN10layer_norm31ln_parallel_residual_bwd_kernelINS_13Kernel_traitsIf13__nv_bfloat16fS2_fjLj4096ELj1ELj1ELj8ELj16ENS_18Kernel_traits_baseILj4096EfS2_fS2_fjLj256EEEEELb0ELb1ELb1EEEvNS_9BwdParamsE --------------------------
	.section	.nv.shared._ZN10layer_norm31ln_parallel_residual_bwd_kernelINS_13Kernel_traitsIf13__nv_bfloat16fS2_fjLj4096ELj1ELj1ELj8ELj16ENS_18Kernel_traits_baseILj4096EfS2_fS2_fjLj256EEEEELb0ELb1ELb1EEEvNS_9BwdParamsE,"aw",@nobits
	.sectionflags	@""
	.align	16
	.zero		1024


//--------------------- .nv.shared._ZN10layer_norm31ln_parallel_residual_bwd_kernelINS_13Kernel_traitsIf13__nv_bfloat16fS2_fjLj4096ELj1ELj1ELj8ELj16ENS_18Kernel_traits_baseILj4096EfS2_fS2_fjLj256EEEEELb1ELb0ELb0EEEvNS_9BwdParamsE --------------------------
	.section	.nv.shared._ZN10layer_norm31ln_parallel_residual_bwd_kernelINS_13Kernel_traitsIf13__nv_bfloat16fS2_fjLj4096ELj1ELj1ELj8ELj16ENS_18Kernel_traits_baseILj4096EfS2_fS2_fjLj256EEEEELb1ELb0ELb0EEEvNS_9BwdParamsE,"aw",@nobits
	.sectionflags	@""
	.align	16
	.zero		1024


//--------------------- .nv.shared._ZN10layer_norm31ln_parallel_residual_bwd_kernelINS_13Kernel_traitsIf13__nv_bfloat16fS2_fjLj4096ELj1ELj1ELj8ELj16ENS_18Kernel_traits_baseILj4096EfS2_fS2_fjLj256EEEEELb1ELb0ELb1EEEvNS_9BwdParamsE --------------------------
	.section	.nv.shared._ZN10layer_norm31ln_parallel_residual_bwd_kernelINS_13Kernel_traitsIf13__nv_bfloat16fS2_fjLj4096ELj1ELj1ELj8ELj16ENS_18Kernel_traits_baseILj4096EfS2_fS2_fjLj256EEEEELb1ELb0ELb1EEEvNS_9BwdParamsE,"aw",@nobits
	.sectionflags	@""
	.align	16
	.zero		1024


//--------------------- .nv.shared._ZN10layer_norm22ln_bwd_finalize_kernelINS_22Kernel_traits_finalizeILj4096Ef13__nv_bfloat16fS2_fjLb0ELj1024ELj4ENS_18Kernel_traits_baseILj4096EfS2_fS2_fjLj1024EEEEELb0ELb0EEEvNS_9BwdParamsE --------------------------
	.section	.nv.shared._ZN10layer_norm22ln_bwd_finalize_kernelINS_22Kernel_traits_finalizeILj4096Ef13__nv_bfloat16fS2_fjLb0ELj1024ELj4ENS_18Kernel_traits_baseILj4096EfS2_fS2_fjLj1024EEEEELb0ELb0EEEvNS_9BwdParamsE,"aw",@nobits
	.sectionflags	@""
	.align	16
.nv.shared._ZN10layer_norm22ln_bwd_finalize_kernelINS_22Kernel_traits_finalizeILj4096Ef13__nv_bfloat16fS2_fjLb0ELj1024ELj4ENS_18Kernel_traits_baseILj4096EfS2_fS2_fjLj1024EEEEELb0ELb0EEEvNS_9BwdParamsE:
	.zero		9472


//--------------------- .nv.shared._ZN10layer_norm40ln_parallel_residual_bwd_finalize_kernelINS_22Kernel_traits_finalizeILj4096Ef13__nv_bfloat16fS2_fjLb0ELj1024ELj4ENS_18Kernel_traits_baseILj4096EfS2_fS2_fjLj1024EEEEELb0EEEvNS_9BwdParamsE --------------------------
	.section	.nv.shared._ZN10layer_norm40ln_parallel_residual_bwd_finalize_kernelINS_22Kernel_traits_finalizeILj4096Ef13__nv_bfloat16fS2_fjLb0ELj1024ELj4ENS_18Kernel_traits_baseILj4096EfS2_fS2_fjLj1024EEEEELb0EEEvNS_9BwdParamsE,"aw",@nobits
	.sectionflags	@""
	.align	16
.nv.shared._ZN10layer_norm40ln_parallel_residual_bwd_finalize_kernelINS_22Kernel_traits_finalizeILj4096Ef13__nv_bfloat16fS2_fjLb0ELj1024ELj4ENS_18Kernel_traits_baseILj4096EfS2_fS2_fjLj1024EEEEELb0EEEvNS_9BwdParamsE:
	.zero		17920


//--------------------- .nv.shared._ZN10layer_norm31ln_parallel_residual_bwd_kernelINS_13Kernel_traitsIf13__nv_bfloat16fS2_fjLj4096ELj1ELj1ELj8ELj16ENS_18Kernel_traits_baseILj4096EfS2_fS2_fjLj256EEEEELb1ELb1ELb0EEEvNS_9BwdParamsE --------------------------
	.section	.nv.shared._ZN10layer_norm31ln_parallel_residual_bwd_kernelINS_13Kernel_traitsIf13__nv_bfloat16fS2_fjLj4096ELj1ELj1ELj8ELj16ENS_18Kernel_traits_baseILj4096EfS2_fS2_fjLj256EEEEELb1ELb1ELb0EEEvNS_9BwdParamsE,"aw",@nobits
	.sectionflags	@""
	.align	16
	.zero		1024


//--------------------- .nv.shared._ZN10layer_norm22ln_bwd_finalize_kernelINS_22Kernel_traits_finalizeILj4096Ef13__nv_bfloat16fS2_fjLb0ELj1024ELj4ENS_18Kernel_traits_baseILj4096EfS2_fS2_fjLj1024EEEEELb0ELb1EEEvNS_9BwdParamsE --------------------------
	.section	.nv.shared._ZN10layer_norm22ln_bwd_finalize_kernelINS_22Kernel_traits_finalizeILj4096Ef13__nv_bfloat16fS2_fjLb0ELj1024ELj4ENS_18Kernel_traits_baseILj4096EfS2_fS2_fjLj1024EEEEELb0ELb1EEEvNS_9BwdParamsE,"aw",@nobits
	.sectionflags	@""
	.align	16
.nv.shared._ZN10layer_norm22ln_bwd_finalize_kernelINS_22Kernel_traits_finalizeILj4096Ef13__nv_bfloat16fS2_fjLb0ELj1024ELj4ENS_18Kernel_traits_baseILj4096EfS2_fS2_fjLj1024EEEEELb0ELb1EEEvNS_9BwdParamsE:
	.zero		9472


//--------------------- .nv.shared._ZN10layer_norm40ln_parallel_residual_bwd_finalize_kernelINS_22Kernel_traits_finalizeILj4096Ef13__nv_bfloat16fS2_fjLb0ELj1024ELj4ENS_18Kernel_traits_baseILj4096EfS2_fS2_fjLj1024EEEEELb1EEEvNS_9BwdParamsE --------------------------
	.section	.nv.shared._ZN10layer_norm40ln_parallel_residual_bwd_finalize_kernelINS_22Kernel_traits_finalizeILj4096Ef13__nv_bfloat16fS2_fjLb0ELj1024ELj4ENS_18Kernel_traits_baseILj4096EfS2_fS2_fjLj1024EEEEELb1EEEvNS_9BwdParamsE,"aw",@nobits
	.sectionflags	@""
	.align	16
.nv.shared._ZN10layer_norm40ln_parallel_residual_bwd_finalize_kernelINS_22Kernel_traits_finalizeILj4096Ef13__nv_bfloat16fS2_fjLb0ELj1024ELj4ENS_18Kernel_traits_baseILj4096EfS2_fS2_fjLj1024EEEEELb1EEEvNS_9BwdParamsE:
	.zero		17920


//--------------------- .nv.shared._ZN10layer_norm31ln_parallel_residual_bwd_kernelINS_13Kernel_traitsIf13__nv_bfloat16fS2_fjLj4096ELj1ELj1ELj8ELj16ENS_18Kernel_traits_baseILj4096EfS2_fS2_fjLj256EEEEELb1ELb1ELb1EEEvNS_9BwdParamsE --------------------------
	.section	.nv.shared._ZN10layer_norm31ln_parallel_residual_bwd_kernelINS_13Kernel_traitsIf13__nv_bfloat16fS2_fjLj4096ELj1ELj1ELj8ELj16ENS_18Kernel_traits_baseILj4096EfS2_fS2_fjLj256EEEEELb1ELb1ELb1EEEvNS_9BwdParamsE,"aw",@nobits
	.sectionflags	@""
	.align	16
	.zero		1024


//--------------------- .nv.shared._ZN10layer_norm31ln_parallel_residual_bwd_kernelINS_13Kernel_traitsIf6__halfS2_S2_fjLj4096ELj1ELj1ELj8ELj16ENS_18Kernel_traits_baseILj4096EfS2_S2_S2_fjLj256EEEEELb0ELb0ELb0EEEvNS_9BwdParamsE --------------------------
	.section	.nv.shared._ZN10layer_norm31ln_parallel_residual_bwd_kernelINS_13Kernel_traitsIf6__halfS2_S2_fjLj4096ELj1ELj1ELj8ELj16ENS_18Kernel_traits_baseILj4096EfS2_S2_S2_fjLj256EEEEELb0ELb0ELb0EEEvNS_9BwdParamsE,"aw",@nobits
	.sectionflags	@""
	.align	16
	.zero		1024


//--------------------- .nv.shared._ZN10layer_norm31ln_parallel_residual_bwd_kernelINS_13Kernel_traitsIf6__halfS2_S2_fjLj4096ELj1ELj1ELj8ELj16ENS_18Kernel_traits_baseILj4096EfS2_S2_S2_fjLj256EEEEELb0ELb0ELb1EEEvNS_9BwdParamsE --------------------------
	.section	.nv.shared._ZN10layer_norm31ln_parallel_residual_bwd_kernelINS_13Kernel_traitsIf6__halfS2_S2_fjLj4096ELj1ELj1ELj8ELj16ENS_18Kernel_traits_baseILj4096EfS2_S2_S2_fjLj256EEEEELb0ELb0ELb1EEEvNS_9BwdParamsE,"aw",@nobits
	.sectionflags	@""
	.align	16
	.zero		1024


//--------------------- .nv.shared._ZN10layer_norm31ln_parallel_residual_bwd_kernelINS_13Kernel_traitsIf6__halfS2_S2_fjLj4096ELj1ELj1ELj8ELj16ENS_18Kernel_traits_baseILj4096EfS2_S2_S2_fjLj256EEEEELb0ELb1ELb0EEEvNS_9BwdParamsE --------------------------
	.section	.nv.shared._ZN10layer_norm31ln_parallel_residual_bwd_kernelINS_13Kernel_traitsIf6__halfS2_S2_fjLj4096ELj1ELj1ELj8ELj16ENS_18Kernel_traits_baseILj4096EfS2_S2_S2_fjLj256EEEEELb0ELb1ELb0EEEvNS_9BwdParamsE,"aw",@nobits
	.sectionflags	@""
	.align	16
	.zero		1024


//--------------------- .nv.shared._ZN10layer_norm31ln_parallel_residual_bwd_kernelINS_13Kernel_traitsIf6__halfS2_S2_fjLj4096ELj1ELj1ELj8ELj16ENS_18Kernel_traits_baseILj4096EfS2_S2_S2_fjLj256EEEEELb0ELb1ELb1EEEvNS_9BwdParamsE --------------------------
	.section	.nv.shared._ZN10layer_norm31ln_parallel_residual_bwd_kernelINS_13Kernel_traitsIf6__halfS2_S2_fjLj4096ELj1ELj1ELj8ELj16ENS_18Kernel_traits_baseILj4096EfS2_S2_S2_fjLj256EEEEELb0ELb1ELb1EEEvNS_9BwdParamsE,"aw",@nobits
	.sectionflags	@""
	.align	16
	.zero		1024


//--------------------- .nv.shared._ZN10layer_norm31ln_parallel_residual_bwd_kernelINS_13Kernel_traitsIf6__halfS2_S2_fjLj4096ELj1ELj1ELj8ELj16ENS_18Kernel_traits_baseILj4096EfS2_S2_S2_fjLj256EEEEELb1ELb0ELb0EEEvNS_9BwdParamsE --------------------------
	.section	.nv.shared._ZN10layer_norm31ln_parallel_residual_bwd_kernelINS_13Kernel_traitsIf6__halfS2_S2_fjLj4096ELj1ELj1ELj8ELj16ENS_18Kernel_traits_baseILj4096EfS2_S2_S2_fjLj256EEEEELb1ELb0ELb0EEEvNS_9BwdParamsE,"aw",@nobits
	.sectionflags	@""
	.align	16
	.zero		1024


//--------------------- .nv.shared._ZN10layer_norm31ln_parallel_residual_bwd_kernelINS_13Kernel_traitsIf6__halfS2_S2_fjLj4096ELj1ELj1ELj8ELj16ENS_18Kernel_traits_baseILj4096EfS2_S2_S2_fjLj256EEEEELb1ELb0ELb1EEEvNS_9BwdParamsE --------------------------
	.section	.nv.shared._ZN10layer_norm31ln_parallel_residual_bwd_kernelINS_13Kernel_traitsIf6__halfS2_S2_fjLj4096ELj1ELj1ELj8ELj16ENS_18Kernel_traits_baseILj4096EfS2_S2_S2_fjLj256EEEEELb1ELb0ELb1EEEvNS_9BwdParamsE,"aw",@nobits
	.sectionflags	@""
	.align	16
	.zero		1024


//--------------------- .nv.shared._ZN10layer_norm22ln_bwd_finalize_kernelINS_22Kernel_traits_finalizeILj4096Ef6__halfS2_S2_fjLb0ELj1024ELj4ENS_18Kernel_traits_baseILj4096EfS2_S2_S2_fjLj1024EEEEELb0ELb0EEEvNS_9BwdParamsE --------------------------
	.section	.nv.shared._ZN10layer_norm22ln_bwd_finalize_kernelINS_22Kernel_traits_finalizeILj4096Ef6__halfS2_S2_fjLb0ELj1024ELj4ENS_18Kernel_traits_baseILj4096EfS2_S2_S2_fjLj1024EEEEELb0ELb0EEEvNS_9BwdParamsE,"aw",@nobits
	.sectionflags	@""
	.align	16
.nv.shared._ZN10layer_norm22ln_bwd_finalize_kernelINS_22Kernel_traits_finalizeILj4096Ef6__halfS2_S2_fjLb0ELj1024ELj4ENS_18Kernel_traits_baseILj4096EfS2_S2_S2_fjLj1024EEEEELb0ELb0EEEvNS_9BwdParamsE:
	.zero		9472


//--------------------- .nv.shared._ZN10layer_norm40ln_parallel_residual_bwd_finalize_kernelINS_22Kernel_traits_finalizeILj4096Ef6__halfS2_S2_fjLb0ELj1024ELj4ENS_18Kernel_traits_baseILj4096EfS2_S2_S2_fjLj1024EEEEELb0EEEvNS_9BwdParamsE --------------------------
	.section	.nv.shared._ZN10layer_norm40ln_parallel_residual_bwd_finalize_kernelINS_22Kernel_traits_finalizeILj4096Ef6__halfS2_S2_fjLb0ELj1024ELj4ENS_18Kernel_traits_baseILj4096EfS2_S2_S2_fjLj1024EEEEELb0EEEvNS_9BwdParamsE,"aw",@nobits
	.sectionflags	@""
	.align	16
.nv.shared._ZN10layer_norm40ln_parallel_residual_bwd_finalize_kernelINS_22Kernel_traits_finalizeILj4096Ef6__halfS2_S2_fjLb0ELj1024ELj4ENS_18Kernel_traits_baseILj4096EfS2_S2_S2_fjLj1024EEEEELb0EEEvNS_9BwdParamsE:
	.zero		17920


//--------------------- .nv.shared._ZN10layer_norm31ln_parallel_residual_bwd_kernelINS_13Kernel_traitsIf6__halfS2_S2_fjLj4096ELj1ELj1ELj8ELj16ENS_18Kernel_traits_baseILj4096EfS2_S2_S2_fjLj256EEEEELb1ELb1ELb0EEEvNS_9BwdParamsE --------------------------
	.section	.nv.shared._ZN10layer_norm31ln_parallel_residual_bwd_kernelINS_13Kernel_traitsIf6__halfS2_S2_fjLj4096ELj1ELj1ELj8ELj16ENS_18Kernel_traits_baseILj4096EfS2_S2_S2_fjLj256EEEEELb1ELb1ELb0EEEvNS_9BwdParamsE,"aw",@nobits
	.sectionflags	@""
	.align	16
	.zero		1024


//--------------------- .nv.shared._ZN10layer_norm22ln_bwd_finalize_kernelINS_22Kernel_traits_finalizeILj4096Ef6__halfS2_S2_fjLb0ELj1024ELj4ENS_18Kernel_traits_baseILj4096EfS2_S2_S2_fjLj1024EEEEELb0ELb1EEEvNS_9BwdParamsE --------------------------
	.section	.nv.shared._ZN10layer_norm22ln_bwd_finalize_kernelINS_22Kernel_traits_finalizeILj4096Ef6__halfS2_S2_fjLb0ELj1024ELj4ENS_18Kernel_traits_baseILj4096EfS2_S2_S2_fjLj1024EEEEELb0ELb1EEEvNS_9BwdParamsE,"aw",@nobits
	.sectionflags	@""
	.align	16
.nv.shared._ZN10layer_norm22ln_bwd_finalize_kernelINS_22Kernel_traits_finalizeILj4096Ef6__halfS2_S2_fjLb0ELj1024ELj4ENS_18Kernel_traits_baseILj4096EfS2_S2_S2_fjLj1024EEEEELb0ELb1EEEvNS_9BwdParamsE:
	.zero		9472


//--------------------- .nv.shared._ZN10layer_norm40ln_parallel_residual_bwd_finalize_kernelINS_22Kernel_traits_finalizeILj4096Ef6__halfS2_S2_fjLb0ELj1024ELj4ENS_18Kernel_traits_baseILj4096EfS2_S2_S2_fjLj1024EEEEELb1EEEvNS_9BwdParamsE --------------------------
	.section	.nv.shared._ZN10layer_norm40ln_parallel_residual_bwd_finalize_kernelINS_22Kernel_traits_finalizeILj4096Ef6__halfS2_S2_fjLb0ELj1024ELj4ENS_18Kernel_traits_baseILj4096EfS2_S2_S2_fjLj1024EEEEELb1EEEvNS_9BwdParamsE,"aw",@nobits
	.sectionflags	@""
	.align	16
.nv.shared._ZN10layer_norm40ln_parallel_residual_bwd_finalize_kernelINS_22Kernel_traits_finalizeILj4096Ef6__halfS2_S2_fjLb0ELj1024ELj4ENS_18Kernel_traits_baseILj4096EfS2_S2_S2_fjLj1024EEEEELb1EEEvNS_9BwdParamsE:
	.zero		17920


//--------------------- .nv.shared._ZN10layer_norm31ln_parallel_residual_bwd_kernelINS_13Kernel_traitsIf6__halfS2_S2_fjLj4096ELj1ELj1ELj8ELj16ENS_18Kernel_traits_baseILj4096EfS2_S2_S2_fjLj256EEEEELb1ELb1ELb1EEEvNS_9BwdParamsE --------------------------
	.section	.nv.shared._ZN10layer_norm31ln_parallel_residual_bwd_kernelINS_13Kernel_traitsIf6__halfS2_S2_fjLj4096ELj1ELj1ELj8ELj16ENS_18Kernel_traits_baseILj4096EfS2_S2_S2_fjLj256EEEEELb1ELb1ELb1EEEvNS_9BwdParamsE,"aw",@nobits
	.sectionflags	@""
	.align	16
	.zero		1024


//--------------------- .nv.shared._ZN10layer_norm31ln_parallel_residual_bwd_kernelINS_13Kernel_traitsI6__halfS2_fS2_fjLj4096ELj1ELj1ELj8ELj16ENS_18Kernel_traits_baseILj4096ES2_S2_fS2_fjLj256EEEEELb0ELb0ELb0EEEvNS_9BwdParamsE --------------------------
	.section	.nv.shared._ZN10layer_norm31ln_parallel_residual_bwd_kernelINS_13Kernel_traitsI6__halfS2_fS2_fjLj4096ELj1ELj1ELj8ELj16ENS_18Kernel_traits_baseILj4096ES2_S2_fS2_fjLj256EEEEELb0ELb0ELb0EEEvNS_9BwdParamsE,"aw",@nobits
	.sectionflags	@""
	.align	16
	.zero		1024


//--------------------- .nv.shared._ZN10layer_norm31ln_parallel_residual_bwd_kernelINS_13Kernel_traitsI6__halfS2_fS2_fjLj4096ELj1ELj1ELj8ELj16ENS_18Kernel_traits_baseILj4096ES2_S2_fS2_fjLj256EEEEELb0ELb0ELb1EEEvNS_9BwdParamsE --------------------------
	.section	.nv.shared._ZN10layer_norm31ln_parallel_residual_bwd_kernelINS_13Kernel_traitsI6__halfS2_fS2_fjLj4096ELj1ELj1ELj8ELj16ENS_18Kernel_traits_baseILj4096ES2_S2_fS2_fjLj256EEEEELb0ELb0ELb1EEEvNS_9BwdParamsE,"aw",@nobits
	.sectionflags	@""
	.align	16
	.zero		1024


//--------------------- .nv.shared._ZN10layer_norm31ln_parallel_residual_bwd_kernelINS_13Kernel_traitsI6__halfS2_fS2_fjLj4096ELj1ELj1ELj8ELj16ENS_18Kernel_traits_baseILj4096ES2_S2_fS2_fjLj256EEEEELb0ELb1ELb0EEEvNS_9BwdParamsE --------------------------
	.section	.nv.shared._ZN10layer_norm31ln_parallel_residual_bwd_kernelINS_13Kernel_traitsI6__halfS2_fS2_fjLj4096ELj1ELj1ELj8ELj16ENS_18Kernel_traits_baseILj4096ES2_S2_fS2_fjLj256EEEEELb0ELb1ELb0EEEvNS_9BwdParamsE,"aw",@nobits
	.sectionflags	@""
	.align	16
	.zero		1024


//--------------------- .nv.shared._ZN10layer_norm31ln_parallel_residual_bwd_kernelINS_13Kernel_traitsI6__halfS2_fS2_fjLj4096ELj1ELj1ELj8ELj16ENS_18Kernel_traits_baseILj4096ES2_S2_fS2_fjLj256EEEEELb0ELb1ELb1EEEvNS_9BwdParamsE --------------------------
	.section	.nv.shared._ZN10layer_norm31ln_parallel_residual_bwd_kernelINS_13Kernel_traitsI6__halfS2_fS2_fjLj4096ELj1ELj1ELj8ELj16ENS_18Kernel_traits_baseILj4096ES2_S2_fS2_fjLj256EEEEELb0ELb1ELb1EEEvNS_9BwdParamsE,"aw",@nobits
	.sectionflags	@""
	.align	16
	.zero		1024


//--------------------- .nv.shared._ZN10layer_norm31ln_parallel_residual_bwd_kernelINS_13Kernel_traitsI6__halfS2_fS2_fjLj4096ELj1ELj1ELj8ELj16ENS_18Kernel_traits_baseILj4096ES2_S2_fS2_fjLj256EEEEELb1ELb0ELb0EEEvNS_9BwdParamsE --------------------------
	.section	.nv.shared._ZN10layer_norm31ln_parallel_residual_bwd_kernelINS_13Kernel_traitsI6__halfS2_fS2_fjLj4096ELj1ELj1ELj8ELj16ENS_18Kernel_traits_baseILj4096ES2_S2_fS2_fjLj256EEEEELb1ELb0ELb0EEEvNS_9BwdParamsE,"aw",@nobits
	.sectionflags	@""
	.align	16
	.zero		1024


//--------------------- .nv.shared._ZN10layer_norm31ln_parallel_residual_bwd_kernelINS_13Kernel_traitsI6__halfS2_fS2_fjLj4096ELj1ELj1ELj8ELj16ENS_18Kernel_traits_baseILj4096ES2_S2_fS2_fjLj256EEEEELb1ELb0ELb1EEEvNS_9BwdParamsE --------------------------
	.section	.nv.shared._ZN10layer_norm31ln_parallel_residual_bwd_kernelINS_13Kernel_traitsI6__halfS2_fS2_fjLj4096ELj1ELj1ELj8ELj16ENS_18Kernel_traits_baseILj4096ES2_S2_fS2_fjLj256EEEEELb1ELb0ELb1EEEvNS_9BwdParamsE,"aw",@nobits
	.sectionflags	@""
	.align	16
	.zero		1024


//--------------------- .nv.shared._ZN10layer_norm22ln_bwd_finalize_kernelINS_22Kernel_traits_finalizeILj4096E6__halfS2_fS2_fjLb0ELj1024ELj4ENS_18Kernel_traits_baseILj4096ES2_S2_fS2_fjLj1024EEEEELb0ELb0EEEvNS_9BwdParamsE --------------------------
	.section	.nv.shared._ZN10layer_norm22ln_bwd_finalize_kernelINS_22Kernel_traits_finalizeILj4096E6__halfS2_fS2_fjLb0ELj1024ELj4ENS_18Kernel_traits_baseILj4096ES2_S2_fS2_fjLj1024EEEEELb0ELb0EEEvNS_9BwdParamsE,"aw",@nobits
	.sectionflags	@""
	.align	16
.nv.shared._ZN10layer_norm22ln_bwd_finalize_kernelINS_22Kernel_traits_finalizeILj4096E6__halfS2_fS2_fjLb0ELj1024ELj4ENS_18Kernel_traits_baseILj4096ES2_S2_fS2_fjLj1024EEEEELb0ELb0EEEvNS_9BwdParamsE:
	.zero		9472


//--------------------- .nv.shared._ZN10layer_norm40ln_parallel_residual_bwd_finalize_kernelINS_22Kernel_traits_finalizeILj4096E6__halfS2_fS2_fjLb0ELj1024ELj4ENS_18Kernel_traits_baseILj4096ES2_S2_fS2_fjLj1024EEEEELb0EEEvNS_9BwdParamsE --------------------------
	.section	.nv.shared._ZN10layer_norm40ln_parallel_residual_bwd_finalize_kernelINS_22Kernel_traits_finalizeILj4096E6__halfS2_fS2_fjLb0ELj1024ELj4ENS_18Kernel_traits_baseILj4096ES2_S2_fS2_fjLj1024EEEEELb0EEEvNS_9BwdParamsE,"aw",@nobits
	.sectionflags	@""
	.align	16
.nv.shared._ZN10layer_norm40ln_parallel_residual_bwd_finalize_kernelINS_22Kernel_traits_finalizeILj4096E6__halfS2_fS2_fjLb0ELj1024ELj4ENS_18Kernel_traits_baseILj4096ES2_S2_fS2_fjLj1024EEEEELb0EEEvNS_9BwdParamsE:
	.zero		17920


//--------------------- .nv.shared._ZN10layer_norm31ln_parallel_residual_bwd_kernelINS_13Kernel_traitsI6__halfS2_fS2_fjLj4096ELj1ELj1ELj8ELj16ENS_18Kernel_traits_baseILj4096ES2_S2_fS2_fjLj256EEEEELb1ELb1ELb0EEEvNS_9BwdParamsE --------------------------
	.section	.nv.shared._ZN10layer_norm31ln_parallel_residual_bwd_kernelINS_13Kernel_traitsI6__halfS2_fS2_fjLj4096ELj1ELj1ELj8ELj16ENS_18Kernel_traits_baseILj4096ES2_S2_fS2_fjLj256EEEEELb1ELb1ELb0EEEvNS_9BwdParamsE,"aw",@nobits
	.sectionflags	@""
	.align	16
	.zero		1024


//--------------------- .nv.shared._ZN10layer_norm22ln_bwd_finalize_kernelINS_22Kernel_traits_finalizeILj4096E6__halfS2_fS2_fjLb0ELj1024ELj4ENS_18Kernel_traits_baseILj4096ES2_S2_fS2_fjLj1024EEEEELb0ELb1EEEvNS_9BwdParamsE --------------------------
	.section	.nv.shared._ZN10layer_norm22ln_bwd_finalize_kernelINS_22Kernel_traits_finalizeILj4096E6__halfS2_fS2_fjLb0ELj1024ELj4ENS_18Kernel_traits_baseILj4096ES2_S2_fS2_fjLj1024EEEEELb0ELb1EEEvNS_9BwdParamsE,"aw",@nobits
	.sectionflags	@""
	.align	16
.nv.shared._ZN10layer_norm22ln_bwd_finalize_kernelINS_22Kernel_traits_finalizeILj4096E6__halfS2_fS2_fjLb0ELj1024ELj4ENS_18Kernel_traits_baseILj4096ES2_S2_fS2_fjLj1024EEEEELb0ELb1EEEvNS_9BwdParamsE:
	.zero		9472


//--------------------- .nv.shared._ZN10layer_norm40ln_parallel_residual_bwd_finalize_kernelINS_22Kernel_traits_finalizeILj4096E6__halfS2_fS2_fjLb0ELj1024ELj4ENS_18Kernel_traits_baseILj4096ES2_S2_fS2_fjLj1024EEEEELb1EEEvNS_9BwdParamsE --------------------------
	.section	.nv.shared._ZN10layer_norm40ln_parallel_residual_bwd_finalize_kernelINS_22Kernel_traits_finalizeILj4096E6__halfS2_fS2_fjLb0ELj1024ELj4ENS_18Kernel_traits_baseILj4096ES2_S2_fS2_fjLj1024EEEEELb1EEEvNS_9BwdParamsE,"aw",@nobits
	.sectionflags	@""
	.align	16
.nv.shared._ZN10layer_norm40ln_parallel_residual_bwd_finalize_kernelINS_22Kernel_traits_finalizeILj4096E6__halfS2_fS2_fjLb0ELj1024ELj4ENS_18Kernel_traits_baseILj4096ES2_S2_fS2_fjLj1024EEEEELb1EEEvNS_9BwdParamsE:
	.zero		17920


//--------------------- .nv.shared._ZN10layer_norm31ln_parallel_residual_bwd_kernelINS_13Kernel_traitsI6__halfS2_fS2_fjLj4096ELj1ELj1ELj8ELj16ENS_18Kernel_traits_baseILj4096ES2_S2_fS2_fjLj256EEEEELb1ELb1ELb1EEEvNS_9BwdParamsE --------------------------
	.section	.nv.shared._ZN10layer_norm31ln_parallel_residual_bwd_kernelINS_13Kernel_traitsI6__halfS2_fS2_fjLj4096ELj1ELj1ELj8ELj16ENS_18Kernel_traits_baseILj4096ES2_S2_fS2_fjLj256EEEEELb1ELb1ELb1EEEvNS_9BwdParamsE,"aw",@nobits
	.sectionflags	@""
	.align	16
	.zero		1024


//--------------------- .nv.shared._ZN10layer_norm31ln_parallel_residual_bwd_kernelINS_13Kernel_traitsIf6__halffS2_fjLj4096ELj1ELj1ELj8ELj16ENS_18Kernel_traits_baseILj4096EfS2_fS2_fjLj256EEEEELb0ELb0ELb0EEEvNS_9BwdParamsE --------------------------
	.section	.nv.shared._ZN10layer_norm31ln_parallel_residual_bwd_kernelINS_13Kernel_traitsIf6__halffS2_fjLj4096ELj1ELj1ELj8ELj16ENS_18Kernel_traits_baseILj4096EfS2_fS2_fjLj256EEEEELb0ELb0ELb0EEEvNS_9BwdParamsE,"aw",@nobits
	.sectionflags	@""
	.align	16
	.zero		1024


//--------------------- .nv.shared._ZN10layer_norm31ln_parallel_residual_bwd_kernelINS_13Kernel_traitsIf6__halffS2_fjLj4096ELj1ELj1ELj8ELj16ENS_18Kernel_traits_baseILj4096EfS2_fS2_fjLj256EEEEELb0ELb0ELb1EEEvNS_9BwdParamsE --------------------------
	.section	.nv.shared._ZN10layer_norm31ln_parallel_residual_bwd_kernelINS_13Kernel_traitsIf6__halffS2_fjLj4096ELj1ELj1ELj8ELj16ENS_18Kernel_traits_baseILj4096EfS2_fS2_fjLj256EEEEELb0ELb0ELb1EEEvNS_9BwdParamsE,"aw",@nobits
	.sectionflags	@""
	.align	16
	.zero		1024


//--------------------- .nv.shared._ZN10layer_norm31ln_parallel_residual_bwd_kernelINS_13Kernel_traitsIf6__halffS2_fjLj4096ELj1ELj1ELj8ELj16ENS_18Kernel_traits_baseILj4096EfS2_fS2_fjLj256EEEEELb0ELb1ELb0EEEvNS_9BwdParamsE --------------------------
	.section	.nv.shared._ZN10layer_norm31ln_parallel_residual_bwd_kernelINS_13Kernel_traitsIf6__halffS2_fjLj4096ELj1ELj1ELj8ELj16ENS_18Kernel_traits_baseILj4096EfS2_fS2_fjLj256EEEEELb0ELb1ELb0EEEvNS_9BwdParamsE,"aw",@nobits
	.sectionflags	@""
	.align	16
	.zero		1024


//--------------------- .nv.shared._ZN10layer_norm31ln_parallel_residual_bwd_kernelINS_13Kernel_traitsIf6__halffS2_fjLj4096ELj1ELj1ELj8ELj16ENS_18Kernel_traits_baseILj4096EfS2_fS2_fjLj256EEEEELb0ELb1ELb1EEEvNS_9BwdParamsE --------------------------
	.section	.nv.shared._ZN10layer_norm31ln_parallel_residual_bwd_kernelINS_13Kernel_traitsIf6__halffS2_fjLj4096ELj1ELj1ELj8ELj16ENS_18Kernel_traits_baseILj4096EfS2_fS2_fjLj256EEEEELb0ELb1ELb1EEEvNS_9BwdParamsE,"aw",@nobits
	.sectionflags	@""
	.align	16
	.zero		1024


//--------------------- .nv.shared._ZN10layer_norm31ln_parallel_residual_bwd_kernelINS_13Kernel_traitsIf6__halffS2_fjLj4096ELj1ELj1ELj8ELj16ENS_18Kernel_traits_baseILj4096EfS2_fS2_fjLj256EEEEELb1ELb0ELb0EEEvNS_9BwdParamsE --------------------------
	.section	.nv.shared._ZN10layer_norm31ln_parallel_residual_bwd_kernelINS_13Kernel_traitsIf6__halffS2_fjLj4096ELj1ELj1ELj8ELj16ENS_18Kernel_traits_baseILj4096EfS2_fS2_fjLj256EEEEELb1ELb0ELb0EEEvNS_9BwdParamsE,"aw",@nobits
	.sectionflags	@""
	.align	16
	.zero		1024


//--------------------- .nv.shared._ZN10layer_norm31ln_parallel_residual_bwd_kernelINS_13Kernel_traitsIf6__halffS2_fjLj4096ELj1ELj1ELj8ELj16ENS_18Kernel_traits_baseILj4096EfS2_fS2_fjLj256EEEEELb1ELb0ELb1EEEvNS_9BwdParamsE --------------------------
	.section	.nv.shared._ZN10layer_norm31ln_parallel_residual_bwd_kernelINS_13Kernel_traitsIf6__halffS2_fjLj4096ELj1ELj1ELj8ELj16ENS_18Kernel_traits_baseILj4096EfS2_fS2_fjLj256EEEEELb1ELb0ELb1EEEvNS_9BwdParamsE,"aw",@nobits
	.sectionflags	@""
	.align	16
	.zero		1024


//--------------------- .nv.shared._ZN10layer_norm22ln_bwd_finalize_kernelINS_22Kernel_traits_finalizeILj4096Ef6__halffS2_fjLb0ELj1024ELj4ENS_18Kernel_traits_baseILj4096EfS2_fS2_fjLj1024EEEEELb0ELb0EEEvNS_9BwdParamsE --------------------------
	.section	.nv.shared._ZN10layer_norm22ln_bwd_finalize_kernelINS_22Kernel_traits_finalizeILj4096Ef6__halffS2_fjLb0ELj1024ELj4ENS_18Kernel_traits_baseILj4096EfS2_fS2_fjLj1024EEEEELb0ELb0EEEvNS_9BwdParamsE,"aw",@nobits
	.sectionflags	@""
	.align	16
.nv.shared._ZN10layer_norm22ln_bwd_finalize_kernelINS_22Kernel_traits_finalizeILj4096Ef6__halffS2_fjLb0ELj1024ELj4ENS_18Kernel_traits_baseILj4096EfS2_fS2_fjLj1024EEEEELb0ELb0EEEvNS_9BwdParamsE:
	.zero		9472


//--------------------- .nv.shared._ZN10layer_norm40ln_parallel_residual_bwd_finalize_kernelINS_22Kernel_traits_finalizeILj4096Ef6__halffS2_fjLb0ELj1024ELj4ENS_18Kernel_traits_baseILj4096EfS2_fS2_fjLj1024EEEEELb0EEEvNS_9BwdParamsE --------------------------
	.section	.nv.shared._ZN10layer_norm40ln_parallel_residual_bwd_finalize_kernelINS_22Kernel_traits_finalizeILj4096Ef6__halffS2_fjLb0ELj1024ELj4ENS_18Kernel_traits_baseILj4096EfS2_fS2_fjLj1024EEEEELb0EEEvNS_9BwdParamsE,"aw",@nobits
	.sectionflags	@""
	.align	16
.nv.shared._ZN10layer_norm40ln_parallel_residual_bwd_finalize_kernelINS_22Kernel_traits_finalizeILj4096Ef6__halffS2_fjLb0ELj1024ELj4ENS_18Kernel_traits_baseILj4096EfS2_fS2_fjLj1024EEEEELb0EEEvNS_9BwdParamsE:
	.zero		17920


//--------------------- .nv.shared._ZN10layer_norm31ln_parallel_residual_bwd_kernelINS_13Kernel_traitsIf6__halffS2_fjLj4096ELj1ELj1ELj8ELj16ENS_18Kernel_traits_baseILj4096EfS2_fS2_fjLj256EEEEELb1ELb1ELb0EEEvNS_9BwdParamsE --------------------------
	.section	.nv.shared._ZN10layer_norm31ln_parallel_residual_bwd_kernelINS_13Kernel_traitsIf6__halffS2_fjLj4096ELj1ELj1ELj8ELj16ENS_18Kernel_traits_baseILj4096EfS2_fS2_fjLj256EEEEELb1ELb1ELb0EEEvNS_9BwdParamsE,"aw",@nobits
	.sectionflags	@""
	.align	16
	.zero		1024


//--------------------- .nv.shared._ZN10layer_norm22ln_bwd_finalize_kernelINS_22Kernel_traits_finalizeILj4096Ef6__halffS2_fjLb0ELj1024ELj4ENS_18Kernel_traits_baseILj4096EfS2_fS2_fjLj1024EEEEELb0ELb1EEEvNS_9BwdParamsE --------------------------
	.section	.nv.shared._ZN10layer_norm22ln_bwd_finalize_kernelINS_22Kernel_traits_finalizeILj4096Ef6__halffS2_fjLb0ELj1024ELj4ENS_18Kernel_traits_baseILj4096EfS2_fS2_fjLj1024EEEEELb0ELb1EEEvNS_9BwdParamsE,"aw",@nobits
	.sectionflags	@""
	.align	16
.nv.shared._ZN10layer_norm22ln_bwd_finalize_kernelINS_22Kernel_traits_finalizeILj4096Ef6__halffS2_fjLb0ELj1024ELj4ENS_18Kernel_traits_baseILj4096EfS2_fS2_fjLj1024EEEEELb0ELb1EEEvNS_9BwdParamsE:
	.zero		9472


//--------------------- .nv.shared._ZN10layer_norm40ln_parallel_residual_bwd_finalize_kernelINS_22Kernel_traits_finalizeILj4096Ef6__halffS2_fjLb0ELj1024ELj4ENS_18Kernel_traits_baseILj4096EfS2_fS2_fjLj1024EEEEELb1EEEvNS_9BwdParamsE --------------------------
	.section	.nv.shared._ZN10layer_norm40ln_parallel_residual_bwd_finalize_kernelINS_22Kernel_traits_finalizeILj4096Ef6__halffS2_fjLb0ELj1024ELj4ENS_18Kernel_traits_baseILj4096EfS2_fS2_fjLj1024EEEEELb1EEEvNS_9BwdParamsE,"aw",@nobits
	.sectionflags	@""
	.align	16
.nv.shared._ZN10layer_norm40ln_parallel_residual_bwd_finalize_kernelINS_22Kernel_traits_finalizeILj4096Ef6__halffS2_fjLb0ELj1024ELj4ENS_18Kernel_traits_baseILj4096EfS2_fS2_fjLj1024EEEEELb1EEEvNS_9BwdParamsE:
	.zero		17920


//--------------------- .nv.shared._ZN10layer_norm31ln_parallel_residual_bwd_kernelINS_13Kernel_traitsIf6__halffS2_fjLj4096ELj1ELj1ELj8ELj16ENS_18Kernel_traits_baseILj4096EfS2_fS2_fjLj256EEEEELb1ELb1ELb1EEEvNS_9BwdParamsE --------------------------
	.section	.nv.shared._ZN10layer_norm31ln_parallel_residual_bwd_kernelINS_13Kernel_traitsIf6__halffS2_fjLj4096ELj1ELj1ELj8ELj16ENS_18Kernel_traits_baseILj4096EfS2_fS2_fjLj256EEEEELb1ELb1ELb1EEEvNS_9BwdParamsE,"aw",@nobits
	.sectionflags	@""
	.align	16
	.zero		1024


//--------------------- .nv.shared._ZN10layer_norm31ln_parallel_residual_bwd_kernelINS_13Kernel_traitsI6__halfffffjLj4096ELj1ELj1ELj8ELj16ENS_18Kernel_traits_baseILj4096ES2_ffffjLj256EEEEELb0ELb0ELb0EEEvNS_9BwdParamsE --------------------------
	.section	.nv.shared._ZN10layer_norm31ln_parallel_residual_bwd_kernelINS_13Kernel_traitsI6__halfffffjLj4096ELj1ELj1ELj8ELj16ENS_18Kernel_traits_baseILj4096ES2_ffffjLj256EEEEELb0ELb0ELb0EEEvNS_9BwdParamsE,"aw",@nobits
	.sectionflags	@""
	.align	16
	.zero		1024


//--------------------- .nv.shared._ZN10layer_norm31ln_parallel_residual_bwd_kernelINS_13Kernel_traitsI6__halfffffjLj4096ELj1ELj1ELj8ELj16ENS_18Kernel_traits_baseILj4096ES2_ffffjLj256EEEEELb0ELb0ELb1EEEvNS_9BwdParamsE --------------------------
	.section	.nv.shared._ZN10layer_norm31ln_parallel_residual_bwd_kernelINS_13Kernel_traitsI6__halfffffjLj4096ELj1ELj1ELj8ELj16ENS_18Kernel_traits_baseILj4096ES2_ffffjLj256EEEEELb0ELb0ELb1EEEvNS_9BwdParamsE,"aw",@nobits
	.sectionflags	@""
	.align	16
	.zero		1024


//--------------------- .nv.shared._ZN10layer_norm31ln_parallel_residual_bwd_kernelINS_13Kernel_traitsI6__halfffffjLj4096ELj1ELj1ELj8ELj16ENS_18Kernel_traits_baseILj4096ES2_ffffjLj256EEEEELb0ELb1ELb0EEEvNS_9BwdParamsE --------------------------
	.section	.nv.shared._ZN10layer_norm31ln_parallel_residual_bwd_kernelINS_13Kernel_traitsI6__halfffffjLj4096ELj1ELj1ELj8ELj16ENS_18Kernel_traits_baseILj4096ES2_ffffjLj256EEEEELb0ELb1ELb0EEEvNS_9BwdParamsE,"aw",@nobits
	.sectionflags	@""
	.align	16
	.zero		1024


//--------------------- .nv.shared._ZN10layer_norm31ln_parallel_residual_bwd_kernelINS_13Kernel_traitsI6__halfffffjLj4096ELj1ELj1ELj8ELj16ENS_18Kernel_traits_baseILj4096ES2_ffffjLj256EEEEELb0ELb1ELb1EEEvNS_9BwdParamsE --------------------------
	.section	.nv.shared._ZN10layer_norm31ln_parallel_residual_bwd_kernelINS_13Kernel_traitsI6__halfffffjLj4096ELj1ELj1ELj8ELj16ENS_18Kernel_traits_baseILj4096ES2_ffffjLj256EEEEELb0ELb1ELb1EEEvNS_9BwdParamsE,"aw",@nobits
	.sectionflags	@""
	.align	16
	.zero		1024


//--------------------- .nv.shared._ZN10layer_norm31ln_parallel_residual_bwd_kernelINS_13Kernel_traitsI6__halfffffjLj4096ELj1ELj1ELj8ELj16ENS_18Kernel_traits_baseILj4096ES2_ffffjLj256EEEEELb1ELb0ELb0EEEvNS_9BwdParamsE --------------------------
	.section	.nv.shared._ZN10layer_norm31ln_parallel_residual_bwd_kernelINS_13Kernel_traitsI6__halfffffjLj4096ELj1ELj1ELj8ELj16ENS_18Kernel_traits_baseILj4096ES2_ffffjLj256EEEEELb1ELb0ELb0EEEvNS_9BwdParamsE,"aw",@nobits
	.sectionflags	@""
	.align	16
	.zero		1024


//--------------------- .nv.shared._ZN10layer_norm31ln_parallel_residual_bwd_kernelINS_13Kernel_traitsI6__halfffffjLj4096ELj1ELj1ELj8ELj16ENS_18Kernel_traits_baseILj4096ES2_ffffjLj256EEEEELb1ELb0ELb1EEEvNS_9BwdParamsE --------------------------
	.section	.nv.shared._ZN10layer_norm31ln_parallel_residual_bwd_kernelINS_13Kernel_traitsI6__halfffffjLj4096ELj1ELj1ELj8ELj16ENS_18Kernel_traits_baseILj4096ES2_ffffjLj256EEEEELb1ELb0ELb1EEEvNS_9BwdParamsE,"aw",@nobits
	.sectionflags	@""
	.align	16
	.zero		1024


//--------------------- .nv.shared._ZN10layer_norm22ln_bwd_finalize_kernelINS_22Kernel_traits_finalizeILj4096E6__halfffffjLb0ELj1024ELj4ENS_18Kernel_traits_baseILj4096ES2_ffffjLj1024EEEEELb0ELb0EEEvNS_9BwdParamsE --------------------------
	.section	.nv.shared._ZN10layer_norm22ln_bwd_finalize_kernelINS_22Kernel_traits_finalizeILj4096E6__halfffffjLb0ELj1024ELj4ENS_18Kernel_traits_baseILj4096ES2_ffffjLj1024EEEEELb0ELb0EEEvNS_9BwdParamsE,"aw",@nobits
	.sectionflags	@""
	.align	16
.nv.shared._ZN10layer_norm22ln_bwd_finalize_kernelINS_22Kernel_traits_finalizeILj4096E6__halfffffjLb0ELj1024ELj4ENS_18Kernel_traits_baseILj4096ES2_ffffjLj1024EEEEELb0ELb0EEEvNS_9BwdParamsE:
	.zero		9472


//--------------------- .nv.shared._ZN10layer_norm40ln_parallel_residual_bwd_finalize_kernelINS_22Kernel_traits_finalizeILj4096E6__halfffffjLb0ELj1024ELj4ENS_18Kernel_traits_baseILj4096ES2_ffffjLj1024EEEEELb0EEEvNS_9BwdParamsE --------------------------
	.section	.nv.shared._ZN10layer_norm40ln_parallel_residual_bwd_finalize_kernelINS_22Kernel_traits_finalizeILj4096E6__halfffffjLb0ELj1024ELj4ENS_18Kernel_traits_baseILj4096ES2_ffffjLj1024EEEEELb0EEEvNS_9BwdParamsE,"aw",@nobits
	.sectionflags	@""
	.align	16
.nv.shared._ZN10layer_norm40ln_parallel_residual_bwd_finalize_kernelINS_22Kernel_traits_finalizeILj4096E6__halfffffjLb0ELj1024ELj4ENS_18Kernel_traits_baseILj4096ES2_ffffjLj1024EEEEELb0EEEvNS_9BwdParamsE:
	.zero		17920


//--------------------- .nv.shared._ZN10layer_norm31ln_parallel_residual_bwd_kernelINS_13Kernel_traitsI6__halfffffjLj4096ELj1ELj1ELj8ELj16ENS_18Kernel_traits_baseILj4096ES2_ffffjLj256EEEEELb1ELb1ELb0EEEvNS_9BwdParamsE --------------------------
	.section	.nv.shared._ZN10layer_norm31ln_parallel_residual_bwd_kernelINS_13Kernel_traitsI6__halfffffjLj4096ELj1ELj1ELj8ELj16ENS_18Kernel_traits_baseILj4096ES2_ffffjLj256EEEEELb1ELb1ELb0EEEvNS_9BwdParamsE,"aw",@nobits
	.sectionflags	@""
	.align	16
	.zero		1024


//--------------------- .nv.shared._ZN10layer_norm22ln_bwd_finalize_kernelINS_22Kernel_traits_finalizeILj4096E6__halfffffjLb0ELj1024ELj4ENS_18Kernel_traits_baseILj4096ES2_ffffjLj1024EEEEELb0ELb1EEEvNS_9BwdParamsE --------------------------
	.section	.nv.shared._ZN10layer_norm22ln_bwd_finalize_kernelINS_22Kernel_traits_finalizeILj4096E6__halfffffjLb0ELj1024ELj4ENS_18Kernel_traits_baseILj4096ES2_ffffjLj1024EEEEELb0ELb1EEEvNS_9BwdParamsE,"aw",@nobits
	.sectionflags	@""
	.align	16
.nv.shared._ZN10layer_norm22ln_bwd_finalize_kernelINS_22Kernel_traits_finalizeILj4096E6__halfffffjLb0ELj1024ELj4ENS_18Kernel_traits_baseILj4096ES2_ffffjLj1024EEEEELb0ELb1EEEvNS_9BwdParamsE:
	.zero		9472


//--------------------- .nv.shared._ZN10layer_norm40ln_parallel_residual_bwd_finalize_kernelINS_22Kernel_traits_finalizeILj4096E6__halfffffjLb0ELj1024ELj4ENS_18Kernel_traits_baseILj4096ES2_ffffjLj1024EEEEELb1EEEvNS_9BwdParamsE --------------------------
	.section	.nv.shared._ZN10layer_norm40ln_parallel_residual_bwd_finalize_kernelINS_22Kernel_traits_finalizeILj4096E6__halfffffjLb0ELj1024ELj4ENS_18Kernel_traits_baseILj4096ES2_ffffjLj1024EEEEELb1EEEvNS_9BwdParamsE,"aw",@nobits
	.sectionflags	@""
	.align	16
.nv.shared._ZN10layer_norm40ln_parallel_residual_bwd_finalize_kernelINS_22Kernel_traits_finalizeILj4096E6__halfffffjLb0ELj1024ELj4ENS_18Kernel_traits_baseILj4096ES2_ffffjLj1024EEEEELb1EEEvNS_9BwdParamsE:
	.zero		17920


//--------------------- .nv.shared._ZN10layer_norm31ln_parallel_residual_bwd_kernelINS_13Kernel_traitsI6__halfffffjLj4096ELj1ELj1ELj8ELj16ENS_18Kernel_traits_baseILj4096ES2_ffffjLj256EEEEELb1ELb1ELb1EEEvNS_9BwdParamsE --------------------------
	.section	.nv.shared._ZN10layer_norm31ln_parallel_residual_bwd_kernelINS_13Kernel_traitsI6__halfffffjLj4096ELj1ELj1ELj8ELj16ENS_18Kernel_traits_baseILj4096ES2_ffffjLj256EEEEELb1ELb1ELb1EEEvNS_9BwdParamsE,"aw",@nobits
	.sectionflags	@""
	.align	16
	.zero		1024


//--------------------- .nv.shared._ZN10layer_norm31ln_parallel_residual_bwd_kernelINS_13Kernel_traitsIfffffjLj4096ELj1ELj1ELj8ELj16ENS_18Kernel_traits_baseILj4096EfffffjLj256EEEEELb0ELb0ELb0EEEvNS_9BwdParamsE --------------------------
	.section	.nv.shared._ZN10layer_norm31ln_parallel_residual_bwd_kernelINS_13Kernel_traitsIfffffjLj4096ELj1ELj1ELj8ELj16ENS_18Kernel_traits_baseILj4096EfffffjLj256EEEEELb0ELb0ELb0EEEvNS_9BwdParamsE,"aw",@nobits
	.sectionflags	@""
	.align	16
	.zero		1024


//--------------------- .nv.shared._ZN10layer_norm31ln_parallel_residual_bwd_kernelINS_13Kernel_traitsIfffffjLj4096ELj1ELj1ELj8ELj16ENS_18Kernel_traits_baseILj4096EfffffjLj256EEEEELb0ELb0ELb1EEEvNS_9BwdParamsE --------------------------
	.section	.nv.shared._ZN10layer_norm31ln_parallel_residual_bwd_kernelINS_13Kernel_traitsIfffffjLj4096ELj1ELj1ELj8ELj16ENS_18Kernel_traits_baseILj4096EfffffjLj256EEEEELb0ELb0ELb1EEEvNS_9BwdParamsE,"aw",@nobits
	.sectionflags	@""
	.align	16
	.zero		1024


//--------------------- .nv.shared._ZN10layer_norm31ln_parallel_residual_bwd_kernelINS_13Kernel_traitsIfffffjLj4096ELj1ELj1ELj8ELj16ENS_18Kernel_traits_baseILj4096EfffffjLj256EEEEELb0ELb1ELb0EEEvNS_9BwdParamsE --------------------------
	.section	.nv.shared._ZN10layer_norm31ln_parallel_residual_bwd_kernelINS_13Kernel_traitsIfffffjLj4096ELj1ELj1ELj8ELj16ENS_18Kernel_traits_baseILj4096EfffffjLj256EEEEELb0ELb1ELb0EEEvNS_9BwdParamsE,"aw",@nobits
	.sectionflags	@""
	.align	16
	.zero		1024


//--------------------- .nv.shared._ZN10layer_norm31ln_parallel_residual_bwd_kernelINS_13Kernel_traitsIfffffjLj4096ELj1ELj1ELj8ELj16ENS_18Kernel_traits_baseILj4096EfffffjLj256EEEEELb0ELb1ELb1EEEvNS_9BwdParamsE --------------------------
	.section	.nv.shared._ZN10layer_norm31ln_parallel_residual_bwd_kernelINS_13Kernel_traitsIfffffjLj4096ELj1ELj1ELj8ELj16ENS_18Kernel_traits_baseILj4096EfffffjLj256EEEEELb0ELb1ELb1EEEvNS_9BwdParamsE,"aw",@nobits
	.sectionflags	@""
	.align	16
	.zero		1024


//--------------------- .nv.shared._ZN10layer_norm31ln_parallel_residual_bwd_kernelINS_13Kernel_traitsIfffffjLj4096ELj1ELj1ELj8ELj16ENS_18Kernel_traits_baseILj4096EfffffjLj256EEEEELb1ELb0ELb0EEEvNS_9BwdParamsE --------------------------
	.section	.nv.shared._ZN10layer_norm31ln_parallel_residual_bwd_kernelINS_13Kernel_traitsIfffffjLj4096ELj1ELj1ELj8ELj16ENS_18Kernel_traits_baseILj4096EfffffjLj256EEEEELb1ELb0ELb0EEEvNS_9BwdParamsE,"aw",@nobits
	.sectionflags	@""
	.align	16
	.zero		1024


//--------------------- .nv.shared._ZN10layer_norm31ln_parallel_residual_bwd_kernelINS_13Kernel_traitsIfffffjLj4096ELj1ELj1ELj8ELj16ENS_18Kernel_traits_baseILj4096EfffffjLj256EEEEELb1ELb0ELb1EEEvNS_9BwdParamsE --------------------------
	.section	.nv.shared._ZN10layer_norm31ln_parallel_residual_bwd_kernelINS_13Kernel_traitsIfffffjLj4096ELj1ELj1ELj8ELj16ENS_18Kernel_traits_baseILj4096EfffffjLj256EEEEELb1ELb0ELb1EEEvNS_9BwdParamsE,"aw",@nobits
	.sectionflags	@""
	.align	16
	.zero		1024


//--------------------- .nv.shared._ZN10layer_norm22ln_bwd_finalize_kernelINS_22Kernel_traits_finalizeILj4096EfffffjLb0ELj1024ELj4ENS_18Kernel_traits_baseILj4096EfffffjLj1024EEEEELb0ELb0EEEvNS_9BwdParamsE --------------------------
	.section	.nv.shared._ZN10layer_norm22ln_bwd_finalize_kernelINS_22Kernel_traits_finalizeILj4096EfffffjLb0ELj1024ELj4ENS_18Kernel_traits_baseILj4096EfffffjLj1024EEEEELb0ELb0EEEvNS_9BwdParamsE,"aw",@nobits
	.sectionflags	@""
	.align	16
.nv.shared._ZN10layer_norm22ln_bwd_finalize_kernelINS_22Kernel_traits_finalizeILj4096EfffffjLb0ELj1024ELj4ENS_18Kernel_traits_baseILj4096EfffffjLj1024EEEEELb0ELb0EEEvNS_9BwdParamsE:
	.zero		9472


//--------------------- .nv.shared._ZN10layer_norm40ln_parallel_residual_bwd_finalize_kernelINS_22Kernel_traits_finalizeILj4096EfffffjLb0ELj1024ELj4ENS_18Kernel_traits_baseILj4096EfffffjLj1024EEEEELb0EEEvNS_9BwdParamsE --------------------------
	.section	.nv.shared._ZN10layer_norm40ln_parallel_residual_bwd_finalize_kernelINS_22Kernel_traits_finalizeILj4096EfffffjLb0ELj1024ELj4ENS_18Kernel_traits_baseILj4096EfffffjLj1024EEEEELb0EEEvNS_9BwdParamsE,"aw",@nobits
	.sectionflags	@""
	.align	16
.nv.shared._ZN10layer_norm40ln_parallel_residual_bwd_finalize_kernelINS_22Kernel_traits_finalizeILj4096EfffffjLb0ELj1024ELj4ENS_18Kernel_traits_baseILj4096EfffffjLj1024EEEEELb0EEEvNS_9BwdParamsE:
	.zero		17920


//--------------------- .nv.shared._ZN10layer_norm31ln_parallel_residual_bwd_kernelINS_13Kernel_traitsIfffffjLj4096ELj1ELj1ELj8ELj16ENS_18Kernel_traits_baseILj4096EfffffjLj256EEEEELb1ELb1ELb0EEEvNS_9BwdParamsE --------------------------
	.section	.nv.shared._ZN10layer_norm31ln_parallel_residual_bwd_kernelINS_13Kernel_traitsIfffffjLj4096ELj1ELj1ELj8ELj16ENS_18Kernel_traits_baseILj4096EfffffjLj256EEEEELb1ELb1ELb0EEEvNS_9BwdParamsE,"aw",@nobits
	.sectionflags	@""
	.align	16
	.zero		1024


//--------------------- .nv.shared._ZN10layer_norm22ln_bwd_finalize_kernelINS_22Kernel_traits_finalizeILj4096EfffffjLb0ELj1024ELj4ENS_18Kernel_traits_baseILj4096EfffffjLj1024EEEEELb0ELb1EEEvNS_9BwdParamsE --------------------------
	.section	.nv.shared._ZN10layer_norm22ln_bwd_finalize_kernelINS_22Kernel_traits_finalizeILj4096EfffffjLb0ELj1024ELj4ENS_18Kernel_traits_baseILj4096EfffffjLj1024EEEEELb0ELb1EEEvNS_9BwdParamsE,"aw",@nobits
	.sectionflags	@""
	.align	16
.nv.shared._ZN10layer_norm22ln_bwd_finalize_kernelINS_22Kernel_traits_finalizeILj4096EfffffjLb0ELj1024ELj4ENS_18Kernel_traits_baseILj4096EfffffjLj1024EEEEELb0ELb1EEEvNS_9BwdParamsE:
	.zero		9472


//--------------------- .nv.shared._ZN10layer_norm40ln_parallel_residual_bwd_finalize_kernelINS_22Kernel_traits_finalizeILj4096EfffffjLb0ELj1024ELj4ENS_18Kernel_traits_baseILj4096EfffffjLj1024EEEEELb1EEEvNS_9BwdParamsE --------------------------
	.section	.nv.shared._ZN10layer_norm40ln_parallel_residual_bwd_finalize_kernelINS_22Kernel_traits_finalizeILj4096EfffffjLb0ELj1024ELj4ENS_18Kernel_traits_baseILj4096EfffffjLj1024EEEEELb1EEEvNS_9BwdParamsE,"aw",@nobits
	.sectionflags	@""
	.align	16
.nv.shared._ZN10layer_norm40ln_parallel_residual_bwd_finalize_kernelINS_22Kernel_traits_finalizeILj4096EfffffjLb0ELj1024ELj4ENS_18Kernel_traits_baseILj4096EfffffjLj1024EEEEELb1EEEvNS_9BwdParamsE:
	.zero		17920


//--------------------- .nv.shared._ZN10layer_norm31ln_parallel_residual_bwd_kernelINS_13Kernel_traitsIfffffjLj4096ELj1ELj1ELj8ELj16ENS_18Kernel_traits_baseILj4096EfffffjLj256EEEEELb1ELb1ELb1EEEvNS_9BwdParamsE --------------------------
	.section	.nv.shared._ZN10layer_norm31ln_parallel_residual_bwd_kernelINS_13Kernel_traitsIfffffjLj4096ELj1ELj1ELj8ELj16ENS_18Kernel_traits_baseILj4096EfffffjLj256EEEEELb1ELb1ELb1EEEvNS_9BwdParamsE,"aw",@nobits
	.sectionflags	@""
	.align	16
	.zero		1024


//--------------------- .nv.constant0._ZN10layer_norm31ln_parallel_residual_bwd_kernelINS_13Kernel_traitsI13__nv_bfloat16S2_S2_S2_fjLj4096ELj1ELj1ELj8ELj16ENS_18Kernel_traits_baseILj4096ES2_S2_S2_S2_fjLj256EEEEELb0ELb0ELb0EEEvNS_9BwdParamsE --------------------------
	.section	.nv.constant0._ZN10layer_norm31ln_parallel_residual_bwd_kernelINS_13Kernel_traitsI13__nv_bfloat16S2_S2_S2_fjLj4096ELj1ELj1ELj8ELj16ENS_18Kernel_traits_baseILj4096ES2_S2_S2_S2_fjLj256EEEEELb0ELb0ELb0EEEvNS_9BwdParamsE,"a",@progbits
	.sectionflags	@""
	.align	4
.nv.constant0._ZN10layer_norm31ln_parallel_residual_bwd_kernelINS_13Kernel_traitsI13__nv_bfloat16S2_S2_S2_fjLj4096ELj1ELj1ELj8ELj16ENS_18Kernel_traits_baseILj4096ES2_S2_S2_S2_fjLj256EEEEELb0ELb0ELb0EEEvNS_9BwdParamsE:
	.zero		824


//--------------------- .nv.constant0._ZN10layer_norm31ln_parallel_residual_bwd_kernelINS_13Kernel_traitsI13__nv_bfloat16S2_S2_S2_fjLj4096ELj1ELj1ELj8ELj16ENS_18Kernel_traits_baseILj4096ES2_S2_S2_S2_fjLj256EEEEELb0ELb0ELb1EEEvNS_9BwdParamsE --------------------------
	.section	.nv.constant0._ZN10layer_norm31ln_parallel_residual_bwd_kernelINS_13Kernel_traitsI13__nv_bfloat16S2_S2_S2_fjLj4096ELj1ELj1ELj8ELj16ENS_18Kernel_traits_baseILj4096ES2_S2_S2_S2_fjLj256EEEEELb0ELb0ELb1EEEvNS_9BwdParamsE,"a",@progbits
	.sectionflags	@""
	.align	4
.nv.constant0._ZN10layer_norm31ln_parallel_residual_bwd_kernelINS_13Kernel_traitsI13__nv_bfloat16S2_S2_S2_fjLj4096ELj1ELj1ELj8ELj16ENS_18Kernel_traits_baseILj4096ES2_S2_S2_S2_fjLj256EEEEELb0ELb0ELb1EEEvNS_9BwdParamsE:
	.zero		824


//--------------------- .nv.constant0._ZN10layer_norm31ln_parallel_residual_bwd_kernelINS_13Kernel_traitsI13__nv_bfloat16S2_S2_S2_fjLj4096ELj1ELj1ELj8ELj16ENS_18Kernel_traits_baseILj4096ES2_S2_S2_S2_fjLj256EEEEELb0ELb1ELb0EEEvNS_9BwdParamsE --------------------------
	.section	.nv.constant0._ZN10layer_norm31ln_parallel_residual_bwd_kernelINS_13Kernel_traitsI13__nv_bfloat16S2_S2_S2_fjLj4096ELj1ELj1ELj8ELj16ENS_18Kernel_traits_baseILj4096ES2_S2_S2_S2_fjLj256EEEEELb0ELb1ELb0EEEvNS_9BwdParamsE,"a",@progbits
	.sectionflags	@""
	.align	4
.nv.constant0._ZN10layer_norm31ln_parallel_residual_bwd_kernelINS_13Kernel_traitsI13__nv_bfloat16S2_S2_S2_fjLj4096ELj1ELj1ELj8ELj16ENS_18Kernel_traits_baseILj4096ES2_S2_S2_S2_fjLj256EEEEELb0ELb1ELb0EEEvNS_9BwdParamsE:
	.zero		824


//--------------------- .nv.constant0._ZN10layer_norm31ln_parallel_residual_bwd_kernelINS_13Kernel_traitsI13__nv_bfloat16S2_S2_S2_fjLj4096ELj1ELj1ELj8ELj16ENS_18Kernel_traits_baseILj4096ES2_S2_S2_S2_fjLj256EEEEELb0ELb1ELb1EEEvNS_9BwdParamsE --------------------------
	.section	.nv.constant0._ZN10layer_norm31ln_parallel_residual_bwd_kernelINS_13Kernel_traitsI13__nv_bfloat16S2_S2_S2_fjLj4096ELj1ELj1ELj8ELj16ENS_18Kernel_traits_baseILj4096ES2_S2_S2_S2_fjLj256EEEEELb0ELb1ELb1EEEvNS_9BwdParamsE,"a",@progbits
	.sectionflags	@""
	.align	4
.nv.constant0._ZN10layer_norm31ln_parallel_residual_bwd_kernelINS_13Kernel_traitsI13__nv_bfloat16S2_S2_S2_fjLj4096ELj1ELj1ELj8ELj16ENS_18Kernel_traits_baseILj4096ES2_S2_S2_S2_fjLj256EEEEELb0ELb1ELb1EEEvNS_9BwdParamsE:
	.zero		824


//--------------------- .nv.constant0._ZN10layer_norm31ln_parallel_residual_bwd_kernelINS_13Kernel_traitsI13__nv_bfloat16S2_S2_S2_fjLj4096ELj1ELj1ELj8ELj16ENS_18Kernel_traits_baseILj4096ES2_S2_S2_S2_fjLj256EEEEELb1ELb0ELb0EEEvNS_9BwdParamsE --------------------------
	.section	.nv.constant0._ZN10layer_norm31ln_parallel_residual_bwd_kernelINS_13Kernel_traitsI13__nv_bfloat16S2_S2_S2_fjLj4096ELj1ELj1ELj8ELj16ENS_18Kernel_traits_baseILj4096ES2_S2_S2_S2_fjLj256EEEEELb1ELb0ELb0EEEvNS_9BwdParamsE,"a",@progbits
	.sectionflags	@""
	.align	4
.nv.constant0._ZN10layer_norm31ln_parallel_residual_bwd_kernelINS_13Kernel_traitsI13__nv_bfloat16S2_S2_S2_fjLj4096ELj1ELj1ELj8ELj16ENS_18Kernel_traits_baseILj4096ES2_S2_S2_S2_fjLj256EEEEELb1ELb0ELb0EEEvNS_9BwdParamsE:
	.zero		824


//--------------------- .nv.constant0._ZN10layer_norm31ln_parallel_residual_bwd_kernelINS_13Kernel_traitsI13__nv_bfloat16S2_S2_S2_fjLj4096ELj1ELj1ELj8ELj16ENS_18Kernel_traits_baseILj4096ES2_S2_S2_S2_fjLj256EEEEELb1ELb0ELb1EEEvNS_9BwdParamsE --------------------------
	.section	.nv.constant0._ZN10layer_norm31ln_parallel_residual_bwd_kernelINS_13Kernel_traitsI13__nv_bfloat16S2_S2_S2_fjLj4096ELj1ELj1ELj8ELj16ENS_18Kernel_traits_baseILj4096ES2_S2_S2_S2_fjLj256EEEEELb1ELb0ELb1EEEvNS_9BwdParamsE,"a",@progbits
	.sectionflags	@""
	.align	4
.nv.constant0._ZN10layer_norm31ln_parallel_residual_bwd_kernelINS_13Kernel_traitsI13__nv_bfloat16S2_S2_S2_fjLj4096ELj1ELj1ELj8ELj16ENS_18Kernel_traits_baseILj4096ES2_S2_S2_S2_fjLj256EEEEELb1ELb0ELb1EEEvNS_9BwdParamsE:
	.zero		824


//--------------------- .nv.constant0._ZN10layer_norm22ln_bwd_finalize_kernelINS_22Kernel_traits_finalizeILj4096E13__nv_bfloat16S2_S2_S2_fjLb0ELj1024ELj4ENS_18Kernel_traits_baseILj4096ES2_S2_S2_S2_fjLj1024EEEEELb0ELb0EEEvNS_9BwdParamsE --------------------------
	.section	.nv.constant0._ZN10layer_norm22ln_bwd_finalize_kernelINS_22Kernel_traits_finalizeILj4096E13__nv_bfloat16S2_S2_S2_fjLb0ELj1024ELj4ENS_18Kernel_traits_baseILj4096ES2_S2_S2_S2_fjLj1024EEEEELb0ELb0EEEvNS_9BwdParamsE,"a",@progbits
	.sectionflags	@""
	.align	4
.nv.constant0._ZN10layer_norm22ln_bwd_finalize_kernelINS_22Kernel_traits_finalizeILj4096E13__nv_bfloat16S2_S2_S2_fjLb0ELj1024ELj4ENS_18Kernel_traits_baseILj4096ES2_S2_S2_S2_fjLj1024EEEEELb0ELb0EEEvNS_9BwdParamsE:
	.zero		824


//--------------------- .nv.constant0._ZN10layer_norm40ln_parallel_residual_bwd_finalize_kernelINS_22Kernel_traits_finalizeILj4096E13__nv_bfloat16S2_S2_S2_fjLb0ELj1024ELj4ENS_18Kernel_traits_baseILj4096ES2_S2_S2_S2_fjLj1024EEEEELb0EEEvNS_9BwdParamsE --------------------------
	.section	.nv.constant0._ZN10layer_norm40ln_parallel_residual_bwd_finalize_kernelINS_22Kernel_traits_finalizeILj4096E13__nv_bfloat16S2_S2_S2_fjLb0ELj1024ELj4ENS_18Kernel_traits_baseILj4096ES2_S2_S2_S2_fjLj1024EEEEELb0EEEvNS_9BwdParamsE,"a",@progbits
	.sectionflags	@""
	.align	4
.nv.constant0._ZN10layer_norm40ln_parallel_residual_bwd_finalize_kernelINS_22Kernel_traits_finalizeILj4096E13__nv_bfloat16S2_S2_S2_fjLb0ELj1024ELj4ENS_18Kernel_traits_baseILj4096ES2_S2_S2_S2_fjLj1024EEEEELb0EEEvNS_9BwdParamsE:
	.zero		824


//--------------------- .nv.constant0._ZN10layer_norm31ln_parallel_residual_bwd_kernelINS_13Kernel_traitsI13__nv_bfloat16S2_S2_S2_fjLj4096ELj1ELj1ELj8ELj16ENS_18Kernel_traits_baseILj4096ES2_S2_S2_S2_fjLj256EEEEELb1ELb1ELb0EEEvNS_9BwdParamsE --------------------------
	.section	.nv.constant0._ZN10layer_norm31ln_parallel_residual_bwd_kernelINS_13Kernel_traitsI13__nv_bfloat16S2_S2_S2_fjLj4096ELj1ELj1ELj8ELj16ENS_18Kernel_traits_baseILj4096ES2_S2_S2_S2_fjLj256EEEEELb1ELb1ELb0EEEvNS_9BwdParamsE,"a",@progbits
	.sectionflags	@""
	.align	4
.nv.constant0._ZN10layer_norm31ln_parallel_residual_bwd_kernelINS_13Kernel_traitsI13__nv_bfloat16S2_S2_S2_fjLj4096ELj1ELj1ELj8ELj16ENS_18Kernel_traits_baseILj4096ES2_S2_S2_S2_fjLj256EEEEELb1ELb1ELb0EEEvNS_9BwdParamsE:
	.zero		824


//--------------------- .nv.constant0._ZN10layer_norm22ln_bwd_finalize_kernelINS_22Kernel_traits_finalizeILj4096E13__nv_bfloat16S2_S2_S2_fjLb0ELj1024ELj4ENS_18Kernel_traits_baseILj4096ES2_S2_S2_S2_fjLj1024EEEEELb0ELb1EEEvNS_9BwdParamsE --------------------------
	.section	.nv.constant0._ZN10layer_norm22ln_bwd_finalize_kernelINS_22Kernel_traits_finalizeILj4096E13__nv_bfloat16S2_S2_S2_fjLb0ELj1024ELj4ENS_18Kernel_traits_baseILj4096ES2_S2_S2_S2_fjLj1024EEEEELb0ELb1EEEvNS_9BwdParamsE,"a",@progbits
	.sectionflags	@""
	.align	4
.nv.constant0._ZN10layer_norm22ln_bwd_finalize_kernelINS_22Kernel_traits_finalizeILj4096E13__nv_bfloat16S2_S2_S2_fjLb0ELj1024ELj4ENS_18Kernel_traits_baseILj4096ES2_S2_S2_S2_fjLj1024EEEEELb0ELb1EEEvNS_9BwdParamsE:
	.zero		824


//--------------------- .nv.constant0._ZN10layer_norm40ln_parallel_residual_bwd_finalize_kernelINS_22Kernel_traits_finalizeILj4096E13__nv_bfloat16S2_S2_S2_fjLb0ELj1024ELj4ENS_18Kernel_traits_baseILj4096ES2_S2_S2_S2_fjLj1024EEEEELb1EEEvNS_9BwdParamsE --------------------------
	.section	.nv.constant0._ZN10layer_norm40ln_parallel_residual_bwd_finalize_kernelINS_22Kernel_traits_finalizeILj4096E13__nv_bfloat16S2_S2_S2_fjLb0ELj1024ELj4ENS_18Kernel_traits_baseILj4096ES2_S2_S2_S2_fjLj1024EEEEELb1EEEvNS_9BwdParamsE,"a",@progbits
	.sectionflags	@""
	.align	4
.nv.constant0._ZN10layer_norm40ln_parallel_residual_bwd_finalize_kernelINS_22Kernel_traits_finalizeILj4096E13__nv_bfloat16S2_S2_S2_fjLb0ELj1024ELj4ENS_18Kernel_traits_baseILj4096ES2_S2_S2_S2_fjLj1024EEEEELb1EEEvNS_9BwdParamsE:
	.zero		824


//--------------------- .nv.constant0._ZN10layer_norm31ln_parallel_residual_bwd_kernelINS_13Kernel_traitsI13__nv_bfloat16S2_S2_S2_fjLj4096ELj1ELj1ELj8ELj16ENS_18Kernel_traits_baseILj4096ES2_S2_S2_S2_fjLj256EEEEELb1ELb1ELb1EEEvNS_9BwdParamsE --------------------------
	.section	.nv.constant0._ZN10layer_norm31ln_parallel_residual_bwd_kernelINS_13Kernel_traitsI13__nv_bfloat16S2_S2_S2_fjLj4096ELj1ELj1ELj8ELj16ENS_18Kernel_traits_baseILj4096ES2_S2_S2_S2_fjLj256EEEEELb1ELb1ELb1EEEvNS_9BwdParamsE,"a",@progbits
	.sectionflags	@""
	.align	4
.nv.constant0._ZN10layer_norm31ln_parallel_residual_bwd_kernelINS_13Kernel_traitsI13__nv_bfloat16S2_S2_S2_fjLj4096ELj1ELj1ELj8ELj16ENS_18Kernel_traits_baseILj4096ES2_S2_S2_S2_fjLj256EEEEELb1ELb1ELb1EEEvNS_9BwdParamsE:
	.zero		824


//--------------------- .nv.constant0._ZN10layer_norm31ln_parallel_residual_bwd_kernelINS_13Kernel_traitsI6__halfS2_S2_S2_fjLj4096ELj1ELj1ELj8ELj16ENS_18Kernel_traits_baseILj4096ES2_S2_S2_S2_fjLj256EEEEELb0ELb0ELb0EEEvNS_9BwdParamsE --------------------------
	.section	.nv.constant0._ZN10layer_norm31ln_parallel_residual_bwd_kernelINS_13Kernel_traitsI6__halfS2_S2_S2_fjLj4096ELj1ELj1ELj8ELj16ENS_18Kernel_traits_baseILj4096ES2_S2_S2_S2_fjLj256EEEEELb0ELb0ELb0EEEvNS_9BwdParamsE,"a",@progbits
	.sectionflags	@""
	.align	4
.nv.constant0._ZN10layer_norm31ln_parallel_residual_bwd_kernelINS_13Kernel_traitsI6__halfS2_S2_S2_fjLj4096ELj1ELj1ELj8ELj16ENS_18Kernel_traits_baseILj4096ES2_S2_S2_S2_fjLj256EEEEELb0ELb0ELb0EEEvNS_9BwdParamsE:
	.zero		824


//--------------------- .nv.constant0._ZN10layer_norm31ln_parallel_residual_bwd_kernelINS_13Kernel_traitsI6__halfS2_S2_S2_fjLj4096ELj1ELj1ELj8ELj16ENS_18Kernel_traits_baseILj4096ES2_S2_S2_S2_fjLj256EEEEELb0ELb0ELb1EEEvNS_9BwdParamsE --------------------------
	.section	.nv.constant0._ZN10layer_norm31ln_parallel_residual_bwd_kernelINS_13Kernel_traitsI6__halfS2_S2_S2_fjLj4096ELj1ELj1ELj8ELj16ENS_18Kernel_traits_baseILj4096ES2_S2_S2_S2_fjLj256EEEEELb0ELb0ELb1EEEvNS_9BwdParamsE,"a",@progbits
	.sectionflags	@""
	.align	4
.nv.constant0._ZN10layer_norm31ln_parallel_residual_bwd_kernelINS_13Kernel_traitsI6__halfS2_S2_S2_fjLj4096ELj1ELj1ELj8ELj16ENS_18Kernel_traits_baseILj4096ES2_S2_S2_S2_fjLj256EEEEELb0ELb0ELb1EEEvNS_9BwdParamsE:
	.zero		824


//--------------------- .nv.constant0._ZN10layer_norm31ln_parallel_residual_bwd_kernelINS_13Kernel_traitsI6__halfS2_S2_S2_fjLj4096ELj1ELj1ELj8ELj16ENS_18Kernel_traits_baseILj4096ES2_S2_S2_S2_fjLj256EEEEELb0ELb1ELb0EEEvNS_9BwdParamsE --------------------------
	.section	.nv.constant0._ZN10layer_norm31ln_parallel_residual_bwd_kernelINS_13Kernel_traitsI6__halfS2_S2_S2_fjLj4096ELj1ELj1ELj8ELj16ENS_18Kernel_traits_baseILj4096ES2_S2_S2_S2_fjLj256EEEEELb0ELb1ELb0EEEvNS_9BwdParamsE,"a",@progbits
	.sectionflags	@""
	.align	4
.nv.constant0._ZN10layer_norm31ln_parallel_residual_bwd_kernelINS_13Kernel_traitsI6__halfS2_S2_S2_fjLj4096ELj1ELj1ELj8ELj16ENS_18Kernel_traits_baseILj4096ES2_S2_S2_S2_fjLj256EEEEELb0ELb1ELb0EEEvNS_9BwdParamsE:
	.zero		824


//--------------------- .nv.constant0._ZN10layer_norm31ln_parallel_residual_bwd_kernelINS_13Kernel_traitsI6__halfS2_S2_S2_fjLj4096ELj1ELj1ELj8ELj16ENS_18Kernel_traits_baseILj4096ES2_S2_S2_S2_fjLj256EEEEELb0ELb1ELb1EEEvNS_9BwdParamsE --------------------------
	.section	.nv.constant0._ZN10layer_norm31ln_parallel_residual_bwd_kernelINS_13Kernel_traitsI6__halfS2_S2_S2_fjLj4096ELj1ELj1ELj8ELj16ENS_18Kernel_traits_baseILj4096ES2_S2_S2_S2_fjLj256EEEEELb0ELb1ELb1EEEvNS_9BwdParamsE,"a",@progbits
	.sectionflags	@""
	.align	4
.nv.constant0._ZN10layer_norm31ln_parallel_residual_bwd_kernelINS_13Kernel_traitsI6__halfS2_S2_S2_fjLj4096ELj1ELj1ELj8ELj16ENS_18Kernel_traits_baseILj4096ES2_S2_S2_S2_fjLj256EEEEELb0ELb1ELb1EEEvNS_9BwdParamsE:
	.zero		824


//--------------------- .nv.constant0._ZN10layer_norm31ln_parallel_residual_bwd_kernelINS_13Kernel_traitsI6__halfS2_S2_S2_fjLj4096ELj1ELj1ELj8ELj16ENS_18Kernel_traits_baseILj4096ES2_S2_S2_S2_fjLj256EEEEELb1ELb0ELb0EEEvNS_9BwdParamsE --------------------------
	.section	.nv.constant0._ZN10layer_norm31ln_parallel_residual_bwd_kernelINS_13Kernel_traitsI6__halfS2_S2_S2_fjLj4096ELj1ELj1ELj8ELj16ENS_18Kernel_traits_baseILj4096ES2_S2_S2_S2_fjLj256EEEEELb1ELb0ELb0EEEvNS_9BwdParamsE,"a",@progbits
	.sectionflags	@""
	.align	4
.nv.constant0._ZN10layer_norm31ln_parallel_residual_bwd_kernelINS_13Kernel_traitsI6__halfS2_S2_S2_fjLj4096ELj1ELj1ELj8ELj16ENS_18Kernel_traits_baseILj4096ES2_S2_S2_S2_fjLj256EEEEELb1ELb0ELb0EEEvNS_9BwdParamsE:
	.zero		824


//--------------------- .nv.constant0._ZN10layer_norm31ln_parallel_residual_bwd_kernelINS_13Kernel_traitsI6__halfS2_S2_S2_fjLj4096ELj1ELj1ELj8ELj16ENS_18Kernel_traits_baseILj4096ES2_S2_S2_S2_fjLj256EEEEELb1ELb0ELb1EEEvNS_9BwdParamsE --------------------------
	.section	.nv.constant0._ZN10layer_norm31ln_parallel_residual_bwd_kernelINS_13Kernel_traitsI6__halfS2_S2_S2_fjLj4096ELj1ELj1ELj8ELj16ENS_18Kernel_traits_baseILj4096ES2_S2_S2_S2_fjLj256EEEEELb1ELb0ELb1EEEvNS_9BwdParamsE,"a",@progbits
	.sectionflags	@""
	.align	4
.nv.constant0._ZN10layer_norm31ln_parallel_residual_bwd_kernelINS_13Kernel_traitsI6__halfS2_S2_S2_fjLj4096ELj1ELj1ELj8ELj16ENS_18Kernel_traits_baseILj4096ES2_S2_S2_S2_fjLj256EEEEELb1ELb0ELb1EEEvNS_9BwdParamsE:
	.zero		824


//--------------------- .nv.constant0._ZN10layer_norm22ln_bwd_finalize_kernelINS_22Kernel_traits_finalizeILj4096E6__halfS2_S2_S2_fjLb0ELj1024ELj4ENS_18Kernel_traits_baseILj4096ES2_S2_S2_S2_fjLj1024EEEEELb0ELb0EEEvNS_9BwdParamsE --------------------------
	.section	.nv.constant0._ZN10layer_norm22ln_bwd_finalize_kernelINS_22Kernel_traits_finalizeILj4096E6__halfS2_S2_S2_fjLb0ELj1024ELj4ENS_18Kernel_traits_baseILj4096ES2_S2_S2_S2_fjLj1024EEEEELb0ELb0EEEvNS_9BwdParamsE,"a",@progbits
	.sectionflags	@""
	.align	4
.nv.constant0._ZN10layer_norm22ln_bwd_finalize_kernelINS_22Kernel_traits_finalizeILj4096E6__halfS2_S2_S2_fjLb0ELj1024ELj4ENS_18Kernel_traits_baseILj4096ES2_S2_S2_S2_fjLj1024EEEEELb0ELb0EEEvNS_9BwdParamsE:
	.zero		824


//--------------------- .nv.constant0._ZN10layer_norm40ln_parallel_residual_bwd_finalize_kernelINS_22Kernel_traits_finalizeILj4096E6__halfS2_S2_S2_fjLb0ELj1024ELj4ENS_18Kernel_traits_baseILj4096ES2_S2_S2_S2_fjLj1024EEEEELb0EEEvNS_9BwdParamsE --------------------------
	.section	.nv.constant0._ZN10layer_norm40ln_parallel_residual_bwd_finalize_kernelINS_22Kernel_traits_finalizeILj4096E6__halfS2_S2_S2_fjLb0ELj1024ELj4ENS_18Kernel_traits_baseILj4096ES2_S2_S2_S2_fjLj1024EEEEELb0EEEvNS_9BwdParamsE,"a",@progbits
	.sectionflags	@""
	.align	4
.nv.constant0._ZN10layer_norm40ln_parallel_residual_bwd_finalize_kernelINS_22Kernel_traits_finalizeILj4096E6__halfS2_S2_S2_fjLb0ELj1024ELj4ENS_18Kernel_traits_baseILj4096ES2_S2_S2_S2_fjLj1024EEEEELb0EEEvNS_9BwdParamsE:
	.zero		824


//--------------------- .nv.constant0._ZN10layer_norm31ln_parallel_residual_bwd_kernelINS_13Kernel_traitsI6__halfS2_S2_S2_fjLj4096ELj1ELj1ELj8ELj16ENS_18Kernel_traits_baseILj4096ES2_S2_S2_S2_fjLj256EEEEELb1ELb1ELb0EEEvNS_9BwdParamsE --------------------------
	.section	.nv.constant0._ZN10layer_norm31ln_parallel_residual_bwd_kernelINS_13Kernel_traitsI6__halfS2_S2_S2_fjLj4096ELj1ELj1ELj8ELj16ENS_18Kernel_traits_baseILj4096ES2_S2_S2_S2_fjLj256EEEEELb1ELb1ELb0EEEvNS_9BwdParamsE,"a",@progbits
	.sectionflags	@""
	.align	4
.nv.constant0._ZN10layer_norm31ln_parallel_residual_bwd_kernelINS_13Kernel_traitsI6__halfS2_S2_S2_fjLj4096ELj1ELj1ELj8ELj16ENS_18Kernel_traits_baseILj4096ES2_S2_S2_S2_fjLj256EEEEELb1ELb1ELb0EEEvNS_9BwdParamsE:
	.zero		824


//--------------------- .nv.constant0._ZN10layer_norm22ln_bwd_finalize_kernelINS_22Kernel_traits_finalizeILj4096E6__halfS2_S2_S2_fjLb0ELj1024ELj4ENS_18Kernel_traits_baseILj4096ES2_S2_S2_S2_fjLj1024EEEEELb0ELb1EEEvNS_9BwdParamsE --------------------------
	.section	.nv.constant0._ZN10layer_norm22ln_bwd_finalize_kernelINS_22Kernel_traits_finalizeILj4096E6__halfS2_S2_S2_fjLb0ELj1024ELj4ENS_18Kernel_traits_baseILj4096ES2_S2_S2_S2_fjLj1024EEEEELb0ELb1EEEvNS_9BwdParamsE,"a",@progbits
	.sectionflags	@""
	.align	4
.nv.constant0._ZN10layer_norm22ln_bwd_finalize_kernelINS_22Kernel_traits_finalizeILj4096E6__halfS2_S2_S2_fjLb0ELj1024ELj4ENS_18Kernel_traits_baseILj4096ES2_S2_S2_S2_fjLj1024EEEEELb0ELb1EEEvNS_9BwdParamsE:
	.zero		824


//--------------------- .nv.constant0._ZN10layer_norm40ln_parallel_residual_bwd_finalize_kernelINS_22Kernel_traits_finalizeILj4096E6__halfS2_S2_S2_fjLb0ELj1024ELj4ENS_18Kernel_traits_baseILj4096ES2_S2_S2_S2_fjLj1024EEEEELb1EEEvNS_9BwdParamsE --------------------------
	.section	.nv.constant0._ZN10layer_norm40ln_parallel_residual_bwd_finalize_kernelINS_22Kernel_traits_finalizeILj4096E6__halfS2_S2_S2_fjLb0ELj1024ELj4ENS_18Kernel_traits_baseILj4096ES2_S2_S2_S2_fjLj1024EEEEELb1EEEvNS_9BwdParamsE,"a",@progbits
	.sectionflags	@""
	.align	4
.nv.constant0._ZN10layer_norm40ln_parallel_residual_bwd_finalize_kernelINS_22Kernel_traits_finalizeILj4096E6__halfS2_S2_S2_fjLb0ELj1024ELj4ENS_18Kernel_traits_baseILj4096ES2_S2_S2_S2_fjLj1024EEEEELb1EEEvNS_9BwdParamsE:
	.zero		824


//--------------------- .nv.constant0._ZN10layer_norm31ln_parallel_residual_bwd_kernelINS_13Kernel_traitsI6__halfS2_S2_S2_fjLj4096ELj1ELj1ELj8ELj16ENS_18Kernel_traits_baseILj4096ES2_S2_S2_S2_fjLj256EEEEELb1ELb1ELb1EEEvNS_9BwdParamsE --------------------------
	.section	.nv.constant0._ZN10layer_norm31ln_parallel_residual_bwd_kernelINS_13Kernel_traitsI6__halfS2_S2_S2_fjLj4096ELj1ELj1ELj8ELj16ENS_18Kernel_traits_baseILj4096ES2_S2_S2_S2_fjLj256EEEEELb1ELb1ELb1EEEvNS_9BwdParamsE,"a",@progbits
	.sectionflags	@""
	.align	4
.nv.constant0._ZN10layer_norm31ln_parallel_residual_bwd_kernelINS_13Kernel_traitsI6__halfS2_S2_S2_fjLj4096ELj1ELj1ELj8ELj16ENS_18Kernel_traits_baseILj4096ES2_S2_S2_S2_fjLj256EEEEELb1ELb1ELb1EEEvNS_9BwdParamsE:
	.zero		824


//--------------------- .nv.constant0._ZN10layer_norm31ln_parallel_residual_bwd_kernelINS_13Kernel_traitsIf13__nv_bfloat16S2_S2_fjLj4096ELj1ELj1ELj8ELj16ENS_18Kernel_traits_baseILj4096EfS2_S2_S2_fjLj256EEEEELb0ELb0ELb0EEEvNS_9BwdParamsE --------------------------
	.section	.nv.constant0._ZN10layer_norm31ln_parallel_residual_bwd_kernelINS_13Kernel_traitsIf13__nv_bfloat16S2_S2_fjLj4096ELj1ELj1ELj8ELj16ENS_18Kernel_traits_baseILj4096EfS2_S2_S2_fjLj256EEEEELb0ELb0ELb0EEEvNS_9BwdParamsE,"a",@progbits
	.sectionflags	@""
	.align	4
.nv.constant0._ZN10layer_norm31ln_parallel_residual_bwd_kernelINS_13Kernel_traitsIf13__nv_bfloat16S2_S2_fjLj4096ELj1ELj1ELj8ELj16ENS_18Kernel_traits_baseILj4096EfS2_S2_S2_fjLj256EEEEELb0ELb0ELb0EEEvNS_9BwdParamsE:
	.zero		824


//--------------------- .nv.constant0._ZN10layer_norm31ln_parallel_residual_bwd_kernelINS_13Kernel_traitsIf13__nv_bfloat16S2_S2_fjLj4096ELj1ELj1ELj8ELj16ENS_18Kernel_traits_baseILj4096EfS2_S2_S2_fjLj256EEEEELb0ELb0ELb1EEEvNS_9BwdParamsE --------------------------
	.section	.nv.constant0._ZN10layer_norm31ln_parallel_residual_bwd_kernelINS_13Kernel_traitsIf13__nv_bfloat16S2_S2_fjLj4096ELj1ELj1ELj8ELj16ENS_18Kernel_traits_baseILj4096EfS2_S2_S2_fjLj256EEEEELb0ELb0ELb1EEEvNS_9BwdParamsE,"a",@progbits
	.sectionflags	@""
	.align	4
.nv.constant0._ZN10layer_norm31ln_parallel_residual_bwd_kernelINS_13Kernel_traitsIf13__nv_bfloat16S2_S2_fjLj4096ELj1ELj1ELj8ELj16ENS_18Kernel_traits_baseILj4096EfS2_S2_S2_fjLj256EEEEELb0ELb0ELb1EEEvNS_9BwdParamsE:
	.zero		824


//--------------------- .nv.constant0._ZN10layer_norm31ln_parallel_residual_bwd_kernelINS_13Kernel_traitsIf13__nv_bfloat16S2_S2_fjLj4096ELj1ELj1ELj8ELj16ENS_18Kernel_traits_baseILj4096EfS2_S2_S2_fjLj256EEEEELb0ELb1ELb0EEEvNS_9BwdParamsE --------------------------
	.section	.nv.constant0._ZN10layer_norm31ln_parallel_residual_bwd_kernelINS_13Kernel_traitsIf13__nv_bfloat16S2_S2_fjLj4096ELj1ELj1ELj8ELj16ENS_18Kernel_traits_baseILj4096EfS2_S2_S2_fjLj256EEEEELb0ELb1ELb0EEEvNS_9BwdParamsE,"a",@progbits
	.sectionflags	@""
	.align	4
.nv.constant0._ZN10layer_norm31ln_parallel_residual_bwd_kernelINS_13Kernel_traitsIf13__nv_bfloat16S2_S2_fjLj4096ELj1ELj1ELj8ELj16ENS_18Kernel_traits_baseILj4096EfS2_S2_S2_fjLj256EEEEELb0ELb1ELb0EEEvNS_9BwdParamsE:
	.zero		824


//--------------------- .nv.constant0._ZN10layer_norm31ln_parallel_residual_bwd_kernelINS_13Kernel_traitsIf13__nv_bfloat16S2_S2_fjLj4096ELj1ELj1ELj8ELj16ENS_18Kernel_traits_baseILj4096EfS2_S2_S2_fjLj256EEEEELb0ELb1ELb1EEEvNS_9BwdParamsE --------------------------
	.section	.nv.constant0._ZN10layer_norm31ln_parallel_residual_bwd_kernelINS_13Kernel_traitsIf13__nv_bfloat16S2_S2_fjLj4096ELj1ELj1ELj8ELj16ENS_18Kernel_traits_baseILj4096EfS2_S2_S2_fjLj256EEEEELb0ELb1ELb1EEEvNS_9BwdParamsE,"a",@progbits
	.sectionflags	@""
	.align	4
.nv.constant0._ZN10layer_norm31ln_parallel_residual_bwd_kernelINS_13Kernel_traitsIf13__nv_bfloat16S2_S2_fjLj4096ELj1ELj1ELj8ELj16ENS_18Kernel_traits_baseILj4096EfS2_S2_S2_fjLj256EEEEELb0ELb1ELb1EEEvNS_9BwdParamsE:
	.zero		824


//--------------------- .nv.constant0._ZN10layer_norm31ln_parallel_residual_bwd_kernelINS_13Kernel_traitsIf13__nv_bfloat16S2_S2_fjLj4096ELj1ELj1ELj8ELj16ENS_18Kernel_traits_baseILj4096EfS2_S2_S2_fjLj256EEEEELb1ELb0ELb0EEEvNS_9BwdParamsE --------------------------
	.section	.nv.constant0._ZN10layer_norm31ln_parallel_residual_bwd_kernelINS_13Kernel_traitsIf13__nv_bfloat16S2_S2_fjLj4096ELj1ELj1ELj8ELj16ENS_18Kernel_traits_baseILj4096EfS2_S2_S2_fjLj256EEEEELb1ELb0ELb0EEEvNS_9BwdParamsE,"a",@progbits
	.sectionflags	@""
	.align	4
.nv.constant0._ZN10layer_norm31ln_parallel_residual_bwd_kernelINS_13Kernel_traitsIf13__nv_bfloat16S2_S2_fjLj4096ELj1ELj1ELj8ELj16ENS_18Kernel_traits_baseILj4096EfS2_S2_S2_fjLj256EEEEELb1ELb0ELb0EEEvNS_9BwdParamsE:
	.zero		824


//--------------------- .nv.constant0._ZN10layer_norm31ln_parallel_residual_bwd_kernelINS_13Kernel_traitsIf13__nv_bfloat16S2_S2_fjLj4096ELj1ELj1ELj8ELj16ENS_18Kernel_traits_baseILj4096EfS2_S2_S2_fjLj256EEEEELb1ELb0ELb1EEEvNS_9BwdParamsE --------------------------
	.section	.nv.constant0._ZN10layer_norm31ln_parallel_residual_bwd_kernelINS_13Kernel_traitsIf13__nv_bfloat16S2_S2_fjLj4096ELj1ELj1ELj8ELj16ENS_18Kernel_traits_baseILj4096EfS2_S2_S2_fjLj256EEEEELb1ELb0ELb1EEEvNS_9BwdParamsE,"a",@progbits
	.sectionflags	@""
	.align	4
.nv.constant0._ZN10layer_norm31ln_parallel_residual_bwd_kernelINS_13Kernel_traitsIf13__nv_bfloat16S2_S2_fjLj4096ELj1ELj1ELj8ELj16ENS_18Kernel_traits_baseILj4096EfS2_S2_S2_fjLj256EEEEELb1ELb0ELb1EEEvNS_9BwdParamsE:
	.zero		824


//--------------------- .nv.constant0._ZN10layer_norm22ln_bwd_finalize_kernelINS_22Kernel_traits_finalizeILj4096Ef13__nv_bfloat16S2_S2_fjLb0ELj1024ELj4ENS_18Kernel_traits_baseILj4096EfS2_S2_S2_fjLj1024EEEEELb0ELb0EEEvNS_9BwdParamsE --------------------------
	.section	.nv.constant0._ZN10layer_norm22ln_bwd_finalize_kernelINS_22Kernel_traits_finalizeILj4096Ef13__nv_bfloat16S2_S2_fjLb0ELj1024ELj4ENS_18Kernel_traits_baseILj4096EfS2_S2_S2_fjLj1024EEEEELb0ELb0EEEvNS_9BwdParamsE,"a",@progbits
	.sectionflags	@""
	.align	4
.nv.constant0._ZN10layer_norm22ln_bwd_finalize_kernelINS_22Kernel_traits_finalizeILj4096Ef13__nv_bfloat16S2_S2_fjLb0ELj1024ELj4ENS_18Kernel_traits_baseILj4096EfS2_S2_S2_fjLj1024EEEEELb0ELb0EEEvNS_9BwdParamsE:
	.zero		824


//--------------------- .nv.constant0._ZN10layer_norm40ln_parallel_residual_bwd_finalize_kernelINS_22Kernel_traits_finalizeILj4096Ef13__nv_bfloat16S2_S2_fjLb0ELj1024ELj4ENS_18Kernel_traits_baseILj4096EfS2_S2_S2_fjLj1024EEEEELb0EEEvNS_9BwdParamsE --------------------------
	.section	.nv.constant0._ZN10layer_norm40ln_parallel_residual_bwd_finalize_kernelINS_22Kernel_traits_finalizeILj4096Ef13__nv_bfloat16S2_S2_fjLb0ELj1024ELj4ENS_18Kernel_traits_baseILj4096EfS2_S2_S2_fjLj1024EEEEELb0EEEvNS_9BwdParamsE,"a",@progbits
	.sectionflags	@""
	.align	4
.nv.constant0._ZN10layer_norm40ln_parallel_residual_bwd_finalize_kernelINS_22Kernel_traits_finalizeILj4096Ef13__nv_bfloat16S2_S2_fjLb0ELj1024ELj4ENS_18Kernel_traits_baseILj4096EfS2_S2_S2_fjLj1024EEEEELb0EEEvNS_9BwdParamsE:
	.zero		824


//--------------------- .nv.constant0._ZN10layer_norm31ln_parallel_residual_bwd_kernelINS_13Kernel_traitsIf13__nv_bfloat16S2_S2_fjLj4096ELj1ELj1ELj8ELj16ENS_18Kernel_traits_baseILj4096EfS2_S2_S2_fjLj256EEEEELb1ELb1ELb0EEEvNS_9BwdParamsE --------------------------
	.section	.nv.constant0._ZN10layer_norm31ln_parallel_residual_bwd_kernelINS_13Kernel_traitsIf13__nv_bfloat16S2_S2_fjLj4096ELj1ELj1ELj8ELj16ENS_18Kernel_traits_baseILj4096EfS2_S2_S2_fjLj256EEEEELb1ELb1ELb0EEEvNS_9BwdParamsE,"a",@progbits
	.sectionflags	@""
	.align	4
.nv.constant0._ZN10layer_norm31ln_parallel_residual_bwd_kernelINS_13Kernel_traitsIf13__nv_bfloat16S2_S2_fjLj4096ELj1ELj1ELj8ELj16ENS_18Kernel_traits_baseILj4096EfS2_S2_S2_fjLj256EEEEELb1ELb1ELb0EEEvNS_9BwdParamsE:
	.zero		824


//--------------------- .nv.constant0._ZN10layer_norm22ln_bwd_finalize_kernelINS_22Kernel_traits_finalizeILj4096Ef13__nv_bfloat16S2_S2_fjLb0ELj1024ELj4ENS_18Kernel_traits_baseILj4096EfS2_S2_S2_fjLj1024EEEEELb0ELb1EEEvNS_9BwdParamsE --------------------------
	.section	.nv.constant0._ZN10layer_norm22ln_bwd_finalize_kernelINS_22Kernel_traits_finalizeILj4096Ef13__nv_bfloat16S2_S2_fjLb0ELj1024ELj4ENS_18Kernel_traits_baseILj4096EfS2_S2_S2_fjLj1024EEEEELb0ELb1EEEvNS_9BwdParamsE,"a",@progbits
	.sectionflags	@""
	.align	4
.nv.constant0._ZN10layer_norm22ln_bwd_finalize_kernelINS_22Kernel_traits_finalizeILj4096Ef13__nv_bfloat16S2_S2_fjLb0ELj1024ELj4ENS_18Kernel_traits_baseILj4096EfS2_S2_S2_fjLj1024EEEEELb0ELb1EEEvNS_9BwdParamsE:
	.zero		824


//--------------------- .nv.constant0._ZN10layer_norm40ln_parallel_residual_bwd_finalize_kernelINS_22Kernel_traits_finalizeILj4096Ef13__nv_bfloat16S2_S2_fjLb0ELj1024ELj4ENS_18Kernel_traits_baseILj4096EfS2_S2_S2_fjLj1024EEEEELb1EEEvNS_9BwdParamsE --------------------------
	.section	.nv.constant0._ZN10layer_norm40ln_parallel_residual_bwd_finalize_kernelINS_22Kernel_traits_finalizeILj4096Ef13__nv_bfloat16S2_S2_fjLb0ELj1024ELj4ENS_18Kernel_traits_baseILj4096EfS2_S2_S2_fjLj1024EEEEELb1EEEvNS_9BwdParamsE,"a",@progbits
	.sectionflags	@""
	.align	4
.nv.constant0._ZN10layer_norm40ln_parallel_residual_bwd_finalize_kernelINS_22Kernel_traits_finalizeILj4096Ef13__nv_bfloat16S2_S2_fjLb0ELj1024ELj4ENS_18Kernel_traits_baseILj4096EfS2_S2_S2_fjLj1024EEEEELb1EEEvNS_9BwdParamsE:
	.zero		824


//--------------------- .nv.constant0._ZN10layer_norm31ln_parallel_residual_bwd_kernelINS_13Kernel_traitsIf13__nv_bfloat16S2_S2_fjLj4096ELj1ELj1ELj8ELj16ENS_18Kernel_traits_baseILj4096EfS2_S2_S2_fjLj256EEEEELb1ELb1ELb1EEEvNS_9BwdParamsE --------------------------
	.section	.nv.constant0._ZN10layer_norm31ln_parallel_residual_bwd_kernelINS_13Kernel_traitsIf13__nv_bfloat16S2_S2_fjLj4096ELj1ELj1ELj8ELj16ENS_18Kernel_traits_baseILj4096EfS2_S2_S2_fjLj256EEEEELb1ELb1ELb1EEEvNS_9BwdParamsE,"a",@progbits
	.sectionflags	@""
	.align	4
.nv.constant0._ZN10layer_norm31ln_parallel_residual_bwd_kernelINS_13Kernel_traitsIf13__nv_bfloat16S2_S2_fjLj4096ELj1ELj1ELj8ELj16ENS_18Kernel_traits_baseILj4096EfS2_S2_S2_fjLj256EEEEELb1ELb1ELb1EEEvNS_9BwdParamsE:
	.zero		824


//--------------------- .nv.constant0._ZN10layer_norm31ln_parallel_residual_bwd_kernelINS_13Kernel_traitsI13__nv_bfloat16S2_fS2_fjLj4096ELj1ELj1ELj8ELj16ENS_18Kernel_traits_baseILj4096ES2_S2_fS2_fjLj256EEEEELb0ELb0ELb0EEEvNS_9BwdParamsE --------------------------
	.section	.nv.constant0._ZN10layer_norm31ln_parallel_residual_bwd_kernelINS_13Kernel_traitsI13__nv_bfloat16S2_fS2_fjLj4096ELj1ELj1ELj8ELj16ENS_18Kernel_traits_baseILj4096ES2_S2_fS2_fjLj256EEEEELb0ELb0ELb0EEEvNS_9BwdParamsE,"a",@progbits
	.sectionflags	@""
	.align	4
.nv.constant0._ZN10layer_norm31ln_parallel_residual_bwd_kernelINS_13Kernel_traitsI13__nv_bfloat16S2_fS2_fjLj4096ELj1ELj1ELj8ELj16ENS_18Kernel_traits_baseILj4096ES2_S2_fS2_fjLj256EEEEELb0ELb0ELb0EEEvNS_9BwdParamsE:
	.zero		824


//--------------------- .nv.constant0._ZN10layer_norm31ln_parallel_residual_bwd_kernelINS_13Kernel_traitsI13__nv_bfloat16S2_fS2_fjLj4096ELj1ELj1ELj8ELj16ENS_18Kernel_traits_baseILj4096ES2_S2_fS2_fjLj256EEEEELb0ELb0ELb1EEEvNS_9BwdParamsE --------------------------
	.section	.nv.constant0._ZN10layer_norm31ln_parallel_residual_bwd_kernelINS_13Kernel_traitsI13__nv_bfloat16S2_fS2_fjLj4096ELj1ELj1ELj8ELj16ENS_18Kernel_traits_baseILj4096ES2_S2_fS2_fjLj256EEEEELb0ELb0ELb1EEEvNS_9BwdParamsE,"a",@progbits
	.sectionflags	@""
	.align	4
.nv.constant0._ZN10layer_norm31ln_parallel_residual_bwd_kernelINS_13Kernel_traitsI13__nv_bfloat16S2_fS2_fjLj4096ELj1ELj1ELj8ELj16ENS_18Kernel_traits_baseILj4096ES2_S2_fS2_fjLj256EEEEELb0ELb0ELb1EEEvNS_9BwdParamsE:
	.zero		824


//--------------------- .nv.constant0._ZN10layer_norm31ln_parallel_residual_bwd_kernelINS_13Kernel_traitsI13__nv_bfloat16S2_fS2_fjLj4096ELj1ELj1ELj8ELj16ENS_18Kernel_traits_baseILj4096ES2_S2_fS2_fjLj256EEEEELb0ELb1ELb0EEEvNS_9BwdParamsE --------------------------
	.section	.nv.constant0._ZN10layer_norm31ln_parallel_residual_bwd_kernelINS_13Kernel_traitsI13__nv_bfloat16S2_fS2_fjLj4096ELj1ELj1ELj8ELj16ENS_18Kernel_traits_baseILj4096ES2_S2_fS2_fjLj256EEEEELb0ELb1ELb0EEEvNS_9BwdParamsE,"a",@progbits
	.sectionflags	@""
	.align	4
.nv.constant0._ZN10layer_norm31ln_parallel_residual_bwd_kernelINS_13Kernel_traitsI13__nv_bfloat16S2_fS2_fjLj4096ELj1ELj1ELj8ELj16ENS_18Kernel_traits_baseILj4096ES2_S2_fS2_fjLj256EEEEELb0ELb1ELb0EEEvNS_9BwdParamsE:
	.zero		824


//--------------------- .nv.constant0._ZN10layer_norm31ln_parallel_residual_bwd_kernelINS_13Kernel_traitsI13__nv_bfloat16S2_fS2_fjLj4096ELj1ELj1ELj8ELj16ENS_18Kernel_traits_baseILj4096ES2_S2_fS2_fjLj256EEEEELb0ELb1ELb1EEEvNS_9BwdParamsE --------------------------
	.section	.nv.constant0._ZN10layer_norm31ln_parallel_residual_bwd_kernelINS_13Kernel_traitsI13__nv_bfloat16S2_fS2_fjLj4096ELj1ELj1ELj8ELj16ENS_18Kernel_traits_baseILj4096ES2_S2_fS2_fjLj256EEEEELb0ELb1ELb1EEEvNS_9BwdParamsE,"a",@progbits
	.sectionflags	@""
	.align	4
.nv.constant0._ZN10layer_norm31ln_parallel_residual_bwd_kernelINS_13Kernel_traitsI13__nv_bfloat16S2_fS2_fjLj4096ELj1ELj1ELj8ELj16ENS_18Kernel_traits_baseILj4096ES2_S2_fS2_fjLj256EEEEELb0ELb1ELb1EEEvNS_9BwdParamsE:
	.zero		824


//--------------------- .nv.constant0._ZN10layer_norm31ln_parallel_residual_bwd_kernelINS_13Kernel_traitsI13__nv_bfloat16S2_fS2_fjLj4096ELj1ELj1ELj8ELj16ENS_18Kernel_traits_baseILj4096ES2_S2_fS2_fjLj256EEEEELb1ELb0ELb0EEEvNS_9BwdParamsE --------------------------
	.section	.nv.constant0._ZN10layer_norm31ln_parallel_residual_bwd_kernelINS_13Kernel_traitsI13__nv_bfloat16S2_fS2_fjLj4096ELj1ELj1ELj8ELj16ENS_18Kernel_traits_baseILj4096ES2_S2_fS2_fjLj256EEEEELb1ELb0ELb0EEEvNS_9BwdParamsE,"a",@progbits
	.sectionflags	@""
	.align	4
.nv.constant0._ZN10layer_norm31ln_parallel_residual_bwd_kernelINS_13Kernel_traitsI13__nv_bfloat16S2_fS2_fjLj4096ELj1ELj1ELj8ELj16ENS_18Kernel_traits_baseILj4096ES2_S2_fS2_fjLj256EEEEELb1ELb0ELb0EEEvNS_9BwdParamsE:
	.zero		824


//--------------------- .nv.constant0._ZN10layer_norm31ln_parallel_residual_bwd_kernelINS_13Kernel_traitsI13__nv_bfloat16S2_fS2_fjLj4096ELj1ELj1ELj8ELj16ENS_18Kernel_traits_baseILj4096ES2_S2_fS2_fjLj256EEEEELb1ELb0ELb1EEEvNS_9BwdParamsE --------------------------
	.section	.nv.constant0._ZN10layer_norm31ln_parallel_residual_bwd_kernelINS_13Kernel_traitsI13__nv_bfloat16S2_fS2_fjLj4096ELj1ELj1ELj8ELj16ENS_18Kernel_traits_baseILj4096ES2_S2_fS2_fjLj256EEEEELb1ELb0ELb1EEEvNS_9BwdParamsE,"a",@progbits
	.sectionflags	@""
	.align	4
.nv.constant0._ZN10layer_norm31ln_parallel_residual_bwd_kernelINS_13Kernel_traitsI13__nv_bfloat16S2_fS2_fjLj4096ELj1ELj1ELj8ELj16ENS_18Kernel_traits_baseILj4096ES2_S2_fS2_fjLj256EEEEELb1ELb0ELb1EEEvNS_9BwdParamsE:
	.zero		824


//--------------------- .nv.constant0._ZN10layer_norm22ln_bwd_finalize_kernelINS_22Kernel_traits_finalizeILj4096E13__nv_bfloat16S2_fS2_fjLb0ELj1024ELj4ENS_18Kernel_traits_baseILj4096ES2_S2_fS2_fjLj1024EEEEELb0ELb0EEEvNS_9BwdParamsE --------------------------
	.section	.nv.constant0._ZN10layer_norm22ln_bwd_finalize_kernelINS_22Kernel_traits_finalizeILj4096E13__nv_bfloat16S2_fS2_fjLb0ELj1024ELj4ENS_18Kernel_traits_baseILj4096ES2_S2_fS2_fjLj1024EEEEELb0ELb0EEEvNS_9BwdParamsE,"a",@progbits
	.sectionflags	@""
	.align	4
.nv.constant0._ZN10layer_norm22ln_bwd_finalize_kernelINS_22Kernel_traits_finalizeILj4096E13__nv_bfloat16S2_fS2_fjLb0ELj1024ELj4ENS_18Kernel_traits_baseILj4096ES2_S2_fS2_fjLj1024EEEEELb0ELb0EEEvNS_9BwdParamsE:
	.zero		824


//--------------------- .nv.constant0._ZN10layer_norm40ln_parallel_residual_bwd_finalize_kernelINS_22Kernel_traits_finalizeILj4096E13__nv_bfloat16S2_fS2_fjLb0ELj1024ELj4ENS_18Kernel_traits_baseILj4096ES2_S2_fS2_fjLj1024EEEEELb0EEEvNS_9BwdParamsE --------------------------
	.section	.nv.constant0._ZN10layer_norm40ln_parallel_residual_bwd_finalize_kernelINS_22Kernel_traits_finalizeILj4096E13__nv_bfloat16S2_fS2_fjLb0ELj1024ELj4ENS_18Kernel_traits_baseILj4096ES2_S2_fS2_fjLj1024EEEEELb0EEEvNS_9BwdParamsE,"a",@progbits
	.sectionflags	@""
	.align	4
.nv.constant0._ZN10layer_norm40ln_parallel_residual_bwd_finalize_kernelINS_22Kernel_traits_finalizeILj4096E13__nv_bfloat16S2_fS2_fjLb0ELj1024ELj4ENS_18Kernel_traits_baseILj4096ES2_S2_fS2_fjLj1024EEEEELb0EEEvNS_9BwdParamsE:
	.zero		824


//--------------------- .nv.constant0._ZN10layer_norm31ln_parallel_residual_bwd_kernelINS_13Kernel_traitsI13__nv_bfloat16S2_fS2_fjLj4096ELj1ELj1ELj8ELj16ENS_18Kernel_traits_baseILj4096ES2_S2_fS2_fjLj256EEEEELb1ELb1ELb0EEEvNS_9BwdParamsE --------------------------
	.section	.nv.constant0._ZN10layer_norm31ln_parallel_residual_bwd_kernelINS_13Kernel_traitsI13__nv_bfloat16S2_fS2_fjLj4096ELj1ELj1ELj8ELj16ENS_18Kernel_traits_baseILj4096ES2_S2_fS2_fjLj256EEEEELb1ELb1ELb0EEEvNS_9BwdParamsE,"a",@progbits
	.sectionflags	@""
	.align	4
.nv.constant0._ZN10layer_norm31ln_parallel_residual_bwd_kernelINS_13Kernel_traitsI13__nv_bfloat16S2_fS2_fjLj4096ELj1ELj1ELj8ELj16ENS_18Kernel_traits_baseILj4096ES2_S2_fS2_fjLj256EEEEELb1ELb1ELb0EEEvNS_9BwdParamsE:
	.zero		824


//--------------------- .nv.constant0._ZN10layer_norm22ln_bwd_finalize_kernelINS_22Kernel_traits_finalizeILj4096E13__nv_bfloat16S2_fS2_fjLb0ELj1024ELj4ENS_18Kernel_traits_baseILj4096ES2_S2_fS2_fjLj1024EEEEELb0ELb1EEEvNS_9BwdParamsE --------------------------
	.section	.nv.constant0._ZN10layer_norm22ln_bwd_finalize_kernelINS_22Kernel_traits_finalizeILj4096E13__nv_bfloat16S2_fS2_fjLb0ELj1024ELj4ENS_18Kernel_traits_baseILj4096ES2_S2_fS2_fjLj1024EEEEELb0ELb1EEEvNS_9BwdParamsE,"a",@progbits
	.sectionflags	@""
	.align	4
.nv.constant0._ZN10layer_norm22ln_bwd_finalize_kernelINS_22Kernel_traits_finalizeILj4096E13__nv_bfloat16S2_fS2_fjLb0ELj1024ELj4ENS_18Kernel_traits_baseILj4096ES2_S2_fS2_fjLj1024EEEEELb0ELb1EEEvNS_9BwdParamsE:
	.zero		824


//--------------------- .nv.constant0._ZN10layer_norm40ln_parallel_residual_bwd_finalize_kernelINS_22Kernel_traits_finalizeILj4096E13__nv_bfloat16S2_fS2_fjLb0ELj1024ELj4ENS_18Kernel_traits_baseILj4096ES2_S2_fS2_fjLj1024EEEEELb1EEEvNS_9BwdParamsE --------------------------
	.section	.nv.constant0._ZN10layer_norm40ln_parallel_residual_bwd_finalize_kernelINS_22Kernel_traits_finalizeILj4096E13__nv_bfloat16S2_fS2_fjLb0ELj1024ELj4ENS_18Kernel_traits_baseILj4096ES2_S2_fS2_fjLj1024EEEEELb1EEEvNS_9BwdParamsE,"a",@progbits
	.sectionflags	@""
	.align	4
.nv.constant0._ZN10layer_norm40ln_parallel_residual_bwd_finalize_kernelINS_22Kernel_traits_finalizeILj4096E13__nv_bfloat16S2_fS2_fjLb0ELj1024ELj4ENS_18Kernel_traits_baseILj4096ES2_S2_fS2_fjLj1024EEEEELb1EEEvNS_9BwdParamsE:
	.zero		824


//--------------------- .nv.constant0._ZN10layer_norm31ln_parallel_residual_bwd_kernelINS_13Kernel_traitsI13__nv_bfloat16S2_fS2_fjLj4096ELj1ELj1ELj8ELj16ENS_18Kernel_traits_baseILj4096ES2_S2_fS2_fjLj256EEEEELb1ELb1ELb1EEEvNS_9BwdParamsE --------------------------
	.section	.nv.constant0._ZN10layer_norm31ln_parallel_residual_bwd_kernelINS_13Kernel_traitsI13__nv_bfloat16S2_fS2_fjLj4096ELj1ELj1ELj8ELj16ENS_18Kernel_traits_baseILj4096ES2_S2_fS2_fjLj256EEEEELb1ELb1ELb1EEEvNS_9BwdParamsE,"a",@progbits
	.sectionflags	@""
	.align	4
.nv.constant0._ZN10layer_norm31ln_parallel_residual_bwd_kernelINS_13Kernel_traitsI13__nv_bfloat16S2_fS2_fjLj4096ELj1ELj1ELj8ELj16ENS_18Kernel_traits_baseILj4096ES2_S2_fS2_fjLj256EEEEELb1ELb1ELb1EEEvNS_9BwdParamsE:
	.zero		824


//--------------------- .nv.constant0._ZN10layer_norm31ln_parallel_residual_bwd_kernelINS_13Kernel_traitsIf13__nv_bfloat16fS2_fjLj4096ELj1ELj1ELj8ELj16ENS_18Kernel_traits_baseILj4096EfS2_fS2_fjLj256EEEEELb0ELb0ELb0EEEvNS_9BwdParamsE --------------------------
	.section	.nv.constant0._ZN10layer_norm31ln_parallel_residual_bwd_kernelINS_13Kernel_traitsIf13__nv_bfloat16fS2_fjLj4096ELj1ELj1ELj8ELj16ENS_18Kernel_traits_baseILj4096EfS2_fS2_fjLj256EEEEELb0ELb0ELb0EEEvNS_9BwdParamsE,"a",@progbits
	.sectionflags	@""
	.align	4
.nv.constant0._ZN10layer_norm31ln_parallel_residual_bwd_kernelINS_13Kernel_traitsIf13__nv_bfloat16fS2_fjLj4096ELj1ELj1ELj8ELj16ENS_18Kernel_traits_baseILj4096EfS2_fS2_fjLj256EEEEELb0ELb0ELb0EEEvNS_9BwdParamsE:
	.zero		824


//--------------------- .nv.constant0._ZN10layer_norm31ln_parallel_residual_bwd_kernelINS_13Kernel_traitsIf13__nv_bfloat16fS2_fjLj4096ELj1ELj1ELj8ELj16ENS_18Kernel_traits_baseILj4096EfS2_fS2_fjLj256EEEEELb0ELb0ELb1EEEvNS_9BwdParamsE --------------------------
	.section	.nv.constant0._ZN10layer_norm31ln_parallel_residual_bwd_kernelINS_13Kernel_traitsIf13__nv_bfloat16fS2_fjLj4096ELj1ELj1ELj8ELj16ENS_18Kernel_traits_baseILj4096EfS2_fS2_fjLj256EEEEELb0ELb0ELb1EEEvNS_9BwdParamsE,"a",@progbits
	.sectionflags	@""
	.align	4
.nv.constant0._ZN10layer_norm31ln_parallel_residual_bwd_kernelINS_13Kernel_traitsIf13__nv_bfloat16fS2_fjLj4096ELj1ELj1ELj8ELj16ENS_18Kernel_traits_baseILj4096EfS2_fS2_fjLj256EEEEELb0ELb0ELb1EEEvNS_9BwdParamsE:
	.zero		824


//--------------------- .nv.constant0._ZN10layer_norm31ln_parallel_residual_bwd_kernelINS_13Kernel_traitsIf13__nv_bfloat16fS2_fjLj4096ELj1ELj1ELj8ELj16ENS_18Kernel_traits_baseILj4096EfS2_fS2_fjLj256EEEEELb0ELb1ELb0EEEvNS_9BwdParamsE --------------------------
	.section	.nv.constant0._ZN10layer_norm31ln_parallel_residual_bwd_kernelINS_13Kernel_traitsIf13__nv_bfloat16fS2_fjLj4096ELj1ELj1ELj8ELj16ENS_18Kernel_traits_baseILj4096EfS2_fS2_fjLj256EEEEELb0ELb1ELb0EEEvNS_9BwdParamsE,"a",@progbits
	.sectionflags	@""
	.align	4
.nv.constant0._ZN10layer_norm31ln_parallel_residual_bwd_kernelINS_13Kernel_traitsIf13__nv_bfloat16fS2_fjLj4096ELj1ELj1ELj8ELj16ENS_18Kernel_traits_baseILj4096EfS2_fS2_fjLj256EEEEELb0ELb1ELb0EEEvNS_9BwdParamsE:
	.zero		824


//--------------------- .nv.constant0._ZN10layer_norm31ln_parallel_residual_bwd_kernelINS_13Kernel_traitsIf13__nv_bfloat16fS2_fjLj4096ELj1ELj1ELj8ELj16ENS_18Kernel_traits_baseILj4096EfS2_fS2_fjLj256EEEEELb0ELb1ELb1EEEvNS_9BwdParamsE --------------------------
	.section	.nv.constant0._ZN10layer_norm31ln_parallel_residual_bwd_kernelINS_13Kernel_traitsIf13__nv_bfloat16fS2_fjLj4096ELj1ELj1ELj8ELj16ENS_18Kernel_traits_baseILj4096EfS2_fS2_fjLj256EEEEELb0ELb1ELb1EEEvNS_9BwdParamsE,"a",@progbits
	.sectionflags	@""
	.align	4
.nv.constant0._ZN10layer_norm31ln_parallel_residual_bwd_kernelINS_13Kernel_traitsIf13__nv_bfloat16fS2_fjLj4096ELj1ELj1ELj8ELj16ENS_18Kernel_traits_baseILj4096EfS2_fS2_fjLj256EEEEELb0ELb1ELb1EEEvNS_9BwdParamsE:
	.zero		824


//--------------------- .nv.constant0._ZN10layer_norm31ln_parallel_residual_bwd_kernelINS_13Kernel_traitsIf13__nv_bfloat16fS2_fjLj4096ELj1ELj1ELj8ELj16ENS_18Kernel_traits_baseILj4096EfS2_fS2_fjLj256EEEEELb1ELb0ELb0EEEvNS_9BwdParamsE --------------------------
	.section	.nv.constant0._ZN10layer_norm31ln_parallel_residual_bwd_kernelINS_13Kernel_traitsIf13__nv_bfloat16fS2_fjLj4096ELj1ELj1ELj8ELj16ENS_18Kernel_traits_baseILj4096EfS2_fS2_fjLj256EEEEELb1ELb0ELb0EEEvNS_9BwdParamsE,"a",@progbits
	.sectionflags	@""
	.align	4
.nv.constant0._ZN10layer_norm31ln_parallel_residual_bwd_kernelINS_13Kernel_traitsIf13__nv_bfloat16fS2_fjLj4096ELj1ELj1ELj8ELj16ENS_18Kernel_traits_baseILj4096EfS2_fS2_fjLj256EEEEELb1ELb0ELb0EEEvNS_9BwdParamsE:
	.zero		824


//--------------------- .nv.constant0._ZN10layer_norm31ln_parallel_residual_bwd_kernelINS_13Kernel_traitsIf13__nv_bfloat16fS2_fjLj4096ELj1ELj1ELj8ELj16ENS_18Kernel_traits_baseILj4096EfS2_fS2_fjLj256EEEEELb1ELb0ELb1EEEvNS_9BwdParamsE --------------------------
	.section	.nv.constant0._ZN10layer_norm31ln_parallel_residual_bwd_kernelINS_13Kernel_traitsIf13__nv_bfloat16fS2_fjLj4096ELj1ELj1ELj8ELj16ENS_18Kernel_traits_baseILj4096EfS2_fS2_fjLj256EEEEELb1ELb0ELb1EEEvNS_9BwdParamsE,"a",@progbits
	.sectionflags	@""
	.align	4
.nv.constant0._ZN10layer_norm31ln_parallel_residual_bwd_kernelINS_13Kernel_traitsIf13__nv_bfloat16fS2_fjLj4096ELj1ELj1ELj8ELj16ENS_18Kernel_traits_baseILj4096EfS2_fS2_fjLj256EEEEELb1ELb0ELb1EEEvNS_9BwdParamsE:
	.zero		824


//--------------------- .nv.constant0._ZN10layer_norm22ln_bwd_finalize_kernelINS_22Kernel_traits_finalizeILj4096Ef13__nv_bfloat16fS2_fjLb0ELj1024ELj4ENS_18Kernel_traits_baseILj4096EfS2_fS2_fjLj1024EEEEELb0ELb0EEEvNS_9BwdParamsE --------------------------
	.section	.nv.constant0._ZN10layer_norm22ln_bwd_finalize_kernelINS_22Kernel_traits_finalizeILj4096Ef13__nv_bfloat16fS2_fjLb0ELj1024ELj4ENS_18Kernel_traits_baseILj4096EfS2_fS2_fjLj1024EEEEELb0ELb0EEEvNS_9BwdParamsE,"a",@progbits
	.sectionflags	@""
	.align	4
.nv.constant0._ZN10layer_norm22ln_bwd_finalize_kernelINS_22Kernel_traits_finalizeILj4096Ef13__nv_bfloat16fS2_fjLb0ELj1024ELj4ENS_18Kernel_traits_baseILj4096EfS2_fS2_fjLj1024EEEEELb0ELb0EEEvNS_9BwdParamsE:
	.zero		824


//--------------------- .nv.constant0._ZN10layer_norm40ln_parallel_residual_bwd_finalize_kernelINS_22Kernel_traits_finalizeILj4096Ef13__nv_bfloat16fS2_fjLb0ELj1024ELj4ENS_18Kernel_traits_baseILj4096EfS2_fS2_fjLj1024EEEEELb0EEEvNS_9BwdParamsE --------------------------
	.section	.nv.constant0._ZN10layer_norm40ln_parallel_residual_bwd_finalize_kernelINS_22Kernel_traits_finalizeILj4096Ef13__nv_bfloat16fS2_fjLb0ELj1024ELj4ENS_18Kernel_traits_baseILj4096EfS2_fS2_fjLj1024EEEEELb0EEEvNS_9BwdParamsE,"a",@progbits
	.sectionflags	@""
	.align	4
.nv.constant0._ZN10layer_norm40ln_parallel_residual_bwd_finalize_kernelINS_22Kernel_traits_finalizeILj4096Ef13__nv_bfloat16fS2_fjLb0ELj1024ELj4ENS_18Kernel_traits_baseILj4096EfS2_fS2_fjLj1024EEEEELb0EEEvNS_9BwdParamsE:
	.zero		824


//--------------------- .nv.constant0._ZN10layer_norm31ln_parallel_residual_bwd_kernelINS_13Kernel_traitsIf13__nv_bfloat16fS2_fjLj4096ELj1ELj1ELj8ELj16ENS_18Kernel_traits_baseILj4096EfS2_fS2_fjLj256EEEEELb1ELb1ELb0EEEvNS_9BwdParamsE --------------------------
	.section	.nv.constant0._ZN10layer_norm31ln_parallel_residual_bwd_kernelINS_13Kernel_traitsIf13__nv_bfloat16fS2_fjLj4096ELj1ELj1ELj8ELj16ENS_18Kernel_traits_baseILj4096EfS2_fS2_fjLj256EEEEELb1ELb1ELb0EEEvNS_9BwdParamsE,"a",@progbits
	.sectionflags	@""
	.align	4
.nv.constant0._ZN10layer_norm31ln_parallel_residual_bwd_kernelINS_13Kernel_traitsIf13__nv_bfloat16fS2_fjLj4096ELj1ELj1ELj8ELj16ENS_18Kernel_traits_baseILj4096EfS2_fS2_fjLj256EEEEELb1ELb1ELb0EEEvNS_9BwdParamsE:
	.zero		824


//--------------------- .nv.constant0._ZN10layer_norm22ln_bwd_finalize_kernelINS_22Kernel_traits_finalizeILj4096Ef13__nv_bfloat16fS2_fjLb0ELj1024ELj4ENS_18Kernel_traits_baseILj4096EfS2_fS2_fjLj1024EEEEELb0ELb1EEEvNS_9BwdParamsE --------------------------
	.section	.nv.constant0._ZN10layer_norm22ln_bwd_finalize_kernelINS_22Kernel_traits_finalizeILj4096Ef13__nv_bfloat16fS2_fjLb0ELj1024ELj4ENS_18Kernel_traits_baseILj4096EfS2_fS2_fjLj1024EEEEELb0ELb1EEEvNS_9BwdParamsE,"a",@progbits
	.sectionflags	@""
	.align	4
.nv.constant0._ZN10layer_norm22ln_bwd_finalize_kernelINS_22Kernel_traits_finalizeILj4096Ef13__nv_bfloat16fS2_fjLb0ELj1024ELj4ENS_18Kernel_traits_baseILj4096EfS2_fS2_fjLj1024EEEEELb0ELb1EEEvNS_9BwdParamsE:
	.zero		824


//--------------------- .nv.constant0._ZN10layer_norm40ln_parallel_residual_bwd_finalize_kernelINS_22Kernel_traits_finalizeILj4096Ef13__nv_bfloat16fS2_fjLb0ELj1024ELj4ENS_18Kernel_traits_baseILj4096EfS2_fS2_fjLj1024EEEEELb1EEEvNS_9BwdParamsE --------------------------
	.section	.nv.constant0._ZN10layer_norm40ln_parallel_residual_bwd_finalize_kernelINS_22Kernel_traits_finalizeILj4096Ef13__nv_bfloat16fS2_fjLb0ELj1024ELj4ENS_18Kernel_traits_baseILj4096EfS2_fS2_fjLj1024EEEEELb1EEEvNS_9BwdParamsE,"a",@progbits
	.sectionflags	@""
	.align	4
.nv.constant0._ZN10layer_norm40ln_parallel_residual_bwd_finalize_kernelINS_22Kernel_traits_finalizeILj4096Ef13__nv_bfloat16fS2_fjLb0ELj1024ELj4ENS_18Kernel_traits_baseILj4096EfS2_fS2_fjLj1024EEEEELb1EEEvNS_9BwdParamsE:
	.zero		824


//--------------------- .nv.constant0._ZN10layer_norm31ln_parallel_residual_bwd_kernelINS_13Kernel_traitsIf13__nv_bfloat16fS2_fjLj4096ELj1ELj1ELj8ELj16ENS_18Kernel_traits_baseILj4096EfS2_fS2_fjLj256EEEEELb1ELb1ELb1EEEvNS_9BwdParamsE --------------------------
	.section	.nv.constant0._ZN10layer_norm31ln_parallel_residual_bwd_kernelINS_13Kernel_traitsIf13__nv_bfloat16fS2_fjLj4096ELj1ELj1ELj8ELj16ENS_18Kernel_traits_baseILj4096EfS2_fS2_fjLj256EEEEELb1ELb1ELb1EEEvNS_9BwdParamsE,"a",@progbits
	.sectionflags	@""
	.align	4
.nv.constant0._ZN10layer_norm31ln_parallel_residual_bwd_kernelINS_13Kernel_traitsIf13__nv_bfloat16fS2_fjLj4096ELj1ELj1ELj8ELj16ENS_18Kernel_traits_baseILj4096EfS2_fS2_fjLj256EEEEELb1ELb1ELb1EEEvNS_9BwdParamsE:
	.zero		824


//--------------------- .nv.constant0._ZN10layer_norm31ln_parallel_residual_bwd_kernelINS_13Kernel_traitsIf6__halfS2_S2_fjLj4096ELj1ELj1ELj8ELj16ENS_18Kernel_traits_baseILj4096EfS2_S2_S2_fjLj256EEEEELb0ELb0ELb0EEEvNS_9BwdParamsE --------------------------
	.section	.nv.constant0._ZN10layer_norm31ln_parallel_residual_bwd_kernelINS_13Kernel_traitsIf6__halfS2_S2_fjLj4096ELj1ELj1ELj8ELj16ENS_18Kernel_traits_baseILj4096EfS2_S2_S2_fjLj256EEEEELb0ELb0ELb0EEEvNS_9BwdParamsE,"a",@progbits
	.sectionflags	@""
	.align	4
.nv.constant0._ZN10layer_norm31ln_parallel_residual_bwd_kernelINS_13Kernel_traitsIf6__halfS2_S2_fjLj4096ELj1ELj1ELj8ELj16ENS_18Kernel_traits_baseILj4096EfS2_S2_S2_fjLj256EEEEELb0ELb0ELb0EEEvNS_9BwdParamsE:
	.zero		824


//--------------------- .nv.constant0._ZN10layer_norm31ln_parallel_residual_bwd_kernelINS_13Kernel_traitsIf6__halfS2_S2_fjLj4096ELj1ELj1ELj8ELj16ENS_18Kernel_traits_baseILj4096EfS2_S2_S2_fjLj256EEEEELb0ELb0ELb1EEEvNS_9BwdParamsE --------------------------
	.section	.nv.constant0._ZN10layer_norm31ln_parallel_residual_bwd_kernelINS_13Kernel_traitsIf6__halfS2_S2_fjLj4096ELj1ELj1ELj8ELj16ENS_18Kernel_traits_baseILj4096EfS2_S2_S2_fjLj256EEEEELb0ELb0ELb1EEEvNS_9BwdParamsE,"a",@progbits
	.sectionflags	@""
	.align	4
.nv.constant0._ZN10layer_norm31ln_parallel_residual_bwd_kernelINS_13Kernel_traitsIf6__halfS2_S2_fjLj4096ELj1ELj1ELj8ELj16ENS_18Kernel_traits_baseILj4096EfS2_S2_S2_fjLj256EEEEELb0ELb0ELb1EEEvNS_9BwdParamsE:
	.zero		824


//--------------------- .nv.constant0._ZN10layer_norm31ln_parallel_residual_bwd_kernelINS_13Kernel_traitsIf6__halfS2_S2_fjLj4096ELj1ELj1ELj8ELj16ENS_18Kernel_traits_baseILj4096EfS2_S2_S2_fjLj256EEEEELb0ELb1ELb0EEEvNS_9BwdParamsE --------------------------
	.section	.nv.constant0._ZN10layer_norm31ln_parallel_residual_bwd_kernelINS_13Kernel_traitsIf6__halfS2_S2_fjLj4096ELj1ELj1ELj8ELj16ENS_18Kernel_traits_baseILj4096EfS2_S2_S2_fjLj256EEEEELb0ELb1ELb0EEEvNS_9BwdParamsE,"a",@progbits
	.sectionflags	@""
	.align	4
.nv.constant0._ZN10layer_norm31ln_parallel_residual_bwd_kernelINS_13Kernel_traitsIf6__halfS2_S2_fjLj4096ELj1ELj1ELj8ELj16ENS_18Kernel_traits_baseILj4096EfS2_S2_S2_fjLj256EEEEELb0ELb1ELb0EEEvNS_9BwdParamsE:
	.zero		824


//--------------------- .nv.constant0._ZN10layer_norm31ln_parallel_residual_bwd_kernelINS_13Kernel_traitsIf6__halfS2_S2_fjLj4096ELj1ELj1ELj8ELj16ENS_18Kernel_traits_baseILj4096EfS2_S2_S2_fjLj256EEEEELb0ELb1ELb1EEEvNS_9BwdParamsE --------------------------
	.section	.nv.constant0._ZN10layer_norm31ln_parallel_residual_bwd_kernelINS_13Kernel_traitsIf6__halfS2_S2_fjLj4096ELj1ELj1ELj8ELj16ENS_18Kernel_traits_baseILj4096EfS2_S2_S2_fjLj256EEEEELb0ELb1ELb1EEEvNS_9BwdParamsE,"a",@progbits
	.sectionflags	@""
	.align	4
.nv.constant0._ZN10layer_norm31ln_parallel_residual_bwd_kernelINS_13Kernel_traitsIf6__halfS2_S2_fjLj4096ELj1ELj1ELj8ELj16ENS_18Kernel_traits_baseILj4096EfS2_S2_S2_fjLj256EEEEELb0ELb1ELb1EEEvNS_9BwdParamsE:
	.zero		824


//--------------------- .nv.constant0._ZN10layer_norm31ln_parallel_residual_bwd_kernelINS_13Kernel_traitsIf6__halfS2_S2_fjLj4096ELj1ELj1ELj8ELj16ENS_18Kernel_traits_baseILj4096EfS2_S2_S2_fjLj256EEEEELb1ELb0ELb0EEEvNS_9BwdParamsE --------------------------
	.section	.nv.constant0._ZN10layer_norm31ln_parallel_residual_bwd_kernelINS_13Kernel_traitsIf6__halfS2_S2_fjLj4096ELj1ELj1ELj8ELj16ENS_18Kernel_traits_baseILj4096EfS2_S2_S2_fjLj256EEEEELb1ELb0ELb0EEEvNS_9BwdParamsE,"a",@progbits
	.sectionflags	@""
	.align	4
.nv.constant0._ZN10layer_norm31ln_parallel_residual_bwd_kernelINS_13Kernel_traitsIf6__halfS2_S2_fjLj4096ELj1ELj1ELj8ELj16ENS_18Kernel_traits_baseILj4096EfS2_S2_S2_fjLj256EEEEELb1ELb0ELb0EEEvNS_9BwdParamsE:
	.zero		824


//--------------------- .nv.constant0._ZN10layer_norm31ln_parallel_residual_bwd_kernelINS_13Kernel_traitsIf6__halfS2_S2_fjLj4096ELj1ELj1ELj8ELj16ENS_18Kernel_traits_baseILj4096EfS2_S2_S2_fjLj256EEEEELb1ELb0ELb1EEEvNS_9BwdParamsE --------------------------
	.section	.nv.constant0._ZN10layer_norm31ln_parallel_residual_bwd_kernelINS_13Kernel_traitsIf6__halfS2_S2_fjLj4096ELj1ELj1ELj8ELj16ENS_18Kernel_traits_baseILj4096EfS2_S2_S2_fjLj256EEEEELb1ELb0ELb1EEEvNS_9BwdParamsE,"a",@progbits
	.sectionflags	@""
	.align	4
.nv.constant0._ZN10layer_norm31ln_parallel_residual_bwd_kernelINS_13Kernel_traitsIf6__halfS2_S2_fjLj4096ELj1ELj1ELj8ELj16ENS_18Kernel_traits_baseILj4096EfS2_S2_S2_fjLj256EEEEELb1ELb0ELb1EEEvNS_9BwdParamsE:
	.zero		824


//--------------------- .nv.constant0._ZN10layer_norm22ln_bwd_finalize_kernelINS_22Kernel_traits_finalizeILj4096Ef6__halfS2_S2_fjLb0ELj1024ELj4ENS_18Kernel_traits_baseILj4096EfS2_S2_S2_fjLj1024EEEEELb0ELb0EEEvNS_9BwdParamsE --------------------------
	.section	.nv.constant0._ZN10layer_norm22ln_bwd_finalize_kernelINS_22Kernel_traits_finalizeILj4096Ef6__halfS2_S2_fjLb0ELj1024ELj4ENS_18Kernel_traits_baseILj4096EfS2_S2_S2_fjLj1024EEEEELb0ELb0EEEvNS_9BwdParamsE,"a",@progbits
	.sectionflags	@""
	.align	4
.nv.constant0._ZN10layer_norm22ln_bwd_finalize_kernelINS_22Kernel_traits_finalizeILj4096Ef6__halfS2_S2_fjLb0ELj1024ELj4ENS_18Kernel_traits_baseILj4096EfS2_S2_S2_fjLj1024EEEEELb0ELb0EEEvNS_9BwdParamsE:
	.zero		824


//--------------------- .nv.constant0._ZN10layer_norm40ln_parallel_residual_bwd_finalize_kernelINS_22Kernel_traits_finalizeILj4096Ef6__halfS2_S2_fjLb0ELj1024ELj4ENS_18Kernel_traits_baseILj4096EfS2_S2_S2_fjLj1024EEEEELb0EEEvNS_9BwdParamsE --------------------------
	.section	.nv.constant0._ZN10layer_norm40ln_parallel_residual_bwd_finalize_kernelINS_22Kernel_traits_finalizeILj4096Ef6__halfS2_S2_fjLb0ELj1024ELj4ENS_18Kernel_traits_baseILj4096EfS2_S2_S2_fjLj1024EEEEELb0EEEvNS_9BwdParamsE,"a",@progbits
	.sectionflags	@""
	.align	4
.nv.constant0._ZN10layer_norm40ln_parallel_residual_bwd_finalize_kernelINS_22Kernel_traits_finalizeILj4096Ef6__halfS2_S2_fjLb0ELj1024ELj4ENS_18Kernel_traits_baseILj4096EfS2_S2_S2_fjLj1024EEEEELb0EEEvNS_9BwdParamsE:
	.zero		824


//--------------------- .nv.constant0._ZN10layer_norm31ln_parallel_residual_bwd_kernelINS_13Kernel_traitsIf6__halfS2_S2_fjLj4096ELj1ELj1ELj8ELj16ENS_18Kernel_traits_baseILj4096EfS2_S2_S2_fjLj256EEEEELb1ELb1ELb0EEEvNS_9BwdParamsE --------------------------
	.section	.nv.constant0._ZN10layer_norm31ln_parallel_residual_bwd_kernelINS_13Kernel_traitsIf6__halfS2_S2_fjLj4096ELj1ELj1ELj8ELj16ENS_18Kernel_traits_baseILj4096EfS2_S2_S2_fjLj256EEEEELb1ELb1ELb0EEEvNS_9BwdParamsE,"a",@progbits
	.sectionflags	@""
	.align	4
.nv.constant0._ZN10layer_norm31ln_parallel_residual_bwd_kernelINS_13Kernel_traitsIf6__halfS2_S2_fjLj4096ELj1ELj1ELj8ELj16ENS_18Kernel_traits_baseILj4096EfS2_S2_S2_fjLj256EEEEELb1ELb1ELb0EEEvNS_9BwdParamsE:
	.zero		824


//--------------------- .nv.constant0._ZN10layer_norm22ln_bwd_finalize_kernelINS_22Kernel_traits_finalizeILj4096Ef6__halfS2_S2_fjLb0ELj1024ELj4ENS_18Kernel_traits_baseILj4096EfS2_S2_S2_fjLj1024EEEEELb0ELb1EEEvNS_9BwdParamsE --------------------------
	.section	.nv.constant0._ZN10layer_norm22ln_bwd_finalize_kernelINS_22Kernel_traits_finalizeILj4096Ef6__halfS2_S2_fjLb0ELj1024ELj4ENS_18Kernel_traits_baseILj4096EfS2_S2_S2_fjLj1024EEEEELb0ELb1EEEvNS_9BwdParamsE,"a",@progbits
	.sectionflags	@""
	.align	4
.nv.constant0._ZN10layer_norm22ln_bwd_finalize_kernelINS_22Kernel_traits_finalizeILj4096Ef6__halfS2_S2_fjLb0ELj1024ELj4ENS_18Kernel_traits_baseILj4096EfS2_S2_S2_fjLj1024EEEEELb0ELb1EEEvNS_9BwdParamsE:
	.zero		824


//--------------------- .nv.constant0._ZN10layer_norm40ln_parallel_residual_bwd_finalize_kernelINS_22Kernel_traits_finalizeILj4096Ef6__halfS2_S2_fjLb0ELj1024ELj4ENS_18Kernel_traits_baseILj4096EfS2_S2_S2_fjLj1024EEEEELb1EEEvNS_9BwdParamsE --------------------------
	.section	.nv.constant0._ZN10layer_norm40ln_parallel_residual_bwd_finalize_kernelINS_22Kernel_traits_finalizeILj4096Ef6__halfS2_S2_fjLb0ELj1024ELj4ENS_18Kernel_traits_baseILj4096EfS2_S2_S2_fjLj1024EEEEELb1EEEvNS_9BwdParamsE,"a",@progbits
	.sectionflags	@""
	.align	4
.nv.constant0._ZN10layer_norm40ln_parallel_residual_bwd_finalize_kernelINS_22Kernel_traits_finalizeILj4096Ef6__halfS2_S2_fjLb0ELj1024ELj4ENS_18Kernel_traits_baseILj4096EfS2_S2_S2_fjLj1024EEEEELb1EEEvNS_9BwdParamsE:
	.zero		824


//--------------------- .nv.constant0._ZN10layer_norm31ln_parallel_residual_bwd_kernelINS_13Kernel_traitsIf6__halfS2_S2_fjLj4096ELj1ELj1ELj8ELj16ENS_18Kernel_traits_baseILj4096EfS2_S2_S2_fjLj256EEEEELb1ELb1ELb1EEEvNS_9BwdParamsE --------------------------
	.section	.nv.constant0._ZN10layer_norm31ln_parallel_residual_bwd_kernelINS_13Kernel_traitsIf6__halfS2_S2_fjLj4096ELj1ELj1ELj8ELj16ENS_18Kernel_traits_baseILj4096EfS2_S2_S2_fjLj256EEEEELb1ELb1ELb1EEEvNS_9BwdParamsE,"a",@progbits
	.sectionflags	@""
	.align	4
.nv.constant0._ZN10layer_norm31ln_parallel_residual_bwd_kernelINS_13Kernel_traitsIf6__halfS2_S2_fjLj4096ELj1ELj1ELj8ELj16ENS_18Kernel_traits_baseILj4096EfS2_S2_S2_fjLj256EEEEELb1ELb1ELb1EEEvNS_9BwdParamsE:
	.zero		824


//--------------------- .nv.constant0._ZN10layer_norm31ln_parallel_residual_bwd_kernelINS_13Kernel_traitsI6__halfS2_fS2_fjLj4096ELj1ELj1ELj8ELj16ENS_18Kernel_traits_baseILj4096ES2_S2_fS2_fjLj256EEEEELb0ELb0ELb0EEEvNS_9BwdParamsE --------------------------
	.section	.nv.constant0._ZN10layer_norm31ln_parallel_residual_bwd_kernelINS_13Kernel_traitsI6__halfS2_fS2_fjLj4096ELj1ELj1ELj8ELj16ENS_18Kernel_traits_baseILj4096ES2_S2_fS2_fjLj256EEEEELb0ELb0ELb0EEEvNS_9BwdParamsE,"a",@progbits
	.sectionflags	@""
	.align	4
.nv.constant0._ZN10layer_norm31ln_parallel_residual_bwd_kernelINS_13Kernel_traitsI6__halfS2_fS2_fjLj4096ELj1ELj1ELj8ELj16ENS_18Kernel_traits_baseILj4096ES2_S2_fS2_fjLj256EEEEELb0ELb0ELb0EEEvNS_9BwdParamsE:
	.zero		824


//--------------------- .nv.constant0._ZN10layer_norm31ln_parallel_residual_bwd_kernelINS_13Kernel_traitsI6__halfS2_fS2_fjLj4096ELj1ELj1ELj8ELj16ENS_18Kernel_traits_baseILj4096ES2_S2_fS2_fjLj256EEEEELb0ELb0ELb1EEEvNS_9BwdParamsE --------------------------
	.section	.nv.constant0._ZN10layer_norm31ln_parallel_residual_bwd_kernelINS_13Kernel_traitsI6__halfS2_fS2_fjLj4096ELj1ELj1ELj8ELj16ENS_18Kernel_traits_baseILj4096ES2_S2_fS2_fjLj256EEEEELb0ELb0ELb1EEEvNS_9BwdParamsE,"a",@progbits
	.sectionflags	@""
	.align	4
.nv.constant0._ZN10layer_norm31ln_parallel_residual_bwd_kernelINS_13Kernel_traitsI6__halfS2_fS2_fjLj4096ELj1ELj1ELj8ELj16ENS_18Kernel_traits_baseILj4096ES2_S2_fS2_fjLj256EEEEELb0ELb0ELb1EEEvNS_9BwdParamsE:
	.zero		824


//--------------------- .nv.constant0._ZN10layer_norm31ln_parallel_residual_bwd_kernelINS_13Kernel_traitsI6__halfS2_fS2_fjLj4096ELj1ELj1ELj8ELj16ENS_18Kernel_traits_baseILj4096ES2_S2_fS2_fjLj256EEEEELb0ELb1ELb0EEEvNS_9BwdParamsE --------------------------
	.section	.nv.constant0._ZN10layer_norm31ln_parallel_residual_bwd_kernelINS_13Kernel_traitsI6__halfS2_fS2_fjLj4096ELj1ELj1ELj8ELj16ENS_18Kernel_traits_baseILj4096ES2_S2_fS2_fjLj256EEEEELb0ELb1ELb0EEEvNS_9BwdParamsE,"a",@progbits
	.sectionflags	@""
	.align	4
.nv.constant0._ZN10layer_norm31ln_parallel_residual_bwd_kernelINS_13Kernel_traitsI6__halfS2_fS2_fjLj4096ELj1ELj1ELj8ELj16ENS_18Kernel_traits_baseILj4096ES2_S2_fS2_fjLj256EEEEELb0ELb1ELb0EEEvNS_9BwdParamsE:
	.zero		824


//--------------------- .nv.constant0._ZN10layer_norm31ln_parallel_residual_bwd_kernelINS_13Kernel_traitsI6__halfS2_fS2_fjLj4096ELj1ELj1ELj8ELj16ENS_18Kernel_traits_baseILj4096ES2_S2_fS2_fjLj256EEEEELb0ELb1ELb1EEEvNS_9BwdParamsE --------------------------
	.section	.nv.constant0._ZN10layer_norm31ln_parallel_residual_bwd_kernelINS_13Kernel_traitsI6__halfS2_fS2_fjLj4096ELj1ELj1ELj8ELj16ENS_18Kernel_traits_baseILj4096ES2_S2_fS2_fjLj256EEEEELb0ELb1ELb1EEEvNS_9BwdParamsE,"a",@progbits
	.sectionflags	@""
	.align	4
.nv.constant0._ZN10layer_norm31ln_parallel_residual_bwd_kernelINS_13Kernel_traitsI6__halfS2_fS2_fjLj4096ELj1ELj1ELj8ELj16ENS_18Kernel_traits_baseILj4096ES2_S2_fS2_fjLj256EEEEELb0ELb1ELb1EEEvNS_9BwdParamsE:
	.zero		824


//--------------------- .nv.constant0._ZN10layer_norm31ln_parallel_residual_bwd_kernelINS_13Kernel_traitsI6__halfS2_fS2_fjLj4096ELj1ELj1ELj8ELj16ENS_18Kernel_traits_baseILj4096ES2_S2_fS2_fjLj256EEEEELb1ELb0ELb0EEEvNS_9BwdParamsE --------------------------
	.section	.nv.constant0._ZN10layer_norm31ln_parallel_residual_bwd_kernelINS_13Kernel_traitsI6__halfS2_fS2_fjLj4096ELj1ELj1ELj8ELj16ENS_18Kernel_traits_baseILj4096ES2_S2_fS2_fjLj256EEEEELb1ELb0ELb0EEEvNS_9BwdParamsE,"a",@progbits
	.sectionflags	@""
	.align	4
.nv.constant0._ZN10layer_norm31ln_parallel_residual_bwd_kernelINS_13Kernel_traitsI6__halfS2_fS2_fjLj4096ELj1ELj1ELj8ELj16ENS_18Kernel_traits_baseILj4096ES2_S2_fS2_fjLj256EEEEELb1ELb0ELb0EEEvNS_9BwdParamsE:
	.zero		824


//--------------------- .nv.constant0._ZN10layer_norm31ln_parallel_residual_bwd_kernelINS_13Kernel_traitsI6__halfS2_fS2_fjLj4096ELj1ELj1ELj8ELj16ENS_18Kernel_traits_baseILj4096ES2_S2_fS2_fjLj256EEEEELb1ELb0ELb1EEEvNS_9BwdParamsE --------------------------
	.section	.nv.constant0._ZN10layer_norm31ln_parallel_residual_bwd_kernelINS_13Kernel_traitsI6__halfS2_fS2_fjLj4096ELj1ELj1ELj8ELj16ENS_18Kernel_traits_baseILj4096ES2_S2_fS2_fjLj256EEEEELb1ELb0ELb1EEEvNS_9BwdParamsE,"a",@progbits
	.sectionflags	@""
	.align	4
.nv.constant0._ZN10layer_norm31ln_parallel_residual_bwd_kernelINS_13Kernel_traitsI6__halfS2_fS2_fjLj4096ELj1ELj1ELj8ELj16ENS_18Kernel_traits_baseILj4096ES2_S2_fS2_fjLj256EEEEELb1ELb0ELb1EEEvNS_9BwdParamsE:
	.zero		824


//--------------------- .nv.constant0._ZN10layer_norm22ln_bwd_finalize_kernelINS_22Kernel_traits_finalizeILj4096E6__halfS2_fS2_fjLb0ELj1024ELj4ENS_18Kernel_traits_baseILj4096ES2_S2_fS2_fjLj1024EEEEELb0ELb0EEEvNS_9BwdParamsE --------------------------
	.section	.nv.constant0._ZN10layer_norm22ln_bwd_finalize_kernelINS_22Kernel_traits_finalizeILj4096E6__halfS2_fS2_fjLb0ELj1024ELj4ENS_18Kernel_traits_baseILj4096ES2_S2_fS2_fjLj1024EEEEELb0ELb0EEEvNS_9BwdParamsE,"a",@progbits
	.sectionflags	@""
	.align	4
.nv.constant0._ZN10layer_norm22ln_bwd_finalize_kernelINS_22Kernel_traits_finalizeILj4096E6__halfS2_fS2_fjLb0ELj1024ELj4ENS_18Kernel_traits_baseILj4096ES2_S2_fS2_fjLj1024EEEEELb0ELb0EEEvNS_9BwdParamsE:
	.zero		824


//--------------------- .nv.constant0._ZN10layer_norm40ln_parallel_residual_bwd_finalize_kernelINS_22Kernel_traits_finalizeILj4096E6__halfS2_fS2_fjLb0ELj1024ELj4ENS_18Kernel_traits_baseILj4096ES2_S2_fS2_fjLj1024EEEEELb0EEEvNS_9BwdParamsE --------------------------
	.section	.nv.constant0._ZN10layer_norm40ln_parallel_residual_bwd_finalize_kernelINS_22Kernel_traits_finalizeILj4096E6__halfS2_fS2_fjLb0ELj1024ELj4ENS_18Kernel_traits_baseILj4096ES2_S2_fS2_fjLj1024EEEEELb0EEEvNS_9BwdParamsE,"a",@progbits
	.sectionflags	@""
	.align	4
.nv.constant0._ZN10layer_norm40ln_parallel_residual_bwd_finalize_kernelINS_22Kernel_traits_finalizeILj4096E6__halfS2_fS2_fjLb0ELj1024ELj4ENS_18Kernel_traits_baseILj4096ES2_S2_fS2_fjLj1024EEEEELb0EEEvNS_9BwdParamsE:
	.zero		824


//--------------------- .nv.constant0._ZN10layer_norm31ln_parallel_residual_bwd_kernelINS_13Kernel_traitsI6__halfS2_fS2_fjLj4096ELj1ELj1ELj8ELj16ENS_18Kernel_traits_baseILj4096ES2_S2_fS2_fjLj256EEEEELb1ELb1ELb0EEEvNS_9BwdParamsE --------------------------
	.section	.nv.constant0._ZN10layer_norm31ln_parallel_residual_bwd_kernelINS_13Kernel_traitsI6__halfS2_fS2_fjLj4096ELj1ELj1ELj8ELj16ENS_18Kernel_traits_baseILj4096ES2_S2_fS2_fjLj256EEEEELb1ELb1ELb0EEEvNS_9BwdParamsE,"a",@progbits
	.sectionflags	@""
	.align	4
.nv.constant0._ZN10layer_norm31ln_parallel_residual_bwd_kernelINS_13Kernel_traitsI6__halfS2_fS2_fjLj4096ELj1ELj1ELj8ELj16ENS_18Kernel_traits_baseILj4096ES2_S2_fS2_fjLj256EEEEELb1ELb1ELb0EEEvNS_9BwdParamsE:
	.zero		824


//--------------------- .nv.constant0._ZN10layer_norm22ln_bwd_finalize_kernelINS_22Kernel_traits_finalizeILj4096E6__halfS2_fS2_fjLb0ELj1024ELj4ENS_18Kernel_traits_baseILj4096ES2_S2_fS2_fjLj1024EEEEELb0ELb1EEEvNS_9BwdParamsE --------------------------
	.section	.nv.constant0._ZN10layer_norm22ln_bwd_finalize_kernelINS_22Kernel_traits_finalizeILj4096E6__halfS2_fS2_fjLb0ELj1024ELj4ENS_18Kernel_traits_baseILj4096ES2_S2_fS2_fjLj1024EEEEELb0ELb1EEEvNS_9BwdParamsE,"a",@progbits
	.sectionflags	@""
	.align	4
.nv.constant0._ZN10layer_norm22ln_bwd_finalize_kernelINS_22Kernel_traits_finalizeILj4096E6__halfS2_fS2_fjLb0ELj1024ELj4ENS_18Kernel_traits_baseILj4096ES2_S2_fS2_fjLj1024EEEEELb0ELb1EEEvNS_9BwdParamsE:
	.zero		824


//--------------------- .nv.constant0._ZN10layer_norm40ln_parallel_residual_bwd_finalize_kernelINS_22Kernel_traits_finalizeILj4096E6__halfS2_fS2_fjLb0ELj1024ELj4ENS_18Kernel_traits_baseILj4096ES2_S2_fS2_fjLj1024EEEEELb1EEEvNS_9BwdParamsE --------------------------
	.section	.nv.constant0._ZN10layer_norm40ln_parallel_residual_bwd_finalize_kernelINS_22Kernel_traits_finalizeILj4096E6__halfS2_fS2_fjLb0ELj1024ELj4ENS_18Kernel_traits_baseILj4096ES2_S2_fS2_fjLj1024EEEEELb1EEEvNS_9BwdParamsE,"a",@progbits
	.sectionflags	@""
	.align	4
.nv.constant0._ZN10layer_norm40ln_parallel_residual_bwd_finalize_kernelINS_22Kernel_traits_finalizeILj4096E6__halfS2_fS2_fjLb0ELj1024ELj4ENS_18Kernel_traits_baseILj4096ES2_S2_fS2_fjLj1024EEEEELb1EEEvNS_9BwdParamsE:
	.zero		824


//--------------------- .nv.constant0._ZN10layer_norm31ln_parallel_residual_bwd_kernelINS_13Kernel_traitsI6__halfS2_fS2_fjLj4096ELj1ELj1ELj8ELj16ENS_18Kernel_traits_baseILj4096ES2_S2_fS2_fjLj256EEEEELb1ELb1ELb1EEEvNS_9BwdParamsE --------------------------
	.section	.nv.constant0._ZN10layer_norm31ln_parallel_residual_bwd_kernelINS_13Kernel_traitsI6__halfS2_fS2_fjLj4096ELj1ELj1ELj8ELj16ENS_18Kernel_traits_baseILj4096ES2_S2_fS2_fjLj256EEEEELb1ELb1ELb1EEEvNS_9BwdParamsE,"a",@progbits
	.sectionflags	@""
	.align	4
.nv.constant0._ZN10layer_norm31ln_parallel_residual_bwd_kernelINS_13Kernel_traitsI6__halfS2_fS2_fjLj4096ELj1ELj1ELj8ELj16ENS_18Kernel_traits_baseILj4096ES2_S2_fS2_fjLj256EEEEELb1ELb1ELb1EEEvNS_9BwdParamsE:
	.zero		824


//--------------------- .nv.constant0._ZN10layer_norm31ln_parallel_residual_bwd_kernelINS_13Kernel_traitsIf6__halffS2_fjLj4096ELj1ELj1ELj8ELj16ENS_18Kernel_traits_baseILj4096EfS2_fS2_fjLj256EEEEELb0ELb0ELb0EEEvNS_9BwdParamsE --------------------------
	.section	.nv.constant0._ZN10layer_norm31ln_parallel_residual_bwd_kernelINS_13Kernel_traitsIf6__halffS2_fjLj4096ELj1ELj1ELj8ELj16ENS_18Kernel_traits_baseILj4096EfS2_fS2_fjLj256EEEEELb0ELb0ELb0EEEvNS_9BwdParamsE,"a",@progbits
	.sectionflags	@""
	.align	4
.nv.constant0._ZN10layer_norm31ln_parallel_residual_bwd_kernelINS_13Kernel_traitsIf6__halffS2_fjLj4096ELj1ELj1ELj8ELj16ENS_18Kernel_traits_baseILj4096EfS2_fS2_fjLj256EEEEELb0ELb0ELb0EEEvNS_9BwdParamsE:
	.zero		824


//--------------------- .nv.constant0._ZN10layer_norm31ln_parallel_residual_bwd_kernelINS_13Kernel_traitsIf6__halffS2_fjLj4096ELj1ELj1ELj8ELj16ENS_18Kernel_traits_baseILj4096EfS2_fS2_fjLj256EEEEELb0ELb0ELb1EEEvNS_9BwdParamsE --------------------------
	.section	.nv.constant0._ZN10layer_norm31ln_parallel_residual_bwd_kernelINS_13Kernel_traitsIf6__halffS2_fjLj4096ELj1ELj1ELj8ELj16ENS_18Kernel_traits_baseILj4096EfS2_fS2_fjLj256EEEEELb0ELb0ELb1EEEvNS_9BwdParamsE,"a",@progbits
	.sectionflags	@""
	.align	4
.nv.constant0._ZN10layer_norm31ln_parallel_residual_bwd_kernelINS_13Kernel_traitsIf6__halffS2_fjLj4096ELj1ELj1ELj8ELj16ENS_18Kernel_traits_baseILj4096EfS2_fS2_fjLj256EEEEELb0ELb0ELb1EEEvNS_9BwdParamsE:
	.zero		824


//--------------------- .nv.constant0._ZN10layer_norm31ln_parallel_residual_bwd_kernelINS_13Kernel_traitsIf6__halffS2_fjLj4096ELj1ELj1ELj8ELj16ENS_18Kernel_traits_baseILj4096EfS2_fS2_fjLj256EEEEELb0ELb1ELb0EEEvNS_9BwdParamsE --------------------------
	.section	.nv.constant0._ZN10layer_norm31ln_parallel_residual_bwd_kernelINS_13Kernel_traitsIf6__halffS2_fjLj4096ELj1ELj1ELj8ELj16ENS_18Kernel_traits_baseILj4096EfS2_fS2_fjLj256EEEEELb0ELb1ELb0EEEvNS_9BwdParamsE,"a",@progbits
	.sectionflags	@""
	.align	4
.nv.constant0._ZN10layer_norm31ln_parallel_residual_bwd_kernelINS_13Kernel_traitsIf6__halffS2_fjLj4096ELj1ELj1ELj8ELj16ENS_18Kernel_traits_baseILj4096EfS2_fS2_fjLj256EEEEELb0ELb1ELb0EEEvNS_9BwdParamsE:
	.zero		824


//--------------------- .nv.constant0._ZN10layer_norm31ln_parallel_residual_bwd_kernelINS_13Kernel_traitsIf6__halffS2_fjLj4096ELj1ELj1ELj8ELj16ENS_18Kernel_traits_baseILj4096EfS2_fS2_fjLj256EEEEELb0ELb1ELb1EEEvNS_9BwdParamsE --------------------------
	.section	.nv.constant0._ZN10layer_norm31ln_parallel_residual_bwd_kernelINS_13Kernel_traitsIf6__halffS2_fjLj4096ELj1ELj1ELj8ELj16ENS_18Kernel_traits_baseILj4096EfS2_fS2_fjLj256EEEEELb0ELb1ELb1EEEvNS_9BwdParamsE,"a",@progbits
	.sectionflags	@""
	.align	4
.nv.constant0._ZN10layer_norm31ln_parallel_residual_bwd_kernelINS_13Kernel_traitsIf6__halffS2_fjLj4096ELj1ELj1ELj8ELj16ENS_18Kernel_traits_baseILj4096EfS2_fS2_fjLj256EEEEELb0ELb1ELb1EEEvNS_9BwdParamsE:
	.zero		824


//--------------------- .nv.constant0._ZN10layer_norm31ln_parallel_residual_bwd_kernelINS_13Kernel_traitsIf6__halffS2_fjLj4096ELj1ELj1ELj8ELj16ENS_18Kernel_traits_baseILj4096EfS2_fS2_fjLj256EEEEELb1ELb0ELb0EEEvNS_9BwdParamsE --------------------------
	.section	.nv.constant0._ZN10layer_norm31ln_parallel_residual_bwd_kernelINS_13Kernel_traitsIf6__halffS2_fjLj4096ELj1ELj1ELj8ELj16ENS_18Kernel_traits_baseILj4096EfS2_fS2_fjLj256EEEEELb1ELb0ELb0EEEvNS_9BwdParamsE,"a",@progbits
	.sectionflags	@""
	.align	4
.nv.constant0._ZN10layer_norm31ln_parallel_residual_bwd_kernelINS_13Kernel_traitsIf6__halffS2_fjLj4096ELj1ELj1ELj8ELj16ENS_18Kernel_traits_baseILj4096EfS2_fS2_fjLj256EEEEELb1ELb0ELb0EEEvNS_9BwdParamsE:
	.zero		824


//--------------------- .nv.constant0._ZN10layer_norm31ln_parallel_residual_bwd_kernelINS_13Kernel_traitsIf6__halffS2_fjLj4096ELj1ELj1ELj8ELj16ENS_18Kernel_traits_baseILj4096EfS2_fS2_fjLj256EEEEELb1ELb0ELb1EEEvNS_9BwdParamsE --------------------------
	.section	.nv.constant0._ZN10layer_norm31ln_parallel_residual_bwd_kernelINS_13Kernel_traitsIf6__halffS2_fjLj4096ELj1ELj1ELj8ELj16ENS_18Kernel_traits_baseILj4096EfS2_fS2_fjLj256EEEEELb1ELb0ELb1EEEvNS_9BwdParamsE,"a",@progbits
	.sectionflags	@""
	.align	4
.nv.constant0._ZN10layer_norm31ln_parallel_residual_bwd_kernelINS_13Kernel_traitsIf6__halffS2_fjLj4096ELj1ELj1ELj8ELj16ENS_18Kernel_traits_baseILj4096EfS2_fS2_fjLj256EEEEELb1ELb0ELb1EEEvNS_9BwdParamsE:
	.zero		824


//--------------------- .nv.constant0._ZN10layer_norm22ln_bwd_finalize_kernelINS_22Kernel_traits_finalizeILj4096Ef6__halffS2_fjLb0ELj1024ELj4ENS_18Kernel_traits_baseILj4096EfS2_fS2_fjLj1024EEEEELb0ELb0EEEvNS_9BwdParamsE --------------------------
	.section	.nv.constant0._ZN10layer_norm22ln_bwd_finalize_kernelINS_22Kernel_traits_finalizeILj4096Ef6__halffS2_fjLb0ELj1024ELj4ENS_18Kernel_traits_baseILj4096EfS2_fS2_fjLj1024EEEEELb0ELb0EEEvNS_9BwdParamsE,"a",@progbits
	.sectionflags	@""
	.align	4
.nv.constant0._ZN10layer_norm22ln_bwd_finalize_kernelINS_22Kernel_traits_finalizeILj4096Ef6__halffS2_fjLb0ELj1024ELj4ENS_18Kernel_traits_baseILj4096EfS2_fS2_fjLj1024EEEEELb0ELb0EEEvNS_9BwdParamsE:
	.zero		824


//--------------------- .nv.constant0._ZN10layer_norm40ln_parallel_residual_bwd_finalize_kernelINS_22Kernel_traits_finalizeILj4096Ef6__halffS2_fjLb0ELj1024ELj4ENS_18Kernel_traits_baseILj4096EfS2_fS2_fjLj1024EEEEELb0EEEvNS_9BwdParamsE --------------------------
	.section	.nv.constant0._ZN10layer_norm40ln_parallel_residual_bwd_finalize_kernelINS_22Kernel_traits_finalizeILj4096Ef6__halffS2_fjLb0ELj1024ELj4ENS_18Kernel_traits_baseILj4096EfS2_fS2_fjLj1024EEEEELb0EEEvNS_9BwdParamsE,"a",@progbits
	.sectionflags	@""
	.align	4
.nv.constant0._ZN10layer_norm40ln_parallel_residual_bwd_finalize_kernelINS_22Kernel_traits_finalizeILj4096Ef6__halffS2_fjLb0ELj1024ELj4ENS_18Kernel_traits_baseILj4096EfS2_fS2_fjLj1024EEEEELb0EEEvNS_9BwdParamsE:
	.zero		824


//--------------------- .nv.constant0._ZN10layer_norm31ln_parallel_residual_bwd_kernelINS_13Kernel_traitsIf6__halffS2_fjLj4096ELj1ELj1ELj8ELj16ENS_18Kernel_traits_baseILj4096EfS2_fS2_fjLj256EEEEELb1ELb1ELb0EEEvNS_9BwdParamsE --------------------------
	.section	.nv.constant0._ZN10layer_norm31ln_parallel_residual_bwd_kernelINS_13Kernel_traitsIf6__halffS2_fjLj4096ELj1ELj1ELj8ELj16ENS_18Kernel_traits_baseILj4096EfS2_fS2_fjLj256EEEEELb1ELb1ELb0EEEvNS_9BwdParamsE,"a",@progbits
	.sectionflags	@""
	.align	4
.nv.constant0._ZN10layer_norm31ln_parallel_residual_bwd_kernelINS_13Kernel_traitsIf6__halffS2_fjLj4096ELj1ELj1ELj8ELj16ENS_18Kernel_traits_baseILj4096EfS2_fS2_fjLj256EEEEELb1ELb1ELb0EEEvNS_9BwdParamsE:
	.zero		824


//--------------------- .nv.constant0._ZN10layer_norm22ln_bwd_finalize_kernelINS_22Kernel_traits_finalizeILj4096Ef6__halffS2_fjLb0ELj1024ELj4ENS_18Kernel_traits_baseILj4096EfS2_fS2_fjLj1024EEEEELb0ELb1EEEvNS_9BwdParamsE --------------------------
	.section	.nv.constant0._ZN10layer_norm22ln_bwd_finalize_kernelINS_22Kernel_traits_finalizeILj4096Ef6__halffS2_fjLb0ELj1024ELj4ENS_18Kernel_traits_baseILj4096EfS2_fS2_fjLj1024EEEEELb0ELb1EEEvNS_9BwdParamsE,"a",@progbits
	.sectionflags	@""
	.align	4
.nv.constant0._ZN10layer_norm22ln_bwd_finalize_kernelINS_22Kernel_traits_finalizeILj4096Ef6__halffS2_fjLb0ELj1024ELj4ENS_18Kernel_traits_baseILj4096EfS2_fS2_fjLj1024EEEEELb0ELb1EEEvNS_9BwdParamsE:
	.zero		824


//--------------------- .nv.constant0._ZN10layer_norm40ln_parallel_residual_bwd_finalize_kernelINS_22Kernel_traits_finalizeILj4096Ef6__halffS2_fjLb0ELj1024ELj4ENS_18Kernel_traits_baseILj4096EfS2_fS2_fjLj1024EEEEELb1EEEvNS_9BwdParamsE --------------------------
	.section	.nv.constant0._ZN10layer_norm40ln_parallel_residual_bwd_finalize_kernelINS_22Kernel_traits_finalizeILj4096Ef6__halffS2_fjLb0ELj1024ELj4ENS_18Kernel_traits_baseILj4096EfS2_fS2_fjLj1024EEEEELb1EEEvNS_9BwdParamsE,"a",@progbits
	.sectionflags	@""
	.align	4
.nv.constant0._ZN10layer_norm40ln_parallel_residual_bwd_finalize_kernelINS_22Kernel_traits_finalizeILj4096Ef6__halffS2_fjLb0ELj1024ELj4ENS_18Kernel_traits_baseILj4096EfS2_fS2_fjLj1024EEEEELb1EEEvNS_9BwdParamsE:
	.zero		824


//--------------------- .nv.constant0._ZN10layer_norm31ln_parallel_residual_bwd_kernelINS_13Kernel_traitsIf6__halffS2_fjLj4096ELj1ELj1ELj8ELj16ENS_18Kernel_traits_baseILj4096EfS2_fS2_fjLj256EEEEELb1ELb1ELb1EEEvNS_9BwdParamsE --------------------------
	.section	.nv.constant0._ZN10layer_norm31ln_parallel_residual_bwd_kernelINS_13Kernel_traitsIf6__halffS2_fjLj4096ELj1ELj1ELj8ELj16ENS_18Kernel_traits_baseILj4096EfS2_fS2_fjLj256EEEEELb1ELb1ELb1EEEvNS_9BwdParamsE,"a",@progbits
	.sectionflags	@""
	.align	4
.nv.constant0._ZN10layer_norm31ln_parallel_residual_bwd_kernelINS_13Kernel_traitsIf6__halffS2_fjLj4096ELj1ELj1ELj8ELj16ENS_18Kernel_traits_baseILj4096EfS2_fS2_fjLj256EEEEELb1ELb1ELb1EEEvNS_9BwdParamsE:
	.zero		824


//--------------------- .nv.constant0._ZN10layer_norm31ln_parallel_residual_bwd_kernelINS_13Kernel_traitsI6__halfffffjLj4096ELj1ELj1ELj8ELj16ENS_18Kernel_traits_baseILj4096ES2_ffffjLj256EEEEELb0ELb0ELb0EEEvNS_9BwdParamsE --------------------------
	.section	.nv.constant0._ZN10layer_norm31ln_parallel_residual_bwd_kernelINS_13Kernel_traitsI6__halfffffjLj4096ELj1ELj1ELj8ELj16ENS_18Kernel_traits_baseILj4096ES2_ffffjLj256EEEEELb0ELb0ELb0EEEvNS_9BwdParamsE,"a",@progbits
	.sectionflags	@""
	.align	4
.nv.constant0._ZN10layer_norm31ln_parallel_residual_bwd_kernelINS_13Kernel_traitsI6__halfffffjLj4096ELj1ELj1ELj8ELj16ENS_18Kernel_traits_baseILj4096ES2_ffffjLj256EEEEELb0ELb0ELb0EEEvNS_9BwdParamsE:
	.zero		824


//--------------------- .nv.constant0._ZN10layer_norm31ln_parallel_residual_bwd_kernelINS_13Kernel_traitsI6__halfffffjLj4096ELj1ELj1ELj8ELj16ENS_18Kernel_traits_baseILj4096ES2_ffffjLj256EEEEELb0ELb0ELb1EEEvNS_9BwdParamsE --------------------------
	.section	.nv.constant0._ZN10layer_norm31ln_parallel_residual_bwd_kernelINS_13Kernel_traitsI6__halfffffjLj4096ELj1ELj1ELj8ELj16ENS_18Kernel_traits_baseILj4096ES2_ffffjLj256EEEEELb0ELb0ELb1EEEvNS_9BwdParamsE,"a",@progbits
	.sectionflags	@""
	.align	4
.nv.constant0._ZN10layer_norm31ln_parallel_residual_bwd_kernelINS_13Kernel_traitsI6__halfffffjLj4096ELj1ELj1ELj8ELj16ENS_18Kernel_traits_baseILj4096ES2_ffffjLj256EEEEELb0ELb0ELb1EEEvNS_9BwdParamsE:
	.zero		824


//--------------------- .nv.constant0._ZN10layer_norm31ln_parallel_residual_bwd_kernelINS_13Kernel_traitsI6__halfffffjLj4096ELj1ELj1ELj8ELj16ENS_18Kernel_traits_baseILj4096ES2_ffffjLj256EEEEELb0ELb1ELb0EEEvNS_9BwdParamsE --------------------------
	.section	.nv.constant0._ZN10layer_norm31ln_parallel_residual_bwd_kernelINS_13Kernel_traitsI6__halfffffjLj4096ELj1ELj1ELj8ELj16ENS_18Kernel_traits_baseILj4096ES2_ffffjLj256EEEEELb0ELb1ELb0EEEvNS_9BwdParamsE,"a",@progbits
	.sectionflags	@""
	.align	4
.nv.constant0._ZN10layer_norm31ln_parallel_residual_bwd_kernelINS_13Kernel_traitsI6__halfffffjLj4096ELj1ELj1ELj8ELj16ENS_18Kernel_traits_baseILj4096ES2_ffffjLj256EEEEELb0ELb1ELb0EEEvNS_9BwdParamsE:
	.zero		824


//--------------------- .nv.constant0._ZN10layer_norm31ln_parallel_residual_bwd_kernelINS_13Kernel_traitsI6__halfffffjLj4096ELj1ELj1ELj8ELj16ENS_18Kernel_traits_baseILj4096ES2_ffffjLj256EEEEELb0ELb1ELb1EEEvNS_9BwdParamsE --------------------------
	.section	.nv.constant0._ZN10layer_norm31ln_parallel_residual_bwd_kernelINS_13Kernel_traitsI6__halfffffjLj4096ELj1ELj1ELj8ELj16ENS_18Kernel_traits_baseILj4096ES2_ffffjLj256EEEEELb0ELb1ELb1EEEvNS_9BwdParamsE,"a",@progbits
	.sectionflags	@""
	.align	4
.nv.constant0._ZN10layer_norm31ln_parallel_residual_bwd_kernelINS_13Kernel_traitsI6__halfffffjLj4096ELj1ELj1ELj8ELj16ENS_18Kernel_traits_baseILj4096ES2_ffffjLj256EEEEELb0ELb1ELb1EEEvNS_9BwdParamsE:
	.zero		824


//--------------------- .nv.constant0._ZN10layer_norm31ln_parallel_residual_bwd_kernelINS_13Kernel_traitsI6__halfffffjLj4096ELj1ELj1ELj8ELj16ENS_18Kernel_traits_baseILj4096ES2_ffffjLj256EEEEELb1ELb0ELb0EEEvNS_9BwdParamsE --------------------------
	.section	.nv.constant0._ZN10layer_norm31ln_parallel_residual_bwd_kernelINS_13Kernel_traitsI6__halfffffjLj4096ELj1ELj1ELj8ELj16ENS_18Kernel_traits_baseILj4096ES2_ffffjLj256EEEEELb1ELb0ELb0EEEvNS_9BwdParamsE,"a",@progbits
	.sectionflags	@""
	.align	4
.nv.constant0._ZN10layer_norm31ln_parallel_residual_bwd_kernelINS_13Kernel_traitsI6__halfffffjLj4096ELj1ELj1ELj8ELj16ENS_18Kernel_traits_baseILj4096ES2_ffffjLj256EEEEELb1ELb0ELb0EEEvNS_9BwdParamsE:
	.zero		824


//--------------------- .nv.constant0._ZN10layer_norm31ln_parallel_residual_bwd_kernelINS_13Kernel_traitsI6__halfffffjLj4096ELj1ELj1ELj8ELj16ENS_18Kernel_traits_baseILj4096ES2_ffffjLj256EEEEELb1ELb0ELb1EEEvNS_9BwdParamsE --------------------------
	.section	.nv.constant0._ZN10layer_norm31ln_parallel_residual_bwd_kernelINS_13Kernel_traitsI6__halfffffjLj4096ELj1ELj1ELj8ELj16ENS_18Kernel_traits_baseILj4096ES2_ffffjLj256EEEEELb1ELb0ELb1EEEvNS_9BwdParamsE,"a",@progbits
	.sectionflags	@""
	.align	4
.nv.constant0._ZN10layer_norm31ln_parallel_residual_bwd_kernelINS_13Kernel_traitsI6__halfffffjLj4096ELj1ELj1ELj8ELj16ENS_18Kernel_traits_baseILj4096ES2_ffffjLj256EEEEELb1ELb0ELb1EEEvNS_9BwdParamsE:
	.zero		824


//--------------------- .nv.constant0._ZN10layer_norm22ln_bwd_finalize_kernelINS_22Kernel_traits_finalizeILj4096E6__halfffffjLb0ELj1024ELj4ENS_18Kernel_traits_baseILj4096ES2_ffffjLj1024EEEEELb0ELb0EEEvNS_9BwdParamsE --------------------------
	.section	.nv.constant0._ZN10layer_norm22ln_bwd_finalize_kernelINS_22Kernel_traits_finalizeILj4096E6__halfffffjLb0ELj1024ELj4ENS_18Kernel_traits_baseILj4096ES2_ffffjLj1024EEEEELb0ELb0EEEvNS_9BwdParamsE,"a",@progbits
	.sectionflags	@""
	.align	4
.nv.constant0._ZN10layer_norm22ln_bwd_finalize_kernelINS_22Kernel_traits_finalizeILj4096E6__halfffffjLb0ELj1024ELj4ENS_18Kernel_traits_baseILj4096ES2_ffffjLj1024EEEEELb0ELb0EEEvNS_9BwdParamsE:
	.zero		824


//--------------------- .nv.constant0._ZN10layer_norm40ln_parallel_residual_bwd_finalize_kernelINS_22Kernel_traits_finalizeILj4096E6__halfffffjLb0ELj1024ELj4ENS_18Kernel_traits_baseILj4096ES2_ffffjLj1024EEEEELb0EEEvNS_9BwdParamsE --------------------------
	.section	.nv.constant0._ZN10layer_norm40ln_parallel_residual_bwd_finalize_kernelINS_22Kernel_traits_finalizeILj4096E6__halfffffjLb0ELj1024ELj4ENS_18Kernel_traits_baseILj4096ES2_ffffjLj1024EEEEELb0EEEvNS_9BwdParamsE,"a",@progbits
	.sectionflags	@""
	.align	4
.nv.constant0._ZN10layer_norm40ln_parallel_residual_bwd_finalize_kernelINS_22Kernel_traits_finalizeILj4096E6__halfffffjLb0ELj1024ELj4ENS_18Kernel_traits_baseILj4096ES2_ffffjLj1024EEEEELb0EEEvNS_9BwdParamsE:
	.zero		824


//--------------------- .nv.constant0._ZN10layer_norm31ln_parallel_residual_bwd_kernelINS_13Kernel_traitsI6__halfffffjLj4096ELj1ELj1ELj8ELj16ENS_18Kernel_traits_baseILj4096ES2_ffffjLj256EEEEELb1ELb1ELb0EEEvNS_9BwdParamsE --------------------------
	.section	.nv.constant0._ZN10layer_norm31ln_parallel_residual_bwd_kernelINS_13Kernel_traitsI6__halfffffjLj4096ELj1ELj1ELj8ELj16ENS_18Kernel_traits_baseILj4096ES2_ffffjLj256EEEEELb1ELb1ELb0EEEvNS_9BwdParamsE,"a",@progbits
	.sectionflags	@""
	.align	4
.nv.constant0._ZN10layer_norm31ln_parallel_residual_bwd_kernelINS_13Kernel_traitsI6__halfffffjLj4096ELj1ELj1ELj8ELj16ENS_18Kernel_traits_baseILj4096ES2_ffffjLj256EEEEELb1ELb1ELb0EEEvNS_9BwdParamsE:
	.zero		824


//--------------------- .nv.constant0._ZN10layer_norm22ln_bwd_finalize_kernelINS_22Kernel_traits_finalizeILj4096E6__halfffffjLb0ELj1024ELj4ENS_18Kernel_traits_baseILj4096ES2_ffffjLj1024EEEEELb0ELb1EEEvNS_9BwdParamsE --------------------------
	.section	.nv.constant0._ZN10layer_norm22ln_bwd_finalize_kernelINS_22Kernel_traits_finalizeILj4096E6__halfffffjLb0ELj1024ELj4ENS_18Kernel_traits_baseILj4096ES2_ffffjLj1024EEEEELb0ELb1EEEvNS_9BwdParamsE,"a",@progbits
	.sectionflags	@""
	.align	4
.nv.constant0._ZN10layer_norm22ln_bwd_finalize_kernelINS_22Kernel_traits_finalizeILj4096E6__halfffffjLb0ELj1024ELj4ENS_18Kernel_traits_baseILj4096ES2_ffffjLj1024EEEEELb0ELb1EEEvNS_9BwdParamsE:
	.zero		824


//--------------------- .nv.constant0._ZN10layer_norm40ln_parallel_residual_bwd_finalize_kernelINS_22Kernel_traits_finalizeILj4096E6__halfffffjLb0ELj1024ELj4ENS_18Kernel_traits_baseILj4096ES2_ffffjLj1024EEEEELb1EEEvNS_9BwdParamsE --------------------------
	.section	.nv.constant0._ZN10layer_norm40ln_parallel_residual_bwd_finalize_kernelINS_22Kernel_traits_finalizeILj4096E6__halfffffjLb0ELj1024ELj4ENS_18Kernel_traits_baseILj4096ES2_ffffjLj1024EEEEELb1EEEvNS_9BwdParamsE,"a",@progbits
	.sectionflags	@""
	.align	4
.nv.constant0._ZN10layer_norm40ln_parallel_residual_bwd_finalize_kernelINS_22Kernel_traits_finalizeILj4096E6__halfffffjLb0ELj1024ELj4ENS_18Kernel_traits_baseILj4096ES2_ffffjLj1024EEEEELb1EEEvNS_9BwdParamsE:
	.zero		824


//--------------------- .nv.constant0._ZN10layer_norm31ln_parallel_residual_bwd_kernelINS_13Kernel_traitsI6__halfffffjLj4096ELj1ELj1ELj8ELj16ENS_18Kernel_traits_baseILj4096ES2_ffffjLj256EEEEELb1ELb1ELb1EEEvNS_9BwdParamsE --------------------------
	.section	.nv.constant0._ZN10layer_norm31ln_parallel_residual_bwd_kernelINS_13Kernel_traitsI6__halfffffjLj4096ELj1ELj1ELj8ELj16ENS_18Kernel_traits_baseILj4096ES2_ffffjLj256EEEEELb1ELb1ELb1EEEvNS_9BwdParamsE,"a",@progbits
	.sectionflags	@""
	.align	4
.nv.constant0._ZN10layer_norm31ln_parallel_residual_bwd_kernelINS_13Kernel_traitsI6__halfffffjLj4096ELj1ELj1ELj8ELj16ENS_18Kernel_traits_baseILj4096ES2_ffffjLj256EEEEELb1ELb1ELb1EEEvNS_9BwdParamsE:
	.zero		824


//--------------------- .nv.constant0._ZN10layer_norm31ln_parallel_residual_bwd_kernelINS_13Kernel_traitsIfffffjLj4096ELj1ELj1ELj8ELj16ENS_18Kernel_traits_baseILj4096EfffffjLj256EEEEELb0ELb0ELb0EEEvNS_9BwdParamsE --------------------------
	.section	.nv.constant0._ZN10layer_norm31ln_parallel_residual_bwd_kernelINS_13Kernel_traitsIfffffjLj4096ELj1ELj1ELj8ELj16ENS_18Kernel_traits_baseILj4096EfffffjLj256EEEEELb0ELb0ELb0EEEvNS_9BwdParamsE,"a",@progbits
	.sectionflags	@""
	.align	4
.nv.constant0._ZN10layer_norm31ln_parallel_residual_bwd_kernelINS_13Kernel_traitsIfffffjLj4096ELj1ELj1ELj8ELj16ENS_18Kernel_traits_baseILj4096EfffffjLj256EEEEELb0ELb0ELb0EEEvNS_9BwdParamsE:
	.zero		824


//--------------------- .nv.constant0._ZN10layer_norm31ln_parallel_residual_bwd_kernelINS_13Kernel_traitsIfffffjLj4096ELj1ELj1ELj8ELj16ENS_18Kernel_traits_baseILj4096EfffffjLj256EEEEELb0ELb0ELb1EEEvNS_9BwdParamsE --------------------------
	.section	.nv.constant0._ZN10layer_norm31ln_parallel_residual_bwd_kernelINS_13Kernel_traitsIfffffjLj4096ELj1ELj1ELj8ELj16ENS_18Kernel_traits_baseILj4096EfffffjLj256EEEEELb0ELb0ELb1EEEvNS_9BwdParamsE,"a",@progbits
	.sectionflags	@""
	.align	4
.nv.constant0._ZN10layer_norm31ln_parallel_residual_bwd_kernelINS_13Kernel_traitsIfffffjLj4096ELj1ELj1ELj8ELj16ENS_18Kernel_traits_baseILj4096EfffffjLj256EEEEELb0ELb0ELb1EEEvNS_9BwdParamsE:
	.zero		824


//--------------------- .nv.constant0._ZN10layer_norm31ln_parallel_residual_bwd_kernelINS_13Kernel_traitsIfffffjLj4096ELj1ELj1ELj8ELj16ENS_18Kernel_traits_baseILj4096EfffffjLj256EEEEELb0ELb1ELb0EEEvNS_9BwdParamsE --------------------------
	.section	.nv.constant0._ZN10layer_norm31ln_parallel_residual_bwd_kernelINS_13Kernel_traitsIfffffjLj4096ELj1ELj1ELj8ELj16ENS_18Kernel_traits_baseILj4096EfffffjLj256EEEEELb0ELb1ELb0EEEvNS_9BwdParamsE,"a",@progbits
	.sectionflags	@""
	.align	4
.nv.constant0._ZN10layer_norm31ln_parallel_residual_bwd_kernelINS_13Kernel_traitsIfffffjLj4096ELj1ELj1ELj8ELj16ENS_18Kernel_traits_baseILj4096EfffffjLj256EEEEELb0ELb1ELb0EEEvNS_9BwdParamsE:
	.zero		824


//--------------------- .nv.constant0._ZN10layer_norm31ln_parallel_residual_bwd_kernelINS_13Kernel_traitsIfffffjLj4096ELj1ELj1ELj8ELj16ENS_18Kernel_traits_baseILj4096EfffffjLj256EEEEELb0ELb1ELb1EEEvNS_9BwdParamsE --------------------------
	.section	.nv.constant0._ZN10layer_norm31ln_parallel_residual_bwd_kernelINS_13Kernel_traitsIfffffjLj4096ELj1ELj1ELj8ELj16ENS_18Kernel_traits_baseILj4096EfffffjLj256EEEEELb0ELb1ELb1EEEvNS_9BwdParamsE,"a",@progbits
	.sectionflags	@""
	.align	4
.nv.constant0._ZN10layer_norm31ln_parallel_residual_bwd_kernelINS_13Kernel_traitsIfffffjLj4096ELj1ELj1ELj8ELj16ENS_18Kernel_traits_baseILj4096EfffffjLj256EEEEELb0ELb1ELb1EEEvNS_9BwdParamsE:
	.zero		824


//--------------------- .nv.constant0._ZN10layer_norm31ln_parallel_residual_bwd_kernelINS_13Kernel_traitsIfffffjLj4096ELj1ELj1ELj8ELj16ENS_18Kernel_traits_baseILj4096EfffffjLj256EEEEELb1ELb0ELb0EEEvNS_9BwdParamsE --------------------------
	.section	.nv.constant0._ZN10layer_norm31ln_parallel_residual_bwd_kernelINS_13Kernel_traitsIfffffjLj4096ELj1ELj1ELj8ELj16ENS_18Kernel_traits_baseILj4096EfffffjLj256EEEEELb1ELb0ELb0EEEvNS_9BwdParamsE,"a",@progbits
	.sectionflags	@""
	.align	4
.nv.constant0._ZN10layer_norm31ln_parallel_residual_bwd_kernelINS_13Kernel_traitsIfffffjLj4096ELj1ELj1ELj8ELj16ENS_18Kernel_traits_baseILj4096EfffffjLj256EEEEELb1ELb0ELb0EEEvNS_9BwdParamsE:
	.zero		824


//--------------------- .nv.constant0._ZN10layer_norm31ln_parallel_residual_bwd_kernelINS_13Kernel_traitsIfffffjLj4096ELj1ELj1ELj8ELj16ENS_18Kernel_traits_baseILj4096EfffffjLj256EEEEELb1ELb0ELb1EEEvNS_9BwdParamsE --------------------------
	.section	.nv.constant0._ZN10layer_norm31ln_parallel_residual_bwd_kernelINS_13Kernel_traitsIfffffjLj4096ELj1ELj1ELj8ELj16ENS_18Kernel_traits_baseILj4096EfffffjLj256EEEEELb1ELb0ELb1EEEvNS_9BwdParamsE,"a",@progbits
	.sectionflags	@""
	.align	4
.nv.constant0._ZN10layer_norm31ln_parallel_residual_bwd_kernelINS_13Kernel_traitsIfffffjLj4096ELj1ELj1ELj8ELj16ENS_18Kernel_traits_baseILj4096EfffffjLj256EEEEELb1ELb0ELb1EEEvNS_9BwdParamsE:
	.zero		824


//--------------------- .nv.constant0._ZN10layer_norm22ln_bwd_finalize_kernelINS_22Kernel_traits_finalizeILj4096EfffffjLb0ELj1024ELj4ENS_18Kernel_traits_baseILj4096EfffffjLj1024EEEEELb0ELb0EEEvNS_9BwdParamsE --------------------------
	.section	.nv.constant0._ZN10layer_norm22ln_bwd_finalize_kernelINS_22Kernel_traits_finalizeILj4096EfffffjLb0ELj1024ELj4ENS_18Kernel_traits_baseILj4096EfffffjLj1024EEEEELb0ELb0EEEvNS_9BwdParamsE,"a",@progbits
	.sectionflags	@""
	.align	4
.nv.constant0._ZN10layer_norm22ln_bwd_finalize_kernelINS_22Kernel_traits_finalizeILj4096EfffffjLb0ELj1024ELj4ENS_18Kernel_traits_baseILj4096EfffffjLj1024EEEEELb0ELb0EEEvNS_9BwdParamsE:
	.zero		824


//--------------------- .nv.constant0._ZN10layer_norm40ln_parallel_residual_bwd_finalize_kernelINS_22Kernel_traits_finalizeILj4096EfffffjLb0ELj1024ELj4ENS_18Kernel_traits_baseILj4096EfffffjLj1024EEEEELb0EEEvNS_9BwdParamsE --------------------------
	.section	.nv.constant0._ZN10layer_norm40ln_parallel_residual_bwd_finalize_kernelINS_22Kernel_traits_finalizeILj4096EfffffjLb0ELj1024ELj4ENS_18Kernel_traits_baseILj4096EfffffjLj1024EEEEELb0EEEvNS_9BwdParamsE,"a",@progbits
	.sectionflags	@""
	.align	4
.nv.constant0._ZN10layer_norm40ln_parallel_residual_bwd_finalize_kernelINS_22Kernel_traits_finalizeILj4096EfffffjLb0ELj1024ELj4ENS_18Kernel_traits_baseILj4096EfffffjLj1024EEEEELb0EEEvNS_9BwdParamsE:
	.zero		824


//--------------------- .nv.constant0._ZN10layer_norm31ln_parallel_residual_bwd_kernelINS_13Kernel_traitsIfffffjLj4096ELj1ELj1ELj8ELj16ENS_18Kernel_traits_baseILj4096EfffffjLj256EEEEELb1ELb1ELb0EEEvNS_9BwdParamsE --------------------------
	.section	.nv.constant0._ZN10layer_norm31ln_parallel_residual_bwd_kernelINS_13Kernel_traitsIfffffjLj4096ELj1ELj1ELj8ELj16ENS_18Kernel_traits_baseILj4096EfffffjLj256EEEEELb1ELb1ELb0EEEvNS_9BwdParamsE,"a",@progbits
	.sectionflags	@""
	.align	4
.nv.constant0._ZN10layer_norm31ln_parallel_residual_bwd_kernelINS_13Kernel_traitsIfffffjLj4096ELj1ELj1ELj8ELj16ENS_18Kernel_traits_baseILj4096EfffffjLj256EEEEELb1ELb1ELb0EEEvNS_9BwdParamsE:
	.zero		824


//--------------------- .nv.constant0._ZN10layer_norm22ln_bwd_finalize_kernelINS_22Kernel_traits_finalizeILj4096EfffffjLb0ELj1024ELj4ENS_18Kernel_traits_baseILj4096EfffffjLj1024EEEEELb0ELb1EEEvNS_9BwdParamsE --------------------------
	.section	.nv.constant0._ZN10layer_norm22ln_bwd_finalize_kernelINS_22Kernel_traits_finalizeILj4096EfffffjLb0ELj1024ELj4ENS_18Kernel_traits_baseILj4096EfffffjLj1024EEEEELb0ELb1EEEvNS_9BwdParamsE,"a",@progbits
	.sectionflags	@""
	.align	4
.nv.constant0._ZN10layer_norm22ln_bwd_finalize_kernelINS_22Kernel_traits_finalizeILj4096EfffffjLb0ELj1024ELj4ENS_18Kernel_traits_baseILj4096EfffffjLj1024EEEEELb0ELb1EEEvNS_9BwdParamsE:
	.zero		824


//--------------------- .nv.constant0._ZN10layer_norm40ln_parallel_residual_bwd_finalize_kernelINS_22Kernel_traits_finalizeILj4096EfffffjLb0ELj1024ELj4ENS_18Kernel_traits_baseILj4096EfffffjLj1024EEEEELb1EEEvNS_9BwdParamsE --------------------------
	.section	.nv.constant0._ZN10layer_norm40ln_parallel_residual_bwd_finalize_kernelINS_22Kernel_traits_finalizeILj4096EfffffjLb0ELj1024ELj4ENS_18Kernel_traits_baseILj4096EfffffjLj1024EEEEELb1EEEvNS_9BwdParamsE,"a",@progbits
	.sectionflags	@""
	.align	4
.nv.constant0._ZN10layer_norm40ln_parallel_residual_bwd_finalize_kernelINS_22Kernel_traits_finalizeILj4096EfffffjLb0ELj1024ELj4ENS_18Kernel_traits_baseILj4096EfffffjLj1024EEEEELb1EEEvNS_9BwdParamsE:
	.zero		824


//--------------------- .nv.constant0._ZN10layer_norm31ln_parallel_residual_bwd_kernelINS_13Kernel_traitsIfffffjLj4096ELj1ELj1ELj8ELj16ENS_18Kernel_traits_baseILj4096EfffffjLj256EEEEELb1ELb1ELb1EEEvNS_9BwdParamsE --------------------------
	.section	.nv.constant0._ZN10layer_norm31ln_parallel_residual_bwd_kernelINS_13Kernel_traitsIfffffjLj4096ELj1ELj1ELj8ELj16ENS_18Kernel_traits_baseILj4096EfffffjLj256EEEEELb1ELb1ELb1EEEvNS_9BwdParamsE,"a",@progbits
	.sectionflags	@""
	.align	4
.nv.constant0._ZN10layer_norm31ln_parallel_residual_bwd_kernelINS_13Kernel_traitsIfffffjLj4096ELj1ELj1ELj8ELj16ENS_18Kernel_traits_baseILj4096EfffffjLj256EEEEELb1ELb1ELb1EEEvNS_9BwdParamsE:
	.zero		824


//--------------------- SYMBOLS --------------------------

	.type		.nv.reservedSmem.offset0,@object
	.size		.nv.reservedSmem.offset0,0x4
